// Copyright (c) 2024, Jay Shah, Ganesh Bikshandi, Ying Zhang, Vijay Thakkar, Pradeep Ramani, Tri Dao.
// Splitting the different template instantiations to different files to speed up compilation.
// This file is auto-generated. See "generate_kernels.py"

#include "flash_fwd_launch_template.h"

#ifndef FLASHATTENTION_DISABLE_HDIM96
template void run_mha_fwd_<90, cutlass::bfloat16_t, 96, 96, true, false, false, true>(Flash_fwd_params &params, cudaStream_t stream);
#endif


// ===== COMPILED SASS (sm_90a) =====

	.target	sm_90a

	.elftype	@"ET_EXEC"


//--------------------- .note.nv.tkinfo           --------------------------
	.section	.note.nv.tkinfo,"",@"SHT_NOTE"
	.sectionflags	@"SHF_NOTE_NV_TKINFO"
	.tkinfo
        /*0018*/ 	.word	0x00000002
        /*0030*/ 	.string	""
        /*0030*/ 	.string	"ptxas"
        /*0030*/ 	.string	"Cuda compilation tools, release 13.0, V13.0.88"
        /*0030*/ 	.string	"Build cuda_13.0.r13.0/compiler.36424714_0"
        /*0030*/ 	.string	"-arch sm_90a -m 64 "



//--------------------- .note.nv.cuinfo           --------------------------
	.section	.note.nv.cuinfo,"",@"SHT_NOTE"
	.sectionflags	@"SHF_NOTE_NV_CUINFO"
        /*0018*/ 	.short	0x0002
        /*001a*/ 	.short	0x005a
        /*001c*/ 	.short	0x0082
	.zero		2


//--------------------- .nv.info                  --------------------------
	.section	.nv.info,"",@"SHT_CUDA_INFO"
	.align	4


	//----- nvinfo : EIATTR_REGCOUNT
	.align		4
        /*0000*/ 	.byte	0x04, 0x2f
        /*0002*/ 	.short	(.L_23 - .L_22)
	.align		4
.L_22:
        /*0004*/ 	.word	index@(_ZN7cutlass13device_kernelIN5flash11enable_sm90INS1_16FlashAttnFwdSm90INS1_25CollectiveMainloopFwdSm90ILi2EN4cute5tupleIJNS5_1CILi1EEES8_S8_EEENS6_IJNS7_ILi192EEENS7_ILi144EEENS7_ILi96EEEEEELi96ENS_10bfloat16_tEfNS_4arch4Sm90ELb1ELb0ELb0ELb1ELb0ELb1ELb0ELb0ELb1ELb1ELb1ELb0EEENS1_21CollectiveEpilogueFwdINS6_IJSA_SC_SB_EEES9_SE_SG_Li384ELb1ELb1ELb1ELb0EEENS1_36VarlenDynamicPersistentTileSchedulerILi192ELi144ELi384ELi128ELb1ELb1ELb1ELb1ELb1ELb1EEEEEEEEEvNT_6ParamsE)
        /*0008*/ 	.word	0x00000080


	//----- nvinfo : EIATTR_FRAME_SIZE
	.align		4
.L_23:
        /*000c*/ 	.byte	0x04, 0x11
        /*000e*/ 	.short	(.L_25 - .L_24)
	.align		4
.L_24:
        /*0010*/ 	.word	index@(_ZN7cutlass13device_kernelIN5flash11enable_sm90INS1_16FlashAttnFwdSm90INS1_25CollectiveMainloopFwdSm90ILi2EN4cute5tupleIJNS5_1CILi1EEES8_S8_EEENS6_IJNS7_ILi192EEENS7_ILi144EEENS7_ILi96EEEEEELi96ENS_10bfloat16_tEfNS_4arch4Sm90ELb1ELb0ELb0ELb1ELb0ELb1ELb0ELb0ELb1ELb1ELb1ELb0EEENS1_21CollectiveEpilogueFwdINS6_IJSA_SC_SB_EEES9_SE_SG_Li384ELb1ELb1ELb1ELb0EEENS1_36VarlenDynamicPersistentTileSchedulerILi192ELi144ELi384ELi128ELb1ELb1ELb1ELb1ELb1ELb1EEEEEEEEEvNT_6ParamsE)
        /*0014*/ 	.word	0x00000168


	//----- nvinfo : EIATTR_REGCOUNT
	.align		4
.L_25:
        /*0018*/ 	.byte	0x04, 0x2f
        /*001a*/ 	.short	(.L_27 - .L_26)
	.align		4
.L_26:
        /*001c*/ 	.word	index@(_ZN7cutlass13device_kernelIN5flash11enable_sm90INS1_16FlashAttnFwdSm90INS1_25CollectiveMainloopFwdSm90ILi2EN4cute5tupleIJNS5_1CILi1EEES8_S8_EEENS6_IJNS7_ILi192EEENS7_ILi144EEENS7_ILi96EEEEEELi96ENS_10bfloat16_tEfNS_4arch4Sm90ELb1ELb0ELb0ELb1ELb0ELb0ELb0ELb0ELb1ELb1ELb1ELb0EEENS1_21CollectiveEpilogueFwdINS6_IJSA_SC_SB_EEES9_SE_SG_Li384ELb1ELb1ELb1ELb0EEENS1_36VarlenDynamicPersistentTileSchedulerILi192ELi144ELi384ELi128ELb1ELb1ELb1ELb1ELb1ELb1EEEEEEEEEvNT_6ParamsE)
        /*0020*/ 	.word	0x00000080


	//----- nvinfo : EIATTR_FRAME_SIZE
	.align		4
.L_27:
        /*0024*/ 	.byte	0x04, 0x11
        /*0026*/ 	.short	(.L_29 - .L_28)
	.align		4
.L_28:
        /*0028*/ 	.word	index@(_ZN7cutlass13device_kernelIN5flash11enable_sm90INS1_16FlashAttnFwdSm90INS1_25CollectiveMainloopFwdSm90ILi2EN4cute5tupleIJNS5_1CILi1EEES8_S8_EEENS6_IJNS7_ILi192EEENS7_ILi144EEENS7_ILi96EEEEEELi96ENS_10bfloat16_tEfNS_4arch4Sm90ELb1ELb0ELb0ELb1ELb0ELb0ELb0ELb0ELb1ELb1ELb1ELb0EEENS1_21CollectiveEpilogueFwdINS6_IJSA_SC_SB_EEES9_SE_SG_Li384ELb1ELb1ELb1ELb0EEENS1_36VarlenDynamicPersistentTileSchedulerILi192ELi144ELi384ELi128ELb1ELb1ELb1ELb1ELb1ELb1EEEEEEEEEvNT_6ParamsE)
        /*002c*/ 	.word	0x00000048


	//----- nvinfo : EIATTR_REGCOUNT
	.align		4
.L_29:
        /*0030*/ 	.byte	0x04, 0x2f
        /*0032*/ 	.short	(.L_31 - .L_30)
	.align		4
.L_30:
        /*0034*/ 	.word	index@(_ZN7cutlass13device_kernelIN5flash11enable_sm90INS1_16FlashAttnFwdSm90INS1_25CollectiveMainloopFwdSm90ILi2EN4cute5tupleIJNS5_1CILi1EEES8_S8_EEENS6_IJNS7_ILi192EEENS7_ILi144EEENS7_ILi96EEEEEELi96ENS_10bfloat16_tEfNS_4arch4Sm90ELb1ELb0ELb0ELb0ELb0ELb0ELb0ELb0ELb1ELb1ELb1ELb0EEENS1_21CollectiveEpilogueFwdINS6_IJSA_SC_SB_EEES9_SE_SG_Li384ELb0ELb1ELb1ELb0EEENS1_19SingleTileSchedulerILb0ELb1ELb1ELi192EEEEEEEEEvNT_6ParamsE)
        /*0038*/ 	.word	0x00000080


	//----- nvinfo : EIATTR_FRAME_SIZE
	.align		4
.L_31:
        /*003c*/ 	.byte	0x04, 0x11
        /*003e*/ 	.short	(.L_33 - .L_32)
	.align		4
.L_32:
        /*0040*/ 	.word	index@(_ZN7cutlass13device_kernelIN5flash11enable_sm90INS1_16FlashAttnFwdSm90INS1_25CollectiveMainloopFwdSm90ILi2EN4cute5tupleIJNS5_1CILi1EEES8_S8_EEENS6_IJNS7_ILi192EEENS7_ILi144EEENS7_ILi96EEEEEELi96ENS_10bfloat16_tEfNS_4arch4Sm90ELb1ELb0ELb0ELb0ELb0ELb0ELb0ELb0ELb1ELb1ELb1ELb0EEENS1_21CollectiveEpilogueFwdINS6_IJSA_SC_SB_EEES9_SE_SG_Li384ELb0ELb1ELb1ELb0EEENS1_19SingleTileSchedulerILb0ELb1ELb1ELi192EEEEEEEEEvNT_6ParamsE)
        /*0044*/ 	.word	0x00000010


	//----- nvinfo : EIATTR_REGCOUNT
	.align		4
.L_33:
        /*0048*/ 	.byte	0x04, 0x2f
        /*004a*/ 	.short	(.L_35 - .L_34)
	.align		4
.L_34:
        /*004c*/ 	.word	index@(_ZN7cutlass13device_kernelIN5flash11enable_sm90INS1_16FlashAttnFwdSm90INS1_25CollectiveMainloopFwdSm90ILi2EN4cute5tupleIJNS5_1CILi1EEES8_S8_EEENS6_IJNS7_ILi192EEENS7_ILi128EEENS7_ILi96EEEEEELi96ENS_10bfloat16_tEfNS_4arch4Sm90ELb0ELb1ELb0ELb1ELb0ELb1ELb0ELb0ELb1ELb1ELb1ELb0EEENS1_21CollectiveEpilogueFwdINS6_IJSA_SC_SB_EEES9_SE_SG_Li384ELb1ELb1ELb1ELb0EEENS1_36VarlenDynamicPersistentTileSchedulerILi192ELi128ELi384ELi128ELb1ELb1ELb1ELb1ELb0ELb1EEEEEEEEEvNT_6ParamsE)
        /*0050*/ 	.word	0x00000080


	//----- nvinfo : EIATTR_FRAME_SIZE
	.align		4
.L_35:
        /*0054*/ 	.byte	0x04, 0x11
        /*0056*/ 	.short	(.L_37 - .L_36)
	.align		4
.L_36:
        /*0058*/ 	.word	index@(_ZN7cutlass13device_kernelIN5flash11enable_sm90INS1_16FlashAttnFwdSm90INS1_25CollectiveMainloopFwdSm90ILi2EN4cute5tupleIJNS5_1CILi1EEES8_S8_EEENS6_IJNS7_ILi192EEENS7_ILi128EEENS7_ILi96EEEEEELi96ENS_10bfloat16_tEfNS_4arch4Sm90ELb0ELb1ELb0ELb1ELb0ELb1ELb0ELb0ELb1ELb1ELb1ELb0EEENS1_21CollectiveEpilogueFwdINS6_IJSA_SC_SB_EEES9_SE_SG_Li384ELb1ELb1ELb1ELb0EEENS1_36VarlenDynamicPersistentTileSchedulerILi192ELi128ELi384ELi128ELb1ELb1ELb1ELb1ELb0ELb1EEEEEEEEEvNT_6ParamsE)
        /*005c*/ 	.word	0x00000070


	//----- nvinfo : EIATTR_REGCOUNT
	.align		4
.L_37:
        /*0060*/ 	.byte	0x04, 0x2f
        /*0062*/ 	.short	(.L_39 - .L_38)
	.align		4
.L_38:
        /*0064*/ 	.word	index@(_ZN7cutlass13device_kernelIN5flash11enable_sm90INS1_16FlashAttnFwdSm90INS1_25CollectiveMainloopFwdSm90ILi2EN4cute5tupleIJNS5_1CILi1EEES8_S8_EEENS6_IJNS7_ILi192EEENS7_ILi128EEENS7_ILi96EEEEEELi96ENS_10bfloat16_tEfNS_4arch4Sm90ELb0ELb1ELb0ELb1ELb0ELb0ELb0ELb0ELb1ELb1ELb1ELb0EEENS1_21CollectiveEpilogueFwdINS6_IJSA_SC_SB_EEES9_SE_SG_Li384ELb1ELb1ELb1ELb0EEENS1_36VarlenDynamicPersistentTileSchedulerILi192ELi128ELi384ELi128ELb1ELb1ELb1ELb1ELb0ELb1EEEEEEEEEvNT_6ParamsE)
        /*0068*/ 	.word	0x00000080


	//----- nvinfo : EIATTR_FRAME_SIZE
	.align		4
.L_39:
        /*006c*/ 	.byte	0x04, 0x11
        /*006e*/ 	.short	(.L_41 - .L_40)
	.align		4
.L_40:
        /*0070*/ 	.word	index@(_ZN7cutlass13device_kernelIN5flash11enable_sm90INS1_16FlashAttnFwdSm90INS1_25CollectiveMainloopFwdSm90ILi2EN4cute5tupleIJNS5_1CILi1EEES8_S8_EEENS6_IJNS7_ILi192EEENS7_ILi128EEENS7_ILi96EEEEEELi96ENS_10bfloat16_tEfNS_4arch4Sm90ELb0ELb1ELb0ELb1ELb0ELb0ELb0ELb0ELb1ELb1ELb1ELb0EEENS1_21CollectiveEpilogueFwdINS6_IJSA_SC_SB_EEES9_SE_SG_Li384ELb1ELb1ELb1ELb0EEENS1_36VarlenDynamicPersistentTileSchedulerILi192ELi128ELi384ELi128ELb1ELb1ELb1ELb1ELb0ELb1EEEEEEEEEvNT_6ParamsE)
        /*0074*/ 	.word	0x00000048


	//----- nvinfo : EIATTR_REGCOUNT
	.align		4
.L_41:
        /*0078*/ 	.byte	0x04, 0x2f
        /*007a*/ 	.short	(.L_43 - .L_42)
	.align		4
.L_42:
        /*007c*/ 	.word	index@(_ZN7cutlass13device_kernelIN5flash11enable_sm90INS1_16FlashAttnFwdSm90INS1_25CollectiveMainloopFwdSm90ILi2EN4cute5tupleIJNS5_1CILi1EEES8_S8_EEENS6_IJNS7_ILi192EEENS7_ILi128EEENS7_ILi96EEEEEELi96ENS_10bfloat16_tEfNS_4arch4Sm90ELb0ELb1ELb0ELb0ELb0ELb0ELb0ELb0ELb1ELb1ELb1ELb0EEENS1_21CollectiveEpilogueFwdINS6_IJSA_SC_SB_EEES9_SE_SG_Li384ELb0ELb1ELb1ELb0EEENS1_19SingleTileSchedulerILb0ELb1ELb1ELi192EEEEEEEEEvNT_6ParamsE)
        /*0080*/ 	.word	0x00000080


	//----- nvinfo : EIATTR_FRAME_SIZE
	.align		4
.L_43:
        /*0084*/ 	.byte	0x04, 0x11
        /*0086*/ 	.short	(.L_45 - .L_44)
	.align		4
.L_44:
        /*0088*/ 	.word	index@(_ZN7cutlass13device_kernelIN5flash11enable_sm90INS1_16FlashAttnFwdSm90INS1_25CollectiveMainloopFwdSm90ILi2EN4cute5tupleIJNS5_1CILi1EEES8_S8_EEENS6_IJNS7_ILi192EEENS7_ILi128EEENS7_ILi96EEEEEELi96ENS_10bfloat16_tEfNS_4arch4Sm90ELb0ELb1ELb0ELb0ELb0ELb0ELb0ELb0ELb1ELb1ELb1ELb0EEENS1_21CollectiveEpilogueFwdINS6_IJSA_SC_SB_EEES9_SE_SG_Li384ELb0ELb1ELb1ELb0EEENS1_19SingleTileSchedulerILb0ELb1ELb1ELi192EEEEEEEEEvNT_6ParamsE)
        /*008c*/ 	.word	0x00000000


	//----- nvinfo : EIATTR_REGCOUNT
	.align		4
.L_45:
        /*0090*/ 	.byte	0x04, 0x2f
        /*0092*/ 	.short	(.L_47 - .L_46)
	.align		4
.L_46:
        /*0094*/ 	.word	index@(_ZN7cutlass13device_kernelIN5flash11enable_sm90INS1_16FlashAttnFwdSm90INS1_25CollectiveMainloopFwdSm90ILi2EN4cute5tupleIJNS5_1CILi1EEES8_S8_EEENS6_IJNS7_ILi192EEENS7_ILi144EEENS7_ILi96EEEEEELi96ENS_10bfloat16_tEfNS_4arch4Sm90ELb0ELb0ELb0ELb1ELb0ELb1ELb0ELb0ELb1ELb1ELb1ELb0EEENS1_21CollectiveEpilogueFwdINS6_IJSA_SC_SB_EEES9_SE_SG_Li384ELb1ELb1ELb1ELb0EEENS1_36VarlenDynamicPersistentTileSchedulerILi192ELi144ELi384ELi128ELb1ELb1ELb1ELb0ELb1ELb1EEEEEEEEEvNT_6ParamsE)
        /*0098*/ 	.word	0x00000080


	//----- nvinfo : EIATTR_FRAME_SIZE
	.align		4
.L_47:
        /*009c*/ 	.byte	0x04, 0x11
        /*009e*/ 	.short	(.L_49 - .L_48)
	.align		4
.L_48:
        /*00a0*/ 	.word	index@(_ZN7cutlass13device_kernelIN5flash11enable_sm90INS1_16FlashAttnFwdSm90INS1_25CollectiveMainloopFwdSm90ILi2EN4cute5tupleIJNS5_1CILi1EEES8_S8_EEENS6_IJNS7_ILi192EEENS7_ILi144EEENS7_ILi96EEEEEELi96ENS_10bfloat16_tEfNS_4arch4Sm90ELb0ELb0ELb0ELb1ELb0ELb1ELb0ELb0ELb1ELb1ELb1ELb0EEENS1_21CollectiveEpilogueFwdINS6_IJSA_SC_SB_EEES9_SE_SG_Li384ELb1ELb1ELb1ELb0EEENS1_36VarlenDynamicPersistentTileSchedulerILi192ELi144ELi384ELi128ELb1ELb1ELb1ELb0ELb1ELb1EEEEEEEEEvNT_6ParamsE)
        /*00a4*/ 	.word	0x00000120


	//----- nvinfo : EIATTR_REGCOUNT
	.align		4
.L_49:
        /*00a8*/ 	.byte	0x04, 0x2f
        /*00aa*/ 	.short	(.L_51 - .L_50)
	.align		4
.L_50:
        /*00ac*/ 	.word	index@(_ZN7cutlass13device_kernelIN5flash11enable_sm90INS1_16FlashAttnFwdSm90INS1_25CollectiveMainloopFwdSm90ILi2EN4cute5tupleIJNS5_1CILi1EEES8_S8_EEENS6_IJNS7_ILi192EEENS7_ILi144EEENS7_ILi96EEEEEELi96ENS_10bfloat16_tEfNS_4arch4Sm90ELb0ELb0ELb0ELb1ELb0ELb0ELb0ELb0ELb1ELb1ELb1ELb0EEENS1_21CollectiveEpilogueFwdINS6_IJSA_SC_SB_EEES9_SE_SG_Li384ELb1ELb1ELb1ELb0EEENS1_36VarlenDynamicPersistentTileSchedulerILi192ELi144ELi384ELi128ELb1ELb1ELb1ELb0ELb1ELb1EEEEEEEEEvNT_6ParamsE)
        /*00b0*/ 	.word	0x00000080


	//----- nvinfo : EIATTR_FRAME_SIZE
	.align		4
.L_51:
        /*00b4*/ 	.byte	0x04, 0x11
        /*00b6*/ 	.short	(.L_53 - .L_52)
	.align		4
.L_52:
        /*00b8*/ 	.word	index@(_ZN7cutlass13device_kernelIN5flash11enable_sm90INS1_16FlashAttnFwdSm90INS1_25CollectiveMainloopFwdSm90ILi2EN4cute5tupleIJNS5_1CILi1EEES8_S8_EEENS6_IJNS7_ILi192EEENS7_ILi144EEENS7_ILi96EEEEEELi96ENS_10bfloat16_tEfNS_4arch4Sm90ELb0ELb0ELb0ELb1ELb0ELb0ELb0ELb0ELb1ELb1ELb1ELb0EEENS1_21CollectiveEpilogueFwdINS6_IJSA_SC_SB_EEES9_SE_SG_Li384ELb1ELb1ELb1ELb0EEENS1_36VarlenDynamicPersistentTileSchedulerILi192ELi144ELi384ELi128ELb1ELb1ELb1ELb0ELb1ELb1EEEEEEEEEvNT_6ParamsE)
        /*00bc*/ 	.word	0x00000050


	//----- nvinfo : EIATTR_REGCOUNT
	.align		4
.L_53:
        /*00c0*/ 	.byte	0x04, 0x2f
        /*00c2*/ 	.short	(.L_55 - .L_54)
	.align		4
.L_54:
        /*00c4*/ 	.word	index@(_ZN7cutlass13device_kernelIN5flash11enable_sm90INS1_16FlashAttnFwdSm90INS1_25CollectiveMainloopFwdSm90ILi2EN4cute5tupleIJNS5_1CILi1EEES8_S8_EEENS6_IJNS7_ILi192EEENS7_ILi144EEENS7_ILi96EEEEEELi96ENS_10bfloat16_tEfNS_4arch4Sm90ELb0ELb0ELb0ELb0ELb0ELb0ELb0ELb0ELb1ELb1ELb1ELb0EEENS1_21CollectiveEpilogueFwdINS6_IJSA_SC_SB_EEES9_SE_SG_Li384ELb0ELb1ELb1ELb0EEENS1_19SingleTileSchedulerILb0ELb1ELb1ELi192EEEEEEEEEvNT_6ParamsE)
        /*00c8*/ 	.word	0x00000080


	//----- nvinfo : EIATTR_FRAME_SIZE
	.align		4
.L_55:
        /*00cc*/ 	.byte	0x04, 0x11
        /*00ce*/ 	.short	(.L_57 - .L_56)
	.align		4
.L_56:
        /*00d0*/ 	.word	index@(_ZN7cutlass13device_kernelIN5flash11enable_sm90INS1_16FlashAttnFwdSm90INS1_25CollectiveMainloopFwdSm90ILi2EN4cute5tupleIJNS5_1CILi1EEES8_S8_EEENS6_IJNS7_ILi192EEENS7_ILi144EEENS7_ILi96EEEEEELi96ENS_10bfloat16_tEfNS_4arch4Sm90ELb0ELb0ELb0ELb0ELb0ELb0ELb0ELb0ELb1ELb1ELb1ELb0EEENS1_21CollectiveEpilogueFwdINS6_IJSA_SC_SB_EEES9_SE_SG_Li384ELb0ELb1ELb1ELb0EEENS1_19SingleTileSchedulerILb0ELb1ELb1ELi192EEEEEEEEEvNT_6ParamsE)
        /*00d4*/ 	.word	0x00000000


	//----- nvinfo : EIATTR_MIN_STACK_SIZE
	.align		4
.L_57:
        /*00d8*/ 	.byte	0x04, 0x12
        /*00da*/ 	.short	(.L_59 - .L_58)
	.align		4
.L_58:
        /*00dc*/ 	.word	index@(_ZN7cutlass13device_kernelIN5flash11enable_sm90INS1_16FlashAttnFwdSm90INS1_25CollectiveMainloopFwdSm90ILi2EN4cute5tupleIJNS5_1CILi1EEES8_S8_EEENS6_IJNS7_ILi192EEENS7_ILi144EEENS7_ILi96EEEEEELi96ENS_10bfloat16_tEfNS_4arch4Sm90ELb0ELb0ELb0ELb0ELb0ELb0ELb0ELb0ELb1ELb1ELb1ELb0EEENS1_21CollectiveEpilogueFwdINS6_IJSA_SC_SB_EEES9_SE_SG_Li384ELb0ELb1ELb1ELb0EEENS1_19SingleTileSchedulerILb0ELb1ELb1ELi192EEEEEEEEEvNT_6ParamsE)
        /*00e0*/ 	.word	0x00000000


	//----- nvinfo : EIATTR_MIN_STACK_SIZE
	.align		4
.L_59:
        /*00e4*/ 	.byte	0x04, 0x12
        /*00e6*/ 	.short	(.L_61 - .L_60)
	.align		4
.L_60:
        /*00e8*/ 	.word	index@(_ZN7cutlass13device_kernelIN5flash11enable_sm90INS1_16FlashAttnFwdSm90INS1_25CollectiveMainloopFwdSm90ILi2EN4cute5tupleIJNS5_1CILi1EEES8_S8_EEENS6_IJNS7_ILi192EEENS7_ILi144EEENS7_ILi96EEEEEELi96ENS_10bfloat16_tEfNS_4arch4Sm90ELb0ELb0ELb0ELb1ELb0ELb0ELb0ELb0ELb1ELb1ELb1ELb0EEENS1_21CollectiveEpilogueFwdINS6_IJSA_SC_SB_EEES9_SE_SG_Li384ELb1ELb1ELb1ELb0EEENS1_36VarlenDynamicPersistentTileSchedulerILi192ELi144ELi384ELi128ELb1ELb1ELb1ELb0ELb1ELb1EEEEEEEEEvNT_6ParamsE)
        /*00ec*/ 	.word	0x00000050


	//----- nvinfo : EIATTR_MIN_STACK_SIZE
	.align		4
.L_61:
        /*00f0*/ 	.byte	0x04, 0x12
        /*00f2*/ 	.short	(.L_63 - .L_62)
	.align		4
.L_62:
        /*00f4*/ 	.word	index@(_ZN7cutlass13device_kernelIN5flash11enable_sm90INS1_16FlashAttnFwdSm90INS1_25CollectiveMainloopFwdSm90ILi2EN4cute5tupleIJNS5_1CILi1EEES8_S8_EEENS6_IJNS7_ILi192EEENS7_ILi144EEENS7_ILi96EEEEEELi96ENS_10bfloat16_tEfNS_4arch4Sm90ELb0ELb0ELb0ELb1ELb0ELb1ELb0ELb0ELb1ELb1ELb1ELb0EEENS1_21CollectiveEpilogueFwdINS6_IJSA_SC_SB_EEES9_SE_SG_Li384ELb1ELb1ELb1ELb0EEENS1_36VarlenDynamicPersistentTileSchedulerILi192ELi144ELi384ELi128ELb1ELb1ELb1ELb0ELb1ELb1EEEEEEEEEvNT_6ParamsE)
        /*00f8*/ 	.word	0x00000120


	//----- nvinfo : EIATTR_MIN_STACK_SIZE
	.align		4
.L_63:
        /*00fc*/ 	.byte	0x04, 0x12
        /*00fe*/ 	.short	(.L_65 - .L_64)
	.align		4
.L_64:
        /*0100*/ 	.word	index@(_ZN7cutlass13device_kernelIN5flash11enable_sm90INS1_16FlashAttnFwdSm90INS1_25CollectiveMainloopFwdSm90ILi2EN4cute5tupleIJNS5_1CILi1EEES8_S8_EEENS6_IJNS7_ILi192EEENS7_ILi128EEENS7_ILi96EEEEEELi96ENS_10bfloat16_tEfNS_4arch4Sm90ELb0ELb1ELb0ELb0ELb0ELb0ELb0ELb0ELb1ELb1ELb1ELb0EEENS1_21CollectiveEpilogueFwdINS6_IJSA_SC_SB_EEES9_SE_SG_Li384ELb0ELb1ELb1ELb0EEENS1_19SingleTileSchedulerILb0ELb1ELb1ELi192EEEEEEEEEvNT_6ParamsE)
        /*0104*/ 	.word	0x00000000


	//----- nvinfo : EIATTR_MIN_STACK_SIZE
	.align		4
.L_65:
        /*0108*/ 	.byte	0x04, 0x12
        /*010a*/ 	.short	(.L_67 - .L_66)
	.align		4
.L_66:
        /*010c*/ 	.word	index@(_ZN7cutlass13device_kernelIN5flash11enable_sm90INS1_16FlashAttnFwdSm90INS1_25CollectiveMainloopFwdSm90ILi2EN4cute5tupleIJNS5_1CILi1EEES8_S8_EEENS6_IJNS7_ILi192EEENS7_ILi128EEENS7_ILi96EEEEEELi96ENS_10bfloat16_tEfNS_4arch4Sm90ELb0ELb1ELb0ELb1ELb0ELb0ELb0ELb0ELb1ELb1ELb1ELb0EEENS1_21CollectiveEpilogueFwdINS6_IJSA_SC_SB_EEES9_SE_SG_Li384ELb1ELb1ELb1ELb0EEENS1_36VarlenDynamicPersistentTileSchedulerILi192ELi128ELi384ELi128ELb1ELb1ELb1ELb1ELb0ELb1EEEEEEEEEvNT_6ParamsE)
        /*0110*/ 	.word	0x00000048


	//----- nvinfo : EIATTR_MIN_STACK_SIZE
	.align		4
.L_67:
        /*0114*/ 	.byte	0x04, 0x12
        /*0116*/ 	.short	(.L_69 - .L_68)
	.align		4
.L_68:
        /*0118*/ 	.word	index@(_ZN7cutlass13device_kernelIN5flash11enable_sm90INS1_16FlashAttnFwdSm90INS1_25CollectiveMainloopFwdSm90ILi2EN4cute5tupleIJNS5_1CILi1EEES8_S8_EEENS6_IJNS7_ILi192EEENS7_ILi128EEENS7_ILi96EEEEEELi96ENS_10bfloat16_tEfNS_4arch4Sm90ELb0ELb1ELb0ELb1ELb0ELb1ELb0ELb0ELb1ELb1ELb1ELb0EEENS1_21CollectiveEpilogueFwdINS6_IJSA_SC_SB_EEES9_SE_SG_Li384ELb1ELb1ELb1ELb0EEENS1_36VarlenDynamicPersistentTileSchedulerILi192ELi128ELi384ELi128ELb1ELb1ELb1ELb1ELb0ELb1EEEEEEEEEvNT_6ParamsE)
        /*011c*/ 	.word	0x00000070


	//----- nvinfo : EIATTR_MIN_STACK_SIZE
	.align		4
.L_69:
        /*0120*/ 	.byte	0x04, 0x12
        /*0122*/ 	.short	(.L_71 - .L_70)
	.align		4
.L_70:
        /*0124*/ 	.word	index@(_ZN7cutlass13device_kernelIN5flash11enable_sm90INS1_16FlashAttnFwdSm90INS1_25CollectiveMainloopFwdSm90ILi2EN4cute5tupleIJNS5_1CILi1EEES8_S8_EEENS6_IJNS7_ILi192EEENS7_ILi144EEENS7_ILi96EEEEEELi96ENS_10bfloat16_tEfNS_4arch4Sm90ELb1ELb0ELb0ELb0ELb0ELb0ELb0ELb0ELb1ELb1ELb1ELb0EEENS1_21CollectiveEpilogueFwdINS6_IJSA_SC_SB_EEES9_SE_SG_Li384ELb0ELb1ELb1ELb0EEENS1_19SingleTileSchedulerILb0ELb1ELb1ELi192EEEEEEEEEvNT_6ParamsE)
        /*0128*/ 	.word	0x00000010


	//----- nvinfo : EIATTR_MIN_STACK_SIZE
	.align		4
.L_71:
        /*012c*/ 	.byte	0x04, 0x12
        /*012e*/ 	.short	(.L_73 - .L_72)
	.align		4
.L_72:
        /*0130*/ 	.word	index@(_ZN7cutlass13device_kernelIN5flash11enable_sm90INS1_16FlashAttnFwdSm90INS1_25CollectiveMainloopFwdSm90ILi2EN4cute5tupleIJNS5_1CILi1EEES8_S8_EEENS6_IJNS7_ILi192EEENS7_ILi144EEENS7_ILi96EEEEEELi96ENS_10bfloat16_tEfNS_4arch4Sm90ELb1ELb0ELb0ELb1ELb0ELb0ELb0ELb0ELb1ELb1ELb1ELb0EEENS1_21CollectiveEpilogueFwdINS6_IJSA_SC_SB_EEES9_SE_SG_Li384ELb1ELb1ELb1ELb0EEENS1_36VarlenDynamicPersistentTileSchedulerILi192ELi144ELi384ELi128ELb1ELb1ELb1ELb1ELb1ELb1EEEEEEEEEvNT_6ParamsE)
        /*0134*/ 	.word	0x00000048


	//----- nvinfo : EIATTR_MIN_STACK_SIZE
	.align		4
.L_73:
        /*0138*/ 	.byte	0x04, 0x12
        /*013a*/ 	.short	(.L_75 - .L_74)
	.align		4
.L_74:
        /*013c*/ 	.word	index@(_ZN7cutlass13device_kernelIN5flash11enable_sm90INS1_16FlashAttnFwdSm90INS1_25CollectiveMainloopFwdSm90ILi2EN4cute5tupleIJNS5_1CILi1EEES8_S8_EEENS6_IJNS7_ILi192EEENS7_ILi144EEENS7_ILi96EEEEEELi96ENS_10bfloat16_tEfNS_4arch4Sm90ELb1ELb0ELb0ELb1ELb0ELb1ELb0ELb0ELb1ELb1ELb1ELb0EEENS1_21CollectiveEpilogueFwdINS6_IJSA_SC_SB_EEES9_SE_SG_Li384ELb1ELb1ELb1ELb0EEENS1_36VarlenDynamicPersistentTileSchedulerILi192ELi144ELi384ELi128ELb1ELb1ELb1ELb1ELb1ELb1EEEEEEEEEvNT_6ParamsE)
        /*0140*/ 	.word	0x00000168
.L_75:


//--------------------- .nv.compat                --------------------------
	.section	.nv.compat,"",@"SHT_CUDA_COMPAT_INFO"
	.align	4
        /*0000*/ 	.byte	0x02, 0x09, 0x01, 0x00, 0x02, 0x02, 0x04, 0x00, 0x02, 0x05, 0x05, 0x00, 0x03, 0x07, 0x01, 0x01
        /*0010*/ 	.byte	0x02, 0x03, 0x01, 0x00, 0x02, 0x06, 0x01, 0x00, 0x04, 0x0b, 0x08, 0x00, 0x00, 0x00, 0x00, 0x00
        /*0020*/ 	.byte	0x00, 0x00, 0x00, 0x00


//--------------------- .nv.info._ZN7cutlass13device_kernelIN5flash11enable_sm90INS1_16FlashAttnFwdSm90INS1_25CollectiveMainloopFwdSm90ILi2EN4cute5tupleIJNS5_1CILi1EEES8_S8_EEENS6_IJNS7_ILi192EEENS7_ILi144EEENS7_ILi96EEEEEELi96ENS_10bfloat16_tEfNS_4arch4Sm90ELb0ELb0ELb0ELb0ELb0ELb0ELb0ELb0ELb1ELb1ELb1ELb0EEENS1_21CollectiveEpilogueFwdINS6_IJSA_SC_SB_EEES9_SE_SG_Li384ELb0ELb1ELb1ELb0EEENS1_19SingleTileSchedulerILb0ELb1ELb1ELi192EEEEEEEEEvNT_6ParamsE --------------------------
	.section	.nv.info._ZN7cutlass13device_kernelIN5flash11enable_sm90INS1_16FlashAttnFwdSm90INS1_25CollectiveMainloopFwdSm90ILi2EN4cute5tupleIJNS5_1CILi1EEES8_S8_EEENS6_IJNS7_ILi192EEENS7_ILi144EEENS7_ILi96EEEEEELi96ENS_10bfloat16_tEfNS_4arch4Sm90ELb0ELb0ELb0ELb0ELb0ELb0ELb0ELb0ELb1ELb1ELb1ELb0EEENS1_21CollectiveEpilogueFwdINS6_IJSA_SC_SB_EEES9_SE_SG_Li384ELb0ELb1ELb1ELb0EEENS1_19SingleTileSchedulerILb0ELb1ELb1ELi192EEEEEEEEEvNT_6ParamsE,"",@"SHT_CUDA_INFO"
	.sectionflags	@""
	.align	4


	//----- nvinfo : EIATTR_CUDA_API_VERSION
	.align		4
        /*0000*/ 	.byte	0x04, 0x37
        /*0002*/ 	.short	(.L_77 - .L_76)
.L_76:
        /*0004*/ 	.word	0x00000082


	//----- nvinfo : EIATTR_KPARAM_INFO
	.align		4
.L_77:
        /*0008*/ 	.byte	0x04, 0x17
        /*000a*/ 	.short	(.L_79 - .L_78)
.L_78:
        /*000c*/ 	.word	0x00000000
        /*0010*/ 	.short	0x0000
        /*0012*/ 	.short	0x0070
        /*0014*/ 	.byte	0x00, 0xf0, 0x01, 0x28


	//----- nvinfo : EIATTR_SPARSE_MMA_MASK
	.align		4
.L_79:
        /*0018*/ 	.byte	0x03, 0x50
        /*001a*/ 	.short	0x0000


	//----- nvinfo : EIATTR_MAXREG_COUNT
	.align		4
        /*001c*/ 	.byte	0x03, 0x1b
        /*001e*/ 	.short	0x0080


	//----- nvinfo : EIATTR_NUM_BARRIERS
	.align		4
        /*0020*/ 	.byte	0x02, 0x4c
        /*0022*/ 	.byte	0x10
	.zero		1


	//----- nvinfo : EIATTR_EXTERNS
	.align		4
        /*0024*/ 	.byte	0x04, 0x0f
        /*0026*/ 	.short	(.L_81 - .L_80)


	//   ....[0]....
	.align		4
.L_80:
        /*0028*/ 	.word	index@(__assertfail)


	//----- nvinfo : EIATTR_MERCURY_ISA_VERSION
	.align		4
.L_81:
        /*002c*/ 	.byte	0x03, 0x5f
        /*002e*/ 	.short	0x0101


	//----- nvinfo : EIATTR_INT_WARP_WIDE_INSTR_OFFSETS
	.align		4
        /*0030*/ 	.byte	0x04, 0x31
        /*0032*/ 	.short	(.L_83 - .L_82)


	//   ....[0]....
.L_82:
        /*0034*/ 	.word	0x00000110


	//   ....[1]....
        /*0038*/ 	.word	0x000001b0


	//   ....[2]....
        /*003c*/ 	.word	0x00000220


	//----- nvinfo : EIATTR_COOP_GROUP_MASK_REGIDS
	.align		4
.L_83:
        /*0040*/ 	.byte	0x04, 0x29
        /*0042*/ 	.short	(.L_85 - .L_84)


	//   ....[0]....
.L_84:
        /*0044*/ 	.word	0xffffffff


	//   ....[1]....
        /*0048*/ 	.word	0xffffffff


	//   ....[2]....
        /*004c*/ 	.word	0xffffffff


	//   ....[3]....
        /*0050*/ 	.word	0xffffffff


	//   ....[4]....
        /*0054*/ 	.word	0xffffffff


	//   ....[5]....
        /*0058*/ 	.word	0xffffffff


	//   ....[6]....
        /*005c*/ 	.word	0xffffffff


	//   ....[7]....
        /*0060*/ 	.word	0xffffffff


	//   ....[8]....
        /*0064*/ 	.word	0xffffffff


	//   ....[9]....
        /*0068*/ 	.word	0xffffffff


	//   ....[10]....
        /*006c*/ 	.word	0xffffffff


	//   ....[11]....
        /*0070*/ 	.word	0xffffffff


	//   ....[12]....
        /*0074*/ 	.word	0xffffffff


	//   ....[13]....
        /*0078*/ 	.word	0xffffffff


	//   ....[14]....
        /*007c*/ 	.word	0xffffffff


	//   ....[15]....
        /*0080*/ 	.word	0xffffffff


	//   ....[16]....
        /*0084*/ 	.word	0xffffffff


	//   ....[17]....
        /*0088*/ 	.word	0xffffffff


	//   ....[18]....
        /*008c*/ 	.word	0xffffffff


	//   ....[19]....
        /*0090*/ 	.word	0xffffffff


	//   ....[20]....
        /*0094*/ 	.word	0xffffffff


	//   ....[21]....
        /*0098*/ 	.word	0xffffffff


	//   ....[22]....
        /*009c*/ 	.word	0xffffffff


	//   ....[23]....
        /*00a0*/ 	.word	0xffffffff


	//   ....[24]....
        /*00a4*/ 	.word	0xffffffff


	//   ....[25]....
        /*00a8*/ 	.word	0xffffffff


	//   ....[26]....
        /*00ac*/ 	.word	0xffffffff


	//   ....[27]....
        /*00b0*/ 	.word	0xffffffff


	//   ....[28]....
        /*00b4*/ 	.word	0xffffffff


	//   ....[29]....
        /*00b8*/ 	.word	0xffffffff


	//   ....[30]....
        /*00bc*/ 	.word	0xffffffff


	//   ....[31]....
        /*00c0*/ 	.word	0xffffffff


	//   ....[32]....
        /*00c4*/ 	.word	0xffffffff


	//   ....[33]....
        /*00c8*/ 	.word	0xffffffff


	//   ....[34]....
        /*00cc*/ 	.word	0xffffffff


	//   ....[35]....
        /*00d0*/ 	.word	0xffffffff


	//   ....[36]....
        /*00d4*/ 	.word	0xffffffff


	//   ....[37]....
        /*00d8*/ 	.word	0xffffffff


	//   ....[38]....
        /*00dc*/ 	.word	0xffffffff


	//   ....[39]....
        /*00e0*/ 	.word	0xffffffff


	//   ....[40]....
        /*00e4*/ 	.word	0xffffffff


	//   ....[41]....
        /*00e8*/ 	.word	0xffffffff


	//   ....[42]....
        /*00ec*/ 	.word	0xffffffff


	//   ....[43]....
        /*00f0*/ 	.word	0xffffffff


	//   ....[44]....
        /*00f4*/ 	.word	0xffffffff


	//   ....[45]....
        /*00f8*/ 	.word	0x0500000f


	//   ....[46]....
        /*00fc*/ 	.word	0x0500000f


	//   ....[47]....
        /*0100*/ 	.word	0x0500000f


	//   ....[48]....
        /*0104*/ 	.word	0x0500000f


	//   ....[49]....
        /*0108*/ 	.word	0x0500000f


	//   ....[50]....
        /*010c*/ 	.word	0x0500000f


	//   ....[51]....
        /*0110*/ 	.word	0x0500000f


	//   ....[52]....
        /*0114*/ 	.word	0x0500000f


	//   ....[53]....
        /*0118*/ 	.word	0x0500000f


	//   ....[54]....
        /*011c*/ 	.word	0x0500000f


	//   ....[55]....
        /*0120*/ 	.word	0x0500000f


	//   ....[56]....
        /*0124*/ 	.word	0x0500000f


	//   ....[57]....
        /*0128*/ 	.word	0x0500000f


	//   ....[58]....
        /*012c*/ 	.word	0x0500000f


	//----- nvinfo : EIATTR_COOP_GROUP_INSTR_OFFSETS
	.align		4
.L_85:
        /*0130*/ 	.byte	0x04, 0x28
        /*0132*/ 	.short	(.L_87 - .L_86)


	//   ....[0]....
.L_86:
        /*0134*/ 	.word	0x00000050


	//   ....[1]....
        /*0138*/ 	.word	0x00000120


	//   ....[2]....
        /*013c*/ 	.word	0x000001d0


	//   ....[3]....
        /*0140*/ 	.word	0x00000390


	//   ....[4]....
        /*0144*/ 	.word	0x000004f0


	//   ....[5]....
        /*0148*/ 	.word	0x00000610


	//   ....[6]....
        /*014c*/ 	.word	0x00000770


	//   ....[7]....
        /*0150*/ 	.word	0x00000ff0


	//   ....[8]....
        /*0154*/ 	.word	0x00003490


	//   ....[9]....
        /*0158*/ 	.word	0x00003580


	//   ....[10]....
        /*015c*/ 	.word	0x00003840


	//   ....[11]....
        /*0160*/ 	.word	0x000039a0


	//   ....[12]....
        /*0164*/ 	.word	0x00004cd0


	//   ....[13]....
        /*0168*/ 	.word	0x00006af0


	//   ....[14]....
        /*016c*/ 	.word	0x00006b10


	//   ....[15]....
        /*0170*/ 	.word	0x00007110


	//   ....[16]....
        /*0174*/ 	.word	0x000071c0


	//   ....[17]....
        /*0178*/ 	.word	0x00008580


	//   ....[18]....
        /*017c*/ 	.word	0x000086a0


	//   ....[19]....
        /*0180*/ 	.word	0x000086e0


	//   ....[20]....
        /*0184*/ 	.word	0x000087f0


	//   ....[21]....
        /*0188*/ 	.word	0x00008800


	//   ....[22]....
        /*018c*/ 	.word	0x000096c0


	//   ....[23]....
        /*0190*/ 	.word	0x00009720


	//   ....[24]....
        /*0194*/ 	.word	0x00009760


	//   ....[25]....
        /*0198*/ 	.word	0x00009790


	//   ....[26]....
        /*019c*/ 	.word	0x000097c0


	//   ....[27]....
        /*01a0*/ 	.word	0x000097d0


	//   ....[28]....
        /*01a4*/ 	.word	0x00009ca0


	//   ....[29]....
        /*01a8*/ 	.word	0x00009cb0


	//   ....[30]....
        /*01ac*/ 	.word	0x0000a530


	//   ....[31]....
        /*01b0*/ 	.word	0x0000aef0


	//   ....[32]....
        /*01b4*/ 	.word	0x0000ba40


	//   ....[33]....
        /*01b8*/ 	.word	0x0000ba50


	//   ....[34]....
        /*01bc*/ 	.word	0x0000ba60


	//   ....[35]....
        /*01c0*/ 	.word	0x0000ba80


	//   ....[36]....
        /*01c4*/ 	.word	0x0000bab0


	//   ....[37]....
        /*01c8*/ 	.word	0x0000bb60


	//   ....[38]....
        /*01cc*/ 	.word	0x0000bb90


	//   ....[39]....
        /*01d0*/ 	.word	0x0000bc10


	//   ....[40]....
        /*01d4*/ 	.word	0x0000bc40


	//   ....[41]....
        /*01d8*/ 	.word	0x0000bc50


	//   ....[42]....
        /*01dc*/ 	.word	0x0000bcb0


	//   ....[43]....
        /*01e0*/ 	.word	0x0000bcc0


	//   ....[44]....
        /*01e4*/ 	.word	0x0000e200


	//   ....[45]....
        /*01e8*/ 	.word	0x0000e670


	//   ....[46]....
        /*01ec*/ 	.word	0x0000e7f0


	//   ....[47]....
        /*01f0*/ 	.word	0x0000e840


	//   ....[48]....
        /*01f4*/ 	.word	0x0000e8f0


	//   ....[49]....
        /*01f8*/ 	.word	0x0000e9c0


	//   ....[50]....
        /*01fc*/ 	.word	0x0000ea40


	//   ....[51]....
        /*0200*/ 	.word	0x0000eb10


	//   ....[52]....
        /*0204*/ 	.word	0x0000eb90


	//   ....[53]....
        /*0208*/ 	.word	0x0000ec50


	//   ....[54]....
        /*020c*/ 	.word	0x0000ed00


	//   ....[55]....
        /*0210*/ 	.word	0x0000edd0


	//   ....[56]....
        /*0214*/ 	.word	0x0000ee50


	//   ....[57]....
        /*0218*/ 	.word	0x0000ef30


	//   ....[58]....
        /*021c*/ 	.word	0x0000f300


	//----- nvinfo : EIATTR_REG_RECONFIG
	.align		4
.L_87:
        /*0220*/ 	.byte	0x01, 0x54
	.zero		2


	//----- nvinfo : EIATTR_SYSCALL_OFFSETS
	.align		4
        /*0224*/ 	.byte	0x04, 0x46
        /*0226*/ 	.short	(.L_89 - .L_88)


	//   ....[0]....
.L_88:
        /*0228*/ 	.word	0x000011b0


	//   ....[1]....
        /*022c*/ 	.word	0x0000aba0


	//   ....[2]....
        /*0230*/ 	.word	0x0000ace0


	//   ....[3]....
        /*0234*/ 	.word	0x0000add0


	//   ....[4]....
        /*0238*/ 	.word	0x0000b540


	//----- nvinfo : EIATTR_MBARRIER_INSTR_OFFSETS
	.align		4
.L_89:
        /*023c*/ 	.byte	0x04, 0x39
        /*023e*/ 	.short	(.L_91 - .L_90)


	//   ....[0]....
.L_90:
        /*0240*/ 	.word	0x00000240
        /*0244*/ 	.word	0x000000ff
        /*0248*/ 	.word	0x00031c00
        /*024c*/ 	.short	0x0100
        /*024e*/ 	.byte	0x08
	.zero		1


	//   ....[1]....
        /*0250*/ 	.word	0x00000250
        /*0254*/ 	.word	0x000000ff
        /*0258*/ 	.word	0x00031c20
        /*025c*/ 	.short	0x0100
        /*025e*/ 	.byte	0x08
	.zero		1


	//   ....[2]....
        /*0260*/ 	.word	0x00000340
        /*0264*/ 	.word	0x000000ff
        /*0268*/ 	.word	0x00031c30
        /*026c*/ 	.short	0x0100
        /*026e*/ 	.byte	0x08
	.zero		1


	//   ....[3]....
        /*0270*/ 	.word	0x00000350
        /*0274*/ 	.word	0x000000ff
        /*0278*/ 	.word	0x00031c40
        /*027c*/ 	.short	0x0100
        /*027e*/ 	.byte	0x08
	.zero		1


	//   ....[4]....
        /*0280*/ 	.word	0x00000360
        /*0284*/ 	.word	0x000000ff
        /*0288*/ 	.word	0x00031c38
        /*028c*/ 	.short	0x0100
        /*028e*/ 	.byte	0x08
	.zero		1


	//   ....[5]....
        /*0290*/ 	.word	0x00000370
        /*0294*/ 	.word	0x000000ff
        /*0298*/ 	.word	0x00031c48
        /*029c*/ 	.short	0x0100
        /*029e*/ 	.byte	0x08
	.zero		1


	//   ....[6]....
        /*02a0*/ 	.word	0x000004a0
        /*02a4*/ 	.word	0x000000ff
        /*02a8*/ 	.word	0x00031c50
        /*02ac*/ 	.short	0x0100
        /*02ae*/ 	.byte	0x08
	.zero		1


	//   ....[7]....
        /*02b0*/ 	.word	0x000004b0
        /*02b4*/ 	.word	0x000000ff
        /*02b8*/ 	.word	0x00031c60
        /*02bc*/ 	.short	0x0100
        /*02be*/ 	.byte	0x08
	.zero		1


	//   ....[8]....
        /*02c0*/ 	.word	0x000004c0
        /*02c4*/ 	.word	0x000000ff
        /*02c8*/ 	.word	0x00031c58
        /*02cc*/ 	.short	0x0100
        /*02ce*/ 	.byte	0x08
	.zero		1


	//   ....[9]....
        /*02d0*/ 	.word	0x000004d0
        /*02d4*/ 	.word	0x000000ff
        /*02d8*/ 	.word	0x00031c68
        /*02dc*/ 	.short	0x0100
        /*02de*/ 	.byte	0x08
	.zero		1


	//   ....[10]....
        /*02e0*/ 	.word	0x000005c0
        /*02e4*/ 	.word	0x000000ff
        /*02e8*/ 	.word	0x00031c70
        /*02ec*/ 	.short	0x0100
        /*02ee*/ 	.byte	0x06
	.zero		1


	//   ....[11]....
        /*02f0*/ 	.word	0x000005d0
        /*02f4*/ 	.word	0x000000ff
        /*02f8*/ 	.word	0x00031c80
        /*02fc*/ 	.short	0x0100
        /*02fe*/ 	.byte	0x06
	.zero		1


	//   ....[12]....
        /*0300*/ 	.word	0x000005e0
        /*0304*/ 	.word	0x000000ff
        /*0308*/ 	.word	0x00031c78
        /*030c*/ 	.short	0x0100
        /*030e*/ 	.byte	0x06
	.zero		1


	//   ....[13]....
        /*0310*/ 	.word	0x000005f0
        /*0314*/ 	.word	0x000000ff
        /*0318*/ 	.word	0x00031c88
        /*031c*/ 	.short	0x0100
        /*031e*/ 	.byte	0x06
	.zero		1


	//   ....[14]....
        /*0320*/ 	.word	0x00000720
        /*0324*/ 	.word	0x000000ff
        /*0328*/ 	.word	0x00031c90
        /*032c*/ 	.short	0x0100
        /*032e*/ 	.byte	0x08
	.zero		1


	//   ....[15]....
        /*0330*/ 	.word	0x00000730
        /*0334*/ 	.word	0x000000ff
        /*0338*/ 	.word	0x00031ca0
        /*033c*/ 	.short	0x0100
        /*033e*/ 	.byte	0x08
	.zero		1


	//   ....[16]....
        /*0340*/ 	.word	0x00000740
        /*0344*/ 	.word	0x000000ff
        /*0348*/ 	.word	0x00031c98
        /*034c*/ 	.short	0x0100
        /*034e*/ 	.byte	0x08
	.zero		1


	//   ....[17]....
        /*0350*/ 	.word	0x00000750
        /*0354*/ 	.word	0x000000ff
        /*0358*/ 	.word	0x00031ca8
        /*035c*/ 	.short	0x0100
        /*035e*/ 	.byte	0x08
	.zero		1


	//   ....[18]....
        /*0360*/ 	.word	0x00000880
        /*0364*/ 	.word	0x000000ff
        /*0368*/ 	.word	0x00031cb0
        /*036c*/ 	.short	0x0100
        /*036e*/ 	.byte	0x08
	.zero		1


	//   ....[19]....
        /*0370*/ 	.word	0x00000890
        /*0374*/ 	.word	0x000000ff
        /*0378*/ 	.word	0x00031cc0
        /*037c*/ 	.short	0x0100
        /*037e*/ 	.byte	0x08
	.zero		1


	//   ....[20]....
        /*0380*/ 	.word	0x000008a0
        /*0384*/ 	.word	0x000000ff
        /*0388*/ 	.word	0x00031cb8
        /*038c*/ 	.short	0x0100
        /*038e*/ 	.byte	0x08
	.zero		1


	//   ....[21]....
        /*0390*/ 	.word	0x000008b0
        /*0394*/ 	.word	0x000000ff
        /*0398*/ 	.word	0x00031cc8
        /*039c*/ 	.short	0x0100
        /*039e*/ 	.byte	0x08
	.zero		1


	//   ....[22]....
        /*03a0*/ 	.word	0x000011e0
        /*03a4*/ 	.word	0x000000ff
        /*03a8*/ 	.word	0x00031c00
        /*03ac*/ 	.short	0x010a
        /*03ae*/ 	.byte	0x25
	.zero		1


	//   ....[23]....
        /*03b0*/ 	.word	0x00001230
        /*03b4*/ 	.word	0x000000ff
        /*03b8*/ 	.word	0x00031c30
        /*03bc*/ 	.short	0x010a
        /*03be*/ 	.byte	0x25
	.zero		1


	//   ....[24]....
        /*03c0*/ 	.word	0x00001270
        /*03c4*/ 	.word	0x000000ff
        /*03c8*/ 	.word	0x00031c30
        /*03cc*/ 	.short	0x010a
        /*03ce*/ 	.byte	0x25
	.zero		1


	//   ....[25]....
        /*03d0*/ 	.word	0x00003da0
        /*03d4*/ 	.word	0x00000008
        /*03d8*/ 	.word	0x00000000
        /*03dc*/ 	.short	0x0101
        /*03de*/ 	.byte	0x3f
	.zero		1


	//   ....[26]....
        /*03e0*/ 	.word	0x00004f70
        /*03e4*/ 	.word	0x00000005
        /*03e8*/ 	.word	0x00031c30
        /*03ec*/ 	.short	0x010a
        /*03ee*/ 	.byte	0x3f
	.zero		1


	//   ....[27]....
        /*03f0*/ 	.word	0x00004fb0
        /*03f4*/ 	.word	0x00000005
        /*03f8*/ 	.word	0x00031c30
        /*03fc*/ 	.short	0x010a
        /*03fe*/ 	.byte	0x3f
	.zero		1


	//   ....[28]....
        /*0400*/ 	.word	0x00006640
        /*0404*/ 	.word	0x000000ff
        /*0408*/ 	.word	0x00031c50
        /*040c*/ 	.short	0x010a
        /*040e*/ 	.byte	0x06
	.zero		1


	//   ....[29]....
        /*0410*/ 	.word	0x00006680
        /*0414*/ 	.word	0x000000ff
        /*0418*/ 	.word	0x00031c50
        /*041c*/ 	.short	0x010a
        /*041e*/ 	.byte	0x06
	.zero		1


	//   ....[30]....
        /*0420*/ 	.word	0x000079a0
        /*0424*/ 	.word	0x0000000e
        /*0428*/ 	.word	0x00000000
        /*042c*/ 	.short	0x0101
        /*042e*/ 	.byte	0x3f
	.zero		1


	//   ....[31]....
        /*0430*/ 	.word	0x00007a20
        /*0434*/ 	.word	0x0000007e
        /*0438*/ 	.word	0x00000000
        /*043c*/ 	.short	0x0101
        /*043e*/ 	.byte	0x3f
	.zero		1


	//   ....[32]....
        /*0440*/ 	.word	0x000085f0
        /*0444*/ 	.word	0x0000000c
        /*0448*/ 	.word	0x00031c50
        /*044c*/ 	.short	0x010a
        /*044e*/ 	.byte	0x3f
	.zero		1


	//   ....[33]....
        /*0450*/ 	.word	0x00008630
        /*0454*/ 	.word	0x0000000c
        /*0458*/ 	.word	0x00031c50
        /*045c*/ 	.short	0x010a
        /*045e*/ 	.byte	0x3f
	.zero		1


	//   ....[34]....
        /*0460*/ 	.word	0x00008d20
        /*0464*/ 	.word	0x00000009
        /*0468*/ 	.word	0x00000000
        /*046c*/ 	.short	0x0101
        /*046e*/ 	.byte	0x3f
	.zero		1


	//   ....[35]....
        /*0470*/ 	.word	0x000097e0
        /*0474*/ 	.word	0x000000ff
        /*0478*/ 	.word	0x00000000
        /*047c*/ 	.short	0x0101
        /*047e*/ 	.byte	0x04
	.zero		1


	//   ....[36]....
        /*0480*/ 	.word	0x0000b0f0
        /*0484*/ 	.word	0x000000ff
        /*0488*/ 	.word	0x00031c40
        /*048c*/ 	.short	0x010a
        /*048e*/ 	.byte	0x28
	.zero		1


	//   ....[37]....
        /*0490*/ 	.word	0x0000beb0
        /*0494*/ 	.word	0x000000ff
        /*0498*/ 	.word	0x00031c00
        /*049c*/ 	.short	0x0107
        /*049e*/ 	.byte	0x28
	.zero		1


	//   ....[38]....
        /*04a0*/ 	.word	0x0000bf00
        /*04a4*/ 	.word	0x000000ff
        /*04a8*/ 	.word	0x00031c00
        /*04ac*/ 	.short	0x0101
        /*04ae*/ 	.byte	0x28
	.zero		1


	//   ....[39]....
        /*04b0*/ 	.word	0x0000bf30
        /*04b4*/ 	.word	0x000000ff
        /*04b8*/ 	.word	0x00031c20
        /*04bc*/ 	.short	0x010a
        /*04be*/ 	.byte	0x28
	.zero		1


	//   ....[40]....
        /*04c0*/ 	.word	0x0000c270
        /*04c4*/ 	.word	0x000000ff
        /*04c8*/ 	.word	0x00031c48
        /*04cc*/ 	.short	0x010a
        /*04ce*/ 	.byte	0x28
	.zero		1


	//   ....[41]....
        /*04d0*/ 	.word	0x0000c640
        /*04d4*/ 	.word	0x000000ff
        /*04d8*/ 	.word	0x00031c60
        /*04dc*/ 	.short	0x010a
        /*04de*/ 	.byte	0x28
	.zero		1


	//   ....[42]....
        /*04e0*/ 	.word	0x0000cbc0
        /*04e4*/ 	.word	0x000000ff
        /*04e8*/ 	.word	0x00031c40
        /*04ec*/ 	.short	0x010a
        /*04ee*/ 	.byte	0x28
	.zero		1


	//   ....[43]....
        /*04f0*/ 	.word	0x0000cfa0
        /*04f4*/ 	.word	0x000000ff
        /*04f8*/ 	.word	0x00031c68
        /*04fc*/ 	.short	0x010a
        /*04fe*/ 	.byte	0x28
	.zero		1


	//   ....[44]....
        /*0500*/ 	.word	0x0000d560
        /*0504*/ 	.word	0x000000ff
        /*0508*/ 	.word	0x00031c48
        /*050c*/ 	.short	0x010a
        /*050e*/ 	.byte	0x28
	.zero		1


	//   ....[45]....
        /*0510*/ 	.word	0x0000d920
        /*0514*/ 	.word	0x000000ff
        /*0518*/ 	.word	0x00031c60
        /*051c*/ 	.short	0x010a
        /*051e*/ 	.byte	0x28
	.zero		1


	//   ....[46]....
        /*0520*/ 	.word	0x0000dd60
        /*0524*/ 	.word	0x00000003
        /*0528*/ 	.word	0x00031c60
        /*052c*/ 	.short	0x010a
        /*052e*/ 	.byte	0x3f
	.zero		1


	//   ....[47]....
        /*0530*/ 	.word	0x0000e1c0
        /*0534*/ 	.word	0x00000007
        /*0538*/ 	.word	0x00031c20
        /*053c*/ 	.short	0x010a
        /*053e*/ 	.byte	0x3f
	.zero		1


	//   ....[48]....
        /*0540*/ 	.word	0x0000e300
        /*0544*/ 	.word	0x00000005
        /*0548*/ 	.word	0x00000000
        /*054c*/ 	.short	0x010a
        /*054e*/ 	.byte	0x3f
	.zero		1


	//   ....[49]....
        /*0550*/ 	.word	0x0000e370
        /*0554*/ 	.word	0x00000003
        /*0558*/ 	.word	0x00000000
        /*055c*/ 	.short	0x010a
        /*055e*/ 	.byte	0x3f
	.zero		1


	//   ....[50]....
        /*0560*/ 	.word	0x0000e3d0
        /*0564*/ 	.word	0x00000005
        /*0568*/ 	.word	0x00000000
        /*056c*/ 	.short	0x010a
        /*056e*/ 	.byte	0x3f
	.zero		1


	//   ....[51]....
        /*0570*/ 	.word	0x0000e400
        /*0574*/ 	.word	0x00000003
        /*0578*/ 	.word	0x00000000
        /*057c*/ 	.short	0x010a
        /*057e*/ 	.byte	0x3f
	.zero		1


	//   ....[52]....
        /*0580*/ 	.word	0x0000e470
        /*0584*/ 	.word	0x00000003
        /*0588*/ 	.word	0x00031c00
        /*058c*/ 	.short	0x010a
        /*058e*/ 	.byte	0x3f
	.zero		1


	//   ....[53]....
        /*0590*/ 	.word	0x0000e4d0
        /*0594*/ 	.word	0x00000003
        /*0598*/ 	.word	0x00031c30
        /*059c*/ 	.short	0x010a
        /*059e*/ 	.byte	0x3f
	.zero		1


	//   ....[54]....
        /*05a0*/ 	.word	0x0000e520
        /*05a4*/ 	.word	0x00000005
        /*05a8*/ 	.word	0x00031c30
        /*05ac*/ 	.short	0x010a
        /*05ae*/ 	.byte	0x3f
	.zero		1


	//   ....[55]....
        /*05b0*/ 	.word	0x0000e580
        /*05b4*/ 	.word	0x00000005
        /*05b8*/ 	.word	0x00031c50
        /*05bc*/ 	.short	0x010a
        /*05be*/ 	.byte	0x3f
	.zero		1


	//   ....[56]....
        /*05c0*/ 	.word	0x0000e5d0
        /*05c4*/ 	.word	0x0000000c
        /*05c8*/ 	.word	0x00031c50
        /*05cc*/ 	.short	0x010a
        /*05ce*/ 	.byte	0x3f
	.zero		1


	//   ....[57]....
        /*05d0*/ 	.word	0x0000e730
        /*05d4*/ 	.word	0x00000003
        /*05d8*/ 	.word	0x00031c40
        /*05dc*/ 	.short	0x010a
        /*05de*/ 	.byte	0x3f
	.zero		1


	//   ....[58]....
        /*05e0*/ 	.word	0x0000ef70
        /*05e4*/ 	.word	0x00000003
        /*05e8*/ 	.word	0x00031c20
        /*05ec*/ 	.short	0x010a
        /*05ee*/ 	.byte	0x3f
	.zero		1


	//   ....[59]....
        /*05f0*/ 	.word	0x0000efd0
        /*05f4*/ 	.word	0x00000003
        /*05f8*/ 	.word	0x00031c48
        /*05fc*/ 	.short	0x010a
        /*05fe*/ 	.byte	0x3f
	.zero		1


	//   ....[60]....
        /*0600*/ 	.word	0x0000f030
        /*0604*/ 	.word	0x00000003
        /*0608*/ 	.word	0x00031c60
        /*060c*/ 	.short	0x010a
        /*060e*/ 	.byte	0x3f
	.zero		1


	//   ....[61]....
        /*0610*/ 	.word	0x0000f090
        /*0614*/ 	.word	0x00000003
        /*0618*/ 	.word	0x00031c40
        /*061c*/ 	.short	0x010a
        /*061e*/ 	.byte	0x3f
	.zero		1


	//   ....[62]....
        /*0620*/ 	.word	0x0000f0f0
        /*0624*/ 	.word	0x00000003
        /*0628*/ 	.word	0x00031c68
        /*062c*/ 	.short	0x010a
        /*062e*/ 	.byte	0x3f
	.zero		1


	//   ....[63]....
        /*0630*/ 	.word	0x0000f150
        /*0634*/ 	.word	0x00000002
        /*0638*/ 	.word	0x00031c48
        /*063c*/ 	.short	0x010a
        /*063e*/ 	.byte	0x3f
	.zero		1


	//   ....[64]....
        /*0640*/ 	.word	0x0000f1b0
        /*0644*/ 	.word	0x00000002
        /*0648*/ 	.word	0x00031c60
        /*064c*/ 	.short	0x010a
        /*064e*/ 	.byte	0x3f
	.zero		1


	//   ....[65]....
        /*0650*/ 	.word	0x0000f200
        /*0654*/ 	.word	0x00000003
        /*0658*/ 	.word	0x00031c60
        /*065c*/ 	.short	0x010a
        /*065e*/ 	.byte	0x3f
	.zero		1


	//   ....[66]....
        /*0660*/ 	.word	0x0000f250
        /*0664*/ 	.word	0x00000007
        /*0668*/ 	.word	0x00031c20
        /*066c*/ 	.short	0x010a
        /*066e*/ 	.byte	0x3f
	.zero		1


	//   ....[67]....
        /*0670*/ 	.word	0x0000f3c0
        /*0674*/ 	.word	0x00000005
        /*0678*/ 	.word	0x00000000
        /*067c*/ 	.short	0x010a
        /*067e*/ 	.byte	0x3f
	.zero		1


	//   ....[68]....
        /*0680*/ 	.word	0x0000f410
        /*0684*/ 	.word	0x00000003
        /*0688*/ 	.word	0x00000000
        /*068c*/ 	.short	0x010a
        /*068e*/ 	.byte	0x3f
	.zero		1


	//   ....[69]....
        /*0690*/ 	.word	0x0000f460
        /*0694*/ 	.word	0x00000005
        /*0698*/ 	.word	0x00000000
        /*069c*/ 	.short	0x010a
        /*069e*/ 	.byte	0x3f
	.zero		1


	//----- nvinfo : EIATTR_NUM_MBARRIERS
	.align		4
.L_91:
        /*06a0*/ 	.byte	0x03, 0x38
        /*06a2*/ 	.short	0x0016


	//----- nvinfo : EIATTR_EXIT_INSTR_OFFSETS
	.align		4
        /*06a4*/ 	.byte	0x04, 0x1c
        /*06a6*/ 	.short	(.L_93 - .L_92)


	//   ....[0]....
.L_92:
        /*06a8*/ 	.word	0x0000e450


	//----- nvinfo : EIATTR_MAX_THREADS
	.align		4
.L_93:
        /*06ac*/ 	.byte	0x04, 0x05
        /*06ae*/ 	.short	(.L_95 - .L_94)
.L_94:
        /*06b0*/ 	.word	0x00000200
        /*06b4*/ 	.word	0x00000001
        /*06b8*/ 	.word	0x00000001


	//----- nvinfo : EIATTR_CRS_STACK_SIZE
	.align		4
.L_95:
        /*06bc*/ 	.byte	0x04, 0x1e
        /*06be*/ 	.short	(.L_97 - .L_96)
.L_96:
        /*06c0*/ 	.word	0x00000000


	//----- nvinfo : EIATTR_CBANK_PARAM_SIZE
	.align		4
.L_97:
        /*06c4*/ 	.byte	0x03, 0x19
        /*06c6*/ 	.short	0x0a70


	//----- nvinfo : EIATTR_PARAM_CBANK
	.align		4
        /*06c8*/ 	.byte	0x04, 0x0a
        /*06ca*/ 	.short	(.L_99 - .L_98)
	.align		4
.L_98:
        /*06cc*/ 	.word	index@(.nv.constant0._ZN7cutlass13device_kernelIN5flash11enable_sm90INS1_16FlashAttnFwdSm90INS1_25CollectiveMainloopFwdSm90ILi2EN4cute5tupleIJNS5_1CILi1EEES8_S8_EEENS6_IJNS7_ILi192EEENS7_ILi144EEENS7_ILi96EEEEEELi96ENS_10bfloat16_tEfNS_4arch4Sm90ELb0ELb0ELb0ELb0ELb0ELb0ELb0ELb0ELb1ELb1ELb1ELb0EEENS1_21CollectiveEpilogueFwdINS6_IJSA_SC_SB_EEES9_SE_SG_Li384ELb0ELb1ELb1ELb0EEENS1_19SingleTileSchedulerILb0ELb1ELb1ELi192EEEEEEEEEvNT_6ParamsE)
        /*06d0*/ 	.short	0x0210
        /*06d2*/ 	.short	0x0a70


	//----- nvinfo : EIATTR_SW_WAR
	.align		4
.L_99:
        /*06d4*/ 	.byte	0x04, 0x36
        /*06d6*/ 	.short	(.L_101 - .L_100)
.L_100:
        /*06d8*/ 	.word	0x00000008
.L_101:


//--------------------- .nv.info._ZN7cutlass13device_kernelIN5flash11enable_sm90INS1_16FlashAttnFwdSm90INS1_25CollectiveMainloopFwdSm90ILi2EN4cute5tupleIJNS5_1CILi1EEES8_S8_EEENS6_IJNS7_ILi192EEENS7_ILi144EEENS7_ILi96EEEEEELi96ENS_10bfloat16_tEfNS_4arch4Sm90ELb0ELb0ELb0ELb1ELb0ELb0ELb0ELb0ELb1ELb1ELb1ELb0EEENS1_21CollectiveEpilogueFwdINS6_IJSA_SC_SB_EEES9_SE_SG_Li384ELb1ELb1ELb1ELb0EEENS1_36VarlenDynamicPersistentTileSchedulerILi192ELi144ELi384ELi128ELb1ELb1ELb1ELb0ELb1ELb1EEEEEEEEEvNT_6ParamsE --------------------------
	.section	.nv.info._ZN7cutlass13device_kernelIN5flash11enable_sm90INS1_16FlashAttnFwdSm90INS1_25CollectiveMainloopFwdSm90ILi2EN4cute5tupleIJNS5_1CILi1EEES8_S8_EEENS6_IJNS7_ILi192EEENS7_ILi144EEENS7_ILi96EEEEEELi96ENS_10bfloat16_tEfNS_4arch4Sm90ELb0ELb0ELb0ELb1ELb0ELb0ELb0ELb0ELb1ELb1ELb1ELb0EEENS1_21CollectiveEpilogueFwdINS6_IJSA_SC_SB_EEES9_SE_SG_Li384ELb1ELb1ELb1ELb0EEENS1_36VarlenDynamicPersistentTileSchedulerILi192ELi144ELi384ELi128ELb1ELb1ELb1ELb0ELb1ELb1EEEEEEEEEvNT_6ParamsE,"",@"SHT_CUDA_INFO"
	.sectionflags	@""
	.align	4


	//----- nvinfo : EIATTR_CUDA_API_VERSION
	.align		4
        /*0000*/ 	.byte	0x04, 0x37
        /*0002*/ 	.short	(.L_103 - .L_102)
.L_102:
        /*0004*/ 	.word	0x00000082


	//----- nvinfo : EIATTR_KPARAM_INFO
	.align		4
.L_103:
        /*0008*/ 	.byte	0x04, 0x17
        /*000a*/ 	.short	(.L_105 - .L_104)
.L_104:
        /*000c*/ 	.word	0x00000000
        /*0010*/ 	.short	0x0000
        /*0012*/ 	.short	0x0070
        /*0014*/ 	.byte	0x00, 0xf0, 0x01, 0x2a


	//----- nvinfo : EIATTR_SPARSE_MMA_MASK
	.align		4
.L_105:
        /*0018*/ 	.byte	0x03, 0x50
        /*001a*/ 	.short	0x0000


	//----- nvinfo : EIATTR_MAXREG_COUNT
	.align		4
        /*001c*/ 	.byte	0x03, 0x1b
        /*001e*/ 	.short	0x0080


	//----- nvinfo : EIATTR_NUM_BARRIERS
	.align		4
        /*0020*/ 	.byte	0x02, 0x4c
        /*0022*/ 	.byte	0x10
	.zero		1


	//----- nvinfo : EIATTR_EXTERNS
	.align		4
        /*0024*/ 	.byte	0x04, 0x0f
        /*0026*/ 	.short	(.L_107 - .L_106)


	//   ....[0]....
	.align		4
.L_106:
        /*0028*/ 	.word	index@(__assertfail)


	//----- nvinfo : EIATTR_ANNOTATIONS
	.align		4
.L_107:
        /*002c*/ 	.byte	0x04, 0x55
        /*002e*/ 	.short	(.L_109 - .L_108)


	//   ....[0]....
.L_108:
        /*0030*/ 	.word	0x00000001
        /*0034*/ 	.byte	0x50, 0x09, 0x00, 0x00, 0x01, 0x00, 0x00, 0x00, 0xa0, 0x0a, 0x00, 0x00, 0x01, 0x00, 0x00, 0x00
        /* <DEDUP_REMOVED lines=32> */
        /*0244*/ 	.byte	0x60, 0x2a, 0x01, 0x00, 0x01, 0x00, 0x00, 0x00, 0xf0, 0x2f, 0x01, 0x00


	//----- nvinfo : EIATTR_MERCURY_ISA_VERSION
	.align		4
.L_109:
        /*0250*/ 	.byte	0x03, 0x5f
        /*0252*/ 	.short	0x0101


	//----- nvinfo : EIATTR_UNUSED_LOAD_BYTE_OFFSET
	.align		4
        /*0254*/ 	.byte	0x04, 0x44
        /*0256*/ 	.short	(.L_111 - .L_110)


	//   ....[0]....
.L_110:
        /*0258*/ 	.word	0x00000a60
        /*025c*/ 	.word	0x0000fff0


	//   ....[1]....
        /*0260*/ 	.word	0x000098a0
        /*0264*/ 	.word	0x0000fff0


	//----- nvinfo : EIATTR_INT_WARP_WIDE_INSTR_OFFSETS
	.align		4
.L_111:
        /*0268*/ 	.byte	0x04, 0x31
        /*026a*/ 	.short	(.L_113 - .L_112)


	//   ....[0]....
.L_112:
        /*026c*/ 	.word	0x00000130


	//   ....[1]....
        /*0270*/ 	.word	0x00000170


	//   ....[2]....
        /*0274*/ 	.word	0x000001e0


	//   ....[3]....
        /*0278*/ 	.word	0x0000db00


	//   ....[4]....
        /*027c*/ 	.word	0x0000dba0


	//   ....[5]....
        /*0280*/ 	.word	0x000116d0


	//   ....[6]....
        /*0284*/ 	.word	0x00011770


	//----- nvinfo : EIATTR_COOP_GROUP_MASK_REGIDS
	.align		4
.L_113:
        /*0288*/ 	.byte	0x04, 0x29
        /*028a*/ 	.short	(.L_115 - .L_114)


	//   ....[0]....
.L_114:
        /*028c*/ 	.word	0xffffffff


	//   ....[1]....
        /*0290*/ 	.word	0xffffffff


	//   ....[2]....
        /*0294*/ 	.word	0xffffffff


	//   ....[3]....
        /*0298*/ 	.word	0xffffffff


	//   ....[4]....
        /*029c*/ 	.word	0xffffffff


	//   ....[5]....
        /*02a0*/ 	.word	0xffffffff


	//   ....[6]....
        /*02a4*/ 	.word	0xffffffff


	//   ....[7]....
        /*02a8*/ 	.word	0xffffffff


	//   ....[8]....
        /*02ac*/ 	.word	0xffffffff


	//   ....[9]....
        /*02b0*/ 	.word	0xffffffff


	//   ....[10]....
        /*02b4*/ 	.word	0xffffffff


	//   ....[11]....
        /*02b8*/ 	.word	0xffffffff


	//   ....[12]....
        /*02bc*/ 	.word	0xffffffff


	//   ....[13]....
        /*02c0*/ 	.word	0xffffffff


	//   ....[14]....
        /*02c4*/ 	.word	0xffffffff


	//   ....[15]....
        /*02c8*/ 	.word	0xffffffff


	//   ....[16]....
        /*02cc*/ 	.word	0xffffffff


	//   ....[17]....
        /*02d0*/ 	.word	0xffffffff


	//   ....[18]....
        /*02d4*/ 	.word	0xffffffff


	//   ....[19]....
        /*02d8*/ 	.word	0xffffffff


	//   ....[20]....
        /*02dc*/ 	.word	0xffffffff


	//   ....[21]....
        /*02e0*/ 	.word	0xffffffff


	//   ....[22]....
        /*02e4*/ 	.word	0xffffffff


	//   ....[23]....
        /*02e8*/ 	.word	0xffffffff


	//   ....[24]....
        /*02ec*/ 	.word	0xffffffff


	//   ....[25]....
        /*02f0*/ 	.word	0xffffffff


	//   ....[26]....
        /*02f4*/ 	.word	0xffffffff


	//   ....[27]....
        /*02f8*/ 	.word	0xffffffff


	//   ....[28]....
        /*02fc*/ 	.word	0xffffffff


	//   ....[29]....
        /*0300*/ 	.word	0xffffffff


	//   ....[30]....
        /*0304*/ 	.word	0xffffffff


	//   ....[31]....
        /*0308*/ 	.word	0xffffffff


	//   ....[32]....
        /*030c*/ 	.word	0xffffffff


	//   ....[33]....
        /*0310*/ 	.word	0xffffffff


	//   ....[34]....
        /*0314*/ 	.word	0xffffffff


	//   ....[35]....
        /*0318*/ 	.word	0xffffffff


	//   ....[36]....
        /*031c*/ 	.word	0xffffffff


	//   ....[37]....
        /*0320*/ 	.word	0xffffffff


	//   ....[38]....
        /*0324*/ 	.word	0xffffffff


	//   ....[39]....
        /*0328*/ 	.word	0xffffffff


	//   ....[40]....
        /*032c*/ 	.word	0xffffffff


	//   ....[41]....
        /*0330*/ 	.word	0xffffffff


	//   ....[42]....
        /*0334*/ 	.word	0xffffffff


	//   ....[43]....
        /*0338*/ 	.word	0xffffffff


	//   ....[44]....
        /*033c*/ 	.word	0xffffffff


	//   ....[45]....
        /*0340*/ 	.word	0xffffffff


	//   ....[46]....
        /*0344*/ 	.word	0xffffffff


	//   ....[47]....
        /*0348*/ 	.word	0xffffffff


	//   ....[48]....
        /*034c*/ 	.word	0xffffffff


	//   ....[49]....
        /*0350*/ 	.word	0xffffffff


	//   ....[50]....
        /*0354*/ 	.word	0xffffffff


	//   ....[51]....
        /*0358*/ 	.word	0xffffffff


	//   ....[52]....
        /*035c*/ 	.word	0xffffffff


	//   ....[53]....
        /*0360*/ 	.word	0xffffffff


	//   ....[54]....
        /*0364*/ 	.word	0xffffffff


	//   ....[55]....
        /*0368*/ 	.word	0xffffffff


	//   ....[56]....
        /*036c*/ 	.word	0xffffffff


	//   ....[57]....
        /*0370*/ 	.word	0xffffffff


	//   ....[58]....
        /*0374*/ 	.word	0xffffffff


	//   ....[59]....
        /*0378*/ 	.word	0xffffffff


	//   ....[60]....
        /*037c*/ 	.word	0xffffffff


	//   ....[61]....
        /*0380*/ 	.word	0xffffffff


	//   ....[62]....
        /*0384*/ 	.word	0xffffffff


	//   ....[63]....
        /*0388*/ 	.word	0xffffffff


	//   ....[64]....
        /*038c*/ 	.word	0xffffffff


	//   ....[65]....
        /*0390*/ 	.word	0xffffffff


	//   ....[66]....
        /*0394*/ 	.word	0xffffffff


	//   ....[67]....
        /*0398*/ 	.word	0xffffffff


	//   ....[68]....
        /*039c*/ 	.word	0xffffffff


	//   ....[69]....
        /*03a0*/ 	.word	0xffffffff


	//   ....[70]....
        /*03a4*/ 	.word	0xffffffff


	//   ....[71]....
        /*03a8*/ 	.word	0xffffffff


	//   ....[72]....
        /*03ac*/ 	.word	0xffffffff


	//   ....[73]....
        /*03b0*/ 	.word	0xffffffff


	//   ....[74]....
        /*03b4*/ 	.word	0xffffffff


	//   ....[75]....
        /*03b8*/ 	.word	0xffffffff


	//   ....[76]....
        /*03bc*/ 	.word	0xffffffff


	//   ....[77]....
        /*03c0*/ 	.word	0xffffffff


	//   ....[78]....
        /*03c4*/ 	.word	0xffffffff


	//   ....[79]....
        /*03c8*/ 	.word	0xffffffff


	//   ....[80]....
        /*03cc*/ 	.word	0xffffffff


	//   ....[81]....
        /*03d0*/ 	.word	0xffffffff


	//   ....[82]....
        /*03d4*/ 	.word	0xffffffff


	//   ....[83]....
        /*03d8*/ 	.word	0xffffffff


	//   ....[84]....
        /*03dc*/ 	.word	0xffffffff


	//   ....[85]....
        /*03e0*/ 	.word	0xffffffff


	//   ....[86]....
        /*03e4*/ 	.word	0xffffffff


	//   ....[87]....
        /*03e8*/ 	.word	0x0500000f


	//   ....[88]....
        /*03ec*/ 	.word	0x0500000f


	//   ....[89]....
        /*03f0*/ 	.word	0x0500000f


	//   ....[90]....
        /*03f4*/ 	.word	0x0500000f


	//   ....[91]....
        /*03f8*/ 	.word	0x0500000f


	//   ....[92]....
        /*03fc*/ 	.word	0x0500000f


	//   ....[93]....
        /*0400*/ 	.word	0x0500000f


	//   ....[94]....
        /*0404*/ 	.word	0x0500000f


	//   ....[95]....
        /*0408*/ 	.word	0x0500000f


	//   ....[96]....
        /*040c*/ 	.word	0x0500000f


	//   ....[97]....
        /*0410*/ 	.word	0x0500000f


	//   ....[98]....
        /*0414*/ 	.word	0x0500000f


	//   ....[99]....
        /*0418*/ 	.word	0x0500000f


	//   ....[100]....
        /*041c*/ 	.word	0x0500000f


	//   ....[101]....
        /*0420*/ 	.word	0x0500000f


	//   ....[102]....
        /*0424*/ 	.word	0x0500000f


	//   ....[103]....
        /*0428*/ 	.word	0x0500000f


	//   ....[104]....
        /*042c*/ 	.word	0x0500000f


	//   ....[105]....
        /*0430*/ 	.word	0x0500000f


	//   ....[106]....
        /*0434*/ 	.word	0x0500000f


	//   ....[107]....
        /*0438*/ 	.word	0x0500000f


	//   ....[108]....
        /*043c*/ 	.word	0x0500000f


	//   ....[109]....
        /*0440*/ 	.word	0x0500000f


	//   ....[110]....
        /*0444*/ 	.word	0x0500000f


	//   ....[111]....
        /*0448*/ 	.word	0x0500000f


	//   ....[112]....
        /*044c*/ 	.word	0x0500000f


	//   ....[113]....
        /*0450*/ 	.word	0x0500000f


	//   ....[114]....
        /*0454*/ 	.word	0x0500000f


	//   ....[115]....
        /*0458*/ 	.word	0x0500000f


	//   ....[116]....
        /*045c*/ 	.word	0x0500000f


	//   ....[117]....
        /*0460*/ 	.word	0x0500000f


	//   ....[118]....
        /*0464*/ 	.word	0x0500000f


	//----- nvinfo : EIATTR_COOP_GROUP_INSTR_OFFSETS
	.align		4
.L_115:
        /*0468*/ 	.byte	0x04, 0x28
        /*046a*/ 	.short	(.L_117 - .L_116)


	//   ....[0]....
.L_116:
        /*046c*/ 	.word	0x00000070


	//   ....[1]....
        /*0470*/ 	.word	0x00000140


	//   ....[2]....
        /*0474*/ 	.word	0x00000190


	//   ....[3]....
        /*0478*/ 	.word	0x000003c0


	//   ....[4]....
        /*047c*/ 	.word	0x00000520


	//   ....[5]....
        /*0480*/ 	.word	0x00000640


	//   ....[6]....
        /*0484*/ 	.word	0x000007a0


	//   ....[7]....
        /*0488*/ 	.word	0x00001ad0


	//   ....[8]....
        /*048c*/ 	.word	0x00003df0


	//   ....[9]....
        /*0490*/ 	.word	0x00003e20


	//   ....[10]....
        /*0494*/ 	.word	0x000043c0


	//   ....[11]....
        /*0498*/ 	.word	0x00004450


	//   ....[12]....
        /*049c*/ 	.word	0x000054a0


	//   ....[13]....
        /*04a0*/ 	.word	0x00007290


	//   ....[14]....
        /*04a4*/ 	.word	0x000072b0


	//   ....[15]....
        /*04a8*/ 	.word	0x00007a00


	//   ....[16]....
        /*04ac*/ 	.word	0x00007a60


	//   ....[17]....
        /*04b0*/ 	.word	0x00008da0


	//   ....[18]....
        /*04b4*/ 	.word	0x00008ed0


	//   ....[19]....
        /*04b8*/ 	.word	0x00009000


	//   ....[20]....
        /*04bc*/ 	.word	0x00009190


	//   ....[21]....
        /*04c0*/ 	.word	0x000091d0


	//   ....[22]....
        /*04c4*/ 	.word	0x0000a3b0


	//   ....[23]....
        /*04c8*/ 	.word	0x0000a3c0


	//   ....[24]....
        /*04cc*/ 	.word	0x0000a3d0


	//   ....[25]....
        /*04d0*/ 	.word	0x0000a410


	//   ....[26]....
        /*04d4*/ 	.word	0x0000ab00


	//   ....[27]....
        /*04d8*/ 	.word	0x0000ab30


	//   ....[28]....
        /*04dc*/ 	.word	0x0000ac60


	//   ....[29]....
        /*04e0*/ 	.word	0x0000ac80


	//   ....[30]....
        /*04e4*/ 	.word	0x0000b160


	//   ....[31]....
        /*04e8*/ 	.word	0x0000b170


	//   ....[32]....
        /*04ec*/ 	.word	0x0000b4c0


	//   ....[33]....
        /*04f0*/ 	.word	0x0000b4d0


	//   ....[34]....
        /*04f4*/ 	.word	0x0000c290


	//   ....[35]....
        /*04f8*/ 	.word	0x0000c2a0


	//   ....[36]....
        /*04fc*/ 	.word	0x0000c3b0


	//   ....[37]....
        /*0500*/ 	.word	0x0000c3d0


	//   ....[38]....
        /*0504*/ 	.word	0x0000c570


	//   ....[39]....
        /*0508*/ 	.word	0x0000c780


	//   ....[40]....
        /*050c*/ 	.word	0x0000c7b0


	//   ....[41]....
        /*0510*/ 	.word	0x0000c7e0


	//   ....[42]....
        /*0514*/ 	.word	0x0000c810


	//   ....[43]....
        /*0518*/ 	.word	0x0000c840


	//   ....[44]....
        /*051c*/ 	.word	0x0000c870


	//   ....[45]....
        /*0520*/ 	.word	0x0000ca00


	//   ....[46]....
        /*0524*/ 	.word	0x0000ca30


	//   ....[47]....
        /*0528*/ 	.word	0x0000ca60


	//   ....[48]....
        /*052c*/ 	.word	0x0000ca90


	//   ....[49]....
        /*0530*/ 	.word	0x0000cac0


	//   ....[50]....
        /*0534*/ 	.word	0x0000caf0


	//   ....[51]....
        /*0538*/ 	.word	0x0000cb80


	//   ....[52]....
        /*053c*/ 	.word	0x0000cbb0


	//   ....[53]....
        /*0540*/ 	.word	0x0000cbc0


	//   ....[54]....
        /*0544*/ 	.word	0x0000cc60


	//   ....[55]....
        /*0548*/ 	.word	0x0000e0c0


	//   ....[56]....
        /*054c*/ 	.word	0x0000ed60


	//   ....[57]....
        /*0550*/ 	.word	0x0000ed80


	//   ....[58]....
        /*0554*/ 	.word	0x0000ee40


	//   ....[59]....
        /*0558*/ 	.word	0x0000ee60


	//   ....[60]....
        /*055c*/ 	.word	0x0000ef00


	//   ....[61]....
        /*0560*/ 	.word	0x0000ef20


	//   ....[62]....
        /*0564*/ 	.word	0x0000ef30


	//   ....[63]....
        /*0568*/ 	.word	0x0000efc0


	//   ....[64]....
        /*056c*/ 	.word	0x0000f010


	//   ....[65]....
        /*0570*/ 	.word	0x0000f020


	//   ....[66]....
        /*0574*/ 	.word	0x0000f050


	//   ....[67]....
        /*0578*/ 	.word	0x0000f100


	//   ....[68]....
        /*057c*/ 	.word	0x00011e50


	//   ....[69]....
        /*0580*/ 	.word	0x00011e80


	//   ....[70]....
        /*0584*/ 	.word	0x00011ee0


	//   ....[71]....
        /*0588*/ 	.word	0x00011f10


	//   ....[72]....
        /*058c*/ 	.word	0x00011f40


	//   ....[73]....
        /*0590*/ 	.word	0x00011f70


	//   ....[74]....
        /*0594*/ 	.word	0x00011fa0


	//   ....[75]....
        /*0598*/ 	.word	0x00011fd0


	//   ....[76]....
        /*059c*/ 	.word	0x00012180


	//   ....[77]....
        /*05a0*/ 	.word	0x000121b0


	//   ....[78]....
        /*05a4*/ 	.word	0x000121e0


	//   ....[79]....
        /*05a8*/ 	.word	0x00012210


	//   ....[80]....
        /*05ac*/ 	.word	0x00012240


	//   ....[81]....
        /*05b0*/ 	.word	0x00012270


	//   ....[82]....
        /*05b4*/ 	.word	0x00012330


	//   ....[83]....
        /*05b8*/ 	.word	0x00012350


	//   ....[84]....
        /*05bc*/ 	.word	0x00012360


	//   ....[85]....
        /*05c0*/ 	.word	0x000123c0


	//   ....[86]....
        /*05c4*/ 	.word	0x000129e0


	//   ....[87]....
        /*05c8*/ 	.word	0x00012ee0


	//   ....[88]....
        /*05cc*/ 	.word	0x00013090


	//   ....[89]....
        /*05d0*/ 	.word	0x000130e0


	//   ....[90]....
        /*05d4*/ 	.word	0x00013210


	//   ....[91]....
        /*05d8*/ 	.word	0x00013260


	//   ....[92]....
        /*05dc*/ 	.word	0x00013380


	//   ....[93]....
        /*05e0*/ 	.word	0x000133f0


	//   ....[94]....
        /*05e4*/ 	.word	0x00013510


	//   ....[95]....
        /*05e8*/ 	.word	0x00013580


	//   ....[96]....
        /*05ec*/ 	.word	0x00013670


	//   ....[97]....
        /*05f0*/ 	.word	0x000136e0


	//   ....[98]....
        /*05f4*/ 	.word	0x000137f0


	//   ....[99]....
        /*05f8*/ 	.word	0x00013840


	//   ....[100]....
        /*05fc*/ 	.word	0x00013b60


	//   ....[101]....
        /*0600*/ 	.word	0x00013c00


	//   ....[102]....
        /*0604*/ 	.word	0x00013d90


	//   ....[103]....
        /*0608*/ 	.word	0x00013e00


	//   ....[104]....
        /*060c*/ 	.word	0x00013e70


	//   ....[105]....
        /*0610*/ 	.word	0x00013ee0


	//   ....[106]....
        /*0614*/ 	.word	0x00013f50


	//   ....[107]....
        /*0618*/ 	.word	0x00013fd0


	//   ....[108]....
        /*061c*/ 	.word	0x00014050


	//   ....[109]....
        /*0620*/ 	.word	0x000140e0


	//   ....[110]....
        /*0624*/ 	.word	0x00014150


	//   ....[111]....
        /*0628*/ 	.word	0x000141c0


	//   ....[112]....
        /*062c*/ 	.word	0x00014230


	//   ....[113]....
        /*0630*/ 	.word	0x000142b0


	//   ....[114]....
        /*0634*/ 	.word	0x00014320


	//   ....[115]....
        /*0638*/ 	.word	0x000143c0


	//   ....[116]....
        /*063c*/ 	.word	0x00014410


	//   ....[117]....
        /*0640*/ 	.word	0x000144a0


	//   ....[118]....
        /*0644*/ 	.word	0x000145d0


	//----- nvinfo : EIATTR_REG_RECONFIG
	.align		4
.L_117:
        /*0648*/ 	.byte	0x01, 0x54
	.zero		2


	//----- nvinfo : EIATTR_SYSCALL_OFFSETS
	.align		4
        /*064c*/ 	.byte	0x04, 0x46
        /*064e*/ 	.short	(.L_119 - .L_118)


	//   ....[0]....
.L_118:
        /*0650*/ 	.word	0x00001c90


	//   ....[1]....
        /*0654*/ 	.word	0x0000dd00


	//   ....[2]....
        /*0658*/ 	.word	0x0000de50


	//   ....[3]....
        /*065c*/ 	.word	0x0000df50


	//   ....[4]....
        /*0660*/ 	.word	0x0000e810


	//----- nvinfo : EIATTR_MBARRIER_INSTR_OFFSETS
	.align		4
.L_119:
        /*0664*/ 	.byte	0x04, 0x39
        /*0666*/ 	.short	(.L_121 - .L_120)


	//   ....[0]....
.L_120:
        /*0668*/ 	.word	0x00000270
        /*066c*/ 	.word	0x000000ff
        /*0670*/ 	.word	0x00031c00
        /*0674*/ 	.short	0x0100
        /*0676*/ 	.byte	0x08
	.zero		1


	//   ....[1]....
        /*0678*/ 	.word	0x00000280
        /*067c*/ 	.word	0x000000ff
        /*0680*/ 	.word	0x00031c20
        /*0684*/ 	.short	0x0100
        /*0686*/ 	.byte	0x08
	.zero		1


	//   ....[2]....
        /*0688*/ 	.word	0x00000370
        /*068c*/ 	.word	0x000000ff
        /*0690*/ 	.word	0x00031c30
        /*0694*/ 	.short	0x0100
        /*0696*/ 	.byte	0x08
	.zero		1


	//   ....[3]....
        /*0698*/ 	.word	0x00000380
        /*069c*/ 	.word	0x000000ff
        /*06a0*/ 	.word	0x00031c40
        /*06a4*/ 	.short	0x0100
        /*06a6*/ 	.byte	0x08
	.zero		1


	//   ....[4]....
        /*06a8*/ 	.word	0x00000390
        /*06ac*/ 	.word	0x000000ff
        /*06b0*/ 	.word	0x00031c38
        /*06b4*/ 	.short	0x0100
        /*06b6*/ 	.byte	0x08
	.zero		1


	//   ....[5]....
        /*06b8*/ 	.word	0x000003a0
        /*06bc*/ 	.word	0x000000ff
        /*06c0*/ 	.word	0x00031c48
        /*06c4*/ 	.short	0x0100
        /*06c6*/ 	.byte	0x08
	.zero		1


	//   ....[6]....
        /*06c8*/ 	.word	0x000004d0
        /*06cc*/ 	.word	0x000000ff
        /*06d0*/ 	.word	0x00031c50
        /*06d4*/ 	.short	0x0100
        /*06d6*/ 	.byte	0x08
	.zero		1


	//   ....[7]....
        /*06d8*/ 	.word	0x000004e0
        /*06dc*/ 	.word	0x000000ff
        /*06e0*/ 	.word	0x00031c60
        /*06e4*/ 	.short	0x0100
        /*06e6*/ 	.byte	0x08
	.zero		1


	//   ....[8]....
        /*06e8*/ 	.word	0x000004f0
        /*06ec*/ 	.word	0x000000ff
        /*06f0*/ 	.word	0x00031c58
        /*06f4*/ 	.short	0x0100
        /*06f6*/ 	.byte	0x08
	.zero		1


	//   ....[9]....
        /*06f8*/ 	.word	0x00000500
        /*06fc*/ 	.word	0x000000ff
        /*0700*/ 	.word	0x00031c68
        /*0704*/ 	.short	0x0100
        /*0706*/ 	.byte	0x08
	.zero		1


	//   ....[10]....
        /*0708*/ 	.word	0x000005f0
        /*070c*/ 	.word	0x000000ff
        /*0710*/ 	.word	0x00031c70
        /*0714*/ 	.short	0x0100
        /*0716*/ 	.byte	0x06
	.zero		1


	//   ....[11]....
        /*0718*/ 	.word	0x00000600
        /*071c*/ 	.word	0x000000ff
        /*0720*/ 	.word	0x00031c80
        /*0724*/ 	.short	0x0100
        /*0726*/ 	.byte	0x06
	.zero		1


	//   ....[12]....
        /*0728*/ 	.word	0x00000610
        /*072c*/ 	.word	0x000000ff
        /*0730*/ 	.word	0x00031c78
        /*0734*/ 	.short	0x0100
        /*0736*/ 	.byte	0x06
	.zero		1


	//   ....[13]....
        /*0738*/ 	.word	0x00000620
        /*073c*/ 	.word	0x000000ff
        /*0740*/ 	.word	0x00031c88
        /*0744*/ 	.short	0x0100
        /*0746*/ 	.byte	0x06
	.zero		1


	//   ....[14]....
        /*0748*/ 	.word	0x00000750
        /*074c*/ 	.word	0x000000ff
        /*0750*/ 	.word	0x00031c90
        /*0754*/ 	.short	0x0100
        /*0756*/ 	.byte	0x08
	.zero		1


	//   ....[15]....
        /*0758*/ 	.word	0x00000760
        /*075c*/ 	.word	0x000000ff
        /*0760*/ 	.word	0x00031ca0
        /*0764*/ 	.short	0x0100
        /*0766*/ 	.byte	0x08
	.zero		1


	//   ....[16]....
        /*0768*/ 	.word	0x00000770
        /*076c*/ 	.word	0x000000ff
        /*0770*/ 	.word	0x00031c98
        /*0774*/ 	.short	0x0100
        /*0776*/ 	.byte	0x08
	.zero		1


	//   ....[17]....
        /*0778*/ 	.word	0x00000780
        /*077c*/ 	.word	0x000000ff
        /*0780*/ 	.word	0x00031ca8
        /*0784*/ 	.short	0x0100
        /*0786*/ 	.byte	0x08
	.zero		1


	//   ....[18]....
        /*0788*/ 	.word	0x000008b0
        /*078c*/ 	.word	0x000000ff
        /*0790*/ 	.word	0x00031cb0
        /*0794*/ 	.short	0x0100
        /*0796*/ 	.byte	0x08
	.zero		1


	//   ....[19]....
        /*0798*/ 	.word	0x000008c0
        /*079c*/ 	.word	0x000000ff
        /*07a0*/ 	.word	0x00031cc0
        /*07a4*/ 	.short	0x0100
        /*07a6*/ 	.byte	0x08
	.zero		1


	//   ....[20]....
        /*07a8*/ 	.word	0x000008d0
        /*07ac*/ 	.word	0x000000ff
        /*07b0*/ 	.word	0x00031cb8
        /*07b4*/ 	.short	0x0100
        /*07b6*/ 	.byte	0x08
	.zero		1


	//   ....[21]....
        /*07b8*/ 	.word	0x000008e0
        /*07bc*/ 	.word	0x000000ff
        /*07c0*/ 	.word	0x00031cc8
        /*07c4*/ 	.short	0x0100
        /*07c6*/ 	.byte	0x08
	.zero		1


	//   ....[22]....
        /*07c8*/ 	.word	0x00001d50
        /*07cc*/ 	.word	0x000000ff
        /*07d0*/ 	.word	0x00031c00
        /*07d4*/ 	.short	0x010a
        /*07d6*/ 	.byte	0x25
	.zero		1


	//   ....[23]....
        /*07d8*/ 	.word	0x00001dd0
        /*07dc*/ 	.word	0x00000003
        /*07e0*/ 	.word	0x00031c30
        /*07e4*/ 	.short	0x010a
        /*07e6*/ 	.byte	0x3f
	.zero		1


	//   ....[24]....
        /*07e8*/ 	.word	0x00001e40
        /*07ec*/ 	.word	0x00000003
        /*07f0*/ 	.word	0x00031c30
        /*07f4*/ 	.short	0x010a
        /*07f6*/ 	.byte	0x3f
	.zero		1


	//   ....[25]....
        /*07f8*/ 	.word	0x000044f0
        /*07fc*/ 	.word	0x00000004
        /*0800*/ 	.word	0x00000000
        /*0804*/ 	.short	0x0101
        /*0806*/ 	.byte	0x3f
	.zero		1


	//   ....[26]....
        /*0808*/ 	.word	0x00005750
        /*080c*/ 	.word	0x000000ff
        /*0810*/ 	.word	0x00031c30
        /*0814*/ 	.short	0x010a
        /*0816*/ 	.byte	0x04
	.zero		1


	//   ....[27]....
        /*0818*/ 	.word	0x00005790
        /*081c*/ 	.word	0x000000ff
        /*0820*/ 	.word	0x00031c30
        /*0824*/ 	.short	0x010a
        /*0826*/ 	.byte	0x04
	.zero		1


	//   ....[28]....
        /*0828*/ 	.word	0x00006e30
        /*082c*/ 	.word	0x000000ff
        /*0830*/ 	.word	0x00031c50
        /*0834*/ 	.short	0x010a
        /*0836*/ 	.byte	0x04
	.zero		1


	//   ....[29]....
        /*0838*/ 	.word	0x00006e70
        /*083c*/ 	.word	0x000000ff
        /*0840*/ 	.word	0x00031c50
        /*0844*/ 	.short	0x010a
        /*0846*/ 	.byte	0x04
	.zero		1


	//   ....[30]....
        /*0848*/ 	.word	0x00008370
        /*084c*/ 	.word	0x0000000c
        /*0850*/ 	.word	0x00000000
        /*0854*/ 	.short	0x0101
        /*0856*/ 	.byte	0x3f
	.zero		1


	//   ....[31]....
        /*0858*/ 	.word	0x00008520
        /*085c*/ 	.word	0x0000000c
        /*0860*/ 	.word	0x00000000
        /*0864*/ 	.short	0x0101
        /*0866*/ 	.byte	0x3f
	.zero		1


	//   ....[32]....
        /*0868*/ 	.word	0x00008e20
        /*086c*/ 	.word	0x000000ff
        /*0870*/ 	.word	0x00031c50
        /*0874*/ 	.short	0x010a
        /*0876*/ 	.byte	0x09
	.zero		1


	//   ....[33]....
        /*0878*/ 	.word	0x00008e60
        /*087c*/ 	.word	0x000000ff
        /*0880*/ 	.word	0x00031c50
        /*0884*/ 	.short	0x010a
        /*0886*/ 	.byte	0x09
	.zero		1


	//   ....[34]....
        /*0888*/ 	.word	0x00009540
        /*088c*/ 	.word	0x00000006
        /*0890*/ 	.word	0x00000000
        /*0894*/ 	.short	0x0101
        /*0896*/ 	.byte	0x3f
	.zero		1


	//   ....[35]....
        /*0898*/ 	.word	0x0000ab20
        /*089c*/ 	.word	0x000000ff
        /*08a0*/ 	.word	0x00000000
        /*08a4*/ 	.short	0x0101
        /*08a6*/ 	.byte	0x04
	.zero		1


	//   ....[36]....
        /*08a8*/ 	.word	0x0000b120
        /*08ac*/ 	.word	0x000000ff
        /*08b0*/ 	.word	0x00000000
        /*08b4*/ 	.short	0x0101
        /*08b6*/ 	.byte	0x04
	.zero		1


	//   ....[37]....
        /*08b8*/ 	.word	0x0000e2e0
        /*08bc*/ 	.word	0x00000000
        /*08c0*/ 	.word	0x00031c40
        /*08c4*/ 	.short	0x010a
        /*08c6*/ 	.byte	0x3f
	.zero		1


	//   ....[38]....
        /*08c8*/ 	.word	0x0000f1e0
        /*08cc*/ 	.word	0x00000011
        /*08d0*/ 	.word	0x00031c00
        /*08d4*/ 	.short	0x0107
        /*08d6*/ 	.byte	0x3f
	.zero		1


	//   ....[39]....
        /*08d8*/ 	.word	0x0000f2d0
        /*08dc*/ 	.word	0x00000011
        /*08e0*/ 	.word	0x00031c00
        /*08e4*/ 	.short	0x0101
        /*08e6*/ 	.byte	0x3f
	.zero		1


	//   ....[40]....
        /*08e8*/ 	.word	0x0000f2f0
        /*08ec*/ 	.word	0x00000011
        /*08f0*/ 	.word	0x00031c20
        /*08f4*/ 	.short	0x010a
        /*08f6*/ 	.byte	0x3f
	.zero		1


	//   ....[41]....
        /*08f8*/ 	.word	0x0000f690
        /*08fc*/ 	.word	0x00000003
        /*0900*/ 	.word	0x00031c40
        /*0904*/ 	.short	0x010a
        /*0906*/ 	.byte	0x3f
	.zero		1


	//   ....[42]....
        /*0908*/ 	.word	0x0000fb10
        /*090c*/ 	.word	0x00000003
        /*0910*/ 	.word	0x00000060
        /*0914*/ 	.short	0x010a
        /*0916*/ 	.byte	0x3f
	.zero		1


	//   ....[43]....
        /*0918*/ 	.word	0x00010250
        /*091c*/ 	.word	0x00000003
        /*0920*/ 	.word	0x00031c40
        /*0924*/ 	.short	0x010a
        /*0926*/ 	.byte	0x3f
	.zero		1


	//   ....[44]....
        /*0928*/ 	.word	0x000106d0
        /*092c*/ 	.word	0x0000000c
        /*0930*/ 	.word	0x00000060
        /*0934*/ 	.short	0x010a
        /*0936*/ 	.byte	0x3f
	.zero		1


	//   ....[45]....
        /*0938*/ 	.word	0x00010d50
        /*093c*/ 	.word	0x00000002
        /*0940*/ 	.word	0x00031c40
        /*0944*/ 	.short	0x010a
        /*0946*/ 	.byte	0x3f
	.zero		1


	//   ....[46]....
        /*0948*/ 	.word	0x000111e0
        /*094c*/ 	.word	0x00000007
        /*0950*/ 	.word	0x00000060
        /*0954*/ 	.short	0x010a
        /*0956*/ 	.byte	0x3f
	.zero		1


	//   ....[47]....
        /*0958*/ 	.word	0x00011810
        /*095c*/ 	.word	0x00000003
        /*0960*/ 	.word	0x00031c60
        /*0964*/ 	.short	0x010a
        /*0966*/ 	.byte	0x3f
	.zero		1


	//   ....[48]....
        /*0968*/ 	.word	0x00012960
        /*096c*/ 	.word	0x00000009
        /*0970*/ 	.word	0x00031c20
        /*0974*/ 	.short	0x010a
        /*0976*/ 	.byte	0x3f
	.zero		1


	//   ....[49]....
        /*0978*/ 	.word	0x00012b20
        /*097c*/ 	.word	0x00000007
        /*0980*/ 	.word	0x00000000
        /*0984*/ 	.short	0x010a
        /*0986*/ 	.byte	0x3f
	.zero		1


	//   ....[50]....
        /*0988*/ 	.word	0x00012b90
        /*098c*/ 	.word	0x00000003
        /*0990*/ 	.word	0x00000000
        /*0994*/ 	.short	0x010a
        /*0996*/ 	.byte	0x3f
	.zero		1


	//   ....[51]....
        /*0998*/ 	.word	0x00012bf0
        /*099c*/ 	.word	0x00000005
        /*09a0*/ 	.word	0x00000000
        /*09a4*/ 	.short	0x010a
        /*09a6*/ 	.byte	0x3f
	.zero		1


	//   ....[52]....
        /*09a8*/ 	.word	0x00012c20
        /*09ac*/ 	.word	0x00000003
        /*09b0*/ 	.word	0x00000000
        /*09b4*/ 	.short	0x010a
        /*09b6*/ 	.byte	0x3f
	.zero		1


	//   ....[53]....
        /*09b8*/ 	.word	0x00012c90
        /*09bc*/ 	.word	0x00000003
        /*09c0*/ 	.word	0x00031c00
        /*09c4*/ 	.short	0x010a
        /*09c6*/ 	.byte	0x3f
	.zero		1


	//   ....[54]....
        /*09c8*/ 	.word	0x00012ce0
        /*09cc*/ 	.word	0x00000003
        /*09d0*/ 	.word	0x00031c30
        /*09d4*/ 	.short	0x010a
        /*09d6*/ 	.byte	0x3f
	.zero		1


	//   ....[55]....
        /*09d8*/ 	.word	0x00012d40
        /*09dc*/ 	.word	0x00000009
        /*09e0*/ 	.word	0x00031c30
        /*09e4*/ 	.short	0x010a
        /*09e6*/ 	.byte	0x3f
	.zero		1


	//   ....[56]....
        /*09e8*/ 	.word	0x00012da0
        /*09ec*/ 	.word	0x00000006
        /*09f0*/ 	.word	0x00031c50
        /*09f4*/ 	.short	0x010a
        /*09f6*/ 	.byte	0x3f
	.zero		1


	//   ....[57]....
        /*09f8*/ 	.word	0x00012e00
        /*09fc*/ 	.word	0x00000004
        /*0a00*/ 	.word	0x00031c50
        /*0a04*/ 	.short	0x010a
        /*0a06*/ 	.byte	0x3f
	.zero		1


	//   ....[58]....
        /*0a08*/ 	.word	0x00012fa0
        /*0a0c*/ 	.word	0x00000000
        /*0a10*/ 	.word	0x00031c40
        /*0a14*/ 	.short	0x010a
        /*0a16*/ 	.byte	0x3f
	.zero		1


	//   ....[59]....
        /*0a18*/ 	.word	0x00013880
        /*0a1c*/ 	.word	0x00000011
        /*0a20*/ 	.word	0x00031c20
        /*0a24*/ 	.short	0x010a
        /*0a26*/ 	.byte	0x3f
	.zero		1


	//   ....[60]....
        /*0a28*/ 	.word	0x000138d0
        /*0a2c*/ 	.word	0x00000003
        /*0a30*/ 	.word	0x00031c40
        /*0a34*/ 	.short	0x010a
        /*0a36*/ 	.byte	0x3f
	.zero		1


	//   ....[61]....
        /*0a38*/ 	.word	0x00013920
        /*0a3c*/ 	.word	0x00000003
        /*0a40*/ 	.word	0x00000060
        /*0a44*/ 	.short	0x010a
        /*0a46*/ 	.byte	0x3f
	.zero		1


	//   ....[62]....
        /*0a48*/ 	.word	0x00013970
        /*0a4c*/ 	.word	0x00000003
        /*0a50*/ 	.word	0x00031c40
        /*0a54*/ 	.short	0x010a
        /*0a56*/ 	.byte	0x3f
	.zero		1


	//   ....[63]....
        /*0a58*/ 	.word	0x000139c0
        /*0a5c*/ 	.word	0x0000000c
        /*0a60*/ 	.word	0x00000060
        /*0a64*/ 	.short	0x010a
        /*0a66*/ 	.byte	0x3f
	.zero		1


	//   ....[64]....
        /*0a68*/ 	.word	0x00013a10
        /*0a6c*/ 	.word	0x00000002
        /*0a70*/ 	.word	0x00031c40
        /*0a74*/ 	.short	0x010a
        /*0a76*/ 	.byte	0x3f
	.zero		1


	//   ....[65]....
        /*0a78*/ 	.word	0x00013a60
        /*0a7c*/ 	.word	0x00000007
        /*0a80*/ 	.word	0x00000060
        /*0a84*/ 	.short	0x010a
        /*0a86*/ 	.byte	0x3f
	.zero		1


	//   ....[66]....
        /*0a88*/ 	.word	0x00013ab0
        /*0a8c*/ 	.word	0x00000003
        /*0a90*/ 	.word	0x00031c60
        /*0a94*/ 	.short	0x010a
        /*0a96*/ 	.byte	0x3f
	.zero		1


	//   ....[67]....
        /*0a98*/ 	.word	0x000144f0
        /*0a9c*/ 	.word	0x00000009
        /*0aa0*/ 	.word	0x00031c20
        /*0aa4*/ 	.short	0x010a
        /*0aa6*/ 	.byte	0x3f
	.zero		1


	//   ....[68]....
        /*0aa8*/ 	.word	0x00014690
        /*0aac*/ 	.word	0x00000007
        /*0ab0*/ 	.word	0x00000000
        /*0ab4*/ 	.short	0x010a
        /*0ab6*/ 	.byte	0x3f
	.zero		1


	//   ....[69]....
        /*0ab8*/ 	.word	0x000146e0
        /*0abc*/ 	.word	0x00000003
        /*0ac0*/ 	.word	0x00000000
        /*0ac4*/ 	.short	0x010a
        /*0ac6*/ 	.byte	0x3f
	.zero		1


	//   ....[70]....
        /*0ac8*/ 	.word	0x00014730
        /*0acc*/ 	.word	0x00000005
        /*0ad0*/ 	.word	0x00000000
        /*0ad4*/ 	.short	0x010a
        /*0ad6*/ 	.byte	0x3f
	.zero		1


	//----- nvinfo : EIATTR_NUM_MBARRIERS
	.align		4
.L_121:
        /*0ad8*/ 	.byte	0x03, 0x38
        /*0ada*/ 	.short	0x0016


	//----- nvinfo : EIATTR_EXIT_INSTR_OFFSETS
	.align		4
        /*0adc*/ 	.byte	0x04, 0x1c
        /*0ade*/ 	.short	(.L_123 - .L_122)


	//   ....[0]....
.L_122:
        /*0ae0*/ 	.word	0x00000a90


	//   ....[1]....
        /*0ae4*/ 	.word	0x0000c510


	//   ....[2]....
        /*0ae8*/ 	.word	0x00012c70


	//----- nvinfo : EIATTR_MAX_THREADS
	.align		4
.L_123:
        /*0aec*/ 	.byte	0x04, 0x05
        /*0aee*/ 	.short	(.L_125 - .L_124)
.L_124:
        /*0af0*/ 	.word	0x00000200
        /*0af4*/ 	.word	0x00000001
        /*0af8*/ 	.word	0x00000001


	//----- nvinfo : EIATTR_CRS_STACK_SIZE
	.align		4
.L_125:
        /*0afc*/ 	.byte	0x04, 0x1e
        /*0afe*/ 	.short	(.L_127 - .L_126)
.L_126:
        /*0b00*/ 	.word	0x00000000


	//----- nvinfo : EIATTR_CBANK_PARAM_SIZE
	.align		4
.L_127:
        /*0b04*/ 	.byte	0x03, 0x19
        /*0b06*/ 	.short	0x0af0


	//----- nvinfo : EIATTR_PARAM_CBANK
	.align		4
        /*0b08*/ 	.byte	0x04, 0x0a
        /*0b0a*/ 	.short	(.L_129 - .L_128)
	.align		4
.L_128:
        /*0b0c*/ 	.word	index@(.nv.constant0._ZN7cutlass13device_kernelIN5flash11enable_sm90INS1_16FlashAttnFwdSm90INS1_25CollectiveMainloopFwdSm90ILi2EN4cute5tupleIJNS5_1CILi1EEES8_S8_EEENS6_IJNS7_ILi192EEENS7_ILi144EEENS7_ILi96EEEEEELi96ENS_10bfloat16_tEfNS_4arch4Sm90ELb0ELb0ELb0ELb1ELb0ELb0ELb0ELb0ELb1ELb1ELb1ELb0EEENS1_21CollectiveEpilogueFwdINS6_IJSA_SC_SB_EEES9_SE_SG_Li384ELb1ELb1ELb1ELb0EEENS1_36VarlenDynamicPersistentTileSchedulerILi192ELi144ELi384ELi128ELb1ELb1ELb1ELb0ELb1ELb1EEEEEEEEEvNT_6ParamsE)
        /*0b10*/ 	.short	0x0210
        /*0b12*/ 	.short	0x0af0


	//----- nvinfo : EIATTR_SW_WAR
	.align		4
.L_129:
        /*0b14*/ 	.byte	0x04, 0x36
        /*0b16*/ 	.short	(.L_131 - .L_130)
.L_130:
        /*0b18*/ 	.word	0x00000008
.L_131:


//--------------------- .nv.info._ZN7cutlass13device_kernelIN5flash11enable_sm90INS1_16FlashAttnFwdSm90INS1_25CollectiveMainloopFwdSm90ILi2EN4cute5tupleIJNS5_1CILi1EEES8_S8_EEENS6_IJNS7_ILi192EEENS7_ILi144EEENS7_ILi96EEEEEELi96ENS_10bfloat16_tEfNS_4arch4Sm90ELb0ELb0ELb0ELb1ELb0ELb1ELb0ELb0ELb1ELb1ELb1ELb0EEENS1_21CollectiveEpilogueFwdINS6_IJSA_SC_SB_EEES9_SE_SG_Li384ELb1ELb1ELb1ELb0EEENS1_36VarlenDynamicPersistentTileSchedulerILi192ELi144ELi384ELi128ELb1ELb1ELb1ELb0ELb1ELb1EEEEEEEEEvNT_6ParamsE --------------------------
	.section	.nv.info._ZN7cutlass13device_kernelIN5flash11enable_sm90INS1_16FlashAttnFwdSm90INS1_25CollectiveMainloopFwdSm90ILi2EN4cute5tupleIJNS5_1CILi1EEES8_S8_EEENS6_IJNS7_ILi192EEENS7_ILi144EEENS7_ILi96EEEEEELi96ENS_10bfloat16_tEfNS_4arch4Sm90ELb0ELb0ELb0ELb1ELb0ELb1ELb0ELb0ELb1ELb1ELb1ELb0EEENS1_21CollectiveEpilogueFwdINS6_IJSA_SC_SB_EEES9_SE_SG_Li384ELb1ELb1ELb1ELb0EEENS1_36VarlenDynamicPersistentTileSchedulerILi192ELi144ELi384ELi128ELb1ELb1ELb1ELb0ELb1ELb1EEEEEEEEEvNT_6ParamsE,"",@"SHT_CUDA_INFO"
	.sectionflags	@""
	.align	4


	//----- nvinfo : EIATTR_CUDA_API_VERSION
	.align		4
        /*0000*/ 	.byte	0x04, 0x37
        /*0002*/ 	.short	(.L_133 - .L_132)
.L_132:
        /*0004*/ 	.word	0x00000082


	//----- nvinfo : EIATTR_KPARAM_INFO
	.align		4
.L_133:
        /*0008*/ 	.byte	0x04, 0x17
        /*000a*/ 	.short	(.L_135 - .L_134)
.L_134:
        /*000c*/ 	.word	0x00000000
        /*0010*/ 	.short	0x0000
        /*0012*/ 	.short	0x0070
        /*0014*/ 	.byte	0x00, 0xf0, 0x01, 0x2a


	//----- nvinfo : EIATTR_SPARSE_MMA_MASK
	.align		4
.L_135:
        /*0018*/ 	.byte	0x03, 0x50
        /*001a*/ 	.short	0x0000


	//----- nvinfo : EIATTR_MAXREG_COUNT
	.align		4
        /*001c*/ 	.byte	0x03, 0x1b
        /*001e*/ 	.short	0x0080


	//----- nvinfo : EIATTR_NUM_BARRIERS
	.align		4
        /*0020*/ 	.byte	0x02, 0x4c
        /*0022*/ 	.byte	0x10
	.zero		1


	//----- nvinfo : EIATTR_EXTERNS
	.align		4
        /*0024*/ 	.byte	0x04, 0x0f
        /*0026*/ 	.short	(.L_137 - .L_136)


	//   ....[0]....
	.align		4
.L_136:
        /*0028*/ 	.word	index@(__assertfail)


	//----- nvinfo : EIATTR_ANNOTATIONS
	.align		4
.L_137:
        /*002c*/ 	.byte	0x04, 0x55
        /*002e*/ 	.short	(.L_139 - .L_138)


	//   ....[0]....
.L_138:
        /* <DEDUP_REMOVED lines=137> */
        /*08b4*/ 	.byte	0x10, 0x0e, 0x02, 0x00


	//----- nvinfo : EIATTR_MERCURY_ISA_VERSION
	.align		4
.L_139:
        /*08b8*/ 	.byte	0x03, 0x5f
        /*08ba*/ 	.short	0x0101


	//----- nvinfo : EIATTR_UNUSED_LOAD_BYTE_OFFSET
	.align		4
        /*08bc*/ 	.byte	0x04, 0x44
        /*08be*/ 	.short	(.L_141 - .L_140)


	//   ....[0]....
.L_140:
        /*08c0*/ 	.word	0x00000ad0
        /*08c4*/ 	.word	0x0000fff0


	//   ....[1]....
        /*08c8*/ 	.word	0x00015150
        /*08cc*/ 	.word	0x0000fff0


	//----- nvinfo : EIATTR_INT_WARP_WIDE_INSTR_OFFSETS
	.align		4
.L_141:
        /*08d0*/ 	.byte	0x04, 0x31
        /*08d2*/ 	.short	(.L_143 - .L_142)


	//   ....[0]....
.L_142:
        /*08d4*/ 	.word	0x00000180


	//   ....[1]....
        /*08d8*/ 	.word	0x00000220


	//   ....[2]....
        /*08dc*/ 	.word	0x00000290


	//   ....[3]....
        /*08e0*/ 	.word	0x0001ab50


	//   ....[4]....
        /*08e4*/ 	.word	0x0001abe0


	//   ....[5]....
        /*08e8*/ 	.word	0x0001e6e0


	//   ....[6]....
        /*08ec*/ 	.word	0x0001e770


	//----- nvinfo : EIATTR_COOP_GROUP_MASK_REGIDS
	.align		4
.L_143:
        /*08f0*/ 	.byte	0x04, 0x29
        /*08f2*/ 	.short	(.L_145 - .L_144)


	//   ....[0]....
.L_144:
        /*08f4*/ 	.word	0xffffffff


	//   ....[1]....
        /*08f8*/ 	.word	0xffffffff


	//   ....[2]....
        /*08fc*/ 	.word	0xffffffff


	//   ....[3]....
        /*0900*/ 	.word	0xffffffff


	//   ....[4]....
        /*0904*/ 	.word	0xffffffff


	//   ....[5]....
        /*0908*/ 	.word	0xffffffff


	//   ....[6]....
        /*090c*/ 	.word	0xffffffff


	//   ....[7]....
        /*0910*/ 	.word	0xffffffff


	//   ....[8]....
        /*0914*/ 	.word	0xffffffff


	//   ....[9]....
        /*0918*/ 	.word	0xffffffff


	//   ....[10]....
        /*091c*/ 	.word	0xffffffff


	//   ....[11]....
        /*0920*/ 	.word	0xffffffff


	//   ....[12]....
        /*0924*/ 	.word	0xffffffff


	//   ....[13]....
        /*0928*/ 	.word	0xffffffff


	//   ....[14]....
        /*092c*/ 	.word	0xffffffff


	//   ....[15]....
        /*0930*/ 	.word	0xffffffff


	//   ....[16]....
        /*0934*/ 	.word	0xffffffff


	//   ....[17]....
        /*0938*/ 	.word	0xffffffff


	//   ....[18]....
        /*093c*/ 	.word	0xffffffff


	//   ....[19]....
        /*0940*/ 	.word	0xffffffff


	//   ....[20]....
        /*0944*/ 	.word	0xffffffff


	//   ....[21]....
        /*0948*/ 	.word	0xffffffff


	//   ....[22]....
        /*094c*/ 	.word	0xffffffff


	//   ....[23]....
        /*0950*/ 	.word	0xffffffff


	//   ....[24]....
        /*0954*/ 	.word	0xffffffff


	//   ....[25]....
        /*0958*/ 	.word	0xffffffff


	//   ....[26]....
        /*095c*/ 	.word	0xffffffff


	//   ....[27]....
        /*0960*/ 	.word	0xffffffff


	//   ....[28]....
        /*0964*/ 	.word	0xffffffff


	//   ....[29]....
        /*0968*/ 	.word	0xffffffff


	//   ....[30]....
        /*096c*/ 	.word	0xffffffff


	//   ....[31]....
        /*0970*/ 	.word	0xffffffff


	//   ....[32]....
        /*0974*/ 	.word	0xffffffff


	//   ....[33]....
        /*0978*/ 	.word	0xffffffff


	//   ....[34]....
        /*097c*/ 	.word	0xffffffff


	//   ....[35]....
        /*0980*/ 	.word	0xffffffff


	//   ....[36]....
        /*0984*/ 	.word	0xffffffff


	//   ....[37]....
        /*0988*/ 	.word	0xffffffff


	//   ....[38]....
        /*098c*/ 	.word	0xffffffff


	//   ....[39]....
        /*0990*/ 	.word	0xffffffff


	//   ....[40]....
        /*0994*/ 	.word	0xffffffff


	//   ....[41]....
        /*0998*/ 	.word	0xffffffff


	//   ....[42]....
        /*099c*/ 	.word	0xffffffff


	//   ....[43]....
        /*09a0*/ 	.word	0xffffffff


	//   ....[44]....
        /*09a4*/ 	.word	0xffffffff


	//   ....[45]....
        /*09a8*/ 	.word	0xffffffff


	//   ....[46]....
        /*09ac*/ 	.word	0xffffffff


	//   ....[47]....
        /*09b0*/ 	.word	0xffffffff


	//   ....[48]....
        /*09b4*/ 	.word	0xffffffff


	//   ....[49]....
        /*09b8*/ 	.word	0xffffffff


	//   ....[50]....
        /*09bc*/ 	.word	0xffffffff


	//   ....[51]....
        /*09c0*/ 	.word	0xffffffff


	//   ....[52]....
        /*09c4*/ 	.word	0xffffffff


	//   ....[53]....
        /*09c8*/ 	.word	0xffffffff


	//   ....[54]....
        /*09cc*/ 	.word	0xffffffff


	//   ....[55]....
        /*09d0*/ 	.word	0xffffffff


	//   ....[56]....
        /*09d4*/ 	.word	0xffffffff


	//   ....[57]....
        /*09d8*/ 	.word	0xffffffff


	//   ....[58]....
        /*09dc*/ 	.word	0xffffffff


	//   ....[59]....
        /*09e0*/ 	.word	0xffffffff


	//   ....[60]....
        /*09e4*/ 	.word	0xffffffff


	//   ....[61]....
        /*09e8*/ 	.word	0xffffffff


	//   ....[62]....
        /*09ec*/ 	.word	0xffffffff


	//   ....[63]....
        /*09f0*/ 	.word	0xffffffff


	//   ....[64]....
        /*09f4*/ 	.word	0xffffffff


	//   ....[65]....
        /*09f8*/ 	.word	0xffffffff


	//   ....[66]....
        /*09fc*/ 	.word	0xffffffff


	//   ....[67]....
        /*0a00*/ 	.word	0xffffffff


	//   ....[68]....
        /*0a04*/ 	.word	0xffffffff


	//   ....[69]....
        /*0a08*/ 	.word	0xffffffff


	//   ....[70]....
        /*0a0c*/ 	.word	0xffffffff


	//   ....[71]....
        /*0a10*/ 	.word	0xffffffff


	//   ....[72]....
        /*0a14*/ 	.word	0xffffffff


	//   ....[73]....
        /*0a18*/ 	.word	0xffffffff


	//   ....[74]....
        /*0a1c*/ 	.word	0xffffffff


	//   ....[75]....
        /*0a20*/ 	.word	0xffffffff


	//   ....[76]....
        /*0a24*/ 	.word	0xffffffff


	//   ....[77]....
        /*0a28*/ 	.word	0xffffffff


	//   ....[78]....
        /*0a2c*/ 	.word	0xffffffff


	//   ....[79]....
        /*0a30*/ 	.word	0xffffffff


	//   ....[80]....
        /*0a34*/ 	.word	0xffffffff


	//   ....[81]....
        /*0a38*/ 	.word	0xffffffff


	//   ....[82]....
        /*0a3c*/ 	.word	0xffffffff


	//   ....[83]....
        /*0a40*/ 	.word	0xffffffff


	//   ....[84]....
        /*0a44*/ 	.word	0xffffffff


	//   ....[85]....
        /*0a48*/ 	.word	0xffffffff


	//   ....[86]....
        /*0a4c*/ 	.word	0xffffffff


	//   ....[87]....
        /*0a50*/ 	.word	0xffffffff


	//   ....[88]....
        /*0a54*/ 	.word	0xffffffff


	//   ....[89]....
        /*0a58*/ 	.word	0xffffffff


	//   ....[90]....
        /*0a5c*/ 	.word	0xffffffff


	//   ....[91]....
        /*0a60*/ 	.word	0xffffffff


	//   ....[92]....
        /*0a64*/ 	.word	0xffffffff


	//   ....[93]....
        /*0a68*/ 	.word	0xffffffff


	//   ....[94]....
        /*0a6c*/ 	.word	0xffffffff


	//   ....[95]....
        /*0a70*/ 	.word	0xffffffff


	//   ....[96]....
        /*0a74*/ 	.word	0x0500000f


	//   ....[97]....
        /*0a78*/ 	.word	0x0500000f


	//   ....[98]....
        /*0a7c*/ 	.word	0x0500000f


	//   ....[99]....
        /*0a80*/ 	.word	0x0500000f


	//   ....[100]....
        /*0a84*/ 	.word	0x0500000f


	//   ....[101]....
        /*0a88*/ 	.word	0x0500000f


	//   ....[102]....
        /*0a8c*/ 	.word	0x0500000f


	//   ....[103]....
        /*0a90*/ 	.word	0x0500000f


	//   ....[104]....
        /*0a94*/ 	.word	0x0500000f


	//   ....[105]....
        /*0a98*/ 	.word	0x0500000f


	//   ....[106]....
        /*0a9c*/ 	.word	0x0500000f


	//   ....[107]....
        /*0aa0*/ 	.word	0x0500000f


	//   ....[108]....
        /*0aa4*/ 	.word	0x0500000f


	//   ....[109]....
        /*0aa8*/ 	.word	0x0500000f


	//   ....[110]....
        /*0aac*/ 	.word	0x0500000f


	//   ....[111]....
        /*0ab0*/ 	.word	0x0500000f


	//   ....[112]....
        /*0ab4*/ 	.word	0x0500000f


	//   ....[113]....
        /*0ab8*/ 	.word	0x0500000f


	//   ....[114]....
        /*0abc*/ 	.word	0x0500000f


	//   ....[115]....
        /*0ac0*/ 	.word	0x0500000f


	//   ....[116]....
        /*0ac4*/ 	.word	0x0500000f


	//   ....[117]....
        /*0ac8*/ 	.word	0x0500000f


	//   ....[118]....
        /*0acc*/ 	.word	0x0500000f


	//   ....[119]....
        /*0ad0*/ 	.word	0x0500000f


	//   ....[120]....
        /*0ad4*/ 	.word	0x0500000f


	//   ....[121]....
        /*0ad8*/ 	.word	0x0500000f


	//   ....[122]....
        /*0adc*/ 	.word	0x0500000f


	//   ....[123]....
        /*0ae0*/ 	.word	0x0500000f


	//   ....[124]....
        /*0ae4*/ 	.word	0x0500000f


	//   ....[125]....
        /*0ae8*/ 	.word	0x0500000f


	//   ....[126]....
        /*0aec*/ 	.word	0x0500000f


	//   ....[127]....
        /*0af0*/ 	.word	0x0500000f


	//   ....[128]....
        /*0af4*/ 	.word	0x0500000f


	//   ....[129]....
        /*0af8*/ 	.word	0x0500000f


	//   ....[130]....
        /*0afc*/ 	.word	0x0500000f


	//   ....[131]....
        /*0b00*/ 	.word	0x0500000f


	//   ....[132]....
        /*0b04*/ 	.word	0x0500000f


	//   ....[133]....
        /*0b08*/ 	.word	0x0500000f


	//   ....[134]....
        /*0b0c*/ 	.word	0x0500000f


	//   ....[135]....
        /*0b10*/ 	.word	0x0500000f


	//   ....[136]....
        /*0b14*/ 	.word	0x0500000f


	//   ....[137]....
        /*0b18*/ 	.word	0x0500000f


	//   ....[138]....
        /*0b1c*/ 	.word	0x0500000f


	//   ....[139]....
        /*0b20*/ 	.word	0x0500000f


	//   ....[140]....
        /*0b24*/ 	.word	0x0500000f


	//   ....[141]....
        /*0b28*/ 	.word	0x0500000f


	//   ....[142]....
        /*0b2c*/ 	.word	0x0500000f


	//   ....[143]....
        /*0b30*/ 	.word	0x0500000f


	//   ....[144]....
        /*0b34*/ 	.word	0x0500000f


	//   ....[145]....
        /*0b38*/ 	.word	0x0500000f


	//   ....[146]....
        /*0b3c*/ 	.word	0x0500000f


	//   ....[147]....
        /*0b40*/ 	.word	0x0500000f


	//   ....[148]....
        /*0b44*/ 	.word	0x0500000f


	//   ....[149]....
        /*0b48*/ 	.word	0x0500000f


	//----- nvinfo : EIATTR_COOP_GROUP_INSTR_OFFSETS
	.align		4
.L_145:
        /*0b4c*/ 	.byte	0x04, 0x28
        /*0b4e*/ 	.short	(.L_147 - .L_146)


	//   ....[0]....
.L_146:
        /*0b50*/ 	.word	0x00000060


	//   ....[1]....
        /*0b54*/ 	.word	0x00000190


	//   ....[2]....
        /*0b58*/ 	.word	0x00000240


	//   ....[3]....
        /*0b5c*/ 	.word	0x00000400


	//   ....[4]....
        /*0b60*/ 	.word	0x00000560


	//   ....[5]....
        /*0b64*/ 	.word	0x00000680


	//   ....[6]....
        /*0b68*/ 	.word	0x000007e0


	//   ....[7]....
        /*0b6c*/ 	.word	0x000074f0


	//   ....[8]....
        /*0b70*/ 	.word	0x00007ac0


	//   ....[9]....
        /*0b74*/ 	.word	0x00007ad0


	//   ....[10]....
        /*0b78*/ 	.word	0x00007ae0


	//   ....[11]....
        /*0b7c*/ 	.word	0x00007af0


	//   ....[12]....
        /*0b80*/ 	.word	0x00009880


	//   ....[13]....
        /*0b84*/ 	.word	0x00009890


	//   ....[14]....
        /*0b88*/ 	.word	0x000098a0


	//   ....[15]....
        /*0b8c*/ 	.word	0x000098b0


	//   ....[16]....
        /*0b90*/ 	.word	0x0000e080


	//   ....[17]....
        /*0b94*/ 	.word	0x0000e0a0


	//   ....[18]....
        /*0b98*/ 	.word	0x0000e4c0


	//   ....[19]....
        /*0b9c*/ 	.word	0x0000e4e0


	//   ....[20]....
        /*0ba0*/ 	.word	0x0000f8c0


	//   ....[21]....
        /*0ba4*/ 	.word	0x00012520


	//   ....[22]....
        /*0ba8*/ 	.word	0x00012540


	//   ....[23]....
        /*0bac*/ 	.word	0x00012b00


	//   ....[24]....
        /*0bb0*/ 	.word	0x00012b20


	//   ....[25]....
        /*0bb4*/ 	.word	0x00014370


	//   ....[26]....
        /*0bb8*/ 	.word	0x00014b80


	//   ....[27]....
        /*0bbc*/ 	.word	0x00014b90


	//   ....[28]....
        /*0bc0*/ 	.word	0x00014bd0


	//   ....[29]....
        /*0bc4*/ 	.word	0x00014be0


	//   ....[30]....
        /*0bc8*/ 	.word	0x00015b20


	//   ....[31]....
        /*0bcc*/ 	.word	0x00015b40


	//   ....[32]....
        /*0bd0*/ 	.word	0x00015b50


	//   ....[33]....
        /*0bd4*/ 	.word	0x00015b60


	//   ....[34]....
        /*0bd8*/ 	.word	0x00016200


	//   ....[35]....
        /*0bdc*/ 	.word	0x00016210


	//   ....[36]....
        /*0be0*/ 	.word	0x00016360


	//   ....[37]....
        /*0be4*/ 	.word	0x00016370


	//   ....[38]....
        /*0be8*/ 	.word	0x00016760


	//   ....[39]....
        /*0bec*/ 	.word	0x00016770


	//   ....[40]....
        /*0bf0*/ 	.word	0x00016c60


	//   ....[41]....
        /*0bf4*/ 	.word	0x00016c70


	//   ....[42]....
        /*0bf8*/ 	.word	0x00017a40


	//   ....[43]....
        /*0bfc*/ 	.word	0x00017a50


	//   ....[44]....
        /*0c00*/ 	.word	0x00017bb0


	//   ....[45]....
        /*0c04*/ 	.word	0x00017bc0


	//   ....[46]....
        /*0c08*/ 	.word	0x00017d70


	//   ....[47]....
        /*0c0c*/ 	.word	0x00017f90


	//   ....[48]....
        /*0c10*/ 	.word	0x00017fc0


	//   ....[49]....
        /*0c14*/ 	.word	0x00017ff0


	//   ....[50]....
        /*0c18*/ 	.word	0x00018020


	//   ....[51]....
        /*0c1c*/ 	.word	0x00018050


	//   ....[52]....
        /*0c20*/ 	.word	0x00018080


	//   ....[53]....
        /*0c24*/ 	.word	0x00018200


	//   ....[54]....
        /*0c28*/ 	.word	0x00018230


	//   ....[55]....
        /*0c2c*/ 	.word	0x00018260


	//   ....[56]....
        /*0c30*/ 	.word	0x00018290


	//   ....[57]....
        /*0c34*/ 	.word	0x000182c0


	//   ....[58]....
        /*0c38*/ 	.word	0x000182f0


	//   ....[59]....
        /*0c3c*/ 	.word	0x00018380


	//   ....[60]....
        /*0c40*/ 	.word	0x000183b0


	//   ....[61]....
        /*0c44*/ 	.word	0x000183c0


	//   ....[62]....
        /*0c48*/ 	.word	0x00018460


	//   ....[63]....
        /*0c4c*/ 	.word	0x00019430


	//   ....[64]....
        /*0c50*/ 	.word	0x0001b0f0


	//   ....[65]....
        /*0c54*/ 	.word	0x0001bdb0


	//   ....[66]....
        /*0c58*/ 	.word	0x0001bdd0


	//   ....[67]....
        /*0c5c*/ 	.word	0x0001be60


	//   ....[68]....
        /*0c60*/ 	.word	0x0001be80


	//   ....[69]....
        /*0c64*/ 	.word	0x0001bf20


	//   ....[70]....
        /*0c68*/ 	.word	0x0001bf40


	//   ....[71]....
        /*0c6c*/ 	.word	0x0001bf50


	//   ....[72]....
        /*0c70*/ 	.word	0x0001bfe0


	//   ....[73]....
        /*0c74*/ 	.word	0x0001c000


	//   ....[74]....
        /*0c78*/ 	.word	0x0001c030


	//   ....[75]....
        /*0c7c*/ 	.word	0x0001c070


	//   ....[76]....
        /*0c80*/ 	.word	0x0001c120


	//   ....[77]....
        /*0c84*/ 	.word	0x0001ee60


	//   ....[78]....
        /*0c88*/ 	.word	0x0001ee90


	//   ....[79]....
        /*0c8c*/ 	.word	0x0001eef0


	//   ....[80]....
        /*0c90*/ 	.word	0x0001ef20


	//   ....[81]....
        /*0c94*/ 	.word	0x0001ef50


	//   ....[82]....
        /*0c98*/ 	.word	0x0001ef80


	//   ....[83]....
        /*0c9c*/ 	.word	0x0001efb0


	//   ....[84]....
        /*0ca0*/ 	.word	0x0001efe0


	//   ....[85]....
        /*0ca4*/ 	.word	0x0001f180


	//   ....[86]....
        /*0ca8*/ 	.word	0x0001f1b0


	//   ....[87]....
        /*0cac*/ 	.word	0x0001f1e0


	//   ....[88]....
        /*0cb0*/ 	.word	0x0001f210


	//   ....[89]....
        /*0cb4*/ 	.word	0x0001f240


	//   ....[90]....
        /*0cb8*/ 	.word	0x0001f270


	//   ....[91]....
        /*0cbc*/ 	.word	0x0001f330


	//   ....[92]....
        /*0cc0*/ 	.word	0x0001f350


	//   ....[93]....
        /*0cc4*/ 	.word	0x0001f360


	//   ....[94]....
        /*0cc8*/ 	.word	0x0001f3c0


	//   ....[95]....
        /*0ccc*/ 	.word	0x0001f9e0


	//   ....[96]....
        /*0cd0*/ 	.word	0x0001fde0


	//   ....[97]....
        /*0cd4*/ 	.word	0x0001fe90


	//   ....[98]....
        /*0cd8*/ 	.word	0x0001ff20


	//   ....[99]....
        /*0cdc*/ 	.word	0x0001ff70


	//   ....[100]....
        /*0ce0*/ 	.word	0x0001ffc0


	//   ....[101]....
        /*0ce4*/ 	.word	0x000200b0


	//   ....[102]....
        /*0ce8*/ 	.word	0x00020140


	//   ....[103]....
        /*0cec*/ 	.word	0x000201a0


	//   ....[104]....
        /*0cf0*/ 	.word	0x00020200


	//   ....[105]....
        /*0cf4*/ 	.word	0x00020410


	//   ....[106]....
        /*0cf8*/ 	.word	0x00020460


	//   ....[107]....
        /*0cfc*/ 	.word	0x000204f0


	//   ....[108]....
        /*0d00*/ 	.word	0x00020580


	//   ....[109]....
        /*0d04*/ 	.word	0x00020600


	//   ....[110]....
        /*0d08*/ 	.word	0x00020650


	//   ....[111]....
        /*0d0c*/ 	.word	0x000206e0


	//   ....[112]....
        /*0d10*/ 	.word	0x00020770


	//   ....[113]....
        /*0d14*/ 	.word	0x000207f0


	//   ....[114]....
        /*0d18*/ 	.word	0x00020840


	//   ....[115]....
        /*0d1c*/ 	.word	0x000208d0


	//   ....[116]....
        /*0d20*/ 	.word	0x00020960


	//   ....[117]....
        /*0d24*/ 	.word	0x00020a20


	//   ....[118]....
        /*0d28*/ 	.word	0x00020d00


	//   ....[119]....
        /*0d2c*/ 	.word	0x00020eb0


	//   ....[120]....
        /*0d30*/ 	.word	0x00020f00


	//   ....[121]....
        /*0d34*/ 	.word	0x00020f60


	//   ....[122]....
        /*0d38*/ 	.word	0x00021040


	//   ....[123]....
        /*0d3c*/ 	.word	0x000210a0


	//   ....[124]....
        /*0d40*/ 	.word	0x000211c0


	//   ....[125]....
        /*0d44*/ 	.word	0x00021220


	//   ....[126]....
        /*0d48*/ 	.word	0x000212c0


	//   ....[127]....
        /*0d4c*/ 	.word	0x00021380


	//   ....[128]....
        /*0d50*/ 	.word	0x00021400


	//   ....[129]....
        /*0d54*/ 	.word	0x000214d0


	//   ....[130]....
        /*0d58*/ 	.word	0x00021550


	//   ....[131]....
        /*0d5c*/ 	.word	0x00021900


	//   ....[132]....
        /*0d60*/ 	.word	0x000219a0


	//   ....[133]....
        /*0d64*/ 	.word	0x00021b20


	//   ....[134]....
        /*0d68*/ 	.word	0x00021b90


	//   ....[135]....
        /*0d6c*/ 	.word	0x00021c00


	//   ....[136]....
        /*0d70*/ 	.word	0x00021c70


	//   ....[137]....
        /*0d74*/ 	.word	0x00021ce0


	//   ....[138]....
        /*0d78*/ 	.word	0x00021d60


	//   ....[139]....
        /*0d7c*/ 	.word	0x00021de0


	//   ....[140]....
        /*0d80*/ 	.word	0x00021e70


	//   ....[141]....
        /*0d84*/ 	.word	0x00021ee0


	//   ....[142]....
        /*0d88*/ 	.word	0x00021f50


	//   ....[143]....
        /*0d8c*/ 	.word	0x00021fc0


	//   ....[144]....
        /*0d90*/ 	.word	0x00022040


	//   ....[145]....
        /*0d94*/ 	.word	0x000220b0


	//   ....[146]....
        /*0d98*/ 	.word	0x00022150


	//   ....[147]....
        /*0d9c*/ 	.word	0x000221a0


	//   ....[148]....
        /*0da0*/ 	.word	0x00022230


	//   ....[149]....
        /*0da4*/ 	.word	0x00022360


	//----- nvinfo : EIATTR_REG_RECONFIG
	.align		4
.L_147:
        /*0da8*/ 	.byte	0x01, 0x54
	.zero		2


	//----- nvinfo : EIATTR_SYSCALL_OFFSETS
	.align		4
        /*0dac*/ 	.byte	0x04, 0x46
        /*0dae*/ 	.short	(.L_149 - .L_148)


	//   ....[0]....
.L_148:
        /*0db0*/ 	.word	0x00001e00


	//   ....[1]....
        /*0db4*/ 	.word	0x00001f50


	//   ....[2]....
        /*0db8*/ 	.word	0x000076c0


	//   ....[3]....
        /*0dbc*/ 	.word	0x00007a40


	//   ....[4]....
        /*0dc0*/ 	.word	0x0001ad40


	//   ....[5]....
        /*0dc4*/ 	.word	0x0001ae90


	//   ....[6]....
        /*0dc8*/ 	.word	0x0001af90


	//   ....[7]....
        /*0dcc*/ 	.word	0x0001b870


	//----- nvinfo : EIATTR_MBARRIER_INSTR_OFFSETS
	.align		4
.L_149:
        /*0dd0*/ 	.byte	0x04, 0x39
        /*0dd2*/ 	.short	(.L_151 - .L_150)


	//   ....[0]....
.L_150:
        /*0dd4*/ 	.word	0x000002b0
        /*0dd8*/ 	.word	0x000000ff
        /*0ddc*/ 	.word	0x00031c00
        /*0de0*/ 	.short	0x0100
        /*0de2*/ 	.byte	0x08
	.zero		1


	//   ....[1]....
        /*0de4*/ 	.word	0x000002c0
        /*0de8*/ 	.word	0x000000ff
        /*0dec*/ 	.word	0x00031c20
        /*0df0*/ 	.short	0x0100
        /*0df2*/ 	.byte	0x08
	.zero		1


	//   ....[2]....
        /*0df4*/ 	.word	0x000003b0
        /*0df8*/ 	.word	0x000000ff
        /*0dfc*/ 	.word	0x00031c30
        /*0e00*/ 	.short	0x0100
        /*0e02*/ 	.byte	0x08
	.zero		1


	//   ....[3]....
        /*0e04*/ 	.word	0x000003c0
        /*0e08*/ 	.word	0x000000ff
        /*0e0c*/ 	.word	0x00031c40
        /*0e10*/ 	.short	0x0100
        /*0e12*/ 	.byte	0x08
	.zero		1


	//   ....[4]....
        /*0e14*/ 	.word	0x000003d0
        /*0e18*/ 	.word	0x000000ff
        /*0e1c*/ 	.word	0x00031c38
        /*0e20*/ 	.short	0x0100
        /*0e22*/ 	.byte	0x08
	.zero		1


	//   ....[5]....
        /*0e24*/ 	.word	0x000003e0
        /*0e28*/ 	.word	0x000000ff
        /*0e2c*/ 	.word	0x00031c48
        /*0e30*/ 	.short	0x0100
        /*0e32*/ 	.byte	0x08
	.zero		1


	//   ....[6]....
        /*0e34*/ 	.word	0x00000510
        /*0e38*/ 	.word	0x000000ff
        /*0e3c*/ 	.word	0x00031c50
        /*0e40*/ 	.short	0x0100
        /*0e42*/ 	.byte	0x08
	.zero		1


	//   ....[7]....
        /*0e44*/ 	.word	0x00000520
        /*0e48*/ 	.word	0x000000ff
        /*0e4c*/ 	.word	0x00031c60
        /*0e50*/ 	.short	0x0100
        /*0e52*/ 	.byte	0x08
	.zero		1


	//   ....[8]....
        /*0e54*/ 	.word	0x00000530
        /*0e58*/ 	.word	0x000000ff
        /*0e5c*/ 	.word	0x00031c58
        /*0e60*/ 	.short	0x0100
        /*0e62*/ 	.byte	0x08
	.zero		1


	//   ....[9]....
        /*0e64*/ 	.word	0x00000540
        /*0e68*/ 	.word	0x000000ff
        /*0e6c*/ 	.word	0x00031c68
        /*0e70*/ 	.short	0x0100
        /*0e72*/ 	.byte	0x08
	.zero		1


	//   ....[10]....
        /*0e74*/ 	.word	0x00000630
        /*0e78*/ 	.word	0x000000ff
        /*0e7c*/ 	.word	0x00031c70
        /*0e80*/ 	.short	0x0100
        /*0e82*/ 	.byte	0x06
	.zero		1


	//   ....[11]....
        /*0e84*/ 	.word	0x00000640
        /*0e88*/ 	.word	0x000000ff
        /*0e8c*/ 	.word	0x00031c80
        /*0e90*/ 	.short	0x0100
        /*0e92*/ 	.byte	0x06
	.zero		1


	//   ....[12]....
        /*0e94*/ 	.word	0x00000650
        /*0e98*/ 	.word	0x000000ff
        /*0e9c*/ 	.word	0x00031c78
        /*0ea0*/ 	.short	0x0100
        /*0ea2*/ 	.byte	0x06
	.zero		1


	//   ....[13]....
        /*0ea4*/ 	.word	0x00000660
        /*0ea8*/ 	.word	0x000000ff
        /*0eac*/ 	.word	0x00031c88
        /*0eb0*/ 	.short	0x0100
        /*0eb2*/ 	.byte	0x06
	.zero		1


	//   ....[14]....
        /*0eb4*/ 	.word	0x00000790
        /*0eb8*/ 	.word	0x000000ff
        /*0ebc*/ 	.word	0x00031c90
        /*0ec0*/ 	.short	0x0100
        /*0ec2*/ 	.byte	0x08
	.zero		1


	//   ....[15]....
        /*0ec4*/ 	.word	0x000007a0
        /*0ec8*/ 	.word	0x000000ff
        /*0ecc*/ 	.word	0x00031ca0
        /*0ed0*/ 	.short	0x0100
        /*0ed2*/ 	.byte	0x08
	.zero		1


	//   ....[16]....
        /*0ed4*/ 	.word	0x000007b0
        /*0ed8*/ 	.word	0x000000ff
        /*0edc*/ 	.word	0x00031c98
        /*0ee0*/ 	.short	0x0100
        /*0ee2*/ 	.byte	0x08
	.zero		1


	//   ....[17]....
        /*0ee4*/ 	.word	0x000007c0
        /*0ee8*/ 	.word	0x000000ff
        /*0eec*/ 	.word	0x00031ca8
        /*0ef0*/ 	.short	0x0100
        /*0ef2*/ 	.byte	0x08
	.zero		1


	//   ....[18]....
        /*0ef4*/ 	.word	0x000008f0
        /*0ef8*/ 	.word	0x000000ff
        /*0efc*/ 	.word	0x00031cb0
        /*0f00*/ 	.short	0x0100
        /*0f02*/ 	.byte	0x08
	.zero		1


	//   ....[19]....
        /*0f04*/ 	.word	0x00000900
        /*0f08*/ 	.word	0x000000ff
        /*0f0c*/ 	.word	0x00031cc0
        /*0f10*/ 	.short	0x0100
        /*0f12*/ 	.byte	0x08
	.zero		1


	//   ....[20]....
        /*0f14*/ 	.word	0x00000910
        /*0f18*/ 	.word	0x000000ff
        /*0f1c*/ 	.word	0x00031cb8
        /*0f20*/ 	.short	0x0100
        /*0f22*/ 	.byte	0x08
	.zero		1


	//   ....[21]....
        /*0f24*/ 	.word	0x00000920
        /*0f28*/ 	.word	0x000000ff
        /*0f2c*/ 	.word	0x00031cc8
        /*0f30*/ 	.short	0x0100
        /*0f32*/ 	.byte	0x08
	.zero		1


	//   ....[22]....
        /*0f34*/ 	.word	0x00003410
        /*0f38*/ 	.word	0x00000014
        /*0f3c*/ 	.word	0x00031c90
        /*0f40*/ 	.short	0x010a
        /*0f42*/ 	.byte	0x3f
	.zero		1


	//   ....[23]....
        /*0f44*/ 	.word	0x00004ee0
        /*0f48*/ 	.word	0x00000014
        /*0f4c*/ 	.word	0x00031c90
        /*0f50*/ 	.short	0x010a
        /*0f52*/ 	.byte	0x3f
	.zero		1


	//   ....[24]....
        /*0f54*/ 	.word	0x00006990
        /*0f58*/ 	.word	0x00000014
        /*0f5c*/ 	.word	0x00031c90
        /*0f60*/ 	.short	0x010a
        /*0f62*/ 	.byte	0x3f
	.zero		1


	//   ....[25]....
        /*0f64*/ 	.word	0x00006c00
        /*0f68*/ 	.word	0x00000020
        /*0f6c*/ 	.word	0x00000000
        /*0f70*/ 	.short	0x0101
        /*0f72*/ 	.byte	0x3f
	.zero		1


	//   ....[26]....
        /*0f74*/ 	.word	0x00006c40
        /*0f78*/ 	.word	0x00000014
        /*0f7c*/ 	.word	0x00031cb0
        /*0f80*/ 	.short	0x010a
        /*0f82*/ 	.byte	0x3f
	.zero		1


	//   ....[27]....
        /*0f84*/ 	.word	0x00006f60
        /*0f88*/ 	.word	0x00000014
        /*0f8c*/ 	.word	0x00000000
        /*0f90*/ 	.short	0x0101
        /*0f92*/ 	.byte	0x3f
	.zero		1


	//   ....[28]....
        /*0f94*/ 	.word	0x00007760
        /*0f98*/ 	.word	0x00000010
        /*0f9c*/ 	.word	0x00031c00
        /*0fa0*/ 	.short	0x010a
        /*0fa2*/ 	.byte	0x3f
	.zero		1


	//   ....[29]....
        /*0fa4*/ 	.word	0x000077b0
        /*0fa8*/ 	.word	0x00000010
        /*0fac*/ 	.word	0x00031c00
        /*0fb0*/ 	.short	0x010a
        /*0fb2*/ 	.byte	0x3f
	.zero		1


	//   ....[30]....
        /*0fb4*/ 	.word	0x00008210
        /*0fb8*/ 	.word	0x00000010
        /*0fbc*/ 	.word	0x00031c00
        /*0fc0*/ 	.short	0x010a
        /*0fc2*/ 	.byte	0x3f
	.zero		1


	//   ....[31]....
        /*0fc4*/ 	.word	0x00009de0
        /*0fc8*/ 	.word	0x00000010
        /*0fcc*/ 	.word	0x00031c00
        /*0fd0*/ 	.short	0x010a
        /*0fd2*/ 	.byte	0x3f
	.zero		1


	//   ....[32]....
        /*0fd4*/ 	.word	0x0000b7a0
        /*0fd8*/ 	.word	0x00000000
        /*0fdc*/ 	.word	0x00031c30
        /*0fe0*/ 	.short	0x010a
        /*0fe2*/ 	.byte	0x3f
	.zero		1


	//   ....[33]....
        /*0fe4*/ 	.word	0x0000b870
        /*0fe8*/ 	.word	0x00000000
        /*0fec*/ 	.word	0x00031c30
        /*0ff0*/ 	.short	0x010a
        /*0ff2*/ 	.byte	0x3f
	.zero		1


	//   ....[34]....
        /*0ff4*/ 	.word	0x0000e9c0
        /*0ff8*/ 	.word	0x00000014
        /*0ffc*/ 	.word	0x00000000
        /*1000*/ 	.short	0x0101
        /*1002*/ 	.byte	0x3f
	.zero		1


	//   ....[35]....
        /*1004*/ 	.word	0x0000fbb0
        /*1008*/ 	.word	0x0000000e
        /*100c*/ 	.word	0x00031c30
        /*1010*/ 	.short	0x010a
        /*1012*/ 	.byte	0x3f
	.zero		1


	//   ....[36]....
        /*1014*/ 	.word	0x0000fc00
        /*1018*/ 	.word	0x0000000e
        /*101c*/ 	.word	0x00031c30
        /*1020*/ 	.short	0x010a
        /*1022*/ 	.byte	0x3f
	.zero		1


	//   ....[37]....
        /*1024*/ 	.word	0x00012210
        /*1028*/ 	.word	0x0000000f
        /*102c*/ 	.word	0x00031c50
        /*1030*/ 	.short	0x010a
        /*1032*/ 	.byte	0x3f
	.zero		1


	//   ....[38]....
        /*1034*/ 	.word	0x00012260
        /*1038*/ 	.word	0x0000000f
        /*103c*/ 	.word	0x00031c50
        /*1040*/ 	.short	0x010a
        /*1042*/ 	.byte	0x3f
	.zero		1


	//   ....[39]....
        /*1044*/ 	.word	0x00013500
        /*1048*/ 	.word	0x0000004e
        /*104c*/ 	.word	0x00000000
        /*1050*/ 	.short	0x0101
        /*1052*/ 	.byte	0x3f
	.zero		1


	//   ....[40]....
        /*1054*/ 	.word	0x00013570
        /*1058*/ 	.word	0x0000004d
        /*105c*/ 	.word	0x00000000
        /*1060*/ 	.short	0x0101
        /*1062*/ 	.byte	0x3f
	.zero		1


	//   ....[41]....
        /*1064*/ 	.word	0x00014470
        /*1068*/ 	.word	0x00000000
        /*106c*/ 	.word	0x00031c50
        /*1070*/ 	.short	0x010a
        /*1072*/ 	.byte	0x3f
	.zero		1


	//   ....[42]....
        /*1074*/ 	.word	0x00014520
        /*1078*/ 	.word	0x00000000
        /*107c*/ 	.word	0x00031c50
        /*1080*/ 	.short	0x010a
        /*1082*/ 	.byte	0x3f
	.zero		1


	//   ....[43]....
        /*1084*/ 	.word	0x00014ef0
        /*1088*/ 	.word	0x00000004
        /*108c*/ 	.word	0x00000000
        /*1090*/ 	.short	0x0101
        /*1092*/ 	.byte	0x3f
	.zero		1


	//   ....[44]....
        /*1094*/ 	.word	0x00016160
        /*1098*/ 	.word	0x00000000
        /*109c*/ 	.word	0x00000000
        /*10a0*/ 	.short	0x0101
        /*10a2*/ 	.byte	0x3f
	.zero		1


	//   ....[45]....
        /*10a4*/ 	.word	0x00016660
        /*10a8*/ 	.word	0x0000000a
        /*10ac*/ 	.word	0x00000000
        /*10b0*/ 	.short	0x0101
        /*10b2*/ 	.byte	0x3f
	.zero		1


	//   ....[46]....
        /*10b4*/ 	.word	0x00019510
        /*10b8*/ 	.word	0x00000010
        /*10bc*/ 	.word	0x00031c20
        /*10c0*/ 	.short	0x010a
        /*10c2*/ 	.byte	0x3f
	.zero		1


	//   ....[47]....
        /*10c4*/ 	.word	0x000195d0
        /*10c8*/ 	.word	0x00000009
        /*10cc*/ 	.word	0x00031ca0
        /*10d0*/ 	.short	0x010a
        /*10d2*/ 	.byte	0x3f
	.zero		1


	//   ....[48]....
        /*10d4*/ 	.word	0x00019a00
        /*10d8*/ 	.word	0x00000009
        /*10dc*/ 	.word	0x00031cc0
        /*10e0*/ 	.short	0x010a
        /*10e2*/ 	.byte	0x3f
	.zero		1


	//   ....[49]....
        /*10e4*/ 	.word	0x00019f60
        /*10e8*/ 	.word	0x00000009
        /*10ec*/ 	.word	0x00031ca0
        /*10f0*/ 	.short	0x010a
        /*10f2*/ 	.byte	0x3f
	.zero		1


	//   ....[50]....
        /*10f4*/ 	.word	0x0001a380
        /*10f8*/ 	.word	0x00000009
        /*10fc*/ 	.word	0x00031cc0
        /*1100*/ 	.short	0x010a
        /*1102*/ 	.byte	0x3f
	.zero		1


	//   ....[51]....
        /*1104*/ 	.word	0x0001b320
        /*1108*/ 	.word	0x00000000
        /*110c*/ 	.word	0x00031c40
        /*1110*/ 	.short	0x010a
        /*1112*/ 	.byte	0x3f
	.zero		1


	//   ....[52]....
        /*1114*/ 	.word	0x0001c1f0
        /*1118*/ 	.word	0x00000010
        /*111c*/ 	.word	0x00031c00
        /*1120*/ 	.short	0x0107
        /*1122*/ 	.byte	0x3f
	.zero		1


	//   ....[53]....
        /*1124*/ 	.word	0x0001c2e0
        /*1128*/ 	.word	0x00000010
        /*112c*/ 	.word	0x00031c00
        /*1130*/ 	.short	0x0101
        /*1132*/ 	.byte	0x3f
	.zero		1


	//   ....[54]....
        /*1134*/ 	.word	0x0001c300
        /*1138*/ 	.word	0x00000010
        /*113c*/ 	.word	0x00031c20
        /*1140*/ 	.short	0x010a
        /*1142*/ 	.byte	0x3f
	.zero		1


	//   ....[55]....
        /*1144*/ 	.word	0x0001c6a0
        /*1148*/ 	.word	0x00000003
        /*114c*/ 	.word	0x00031c40
        /*1150*/ 	.short	0x010a
        /*1152*/ 	.byte	0x3f
	.zero		1


	//   ....[56]....
        /*1154*/ 	.word	0x0001cb20
        /*1158*/ 	.word	0x00000003
        /*115c*/ 	.word	0x00000060
        /*1160*/ 	.short	0x010a
        /*1162*/ 	.byte	0x3f
	.zero		1


	//   ....[57]....
        /*1164*/ 	.word	0x0001d260
        /*1168*/ 	.word	0x00000003
        /*116c*/ 	.word	0x00031c40
        /*1170*/ 	.short	0x010a
        /*1172*/ 	.byte	0x3f
	.zero		1


	//   ....[58]....
        /*1174*/ 	.word	0x0001d6e0
        /*1178*/ 	.word	0x0000000b
        /*117c*/ 	.word	0x00000060
        /*1180*/ 	.short	0x010a
        /*1182*/ 	.byte	0x3f
	.zero		1


	//   ....[59]....
        /*1184*/ 	.word	0x0001dd60
        /*1188*/ 	.word	0x00000002
        /*118c*/ 	.word	0x00031c40
        /*1190*/ 	.short	0x010a
        /*1192*/ 	.byte	0x3f
	.zero		1


	//   ....[60]....
        /*1194*/ 	.word	0x0001e1f0
        /*1198*/ 	.word	0x00000007
        /*119c*/ 	.word	0x00000060
        /*11a0*/ 	.short	0x010a
        /*11a2*/ 	.byte	0x3f
	.zero		1


	//   ....[61]....
        /*11a4*/ 	.word	0x0001e820
        /*11a8*/ 	.word	0x00000003
        /*11ac*/ 	.word	0x00031c60
        /*11b0*/ 	.short	0x010a
        /*11b2*/ 	.byte	0x3f
	.zero		1


	//   ....[62]....
        /*11b4*/ 	.word	0x0001f960
        /*11b8*/ 	.word	0x00000009
        /*11bc*/ 	.word	0x00031c20
        /*11c0*/ 	.short	0x010a
        /*11c2*/ 	.byte	0x3f
	.zero		1


	//   ....[63]....
        /*11c4*/ 	.word	0x0001faf0
        /*11c8*/ 	.word	0x00000007
        /*11cc*/ 	.word	0x00000000
        /*11d0*/ 	.short	0x010a
        /*11d2*/ 	.byte	0x3f
	.zero		1


	//   ....[64]....
        /*11d4*/ 	.word	0x0001fb60
        /*11d8*/ 	.word	0x00000003
        /*11dc*/ 	.word	0x00000000
        /*11e0*/ 	.short	0x010a
        /*11e2*/ 	.byte	0x3f
	.zero		1


	//   ....[65]....
        /*11e4*/ 	.word	0x0001fbc0
        /*11e8*/ 	.word	0x00000005
        /*11ec*/ 	.word	0x00000000
        /*11f0*/ 	.short	0x010a
        /*11f2*/ 	.byte	0x3f
	.zero		1


	//   ....[66]....
        /*11f4*/ 	.word	0x0001fbf0
        /*11f8*/ 	.word	0x00000003
        /*11fc*/ 	.word	0x00000000
        /*1200*/ 	.short	0x010a
        /*1202*/ 	.byte	0x3f
	.zero		1


	//   ....[67]....
        /*1204*/ 	.word	0x0001fc50
        /*1208*/ 	.word	0x00000014
        /*120c*/ 	.word	0x00031c90
        /*1210*/ 	.short	0x010a
        /*1212*/ 	.byte	0x3f
	.zero		1


	//   ....[68]....
        /*1214*/ 	.word	0x0001fca0
        /*1218*/ 	.word	0x00000014
        /*121c*/ 	.word	0x00031c90
        /*1220*/ 	.short	0x010a
        /*1222*/ 	.byte	0x3f
	.zero		1


	//   ....[69]....
        /*1224*/ 	.word	0x0001fcf0
        /*1228*/ 	.word	0x00000014
        /*122c*/ 	.word	0x00031c90
        /*1230*/ 	.short	0x010a
        /*1232*/ 	.byte	0x3f
	.zero		1


	//   ....[70]....
        /*1234*/ 	.word	0x0001fd40
        /*1238*/ 	.word	0x00000014
        /*123c*/ 	.word	0x00031cb0
        /*1240*/ 	.short	0x010a
        /*1242*/ 	.byte	0x3f
	.zero		1


	//   ....[71]....
        /*1244*/ 	.word	0x00020000
        /*1248*/ 	.word	0x00000010
        /*124c*/ 	.word	0x00031c00
        /*1250*/ 	.short	0x010a
        /*1252*/ 	.byte	0x3f
	.zero		1


	//   ....[72]....
        /*1254*/ 	.word	0x00020230
        /*1258*/ 	.word	0x00000010
        /*125c*/ 	.word	0x00031c00
        /*1260*/ 	.short	0x010a
        /*1262*/ 	.byte	0x3f
	.zero		1


	//   ....[73]....
        /*1264*/ 	.word	0x00020280
        /*1268*/ 	.word	0x00000000
        /*126c*/ 	.word	0x00031c30
        /*1270*/ 	.short	0x010a
        /*1272*/ 	.byte	0x3f
	.zero		1


	//   ....[74]....
        /*1274*/ 	.word	0x000202d0
        /*1278*/ 	.word	0x0000000e
        /*127c*/ 	.word	0x00031c30
        /*1280*/ 	.short	0x010a
        /*1282*/ 	.byte	0x3f
	.zero		1


	//   ....[75]....
        /*1284*/ 	.word	0x00020320
        /*1288*/ 	.word	0x0000000f
        /*128c*/ 	.word	0x00031c50
        /*1290*/ 	.short	0x010a
        /*1292*/ 	.byte	0x3f
	.zero		1


	//   ....[76]....
        /*1294*/ 	.word	0x00020370
        /*1298*/ 	.word	0x00000000
        /*129c*/ 	.word	0x00031c50
        /*12a0*/ 	.short	0x010a
        /*12a2*/ 	.byte	0x3f
	.zero		1


	//   ....[77]....
        /*12a4*/ 	.word	0x00020ae0
        /*12a8*/ 	.word	0x00000010
        /*12ac*/ 	.word	0x00031c20
        /*12b0*/ 	.short	0x010a
        /*12b2*/ 	.byte	0x3f
	.zero		1


	//   ....[78]....
        /*12b4*/ 	.word	0x00020b30
        /*12b8*/ 	.word	0x00000009
        /*12bc*/ 	.word	0x00031ca0
        /*12c0*/ 	.short	0x010a
        /*12c2*/ 	.byte	0x3f
	.zero		1


	//   ....[79]....
        /*12c4*/ 	.word	0x00020b80
        /*12c8*/ 	.word	0x00000009
        /*12cc*/ 	.word	0x00031cc0
        /*12d0*/ 	.short	0x010a
        /*12d2*/ 	.byte	0x3f
	.zero		1


	//   ....[80]....
        /*12d4*/ 	.word	0x00020bd0
        /*12d8*/ 	.word	0x00000009
        /*12dc*/ 	.word	0x00031ca0
        /*12e0*/ 	.short	0x010a
        /*12e2*/ 	.byte	0x3f
	.zero		1


	//   ....[81]....
        /*12e4*/ 	.word	0x00020c20
        /*12e8*/ 	.word	0x00000009
        /*12ec*/ 	.word	0x00031cc0
        /*12f0*/ 	.short	0x010a
        /*12f2*/ 	.byte	0x3f
	.zero		1


	//   ....[82]....
        /*12f4*/ 	.word	0x00020dc0
        /*12f8*/ 	.word	0x00000000
        /*12fc*/ 	.word	0x00031c40
        /*1300*/ 	.short	0x010a
        /*1302*/ 	.byte	0x3f
	.zero		1


	//   ....[83]....
        /*1304*/ 	.word	0x00021620
        /*1308*/ 	.word	0x00000010
        /*130c*/ 	.word	0x00031c20
        /*1310*/ 	.short	0x010a
        /*1312*/ 	.byte	0x3f
	.zero		1


	//   ....[84]....
        /*1314*/ 	.word	0x00021670
        /*1318*/ 	.word	0x00000003
        /*131c*/ 	.word	0x00031c40
        /*1320*/ 	.short	0x010a
        /*1322*/ 	.byte	0x3f
	.zero		1


	//   ....[85]....
        /*1324*/ 	.word	0x000216c0
        /*1328*/ 	.word	0x00000003
        /*132c*/ 	.word	0x00000060
        /*1330*/ 	.short	0x010a
        /*1332*/ 	.byte	0x3f
	.zero		1


	//   ....[86]....
        /*1334*/ 	.word	0x00021710
        /*1338*/ 	.word	0x00000003
        /*133c*/ 	.word	0x00031c40
        /*1340*/ 	.short	0x010a
        /*1342*/ 	.byte	0x3f
	.zero		1


	//   ....[87]....
        /*1344*/ 	.word	0x00021760
        /*1348*/ 	.word	0x0000000b
        /*134c*/ 	.word	0x00000060
        /*1350*/ 	.short	0x010a
        /*1352*/ 	.byte	0x3f
	.zero		1


	//   ....[88]....
        /*1354*/ 	.word	0x000217b0
        /*1358*/ 	.word	0x00000002
        /*135c*/ 	.word	0x00031c40
        /*1360*/ 	.short	0x010a
        /*1362*/ 	.byte	0x3f
	.zero		1


	//   ....[89]....
        /*1364*/ 	.word	0x00021800
        /*1368*/ 	.word	0x00000007
        /*136c*/ 	.word	0x00000060
        /*1370*/ 	.short	0x010a
        /*1372*/ 	.byte	0x3f
	.zero		1


	//   ....[90]....
        /*1374*/ 	.word	0x00021850
        /*1378*/ 	.word	0x00000003
        /*137c*/ 	.word	0x00031c60
        /*1380*/ 	.short	0x010a
        /*1382*/ 	.byte	0x3f
	.zero		1


	//   ....[91]....
        /*1384*/ 	.word	0x00022280
        /*1388*/ 	.word	0x00000009
        /*138c*/ 	.word	0x00031c20
        /*1390*/ 	.short	0x010a
        /*1392*/ 	.byte	0x3f
	.zero		1


	//   ....[92]....
        /*1394*/ 	.word	0x00022420
        /*1398*/ 	.word	0x00000007
        /*139c*/ 	.word	0x00000000
        /*13a0*/ 	.short	0x010a
        /*13a2*/ 	.byte	0x3f
	.zero		1


	//   ....[93]....
        /*13a4*/ 	.word	0x00022470
        /*13a8*/ 	.word	0x00000003
        /*13ac*/ 	.word	0x00000000
        /*13b0*/ 	.short	0x010a
        /*13b2*/ 	.byte	0x3f
	.zero		1


	//   ....[94]....
        /*13b4*/ 	.word	0x000224c0
        /*13b8*/ 	.word	0x00000005
        /*13bc*/ 	.word	0x00000000
        /*13c0*/ 	.short	0x010a
        /*13c2*/ 	.byte	0x3f
	.zero		1


	//----- nvinfo : EIATTR_NUM_MBARRIERS
	.align		4
.L_151:
        /*13c4*/ 	.byte	0x03, 0x38
        /*13c6*/ 	.short	0x0016


	//----- nvinfo : EIATTR_EXIT_INSTR_OFFSETS
	.align		4
        /*13c8*/ 	.byte	0x04, 0x1c
        /*13ca*/ 	.short	(.L_153 - .L_152)


	//   ....[0]....
.L_152:
        /*13cc*/ 	.word	0x0001fc40


	//----- nvinfo : EIATTR_MAX_THREADS
	.align		4
.L_153:
        /*13d0*/ 	.byte	0x04, 0x05
        /*13d2*/ 	.short	(.L_155 - .L_154)
.L_154:
        /*13d4*/ 	.word	0x00000200
        /*13d8*/ 	.word	0x00000001
        /*13dc*/ 	.word	0x00000001


	//----- nvinfo : EIATTR_CRS_STACK_SIZE
	.align		4
.L_155:
        /*13e0*/ 	.byte	0x04, 0x1e
        /*13e2*/ 	.short	(.L_157 - .L_156)
.L_156:
        /*13e4*/ 	.word	0x00000000


	//----- nvinfo : EIATTR_CBANK_PARAM_SIZE
	.align		4
.L_157:
        /*13e8*/ 	.byte	0x03, 0x19
        /*13ea*/ 	.short	0x0af0


	//----- nvinfo : EIATTR_PARAM_CBANK
	.align		4
        /*13ec*/ 	.byte	0x04, 0x0a
        /*13ee*/ 	.short	(.L_159 - .L_158)
	.align		4
.L_158:
        /*13f0*/ 	.word	index@(.nv.constant0._ZN7cutlass13device_kernelIN5flash11enable_sm90INS1_16FlashAttnFwdSm90INS1_25CollectiveMainloopFwdSm90ILi2EN4cute5tupleIJNS5_1CILi1EEES8_S8_EEENS6_IJNS7_ILi192EEENS7_ILi144EEENS7_ILi96EEEEEELi96ENS_10bfloat16_tEfNS_4arch4Sm90ELb0ELb0ELb0ELb1ELb0ELb1ELb0ELb0ELb1ELb1ELb1ELb0EEENS1_21CollectiveEpilogueFwdINS6_IJSA_SC_SB_EEES9_SE_SG_Li384ELb1ELb1ELb1ELb0EEENS1_36VarlenDynamicPersistentTileSchedulerILi192ELi144ELi384ELi128ELb1ELb1ELb1ELb0ELb1ELb1EEEEEEEEEvNT_6ParamsE)
        /*13f4*/ 	.short	0x0210
        /*13f6*/ 	.short	0x0af0


	//----- nvinfo : EIATTR_SW_WAR
	.align		4
.L_159:
        /*13f8*/ 	.byte	0x04, 0x36
        /*13fa*/ 	.short	(.L_161 - .L_160)
.L_160:
        /*13fc*/ 	.word	0x00000008
.L_161:


//--------------------- .nv.info._ZN7cutlass13device_kernelIN5flash11enable_sm90INS1_16FlashAttnFwdSm90INS1_25CollectiveMainloopFwdSm90ILi2EN4cute5tupleIJNS5_1CILi1EEES8_S8_EEENS6_IJNS7_ILi192EEENS7_ILi128EEENS7_ILi96EEEEEELi96ENS_10bfloat16_tEfNS_4arch4Sm90ELb0ELb1ELb0ELb0ELb0ELb0ELb0ELb0ELb1ELb1ELb1ELb0EEENS1_21CollectiveEpilogueFwdINS6_IJSA_SC_SB_EEES9_SE_SG_Li384ELb0ELb1ELb1ELb0EEENS1_19SingleTileSchedulerILb0ELb1ELb1ELi192EEEEEEEEEvNT_6ParamsE --------------------------
	.section	.nv.info._ZN7cutlass13device_kernelIN5flash11enable_sm90INS1_16FlashAttnFwdSm90INS1_25CollectiveMainloopFwdSm90ILi2EN4cute5tupleIJNS5_1CILi1EEES8_S8_EEENS6_IJNS7_ILi192EEENS7_ILi128EEENS7_ILi96EEEEEELi96ENS_10bfloat16_tEfNS_4arch4Sm90ELb0ELb1ELb0ELb0ELb0ELb0ELb0ELb0ELb1ELb1ELb1ELb0EEENS1_21CollectiveEpilogueFwdINS6_IJSA_SC_SB_EEES9_SE_SG_Li384ELb0ELb1ELb1ELb0EEENS1_19SingleTileSchedulerILb0ELb1ELb1ELi192EEEEEEEEEvNT_6ParamsE,"",@"SHT_CUDA_INFO"
	.sectionflags	@""
	.align	4


	//----- nvinfo : EIATTR_CUDA_API_VERSION
	.align		4
        /*0000*/ 	.byte	0x04, 0x37
        /*0002*/ 	.short	(.L_163 - .L_162)
.L_162:
        /*0004*/ 	.word	0x00000082


	//----- nvinfo : EIATTR_KPARAM_INFO
	.align		4
.L_163:
        /*0008*/ 	.byte	0x04, 0x17
        /*000a*/ 	.short	(.L_165 - .L_164)
.L_164:
        /*000c*/ 	.word	0x00000000
        /*0010*/ 	.short	0x0000
        /*0012*/ 	.short	0x0070
        /*0014*/ 	.byte	0x00, 0xf0, 0x01, 0x28


	//----- nvinfo : EIATTR_SPARSE_MMA_MASK
	.align		4
.L_165:
        /*0018*/ 	.byte	0x03, 0x50
        /*001a*/ 	.short	0x0000


	//----- nvinfo : EIATTR_MAXREG_COUNT
	.align		4
        /*001c*/ 	.byte	0x03, 0x1b
        /*001e*/ 	.short	0x0080


	//----- nvinfo : EIATTR_NUM_BARRIERS
	.align		4
        /*0020*/ 	.byte	0x02, 0x4c
        /*0022*/ 	.byte	0x10
	.zero		1


	//----- nvinfo : EIATTR_EXTERNS
	.align		4
        /*0024*/ 	.byte	0x04, 0x0f
        /*0026*/ 	.short	(.L_167 - .L_166)


	//   ....[0]....
	.align		4
.L_166:
        /*0028*/ 	.word	index@(__assertfail)


	//----- nvinfo : EIATTR_MERCURY_ISA_VERSION
	.align		4
.L_167:
        /*002c*/ 	.byte	0x03, 0x5f
        /*002e*/ 	.short	0x0101


	//----- nvinfo : EIATTR_INT_WARP_WIDE_INSTR_OFFSETS
	.align		4
        /*0030*/ 	.byte	0x04, 0x31
        /*0032*/ 	.short	(.L_169 - .L_168)


	//   ....[0]....
.L_168:
        /*0034*/ 	.word	0x00000120


	//   ....[1]....
        /*0038*/ 	.word	0x00000160


	//   ....[2]....
        /*003c*/ 	.word	0x000001d0


	//----- nvinfo : EIATTR_COOP_GROUP_MASK_REGIDS
	.align		4
.L_169:
        /*0040*/ 	.byte	0x04, 0x29
        /*0042*/ 	.short	(.L_171 - .L_170)


	//   ....[0]....
.L_170:
        /*0044*/ 	.word	0xffffffff


	//   ....[1]....
        /*0048*/ 	.word	0xffffffff


	//   ....[2]....
        /*004c*/ 	.word	0xffffffff


	//   ....[3]....
        /*0050*/ 	.word	0xffffffff


	//   ....[4]....
        /*0054*/ 	.word	0xffffffff


	//   ....[5]....
        /*0058*/ 	.word	0xffffffff


	//   ....[6]....
        /*005c*/ 	.word	0xffffffff


	//   ....[7]....
        /*0060*/ 	.word	0xffffffff


	//   ....[8]....
        /*0064*/ 	.word	0xffffffff


	//   ....[9]....
        /*0068*/ 	.word	0xffffffff


	//   ....[10]....
        /*006c*/ 	.word	0xffffffff


	//   ....[11]....
        /*0070*/ 	.word	0xffffffff


	//   ....[12]....
        /*0074*/ 	.word	0xffffffff


	//   ....[13]....
        /*0078*/ 	.word	0xffffffff


	//   ....[14]....
        /*007c*/ 	.word	0xffffffff


	//   ....[15]....
        /*0080*/ 	.word	0xffffffff


	//   ....[16]....
        /*0084*/ 	.word	0xffffffff


	//   ....[17]....
        /*0088*/ 	.word	0xffffffff


	//   ....[18]....
        /*008c*/ 	.word	0xffffffff


	//   ....[19]....
        /*0090*/ 	.word	0xffffffff


	//   ....[20]....
        /*0094*/ 	.word	0xffffffff


	//   ....[21]....
        /*0098*/ 	.word	0xffffffff


	//   ....[22]....
        /*009c*/ 	.word	0xffffffff


	//   ....[23]....
        /*00a0*/ 	.word	0xffffffff


	//   ....[24]....
        /*00a4*/ 	.word	0xffffffff


	//   ....[25]....
        /*00a8*/ 	.word	0xffffffff


	//   ....[26]....
        /*00ac*/ 	.word	0xffffffff


	//   ....[27]....
        /*00b0*/ 	.word	0xffffffff


	//   ....[28]....
        /*00b4*/ 	.word	0xffffffff


	//   ....[29]....
        /*00b8*/ 	.word	0xffffffff


	//   ....[30]....
        /*00bc*/ 	.word	0xffffffff


	//   ....[31]....
        /*00c0*/ 	.word	0xffffffff


	//   ....[32]....
        /*00c4*/ 	.word	0xffffffff


	//   ....[33]....
        /*00c8*/ 	.word	0xffffffff


	//   ....[34]....
        /*00cc*/ 	.word	0xffffffff


	//   ....[35]....
        /*00d0*/ 	.word	0xffffffff


	//   ....[36]....
        /*00d4*/ 	.word	0xffffffff


	//   ....[37]....
        /*00d8*/ 	.word	0xffffffff


	//   ....[38]....
        /*00dc*/ 	.word	0xffffffff


	//   ....[39]....
        /*00e0*/ 	.word	0xffffffff


	//   ....[40]....
        /*00e4*/ 	.word	0xffffffff


	//   ....[41]....
        /*00e8*/ 	.word	0xffffffff


	//   ....[42]....
        /*00ec*/ 	.word	0xffffffff


	//   ....[43]....
        /*00f0*/ 	.word	0xffffffff


	//   ....[44]....
        /*00f4*/ 	.word	0xffffffff


	//   ....[45]....
        /*00f8*/ 	.word	0xffffffff


	//   ....[46]....
        /*00fc*/ 	.word	0xffffffff


	//   ....[47]....
        /*0100*/ 	.word	0xffffffff


	//   ....[48]....
        /*0104*/ 	.word	0xffffffff


	//   ....[49]....
        /*0108*/ 	.word	0xffffffff


	//   ....[50]....
        /*010c*/ 	.word	0xffffffff


	//   ....[51]....
        /*0110*/ 	.word	0xffffffff


	//   ....[52]....
        /*0114*/ 	.word	0xffffffff


	//   ....[53]....
        /*0118*/ 	.word	0xffffffff


	//   ....[54]....
        /*011c*/ 	.word	0xffffffff


	//   ....[55]....
        /*0120*/ 	.word	0xffffffff


	//   ....[56]....
        /*0124*/ 	.word	0xffffffff


	//   ....[57]....
        /*0128*/ 	.word	0xffffffff


	//   ....[58]....
        /*012c*/ 	.word	0xffffffff


	//   ....[59]....
        /*0130*/ 	.word	0xffffffff


	//   ....[60]....
        /*0134*/ 	.word	0xffffffff


	//   ....[61]....
        /*0138*/ 	.word	0x0500000f


	//   ....[62]....
        /*013c*/ 	.word	0x0500000f


	//   ....[63]....
        /*0140*/ 	.word	0x0500000f


	//   ....[64]....
        /*0144*/ 	.word	0x0500000f


	//   ....[65]....
        /*0148*/ 	.word	0x0500000f


	//   ....[66]....
        /*014c*/ 	.word	0x0500000f


	//   ....[67]....
        /*0150*/ 	.word	0x0500000f


	//   ....[68]....
        /*0154*/ 	.word	0x0500000f


	//   ....[69]....
        /*0158*/ 	.word	0x0500000f


	//   ....[70]....
        /*015c*/ 	.word	0x0500000f


	//   ....[71]....
        /*0160*/ 	.word	0x0500000f


	//   ....[72]....
        /*0164*/ 	.word	0x0500000f


	//   ....[73]....
        /*0168*/ 	.word	0x0500000f


	//   ....[74]....
        /*016c*/ 	.word	0x0500000f


	//----- nvinfo : EIATTR_COOP_GROUP_INSTR_OFFSETS
	.align		4
.L_171:
        /*0170*/ 	.byte	0x04, 0x28
        /*0172*/ 	.short	(.L_173 - .L_172)


	//   ....[0]....
.L_172:
        /*0174*/ 	.word	0x00000060


	//   ....[1]....
        /*0178*/ 	.word	0x00000130


	//   ....[2]....
        /*017c*/ 	.word	0x00000180


	//   ....[3]....
        /*0180*/ 	.word	0x000003b0


	//   ....[4]....
        /*0184*/ 	.word	0x00000510


	//   ....[5]....
        /*0188*/ 	.word	0x00000630


	//   ....[6]....
        /*018c*/ 	.word	0x00000790


	//   ....[7]....
        /*0190*/ 	.word	0x00001530


	//   ....[8]....
        /*0194*/ 	.word	0x00001e50


	//   ....[9]....
        /*0198*/ 	.word	0x00002270


	//   ....[10]....
        /*019c*/ 	.word	0x00003500


	//   ....[11]....
        /*01a0*/ 	.word	0x00003610


	//   ....[12]....
        /*01a4*/ 	.word	0x00003f50


	//   ....[13]....
        /*01a8*/ 	.word	0x00003fb0


	//   ....[14]....
        /*01ac*/ 	.word	0x00004bd0


	//   ....[15]....
        /*01b0*/ 	.word	0x00005860


	//   ....[16]....
        /*01b4*/ 	.word	0x00005ac0


	//   ....[17]....
        /*01b8*/ 	.word	0x000066b0


	//   ....[18]....
        /*01bc*/ 	.word	0x000067b0


	//   ....[19]....
        /*01c0*/ 	.word	0x00006fd0


	//   ....[20]....
        /*01c4*/ 	.word	0x00007050


	//   ....[21]....
        /*01c8*/ 	.word	0x00008040


	//   ....[22]....
        /*01cc*/ 	.word	0x00008b30


	//   ....[23]....
        /*01d0*/ 	.word	0x00008b80


	//   ....[24]....
        /*01d4*/ 	.word	0x00009090


	//   ....[25]....
        /*01d8*/ 	.word	0x000090f0


	//   ....[26]....
        /*01dc*/ 	.word	0x0000a3c0


	//   ....[27]....
        /*01e0*/ 	.word	0x0000ac60


	//   ....[28]....
        /*01e4*/ 	.word	0x0000b3c0


	//   ....[29]....
        /*01e8*/ 	.word	0x0000bc10


	//   ....[30]....
        /*01ec*/ 	.word	0x0000bcc0


	//   ....[31]....
        /*01f0*/ 	.word	0x0000c5a0


	//   ....[32]....
        /*01f4*/ 	.word	0x0000c620


	//   ....[33]....
        /*01f8*/ 	.word	0x0000d5a0


	//   ....[34]....
        /*01fc*/ 	.word	0x0000d6b0


	//   ....[35]....
        /*0200*/ 	.word	0x0000d710


	//   ....[36]....
        /*0204*/ 	.word	0x0000d810


	//   ....[37]....
        /*0208*/ 	.word	0x0000d820


	//   ....[38]....
        /*020c*/ 	.word	0x0000e700


	//   ....[39]....
        /*0210*/ 	.word	0x0000e740


	//   ....[40]....
        /*0214*/ 	.word	0x0000e780


	//   ....[41]....
        /*0218*/ 	.word	0x0000e7c0


	//   ....[42]....
        /*021c*/ 	.word	0x0000e7e0


	//   ....[43]....
        /*0220*/ 	.word	0x0000e810


	//   ....[44]....
        /*0224*/ 	.word	0x0000ecf0


	//   ....[45]....
        /*0228*/ 	.word	0x0000ed00


	//   ....[46]....
        /*022c*/ 	.word	0x0000f5e0


	//   ....[47]....
        /*0230*/ 	.word	0x000104a0


	//   ....[48]....
        /*0234*/ 	.word	0x00010f90


	//   ....[49]....
        /*0238*/ 	.word	0x00010fd0


	//   ....[50]....
        /*023c*/ 	.word	0x00011000


	//   ....[51]....
        /*0240*/ 	.word	0x00011030


	//   ....[52]....
        /*0244*/ 	.word	0x00011050


	//   ....[53]....
        /*0248*/ 	.word	0x00011060


	//   ....[54]....
        /*024c*/ 	.word	0x000110d0


	//   ....[55]....
        /*0250*/ 	.word	0x00011110


	//   ....[56]....
        /*0254*/ 	.word	0x000111a0


	//   ....[57]....
        /*0258*/ 	.word	0x000111d0


	//   ....[58]....
        /*025c*/ 	.word	0x000111e0


	//   ....[59]....
        /*0260*/ 	.word	0x00011270


	//   ....[60]....
        /*0264*/ 	.word	0x00013800


	//   ....[61]....
        /*0268*/ 	.word	0x00013e30


	//   ....[62]....
        /*026c*/ 	.word	0x00013fa0


	//   ....[63]....
        /*0270*/ 	.word	0x00013ff0


	//   ....[64]....
        /*0274*/ 	.word	0x00014140


	//   ....[65]....
        /*0278*/ 	.word	0x000141a0


	//   ....[66]....
        /*027c*/ 	.word	0x000142b0


	//   ....[67]....
        /*0280*/ 	.word	0x00014310


	//   ....[68]....
        /*0284*/ 	.word	0x00014420


	//   ....[69]....
        /*0288*/ 	.word	0x00014490


	//   ....[70]....
        /*028c*/ 	.word	0x000145c0


	//   ....[71]....
        /*0290*/ 	.word	0x00014610


	//   ....[72]....
        /*0294*/ 	.word	0x00014720


	//   ....[73]....
        /*0298*/ 	.word	0x00014770


	//   ....[74]....
        /*029c*/ 	.word	0x00014b40


	//----- nvinfo : EIATTR_REG_RECONFIG
	.align		4
.L_173:
        /*02a0*/ 	.byte	0x01, 0x54
	.zero		2


	//----- nvinfo : EIATTR_SYSCALL_OFFSETS
	.align		4
        /*02a4*/ 	.byte	0x04, 0x46
        /*02a6*/ 	.short	(.L_175 - .L_174)


	//   ....[0]....
.L_174:
        /*02a8*/ 	.word	0x00001730


	//   ....[1]....
        /*02ac*/ 	.word	0x00010140


	//   ....[2]....
        /*02b0*/ 	.word	0x00010280


	//   ....[3]....
        /*02b4*/ 	.word	0x00010370


	//   ....[4]....
        /*02b8*/ 	.word	0x00010af0


	//----- nvinfo : EIATTR_MBARRIER_INSTR_OFFSETS
	.align		4
.L_175:
        /*02bc*/ 	.byte	0x04, 0x39
        /*02be*/ 	.short	(.L_177 - .L_176)


	//   ....[0]....
.L_176:
        /*02c0*/ 	.word	0x00000260
        /*02c4*/ 	.word	0x000000ff
        /*02c8*/ 	.word	0x0002d800
        /*02cc*/ 	.short	0x0100
        /*02ce*/ 	.byte	0x08
	.zero		1


	//   ....[1]....
        /*02d0*/ 	.word	0x00000270
        /*02d4*/ 	.word	0x000000ff
        /*02d8*/ 	.word	0x0002d820
        /*02dc*/ 	.short	0x0100
        /*02de*/ 	.byte	0x08
	.zero		1


	//   ....[2]....
        /*02e0*/ 	.word	0x00000360
        /*02e4*/ 	.word	0x000000ff
        /*02e8*/ 	.word	0x0002d830
        /*02ec*/ 	.short	0x0100
        /*02ee*/ 	.byte	0x08
	.zero		1


	//   ....[3]....
        /*02f0*/ 	.word	0x00000370
        /*02f4*/ 	.word	0x000000ff
        /*02f8*/ 	.word	0x0002d840
        /*02fc*/ 	.short	0x0100
        /*02fe*/ 	.byte	0x08
	.zero		1


	//   ....[4]....
        /*0300*/ 	.word	0x00000380
        /*0304*/ 	.word	0x000000ff
        /*0308*/ 	.word	0x0002d838
        /*030c*/ 	.short	0x0100
        /*030e*/ 	.byte	0x08
	.zero		1


	//   ....[5]....
        /*0310*/ 	.word	0x00000390
        /*0314*/ 	.word	0x000000ff
        /*0318*/ 	.word	0x0002d848
        /*031c*/ 	.short	0x0100
        /*031e*/ 	.byte	0x08
	.zero		1


	//   ....[6]....
        /*0320*/ 	.word	0x000004c0
        /*0324*/ 	.word	0x000000ff
        /*0328*/ 	.word	0x0002d850
        /*032c*/ 	.short	0x0100
        /*032e*/ 	.byte	0x08
	.zero		1


	//   ....[7]....
        /*0330*/ 	.word	0x000004d0
        /*0334*/ 	.word	0x000000ff
        /*0338*/ 	.word	0x0002d860
        /*033c*/ 	.short	0x0100
        /*033e*/ 	.byte	0x08
	.zero		1


	//   ....[8]....
        /*0340*/ 	.word	0x000004e0
        /*0344*/ 	.word	0x000000ff
        /*0348*/ 	.word	0x0002d858
        /*034c*/ 	.short	0x0100
        /*034e*/ 	.byte	0x08
	.zero		1


	//   ....[9]....
        /*0350*/ 	.word	0x000004f0
        /*0354*/ 	.word	0x000000ff
        /*0358*/ 	.word	0x0002d868
        /*035c*/ 	.short	0x0100
        /*035e*/ 	.byte	0x08
	.zero		1


	//   ....[10]....
        /*0360*/ 	.word	0x000005e0
        /*0364*/ 	.word	0x000000ff
        /*0368*/ 	.word	0x0002d870
        /*036c*/ 	.short	0x0100
        /*036e*/ 	.byte	0x06
	.zero		1


	//   ....[11]....
        /*0370*/ 	.word	0x000005f0
        /*0374*/ 	.word	0x000000ff
        /*0378*/ 	.word	0x0002d880
        /*037c*/ 	.short	0x0100
        /*037e*/ 	.byte	0x06
	.zero		1


	//   ....[12]....
        /*0380*/ 	.word	0x00000600
        /*0384*/ 	.word	0x000000ff
        /*0388*/ 	.word	0x0002d878
        /*038c*/ 	.short	0x0100
        /*038e*/ 	.byte	0x06
	.zero		1


	//   ....[13]....
        /*0390*/ 	.word	0x00000610
        /*0394*/ 	.word	0x000000ff
        /*0398*/ 	.word	0x0002d888
        /*039c*/ 	.short	0x0100
        /*039e*/ 	.byte	0x06
	.zero		1


	//   ....[14]....
        /*03a0*/ 	.word	0x00000740
        /*03a4*/ 	.word	0x000000ff
        /*03a8*/ 	.word	0x0002d890
        /*03ac*/ 	.short	0x0100
        /*03ae*/ 	.byte	0x08
	.zero		1


	//   ....[15]....
        /*03b0*/ 	.word	0x00000750
        /*03b4*/ 	.word	0x000000ff
        /*03b8*/ 	.word	0x0002d8a0
        /*03bc*/ 	.short	0x0100
        /*03be*/ 	.byte	0x08
	.zero		1


	//   ....[16]....
        /*03c0*/ 	.word	0x00000760
        /*03c4*/ 	.word	0x000000ff
        /*03c8*/ 	.word	0x0002d898
        /*03cc*/ 	.short	0x0100
        /*03ce*/ 	.byte	0x08
	.zero		1


	//   ....[17]....
        /*03d0*/ 	.word	0x00000770
        /*03d4*/ 	.word	0x000000ff
        /*03d8*/ 	.word	0x0002d8a8
        /*03dc*/ 	.short	0x0100
        /*03de*/ 	.byte	0x08
	.zero		1


	//   ....[18]....
        /*03e0*/ 	.word	0x000008a0
        /*03e4*/ 	.word	0x000000ff
        /*03e8*/ 	.word	0x0002d8b0
        /*03ec*/ 	.short	0x0100
        /*03ee*/ 	.byte	0x08
	.zero		1


	//   ....[19]....
        /*03f0*/ 	.word	0x000008b0
        /*03f4*/ 	.word	0x000000ff
        /*03f8*/ 	.word	0x0002d8c0
        /*03fc*/ 	.short	0x0100
        /*03fe*/ 	.byte	0x08
	.zero		1


	//   ....[20]....
        /*0400*/ 	.word	0x000008c0
        /*0404*/ 	.word	0x000000ff
        /*0408*/ 	.word	0x0002d8b8
        /*040c*/ 	.short	0x0100
        /*040e*/ 	.byte	0x08
	.zero		1


	//   ....[21]....
        /*0410*/ 	.word	0x000008d0
        /*0414*/ 	.word	0x000000ff
        /*0418*/ 	.word	0x0002d8c8
        /*041c*/ 	.short	0x0100
        /*041e*/ 	.byte	0x08
	.zero		1


	//   ....[22]....
        /*0420*/ 	.word	0x00001760
        /*0424*/ 	.word	0x000000ff
        /*0428*/ 	.word	0x0002d800
        /*042c*/ 	.short	0x010a
        /*042e*/ 	.byte	0x24
	.zero		1


	//   ....[23]....
        /*0430*/ 	.word	0x00001870
        /*0434*/ 	.word	0x000000ff
        /*0438*/ 	.word	0x0002d830
        /*043c*/ 	.short	0x010a
        /*043e*/ 	.byte	0x24
	.zero		1


	//   ....[24]....
        /*0440*/ 	.word	0x000018e0
        /*0444*/ 	.word	0x000000ff
        /*0448*/ 	.word	0x0002d830
        /*044c*/ 	.short	0x010a
        /*044e*/ 	.byte	0x24
	.zero		1


	//   ....[25]....
        /*0450*/ 	.word	0x00002040
        /*0454*/ 	.word	0x00000005
        /*0458*/ 	.word	0x00000000
        /*045c*/ 	.short	0x0101
        /*045e*/ 	.byte	0x3f
	.zero		1


	//   ....[26]....
        /*0460*/ 	.word	0x00005040
        /*0464*/ 	.word	0x000000ff
        /*0468*/ 	.word	0x0002d830
        /*046c*/ 	.short	0x010a
        /*046e*/ 	.byte	0x0a
	.zero		1


	//   ....[27]....
        /*0470*/ 	.word	0x00005080
        /*0474*/ 	.word	0x000000ff
        /*0478*/ 	.word	0x0002d830
        /*047c*/ 	.short	0x010a
        /*047e*/ 	.byte	0x0a
	.zero		1


	//   ....[28]....
        /*0480*/ 	.word	0x00005320
        /*0484*/ 	.word	0x000000ff
        /*0488*/ 	.word	0x0002d850
        /*048c*/ 	.short	0x010a
        /*048e*/ 	.byte	0x0a
	.zero		1


	//   ....[29]....
        /*0490*/ 	.word	0x00005360
        /*0494*/ 	.word	0x000000ff
        /*0498*/ 	.word	0x0002d850
        /*049c*/ 	.short	0x010a
        /*049e*/ 	.byte	0x0a
	.zero		1


	//   ....[30]....
        /*04a0*/ 	.word	0x00005920
        /*04a4*/ 	.word	0x00000017
        /*04a8*/ 	.word	0x00000000
        /*04ac*/ 	.short	0x0101
        /*04ae*/ 	.byte	0x3f
	.zero		1


	//   ....[31]....
        /*04b0*/ 	.word	0x000074b0
        /*04b4*/ 	.word	0x0000001a
        /*04b8*/ 	.word	0x00000000
        /*04bc*/ 	.short	0x0101
        /*04be*/ 	.byte	0x3f
	.zero		1


	//   ....[32]....
        /*04c0*/ 	.word	0x00008450
        /*04c4*/ 	.word	0x000000ff
        /*04c8*/ 	.word	0x0002d830
        /*04cc*/ 	.short	0x010a
        /*04ce*/ 	.byte	0x0e
	.zero		1


	//   ....[33]....
        /*04d0*/ 	.word	0x00008490
        /*04d4*/ 	.word	0x000000ff
        /*04d8*/ 	.word	0x0002d830
        /*04dc*/ 	.short	0x010a
        /*04de*/ 	.byte	0x0e
	.zero		1


	//   ....[34]....
        /*04e0*/ 	.word	0x00008760
        /*04e4*/ 	.word	0x000000ff
        /*04e8*/ 	.word	0x0002d850
        /*04ec*/ 	.short	0x010a
        /*04ee*/ 	.byte	0x0e
	.zero		1


	//   ....[35]....
        /*04f0*/ 	.word	0x000087a0
        /*04f4*/ 	.word	0x000000ff
        /*04f8*/ 	.word	0x0002d850
        /*04fc*/ 	.short	0x010a
        /*04fe*/ 	.byte	0x0e
	.zero		1


	//   ....[36]....
        /*0500*/ 	.word	0x000099d0
        /*0504*/ 	.word	0x0000002f
        /*0508*/ 	.word	0x00000000
        /*050c*/ 	.short	0x0101
        /*050e*/ 	.byte	0x3f
	.zero		1


	//   ....[37]....
        /*0510*/ 	.word	0x00009a50
        /*0514*/ 	.word	0x0000002e
        /*0518*/ 	.word	0x00000000
        /*051c*/ 	.short	0x0101
        /*051e*/ 	.byte	0x3f
	.zero		1


	//   ....[38]....
        /*0520*/ 	.word	0x0000a660
        /*0524*/ 	.word	0x000000ff
        /*0528*/ 	.word	0x0002d830
        /*052c*/ 	.short	0x010a
        /*052e*/ 	.byte	0x0a
	.zero		1


	//   ....[39]....
        /*0530*/ 	.word	0x0000a6a0
        /*0534*/ 	.word	0x000000ff
        /*0538*/ 	.word	0x0002d830
        /*053c*/ 	.short	0x010a
        /*053e*/ 	.byte	0x0a
	.zero		1


	//   ....[40]....
        /*0540*/ 	.word	0x0000a940
        /*0544*/ 	.word	0x000000ff
        /*0548*/ 	.word	0x0002d850
        /*054c*/ 	.short	0x010a
        /*054e*/ 	.byte	0x0a
	.zero		1


	//   ....[41]....
        /*0550*/ 	.word	0x0000a980
        /*0554*/ 	.word	0x000000ff
        /*0558*/ 	.word	0x0002d850
        /*055c*/ 	.short	0x010a
        /*055e*/ 	.byte	0x0a
	.zero		1


	//   ....[42]....
        /*0560*/ 	.word	0x0000ae30
        /*0564*/ 	.word	0x00000017
        /*0568*/ 	.word	0x00000000
        /*056c*/ 	.short	0x0101
        /*056e*/ 	.byte	0x3f
	.zero		1


	//   ....[43]....
        /*0570*/ 	.word	0x0000caf0
        /*0574*/ 	.word	0x0000001a
        /*0578*/ 	.word	0x00000000
        /*057c*/ 	.short	0x0101
        /*057e*/ 	.byte	0x3f
	.zero		1


	//   ....[44]....
        /*0580*/ 	.word	0x0000d620
        /*0584*/ 	.word	0x000000ff
        /*0588*/ 	.word	0x0002d850
        /*058c*/ 	.short	0x010a
        /*058e*/ 	.byte	0x09
	.zero		1


	//   ....[45]....
        /*0590*/ 	.word	0x0000d660
        /*0594*/ 	.word	0x000000ff
        /*0598*/ 	.word	0x0002d850
        /*059c*/ 	.short	0x010a
        /*059e*/ 	.byte	0x09
	.zero		1


	//   ....[46]....
        /*05a0*/ 	.word	0x0000dc30
        /*05a4*/ 	.word	0x0000000a
        /*05a8*/ 	.word	0x00000000
        /*05ac*/ 	.short	0x0101
        /*05ae*/ 	.byte	0x3f
	.zero		1


	//   ....[47]....
        /*05b0*/ 	.word	0x0000e800
        /*05b4*/ 	.word	0x000000ff
        /*05b8*/ 	.word	0x00000000
        /*05bc*/ 	.short	0x0101
        /*05be*/ 	.byte	0x04
	.zero		1


	//   ....[48]....
        /*05c0*/ 	.word	0x000106b0
        /*05c4*/ 	.word	0x000000ff
        /*05c8*/ 	.word	0x0002d840
        /*05cc*/ 	.short	0x010a
        /*05ce*/ 	.byte	0x26
	.zero		1


	//   ....[49]....
        /*05d0*/ 	.word	0x00011460
        /*05d4*/ 	.word	0x000000ff
        /*05d8*/ 	.word	0x0002d800
        /*05dc*/ 	.short	0x0107
        /*05de*/ 	.byte	0x26
	.zero		1


	//   ....[50]....
        /*05e0*/ 	.word	0x000114a0
        /*05e4*/ 	.word	0x000000ff
        /*05e8*/ 	.word	0x0002d800
        /*05ec*/ 	.short	0x0101
        /*05ee*/ 	.byte	0x26
	.zero		1


	//   ....[51]....
        /*05f0*/ 	.word	0x000114d0
        /*05f4*/ 	.word	0x000000ff
        /*05f8*/ 	.word	0x0002d820
        /*05fc*/ 	.short	0x010a
        /*05fe*/ 	.byte	0x26
	.zero		1


	//   ....[52]....
        /*0600*/ 	.word	0x00011860
        /*0604*/ 	.word	0x000000ff
        /*0608*/ 	.word	0x0002d848
        /*060c*/ 	.short	0x010a
        /*060e*/ 	.byte	0x26
	.zero		1


	//   ....[53]....
        /*0610*/ 	.word	0x00011c30
        /*0614*/ 	.word	0x000000ff
        /*0618*/ 	.word	0x0002d860
        /*061c*/ 	.short	0x010a
        /*061e*/ 	.byte	0x26
	.zero		1


	//   ....[54]....
        /*0620*/ 	.word	0x000121c0
        /*0624*/ 	.word	0x000000ff
        /*0628*/ 	.word	0x0002d840
        /*062c*/ 	.short	0x010a
        /*062e*/ 	.byte	0x26
	.zero		1


	//   ....[55]....
        /*0630*/ 	.word	0x000125a0
        /*0634*/ 	.word	0x000000ff
        /*0638*/ 	.word	0x0002d868
        /*063c*/ 	.short	0x010a
        /*063e*/ 	.byte	0x26
	.zero		1


	//   ....[56]....
        /*0640*/ 	.word	0x00012b70
        /*0644*/ 	.word	0x000000ff
        /*0648*/ 	.word	0x0002d848
        /*064c*/ 	.short	0x010a
        /*064e*/ 	.byte	0x26
	.zero		1


	//   ....[57]....
        /*0650*/ 	.word	0x00012f30
        /*0654*/ 	.word	0x000000ff
        /*0658*/ 	.word	0x0002d860
        /*065c*/ 	.short	0x010a
        /*065e*/ 	.byte	0x26
	.zero		1


	//   ....[58]....
        /*0660*/ 	.word	0x00013370
        /*0664*/ 	.word	0x00000004
        /*0668*/ 	.word	0x0002d860
        /*066c*/ 	.short	0x010a
        /*066e*/ 	.byte	0x3f
	.zero		1


	//   ....[59]....
        /*0670*/ 	.word	0x000137c0
        /*0674*/ 	.word	0x00000007
        /*0678*/ 	.word	0x0002d820
        /*067c*/ 	.short	0x010a
        /*067e*/ 	.byte	0x3f
	.zero		1


	//   ....[60]....
        /*0680*/ 	.word	0x00013920
        /*0684*/ 	.word	0x00000006
        /*0688*/ 	.word	0x00000000
        /*068c*/ 	.short	0x010a
        /*068e*/ 	.byte	0x3f
	.zero		1


	//   ....[61]....
        /*0690*/ 	.word	0x00013990
        /*0694*/ 	.word	0x00000003
        /*0698*/ 	.word	0x00000000
        /*069c*/ 	.short	0x010a
        /*069e*/ 	.byte	0x3f
	.zero		1


	//   ....[62]....
        /*06a0*/ 	.word	0x000139f0
        /*06a4*/ 	.word	0x00000000
        /*06a8*/ 	.word	0x00000000
        /*06ac*/ 	.short	0x010a
        /*06ae*/ 	.byte	0x3f
	.zero		1


	//   ....[63]....
        /*06b0*/ 	.word	0x00013a20
        /*06b4*/ 	.word	0x00000003
        /*06b8*/ 	.word	0x00000000
        /*06bc*/ 	.short	0x010a
        /*06be*/ 	.byte	0x3f
	.zero		1


	//   ....[64]....
        /*06c0*/ 	.word	0x00013a90
        /*06c4*/ 	.word	0x00000006
        /*06c8*/ 	.word	0x0002d800
        /*06cc*/ 	.short	0x010a
        /*06ce*/ 	.byte	0x3f
	.zero		1


	//   ....[65]....
        /*06d0*/ 	.word	0x00013af0
        /*06d4*/ 	.word	0x0000000a
        /*06d8*/ 	.word	0x0002d830
        /*06dc*/ 	.short	0x010a
        /*06de*/ 	.byte	0x3f
	.zero		1


	//   ....[66]....
        /*06e0*/ 	.word	0x00013b50
        /*06e4*/ 	.word	0x00000015
        /*06e8*/ 	.word	0x0002d830
        /*06ec*/ 	.short	0x010a
        /*06ee*/ 	.byte	0x3f
	.zero		1


	//   ....[67]....
        /*06f0*/ 	.word	0x00013bb0
        /*06f4*/ 	.word	0x00000015
        /*06f8*/ 	.word	0x0002d850
        /*06fc*/ 	.short	0x010a
        /*06fe*/ 	.byte	0x3f
	.zero		1


	//   ....[68]....
        /*0700*/ 	.word	0x00013c10
        /*0704*/ 	.word	0x00000014
        /*0708*/ 	.word	0x0002d830
        /*070c*/ 	.short	0x010a
        /*070e*/ 	.byte	0x3f
	.zero		1


	//   ....[69]....
        /*0710*/ 	.word	0x00013c70
        /*0714*/ 	.word	0x00000014
        /*0718*/ 	.word	0x0002d850
        /*071c*/ 	.short	0x010a
        /*071e*/ 	.byte	0x3f
	.zero		1


	//   ....[70]....
        /*0720*/ 	.word	0x00013cd0
        /*0724*/ 	.word	0x00000014
        /*0728*/ 	.word	0x0002d830
        /*072c*/ 	.short	0x010a
        /*072e*/ 	.byte	0x3f
	.zero		1


	//   ....[71]....
        /*0730*/ 	.word	0x00013d30
        /*0734*/ 	.word	0x00000014
        /*0738*/ 	.word	0x0002d850
        /*073c*/ 	.short	0x010a
        /*073e*/ 	.byte	0x3f
	.zero		1


	//   ....[72]....
        /*0740*/ 	.word	0x00013d90
        /*0744*/ 	.word	0x00000003
        /*0748*/ 	.word	0x0002d850
        /*074c*/ 	.short	0x010a
        /*074e*/ 	.byte	0x3f
	.zero		1


	//   ....[73]....
        /*0750*/ 	.word	0x00013ef0
        /*0754*/ 	.word	0x00000003
        /*0758*/ 	.word	0x0002d840
        /*075c*/ 	.short	0x010a
        /*075e*/ 	.byte	0x3f
	.zero		1


	//   ....[74]....
        /*0760*/ 	.word	0x000147b0
        /*0764*/ 	.word	0x00000005
        /*0768*/ 	.word	0x0002d820
        /*076c*/ 	.short	0x010a
        /*076e*/ 	.byte	0x3f
	.zero		1


	//   ....[75]....
        /*0770*/ 	.word	0x00014810
        /*0774*/ 	.word	0x00000005
        /*0778*/ 	.word	0x0002d848
        /*077c*/ 	.short	0x010a
        /*077e*/ 	.byte	0x3f
	.zero		1


	//   ....[76]....
        /*0780*/ 	.word	0x00014870
        /*0784*/ 	.word	0x00000005
        /*0788*/ 	.word	0x0002d860
        /*078c*/ 	.short	0x010a
        /*078e*/ 	.byte	0x3f
	.zero		1


	//   ....[77]....
        /*0790*/ 	.word	0x000148d0
        /*0794*/ 	.word	0x00000005
        /*0798*/ 	.word	0x0002d840
        /*079c*/ 	.short	0x010a
        /*079e*/ 	.byte	0x3f
	.zero		1


	//   ....[78]....
        /*07a0*/ 	.word	0x00014930
        /*07a4*/ 	.word	0x00000005
        /*07a8*/ 	.word	0x0002d868
        /*07ac*/ 	.short	0x010a
        /*07ae*/ 	.byte	0x3f
	.zero		1


	//   ....[79]....
        /*07b0*/ 	.word	0x00014990
        /*07b4*/ 	.word	0x00000004
        /*07b8*/ 	.word	0x0002d848
        /*07bc*/ 	.short	0x010a
        /*07be*/ 	.byte	0x3f
	.zero		1


	//   ....[80]....
        /*07c0*/ 	.word	0x000149f0
        /*07c4*/ 	.word	0x00000004
        /*07c8*/ 	.word	0x0002d860
        /*07cc*/ 	.short	0x010a
        /*07ce*/ 	.byte	0x3f
	.zero		1


	//   ....[81]....
        /*07d0*/ 	.word	0x00014a40
        /*07d4*/ 	.word	0x00000004
        /*07d8*/ 	.word	0x0002d860
        /*07dc*/ 	.short	0x010a
        /*07de*/ 	.byte	0x3f
	.zero		1


	//   ....[82]....
        /*07e0*/ 	.word	0x00014a90
        /*07e4*/ 	.word	0x00000007
        /*07e8*/ 	.word	0x0002d820
        /*07ec*/ 	.short	0x010a
        /*07ee*/ 	.byte	0x3f
	.zero		1


	//   ....[83]....
        /*07f0*/ 	.word	0x00014c00
        /*07f4*/ 	.word	0x00000006
        /*07f8*/ 	.word	0x00000000
        /*07fc*/ 	.short	0x010a
        /*07fe*/ 	.byte	0x3f
	.zero		1


	//   ....[84]....
        /*0800*/ 	.word	0x00014c50
        /*0804*/ 	.word	0x00000003
        /*0808*/ 	.word	0x00000000
        /*080c*/ 	.short	0x010a
        /*080e*/ 	.byte	0x3f
	.zero		1


	//   ....[85]....
        /*0810*/ 	.word	0x00014ca0
        /*0814*/ 	.word	0x00000000
        /*0818*/ 	.word	0x00000000
        /*081c*/ 	.short	0x010a
        /*081e*/ 	.byte	0x3f
	.zero		1


	//----- nvinfo : EIATTR_NUM_MBARRIERS
	.align		4
.L_177:
        /*0820*/ 	.byte	0x03, 0x38
        /*0822*/ 	.short	0x0016


	//----- nvinfo : EIATTR_EXIT_INSTR_OFFSETS
	.align		4
        /*0824*/ 	.byte	0x04, 0x1c
        /*0826*/ 	.short	(.L_179 - .L_178)


	//   ....[0]....
.L_178:
        /*0828*/ 	.word	0x00013a70


	//----- nvinfo : EIATTR_MAX_THREADS
	.align		4
.L_179:
        /*082c*/ 	.byte	0x04, 0x05
        /*082e*/ 	.short	(.L_181 - .L_180)
.L_180:
        /*0830*/ 	.word	0x00000200
        /*0834*/ 	.word	0x00000001
        /*0838*/ 	.word	0x00000001


	//----- nvinfo : EIATTR_CRS_STACK_SIZE
	.align		4
.L_181:
        /*083c*/ 	.byte	0x04, 0x1e
        /*083e*/ 	.short	(.L_183 - .L_182)
.L_182:
        /*0840*/ 	.word	0x00000000


	//----- nvinfo : EIATTR_CBANK_PARAM_SIZE
	.align		4
.L_183:
        /*0844*/ 	.byte	0x03, 0x19
        /*0846*/ 	.short	0x0a70


	//----- nvinfo : EIATTR_PARAM_CBANK
	.align		4
        /*0848*/ 	.byte	0x04, 0x0a
        /*084a*/ 	.short	(.L_185 - .L_184)
	.align		4
.L_184:
        /*084c*/ 	.word	index@(.nv.constant0._ZN7cutlass13device_kernelIN5flash11enable_sm90INS1_16FlashAttnFwdSm90INS1_25CollectiveMainloopFwdSm90ILi2EN4cute5tupleIJNS5_1CILi1EEES8_S8_EEENS6_IJNS7_ILi192EEENS7_ILi128EEENS7_ILi96EEEEEELi96ENS_10bfloat16_tEfNS_4arch4Sm90ELb0ELb1ELb0ELb0ELb0ELb0ELb0ELb0ELb1ELb1ELb1ELb0EEENS1_21CollectiveEpilogueFwdINS6_IJSA_SC_SB_EEES9_SE_SG_Li384ELb0ELb1ELb1ELb0EEENS1_19SingleTileSchedulerILb0ELb1ELb1ELi192EEEEEEEEEvNT_6ParamsE)
        /*0850*/ 	.short	0x0210
        /*0852*/ 	.short	0x0a70


	//----- nvinfo : EIATTR_SW_WAR
	.align		4
.L_185:
        /*0854*/ 	.byte	0x04, 0x36
        /*0856*/ 	.short	(.L_187 - .L_186)
.L_186:
        /*0858*/ 	.word	0x00000008
.L_187:


//--------------------- .nv.info._ZN7cutlass13device_kernelIN5flash11enable_sm90INS1_16FlashAttnFwdSm90INS1_25CollectiveMainloopFwdSm90ILi2EN4cute5tupleIJNS5_1CILi1EEES8_S8_EEENS6_IJNS7_ILi192EEENS7_ILi128EEENS7_ILi96EEEEEELi96ENS_10bfloat16_tEfNS_4arch4Sm90ELb0ELb1ELb0ELb1ELb0ELb0ELb0ELb0ELb1ELb1ELb1ELb0EEENS1_21CollectiveEpilogueFwdINS6_IJSA_SC_SB_EEES9_SE_SG_Li384ELb1ELb1ELb1ELb0EEENS1_36VarlenDynamicPersistentTileSchedulerILi192ELi128ELi384ELi128ELb1ELb1ELb1ELb1ELb0ELb1EEEEEEEEEvNT_6ParamsE --------------------------
	.section	.nv.info._ZN7cutlass13device_kernelIN5flash11enable_sm90INS1_16FlashAttnFwdSm90INS1_25CollectiveMainloopFwdSm90ILi2EN4cute5tupleIJNS5_1CILi1EEES8_S8_EEENS6_IJNS7_ILi192EEENS7_ILi128EEENS7_ILi96EEEEEELi96ENS_10bfloat16_tEfNS_4arch4Sm90ELb0ELb1ELb0ELb1ELb0ELb0ELb0ELb0ELb1ELb1ELb1ELb0EEENS1_21CollectiveEpilogueFwdINS6_IJSA_SC_SB_EEES9_SE_SG_Li384ELb1ELb1ELb1ELb0EEENS1_36VarlenDynamicPersistentTileSchedulerILi192ELi128ELi384ELi128ELb1ELb1ELb1ELb1ELb0ELb1EEEEEEEEEvNT_6ParamsE,"",@"SHT_CUDA_INFO"
	.sectionflags	@""
	.align	4


	//----- nvinfo : EIATTR_CUDA_API_VERSION
	.align		4
        /*0000*/ 	.byte	0x04, 0x37
        /*0002*/ 	.short	(.L_189 - .L_188)
.L_188:
        /*0004*/ 	.word	0x00000082


	//----- nvinfo : EIATTR_KPARAM_INFO
	.align		4
.L_189:
        /*0008*/ 	.byte	0x04, 0x17
        /*000a*/ 	.short	(.L_191 - .L_190)
.L_190:
        /*000c*/ 	.word	0x00000000
        /*0010*/ 	.short	0x0000
        /*0012*/ 	.short	0x0070
        /*0014*/ 	.byte	0x00, 0xf0, 0x01, 0x2a


	//----- nvinfo : EIATTR_SPARSE_MMA_MASK
	.align		4
.L_191:
        /*0018*/ 	.byte	0x03, 0x50
        /*001a*/ 	.short	0x0000


	//----- nvinfo : EIATTR_MAXREG_COUNT
	.align		4
        /*001c*/ 	.byte	0x03, 0x1b
        /*001e*/ 	.short	0x0080


	//----- nvinfo : EIATTR_NUM_BARRIERS
	.align		4
        /*0020*/ 	.byte	0x02, 0x4c
        /*0022*/ 	.byte	0x10
	.zero		1


	//----- nvinfo : EIATTR_EXTERNS
	.align		4
        /*0024*/ 	.byte	0x04, 0x0f
        /*0026*/ 	.short	(.L_193 - .L_192)


	//   ....[0]....
	.align		4
.L_192:
        /*0028*/ 	.word	index@(__assertfail)


	//----- nvinfo : EIATTR_ANNOTATIONS
	.align		4
.L_193:
        /*002c*/ 	.byte	0x04, 0x55
        /*002e*/ 	.short	(.L_195 - .L_194)


	//   ....[0]....
.L_194:
        /* <DEDUP_REMOVED lines=29> */


	//----- nvinfo : EIATTR_MERCURY_ISA_VERSION
	.align		4
.L_195:
        /*01e8*/ 	.byte	0x03, 0x5f
        /*01ea*/ 	.short	0x0101


	//----- nvinfo : EIATTR_UNUSED_LOAD_BYTE_OFFSET
	.align		4
        /*01ec*/ 	.byte	0x04, 0x44
        /*01ee*/ 	.short	(.L_197 - .L_196)


	//   ....[0]....
.L_196:
        /*01f0*/ 	.word	0x00000a50
        /*01f4*/ 	.word	0x0000fff0


	//   ....[1]....
        /*01f8*/ 	.word	0x0000e510
        /*01fc*/ 	.word	0x0000fff0


	//----- nvinfo : EIATTR_INT_WARP_WIDE_INSTR_OFFSETS
	.align		4
.L_197:
        /*0200*/ 	.byte	0x04, 0x31
        /*0202*/ 	.short	(.L_199 - .L_198)


	//   ....[0]....
.L_198:
        /*0204*/ 	.word	0x00000130


	//   ....[1]....
        /*0208*/ 	.word	0x00000170


	//   ....[2]....
        /*020c*/ 	.word	0x000001e0


	//   ....[3]....
        /*0210*/ 	.word	0x00012b20


	//   ....[4]....
        /*0214*/ 	.word	0x00012bb0


	//   ....[5]....
        /*0218*/ 	.word	0x000166e0


	//   ....[6]....
        /*021c*/ 	.word	0x00016770


	//----- nvinfo : EIATTR_COOP_GROUP_MASK_REGIDS
	.align		4
.L_199:
        /*0220*/ 	.byte	0x04, 0x29
        /*0222*/ 	.short	(.L_201 - .L_200)


	//   ....[0]....
.L_200:
        /*0224*/ 	.word	0xffffffff


	//   ....[1]....
        /*0228*/ 	.word	0xffffffff


	//   ....[2]....
        /*022c*/ 	.word	0xffffffff


	//   ....[3]....
        /*0230*/ 	.word	0xffffffff


	//   ....[4]....
        /*0234*/ 	.word	0xffffffff


	//   ....[5]....
        /*0238*/ 	.word	0xffffffff


	//   ....[6]....
        /*023c*/ 	.word	0xffffffff


	//   ....[7]....
        /*0240*/ 	.word	0xffffffff


	//   ....[8]....
        /*0244*/ 	.word	0xffffffff


	//   ....[9]....
        /*0248*/ 	.word	0xffffffff


	//   ....[10]....
        /*024c*/ 	.word	0xffffffff


	//   ....[11]....
        /*0250*/ 	.word	0xffffffff


	//   ....[12]....
        /*0254*/ 	.word	0xffffffff


	//   ....[13]....
        /*0258*/ 	.word	0xffffffff


	//   ....[14]....
        /*025c*/ 	.word	0xffffffff


	//   ....[15]....
        /*0260*/ 	.word	0xffffffff


	//   ....[16]....
        /*0264*/ 	.word	0xffffffff


	//   ....[17]....
        /*0268*/ 	.word	0xffffffff


	//   ....[18]....
        /*026c*/ 	.word	0xffffffff


	//   ....[19]....
        /*0270*/ 	.word	0xffffffff


	//   ....[20]....
        /*0274*/ 	.word	0xffffffff


	//   ....[21]....
        /*0278*/ 	.word	0xffffffff


	//   ....[22]....
        /*027c*/ 	.word	0xffffffff


	//   ....[23]....
        /*0280*/ 	.word	0xffffffff


	//   ....[24]....
        /*0284*/ 	.word	0xffffffff


	//   ....[25]....
        /*0288*/ 	.word	0xffffffff


	//   ....[26]....
        /*028c*/ 	.word	0xffffffff


	//   ....[27]....
        /*0290*/ 	.word	0xffffffff


	//   ....[28]....
        /*0294*/ 	.word	0xffffffff


	//   ....[29]....
        /*0298*/ 	.word	0xffffffff


	//   ....[30]....
        /*029c*/ 	.word	0xffffffff


	//   ....[31]....
        /*02a0*/ 	.word	0xffffffff


	//   ....[32]....
        /*02a4*/ 	.word	0xffffffff


	//   ....[33]....
        /*02a8*/ 	.word	0xffffffff


	//   ....[34]....
        /*02ac*/ 	.word	0xffffffff


	//   ....[35]....
        /*02b0*/ 	.word	0xffffffff


	//   ....[36]....
        /*02b4*/ 	.word	0xffffffff


	//   ....[37]....
        /*02b8*/ 	.word	0xffffffff


	//   ....[38]....
        /*02bc*/ 	.word	0xffffffff


	//   ....[39]....
        /*02c0*/ 	.word	0xffffffff


	//   ....[40]....
        /*02c4*/ 	.word	0xffffffff


	//   ....[41]....
        /*02c8*/ 	.word	0xffffffff


	//   ....[42]....
        /*02cc*/ 	.word	0xffffffff


	//   ....[43]....
        /*02d0*/ 	.word	0xffffffff


	//   ....[44]....
        /*02d4*/ 	.word	0xffffffff


	//   ....[45]....
        /*02d8*/ 	.word	0xffffffff


	//   ....[46]....
        /*02dc*/ 	.word	0xffffffff


	//   ....[47]....
        /*02e0*/ 	.word	0xffffffff


	//   ....[48]....
        /*02e4*/ 	.word	0xffffffff


	//   ....[49]....
        /*02e8*/ 	.word	0xffffffff


	//   ....[50]....
        /*02ec*/ 	.word	0xffffffff


	//   ....[51]....
        /*02f0*/ 	.word	0xffffffff


	//   ....[52]....
        /*02f4*/ 	.word	0xffffffff


	//   ....[53]....
        /*02f8*/ 	.word	0xffffffff


	//   ....[54]....
        /*02fc*/ 	.word	0xffffffff


	//   ....[55]....
        /*0300*/ 	.word	0xffffffff


	//   ....[56]....
        /*0304*/ 	.word	0xffffffff


	//   ....[57]....
        /*0308*/ 	.word	0xffffffff


	//   ....[58]....
        /*030c*/ 	.word	0xffffffff


	//   ....[59]....
        /*0310*/ 	.word	0xffffffff


	//   ....[60]....
        /*0314*/ 	.word	0xffffffff


	//   ....[61]....
        /*0318*/ 	.word	0xffffffff


	//   ....[62]....
        /*031c*/ 	.word	0xffffffff


	//   ....[63]....
        /*0320*/ 	.word	0xffffffff


	//   ....[64]....
        /*0324*/ 	.word	0xffffffff


	//   ....[65]....
        /*0328*/ 	.word	0xffffffff


	//   ....[66]....
        /*032c*/ 	.word	0xffffffff


	//   ....[67]....
        /*0330*/ 	.word	0xffffffff


	//   ....[68]....
        /*0334*/ 	.word	0xffffffff


	//   ....[69]....
        /*0338*/ 	.word	0xffffffff


	//   ....[70]....
        /*033c*/ 	.word	0xffffffff


	//   ....[71]....
        /*0340*/ 	.word	0xffffffff


	//   ....[72]....
        /*0344*/ 	.word	0xffffffff


	//   ....[73]....
        /*0348*/ 	.word	0xffffffff


	//   ....[74]....
        /*034c*/ 	.word	0xffffffff


	//   ....[75]....
        /*0350*/ 	.word	0xffffffff


	//   ....[76]....
        /*0354*/ 	.word	0xffffffff


	//   ....[77]....
        /*0358*/ 	.word	0xffffffff


	//   ....[78]....
        /*035c*/ 	.word	0xffffffff


	//   ....[79]....
        /*0360*/ 	.word	0xffffffff


	//   ....[80]....
        /*0364*/ 	.word	0xffffffff


	//   ....[81]....
        /*0368*/ 	.word	0xffffffff


	//   ....[82]....
        /*036c*/ 	.word	0xffffffff


	//   ....[83]....
        /*0370*/ 	.word	0xffffffff


	//   ....[84]....
        /*0374*/ 	.word	0xffffffff


	//   ....[85]....
        /*0378*/ 	.word	0xffffffff


	//   ....[86]....
        /*037c*/ 	.word	0xffffffff


	//   ....[87]....
        /*0380*/ 	.word	0xffffffff


	//   ....[88]....
        /*0384*/ 	.word	0xffffffff


	//   ....[89]....
        /*0388*/ 	.word	0xffffffff


	//   ....[90]....
        /*038c*/ 	.word	0xffffffff


	//   ....[91]....
        /*0390*/ 	.word	0xffffffff


	//   ....[92]....
        /*0394*/ 	.word	0xffffffff


	//   ....[93]....
        /*0398*/ 	.word	0xffffffff


	//   ....[94]....
        /*039c*/ 	.word	0xffffffff


	//   ....[95]....
        /*03a0*/ 	.word	0xffffffff


	//   ....[96]....
        /*03a4*/ 	.word	0xffffffff


	//   ....[97]....
        /*03a8*/ 	.word	0xffffffff


	//   ....[98]....
        /*03ac*/ 	.word	0xffffffff


	//   ....[99]....
        /*03b0*/ 	.word	0xffffffff


	//   ....[100]....
        /*03b4*/ 	.word	0xffffffff


	//   ....[101]....
        /*03b8*/ 	.word	0xffffffff


	//   ....[102]....
        /*03bc*/ 	.word	0xffffffff


	//   ....[103]....
        /*03c0*/ 	.word	0x0500000f


	//   ....[104]....
        /*03c4*/ 	.word	0x0500000f


	//   ....[105]....
        /*03c8*/ 	.word	0x0500000f


	//   ....[106]....
        /*03cc*/ 	.word	0x0500000f


	//   ....[107]....
        /*03d0*/ 	.word	0x0500000f


	//   ....[108]....
        /*03d4*/ 	.word	0x0500000f


	//   ....[109]....
        /*03d8*/ 	.word	0x0500000f


	//   ....[110]....
        /*03dc*/ 	.word	0x0500000f


	//   ....[111]....
        /*03e0*/ 	.word	0x0500000f


	//   ....[112]....
        /*03e4*/ 	.word	0x0500000f


	//   ....[113]....
        /*03e8*/ 	.word	0x0500000f


	//   ....[114]....
        /*03ec*/ 	.word	0x0500000f


	//   ....[115]....
        /*03f0*/ 	.word	0x0500000f


	//   ....[116]....
        /*03f4*/ 	.word	0x0500000f


	//   ....[117]....
        /*03f8*/ 	.word	0x0500000f


	//   ....[118]....
        /*03fc*/ 	.word	0x0500000f


	//   ....[119]....
        /*0400*/ 	.word	0x0500000f


	//   ....[120]....
        /*0404*/ 	.word	0x0500000f


	//   ....[121]....
        /*0408*/ 	.word	0x0500000f


	//   ....[122]....
        /*040c*/ 	.word	0x0500000f


	//   ....[123]....
        /*0410*/ 	.word	0x0500000f


	//   ....[124]....
        /*0414*/ 	.word	0x0500000f


	//   ....[125]....
        /*0418*/ 	.word	0x0500000f


	//   ....[126]....
        /*041c*/ 	.word	0x0500000f


	//   ....[127]....
        /*0420*/ 	.word	0x0500000f


	//   ....[128]....
        /*0424*/ 	.word	0x0500000f


	//   ....[129]....
        /*0428*/ 	.word	0x0500000f


	//   ....[130]....
        /*042c*/ 	.word	0x0500000f


	//   ....[131]....
        /*0430*/ 	.word	0x0500000f


	//   ....[132]....
        /*0434*/ 	.word	0x0500000f


	//   ....[133]....
        /*0438*/ 	.word	0x0500000f


	//   ....[134]....
        /*043c*/ 	.word	0x0500000f


	//----- nvinfo : EIATTR_COOP_GROUP_INSTR_OFFSETS
	.align		4
.L_201:
        /*0440*/ 	.byte	0x04, 0x28
        /*0442*/ 	.short	(.L_203 - .L_202)


	//   ....[0]....
.L_202:
        /*0444*/ 	.word	0x00000070


	//   ....[1]....
        /*0448*/ 	.word	0x00000140


	//   ....[2]....
        /*044c*/ 	.word	0x00000190


	//   ....[3]....
        /*0450*/ 	.word	0x000003c0


	//   ....[4]....
        /*0454*/ 	.word	0x00000520


	//   ....[5]....
        /*0458*/ 	.word	0x00000640


	//   ....[6]....
        /*045c*/ 	.word	0x000007a0


	//   ....[7]....
        /*0460*/ 	.word	0x00001ef0


	//   ....[8]....
        /*0464*/ 	.word	0x00002570


	//   ....[9]....
        /*0468*/ 	.word	0x000033f0


	//   ....[10]....
        /*046c*/ 	.word	0x00003ba0


	//   ....[11]....
        /*0470*/ 	.word	0x00003cb0


	//   ....[12]....
        /*0474*/ 	.word	0x000045a0


	//   ....[13]....
        /*0478*/ 	.word	0x00004600


	//   ....[14]....
        /*047c*/ 	.word	0x000051c0


	//   ....[15]....
        /*0480*/ 	.word	0x00005e20


	//   ....[16]....
        /*0484*/ 	.word	0x000060b0


	//   ....[17]....
        /*0488*/ 	.word	0x00006c90


	//   ....[18]....
        /*048c*/ 	.word	0x00006d90


	//   ....[19]....
        /*0490*/ 	.word	0x00007880


	//   ....[20]....
        /*0494*/ 	.word	0x000078f0


	//   ....[21]....
        /*0498*/ 	.word	0x00008620


	//   ....[22]....
        /*049c*/ 	.word	0x000090e0


	//   ....[23]....
        /*04a0*/ 	.word	0x00009120


	//   ....[24]....
        /*04a4*/ 	.word	0x00009800


	//   ....[25]....
        /*04a8*/ 	.word	0x00009850


	//   ....[26]....
        /*04ac*/ 	.word	0x0000a970


	//   ....[27]....
        /*04b0*/ 	.word	0x0000b2b0


	//   ....[28]....
        /*04b4*/ 	.word	0x0000b550


	//   ....[29]....
        /*04b8*/ 	.word	0x0000c140


	//   ....[30]....
        /*04bc*/ 	.word	0x0000c240


	//   ....[31]....
        /*04c0*/ 	.word	0x0000cd50


	//   ....[32]....
        /*04c4*/ 	.word	0x0000cdb0


	//   ....[33]....
        /*04c8*/ 	.word	0x0000dab0


	//   ....[34]....
        /*04cc*/ 	.word	0x0000dbc0


	//   ....[35]....
        /*04d0*/ 	.word	0x0000dc20


	//   ....[36]....
        /*04d4*/ 	.word	0x0000dd60


	//   ....[37]....
        /*04d8*/ 	.word	0x0000dd80


	//   ....[38]....
        /*04dc*/ 	.word	0x0000ef30


	//   ....[39]....
        /*04e0*/ 	.word	0x0000ef40


	//   ....[40]....
        /*04e4*/ 	.word	0x0000ef50


	//   ....[41]....
        /*04e8*/ 	.word	0x0000ef60


	//   ....[42]....
        /*04ec*/ 	.word	0x0000f590


	//   ....[43]....
        /*04f0*/ 	.word	0x0000f5b0


	//   ....[44]....
        /*04f4*/ 	.word	0x0000f6e0


	//   ....[45]....
        /*04f8*/ 	.word	0x0000f700


	//   ....[46]....
        /*04fc*/ 	.word	0x0000fb70


	//   ....[47]....
        /*0500*/ 	.word	0x0000fb80


	//   ....[48]....
        /*0504*/ 	.word	0x0000fed0


	//   ....[49]....
        /*0508*/ 	.word	0x0000fee0


	//   ....[50]....
        /*050c*/ 	.word	0x00010b20


	//   ....[51]....
        /*0510*/ 	.word	0x00010b30


	//   ....[52]....
        /*0514*/ 	.word	0x00010c30


	//   ....[53]....
        /*0518*/ 	.word	0x00010c50


	//   ....[54]....
        /*051c*/ 	.word	0x00010de0


	//   ....[55]....
        /*0520*/ 	.word	0x00011000


	//   ....[56]....
        /*0524*/ 	.word	0x00011030


	//   ....[57]....
        /*0528*/ 	.word	0x00011060


	//   ....[58]....
        /*052c*/ 	.word	0x00011090


	//   ....[59]....
        /*0530*/ 	.word	0x000110c0


	//   ....[60]....
        /*0534*/ 	.word	0x000110f0


	//   ....[61]....
        /*0538*/ 	.word	0x00011280


	//   ....[62]....
        /*053c*/ 	.word	0x000112b0


	//   ....[63]....
        /*0540*/ 	.word	0x000112e0


	//   ....[64]....
        /*0544*/ 	.word	0x00011310


	//   ....[65]....
        /*0548*/ 	.word	0x00011340


	//   ....[66]....
        /*054c*/ 	.word	0x00011370


	//   ....[67]....
        /*0550*/ 	.word	0x00011400


	//   ....[68]....
        /*0554*/ 	.word	0x00011430


	//   ....[69]....
        /*0558*/ 	.word	0x00011440


	//   ....[70]....
        /*055c*/ 	.word	0x00011480


	//   ....[71]....
        /*0560*/ 	.word	0x000130a0


	//   ....[72]....
        /*0564*/ 	.word	0x00013d50


	//   ....[73]....
        /*0568*/ 	.word	0x00013d70


	//   ....[74]....
        /*056c*/ 	.word	0x00013e40


	//   ....[75]....
        /*0570*/ 	.word	0x00013e60


	//   ....[76]....
        /*0574*/ 	.word	0x00013f00


	//   ....[77]....
        /*0578*/ 	.word	0x00013f20


	//   ....[78]....
        /*057c*/ 	.word	0x00013f30


	//   ....[79]....
        /*0580*/ 	.word	0x00013fc0


	//   ....[80]....
        /*0584*/ 	.word	0x00014010


	//   ....[81]....
        /*0588*/ 	.word	0x00014020


	//   ....[82]....
        /*058c*/ 	.word	0x00014050


	//   ....[83]....
        /*0590*/ 	.word	0x00014120


	//   ....[84]....
        /*0594*/ 	.word	0x00016e60


	//   ....[85]....
        /*0598*/ 	.word	0x00016e90


	//   ....[86]....
        /*059c*/ 	.word	0x00016ef0


	//   ....[87]....
        /*05a0*/ 	.word	0x00016f20


	//   ....[88]....
        /*05a4*/ 	.word	0x00016f50


	//   ....[89]....
        /*05a8*/ 	.word	0x00016f80


	//   ....[90]....
        /*05ac*/ 	.word	0x00016fb0


	//   ....[91]....
        /*05b0*/ 	.word	0x00016fe0


	//   ....[92]....
        /*05b4*/ 	.word	0x00017180


	//   ....[93]....
        /*05b8*/ 	.word	0x000171b0


	//   ....[94]....
        /*05bc*/ 	.word	0x000171e0


	//   ....[95]....
        /*05c0*/ 	.word	0x00017210


	//   ....[96]....
        /*05c4*/ 	.word	0x00017240


	//   ....[97]....
        /*05c8*/ 	.word	0x00017270


	//   ....[98]....
        /*05cc*/ 	.word	0x00017330


	//   ....[99]....
        /*05d0*/ 	.word	0x00017350


	//   ....[100]....
        /*05d4*/ 	.word	0x00017370


	//   ....[101]....
        /*05d8*/ 	.word	0x000173d0


	//   ....[102]....
        /*05dc*/ 	.word	0x00017df0


	//   ....[103]....
        /*05e0*/ 	.word	0x00018450


	//   ....[104]....
        /*05e4*/ 	.word	0x00018630


	//   ....[105]....
        /*05e8*/ 	.word	0x00018680


	//   ....[106]....
        /*05ec*/ 	.word	0x000186e0


	//   ....[107]....
        /*05f0*/ 	.word	0x000187f0


	//   ....[108]....
        /*05f4*/ 	.word	0x00018850


	//   ....[109]....
        /*05f8*/ 	.word	0x00018970


	//   ....[110]....
        /*05fc*/ 	.word	0x000189d0


	//   ....[111]....
        /*0600*/ 	.word	0x00018a70


	//   ....[112]....
        /*0604*/ 	.word	0x00018b40


	//   ....[113]....
        /*0608*/ 	.word	0x00018c40


	//   ....[114]....
        /*060c*/ 	.word	0x00018cc0


	//   ....[115]....
        /*0610*/ 	.word	0x00018db0


	//   ....[116]....
        /*0614*/ 	.word	0x000190d0


	//   ....[117]....
        /*0618*/ 	.word	0x00019170


	//   ....[118]....
        /*061c*/ 	.word	0x000192e0


	//   ....[119]....
        /*0620*/ 	.word	0x00019350


	//   ....[120]....
        /*0624*/ 	.word	0x000193c0


	//   ....[121]....
        /*0628*/ 	.word	0x00019430


	//   ....[122]....
        /*062c*/ 	.word	0x000194a0


	//   ....[123]....
        /*0630*/ 	.word	0x00019520


	//   ....[124]....
        /*0634*/ 	.word	0x000195a0


	//   ....[125]....
        /*0638*/ 	.word	0x00019630


	//   ....[126]....
        /*063c*/ 	.word	0x000196a0


	//   ....[127]....
        /*0640*/ 	.word	0x00019710


	//   ....[128]....
        /*0644*/ 	.word	0x00019780


	//   ....[129]....
        /*0648*/ 	.word	0x00019800


	//   ....[130]....
        /*064c*/ 	.word	0x00019870


	//   ....[131]....
        /*0650*/ 	.word	0x00019920


	//   ....[132]....
        /*0654*/ 	.word	0x00019970


	//   ....[133]....
        /*0658*/ 	.word	0x00019a00


	//   ....[134]....
        /*065c*/ 	.word	0x00019b30


	//----- nvinfo : EIATTR_REG_RECONFIG
	.align		4
.L_203:
        /*0660*/ 	.byte	0x01, 0x54
	.zero		2


	//----- nvinfo : EIATTR_SYSCALL_OFFSETS
	.align		4
        /*0664*/ 	.byte	0x04, 0x46
        /*0666*/ 	.short	(.L_205 - .L_204)


	//   ....[0]....
.L_204:
        /*0668*/ 	.word	0x000020e0


	//   ....[1]....
        /*066c*/ 	.word	0x00012d10


	//   ....[2]....
        /*0670*/ 	.word	0x00012e60


	//   ....[3]....
        /*0674*/ 	.word	0x00012f50


	//   ....[4]....
        /*0678*/ 	.word	0x00013800


	//----- nvinfo : EIATTR_MBARRIER_INSTR_OFFSETS
	.align		4
.L_205:
        /*067c*/ 	.byte	0x04, 0x39
        /*067e*/ 	.short	(.L_207 - .L_206)


	//   ....[0]....
.L_206:
        /*0680*/ 	.word	0x00000270
        /*0684*/ 	.word	0x000000ff
        /*0688*/ 	.word	0x0002d800
        /*068c*/ 	.short	0x0100
        /*068e*/ 	.byte	0x08
	.zero		1


	//   ....[1]....
        /*0690*/ 	.word	0x00000280
        /*0694*/ 	.word	0x000000ff
        /*0698*/ 	.word	0x0002d820
        /*069c*/ 	.short	0x0100
        /*069e*/ 	.byte	0x08
	.zero		1


	//   ....[2]....
        /*06a0*/ 	.word	0x00000370
        /*06a4*/ 	.word	0x000000ff
        /*06a8*/ 	.word	0x0002d830
        /*06ac*/ 	.short	0x0100
        /*06ae*/ 	.byte	0x08
	.zero		1


	//   ....[3]....
        /*06b0*/ 	.word	0x00000380
        /*06b4*/ 	.word	0x000000ff
        /*06b8*/ 	.word	0x0002d840
        /*06bc*/ 	.short	0x0100
        /*06be*/ 	.byte	0x08
	.zero		1


	//   ....[4]....
        /*06c0*/ 	.word	0x00000390
        /*06c4*/ 	.word	0x000000ff
        /*06c8*/ 	.word	0x0002d838
        /*06cc*/ 	.short	0x0100
        /*06ce*/ 	.byte	0x08
	.zero		1


	//   ....[5]....
        /*06d0*/ 	.word	0x000003a0
        /*06d4*/ 	.word	0x000000ff
        /*06d8*/ 	.word	0x0002d848
        /*06dc*/ 	.short	0x0100
        /*06de*/ 	.byte	0x08
	.zero		1


	//   ....[6]....
        /*06e0*/ 	.word	0x000004d0
        /*06e4*/ 	.word	0x000000ff
        /*06e8*/ 	.word	0x0002d850
        /*06ec*/ 	.short	0x0100
        /*06ee*/ 	.byte	0x08
	.zero		1


	//   ....[7]....
        /*06f0*/ 	.word	0x000004e0
        /*06f4*/ 	.word	0x000000ff
        /*06f8*/ 	.word	0x0002d860
        /*06fc*/ 	.short	0x0100
        /*06fe*/ 	.byte	0x08
	.zero		1


	//   ....[8]....
        /*0700*/ 	.word	0x000004f0
        /*0704*/ 	.word	0x000000ff
        /*0708*/ 	.word	0x0002d858
        /*070c*/ 	.short	0x0100
        /*070e*/ 	.byte	0x08
	.zero		1


	//   ....[9]....
        /*0710*/ 	.word	0x00000500
        /*0714*/ 	.word	0x000000ff
        /*0718*/ 	.word	0x0002d868
        /*071c*/ 	.short	0x0100
        /*071e*/ 	.byte	0x08
	.zero		1


	//   ....[10]....
        /*0720*/ 	.word	0x000005f0
        /*0724*/ 	.word	0x000000ff
        /*0728*/ 	.word	0x0002d870
        /*072c*/ 	.short	0x0100
        /*072e*/ 	.byte	0x06
	.zero		1


	//   ....[11]....
        /*0730*/ 	.word	0x00000600
        /*0734*/ 	.word	0x000000ff
        /*0738*/ 	.word	0x0002d880
        /*073c*/ 	.short	0x0100
        /*073e*/ 	.byte	0x06
	.zero		1


	//   ....[12]....
        /*0740*/ 	.word	0x00000610
        /*0744*/ 	.word	0x000000ff
        /*0748*/ 	.word	0x0002d878
        /*074c*/ 	.short	0x0100
        /*074e*/ 	.byte	0x06
	.zero		1


	//   ....[13]....
        /*0750*/ 	.word	0x00000620
        /*0754*/ 	.word	0x000000ff
        /*0758*/ 	.word	0x0002d888
        /*075c*/ 	.short	0x0100
        /*075e*/ 	.byte	0x06
	.zero		1


	//   ....[14]....
        /*0760*/ 	.word	0x00000750
        /*0764*/ 	.word	0x000000ff
        /*0768*/ 	.word	0x0002d890
        /*076c*/ 	.short	0x0100
        /*076e*/ 	.byte	0x08
	.zero		1


	//   ....[15]....
        /*0770*/ 	.word	0x00000760
        /*0774*/ 	.word	0x000000ff
        /*0778*/ 	.word	0x0002d8a0
        /*077c*/ 	.short	0x0100
        /*077e*/ 	.byte	0x08
	.zero		1


	//   ....[16]....
        /*0780*/ 	.word	0x00000770
        /*0784*/ 	.word	0x000000ff
        /*0788*/ 	.word	0x0002d898
        /*078c*/ 	.short	0x0100
        /*078e*/ 	.byte	0x08
	.zero		1


	//   ....[17]....
        /*0790*/ 	.word	0x00000780
        /*0794*/ 	.word	0x000000ff
        /*0798*/ 	.word	0x0002d8a8
        /*079c*/ 	.short	0x0100
        /*079e*/ 	.byte	0x08
	.zero		1


	//   ....[18]....
        /*07a0*/ 	.word	0x000008b0
        /*07a4*/ 	.word	0x000000ff
        /*07a8*/ 	.word	0x0002d8b0
        /*07ac*/ 	.short	0x0100
        /*07ae*/ 	.byte	0x08
	.zero		1


	//   ....[19]....
        /*07b0*/ 	.word	0x000008c0
        /*07b4*/ 	.word	0x000000ff
        /*07b8*/ 	.word	0x0002d8c0
        /*07bc*/ 	.short	0x0100
        /*07be*/ 	.byte	0x08
	.zero		1


	//   ....[20]....
        /*07c0*/ 	.word	0x000008d0
        /*07c4*/ 	.word	0x000000ff
        /*07c8*/ 	.word	0x0002d8b8
        /*07cc*/ 	.short	0x0100
        /*07ce*/ 	.byte	0x08
	.zero		1


	//   ....[21]....
        /*07d0*/ 	.word	0x000008e0
        /*07d4*/ 	.word	0x000000ff
        /*07d8*/ 	.word	0x0002d8c8
        /*07dc*/ 	.short	0x0100
        /*07de*/ 	.byte	0x08
	.zero		1


	//   ....[22]....
        /*07e0*/ 	.word	0x00002160
        /*07e4*/ 	.word	0x000000ff
        /*07e8*/ 	.word	0x0002d800
        /*07ec*/ 	.short	0x010a
        /*07ee*/ 	.byte	0x2a
	.zero		1


	//   ....[23]....
        /*07f0*/ 	.word	0x000021e0
        /*07f4*/ 	.word	0x00000003
        /*07f8*/ 	.word	0x0002d830
        /*07fc*/ 	.short	0x010a
        /*07fe*/ 	.byte	0x3f
	.zero		1


	//   ....[24]....
        /*0800*/ 	.word	0x00002240
        /*0804*/ 	.word	0x00000003
        /*0808*/ 	.word	0x0002d830
        /*080c*/ 	.short	0x010a
        /*080e*/ 	.byte	0x3f
	.zero		1


	//   ....[25]....
        /*0810*/ 	.word	0x000026a0
        /*0814*/ 	.word	0x00000003
        /*0818*/ 	.word	0x00000000
        /*081c*/ 	.short	0x0101
        /*081e*/ 	.byte	0x3f
	.zero		1


	//   ....[26]....
        /*0820*/ 	.word	0x000055f0
        /*0824*/ 	.word	0x000000ff
        /*0828*/ 	.word	0x0002d830
        /*082c*/ 	.short	0x010a
        /*082e*/ 	.byte	0x06
	.zero		1


	//   ....[27]....
        /*0830*/ 	.word	0x00005630
        /*0834*/ 	.word	0x000000ff
        /*0838*/ 	.word	0x0002d830
        /*083c*/ 	.short	0x010a
        /*083e*/ 	.byte	0x06
	.zero		1


	//   ....[28]....
        /*0840*/ 	.word	0x000058d0
        /*0844*/ 	.word	0x000000ff
        /*0848*/ 	.word	0x0002d850
        /*084c*/ 	.short	0x010a
        /*084e*/ 	.byte	0x06
	.zero		1


	//   ....[29]....
        /*0850*/ 	.word	0x00005910
        /*0854*/ 	.word	0x000000ff
        /*0858*/ 	.word	0x0002d850
        /*085c*/ 	.short	0x010a
        /*085e*/ 	.byte	0x06
	.zero		1


	//   ....[30]....
        /*0860*/ 	.word	0x00005eb0
        /*0864*/ 	.word	0x00000006
        /*0868*/ 	.word	0x00000000
        /*086c*/ 	.short	0x0101
        /*086e*/ 	.byte	0x3f
	.zero		1


	//   ....[31]....
        /*0870*/ 	.word	0x00007a00
        /*0874*/ 	.word	0x00000009
        /*0878*/ 	.word	0x00000000
        /*087c*/ 	.short	0x0101
        /*087e*/ 	.byte	0x3f
	.zero		1


	//   ....[32]....
        /*0880*/ 	.word	0x00008a10
        /*0884*/ 	.word	0x000000ff
        /*0888*/ 	.word	0x0002d830
        /*088c*/ 	.short	0x010a
        /*088e*/ 	.byte	0x06
	.zero		1


	//   ....[33]....
        /*0890*/ 	.word	0x00008a50
        /*0894*/ 	.word	0x000000ff
        /*0898*/ 	.word	0x0002d830
        /*089c*/ 	.short	0x010a
        /*089e*/ 	.byte	0x06
	.zero		1


	//   ....[34]....
        /*08a0*/ 	.word	0x00008cf0
        /*08a4*/ 	.word	0x000000ff
        /*08a8*/ 	.word	0x0002d850
        /*08ac*/ 	.short	0x010a
        /*08ae*/ 	.byte	0x06
	.zero		1


	//   ....[35]....
        /*08b0*/ 	.word	0x00008d30
        /*08b4*/ 	.word	0x000000ff
        /*08b8*/ 	.word	0x0002d850
        /*08bc*/ 	.short	0x010a
        /*08be*/ 	.byte	0x06
	.zero		1


	//   ....[36]....
        /*08c0*/ 	.word	0x00009ed0
        /*08c4*/ 	.word	0x0000000c
        /*08c8*/ 	.word	0x00000000
        /*08cc*/ 	.short	0x0101
        /*08ce*/ 	.byte	0x3f
	.zero		1


	//   ....[37]....
        /*08d0*/ 	.word	0x0000a080
        /*08d4*/ 	.word	0x0000000c
        /*08d8*/ 	.word	0x00000000
        /*08dc*/ 	.short	0x0101
        /*08de*/ 	.byte	0x3f
	.zero		1


	//   ....[38]....
        /*08e0*/ 	.word	0x0000aaf0
        /*08e4*/ 	.word	0x000000ff
        /*08e8*/ 	.word	0x0002d830
        /*08ec*/ 	.short	0x010a
        /*08ee*/ 	.byte	0x06
	.zero		1


	//   ....[39]....
        /*08f0*/ 	.word	0x0000ab30
        /*08f4*/ 	.word	0x000000ff
        /*08f8*/ 	.word	0x0002d830
        /*08fc*/ 	.short	0x010a
        /*08fe*/ 	.byte	0x06
	.zero		1


	//   ....[40]....
        /*0900*/ 	.word	0x0000add0
        /*0904*/ 	.word	0x000000ff
        /*0908*/ 	.word	0x0002d850
        /*090c*/ 	.short	0x010a
        /*090e*/ 	.byte	0x06
	.zero		1


	//   ....[41]....
        /*0910*/ 	.word	0x0000ae10
        /*0914*/ 	.word	0x000000ff
        /*0918*/ 	.word	0x0002d850
        /*091c*/ 	.short	0x010a
        /*091e*/ 	.byte	0x06
	.zero		1


	//   ....[42]....
        /*0920*/ 	.word	0x0000b350
        /*0924*/ 	.word	0x00000000
        /*0928*/ 	.word	0x00000000
        /*092c*/ 	.short	0x0101
        /*092e*/ 	.byte	0x3f
	.zero		1


	//   ....[43]....
        /*0930*/ 	.word	0x0000c6e0
        /*0934*/ 	.word	0x0000000d
        /*0938*/ 	.word	0x00000000
        /*093c*/ 	.short	0x0101
        /*093e*/ 	.byte	0x3f
	.zero		1


	//   ....[44]....
        /*0940*/ 	.word	0x0000db30
        /*0944*/ 	.word	0x000000ff
        /*0948*/ 	.word	0x0002d850
        /*094c*/ 	.short	0x010a
        /*094e*/ 	.byte	0x09
	.zero		1


	//   ....[45]....
        /*0950*/ 	.word	0x0000db70
        /*0954*/ 	.word	0x000000ff
        /*0958*/ 	.word	0x0002d850
        /*095c*/ 	.short	0x010a
        /*095e*/ 	.byte	0x09
	.zero		1


	//   ....[46]....
        /*0960*/ 	.word	0x0000e1b0
        /*0964*/ 	.word	0x0000000a
        /*0968*/ 	.word	0x00000000
        /*096c*/ 	.short	0x0101
        /*096e*/ 	.byte	0x3f
	.zero		1


	//   ....[47]....
        /*0970*/ 	.word	0x0000f5c0
        /*0974*/ 	.word	0x000000ff
        /*0978*/ 	.word	0x00000000
        /*097c*/ 	.short	0x0101
        /*097e*/ 	.byte	0x04
	.zero		1


	//   ....[48]....
        /*0980*/ 	.word	0x0000fa80
        /*0984*/ 	.word	0x000000ff
        /*0988*/ 	.word	0x00000000
        /*098c*/ 	.short	0x0101
        /*098e*/ 	.byte	0x04
	.zero		1


	//   ....[49]....
        /*0990*/ 	.word	0x000132c0
        /*0994*/ 	.word	0x00000000
        /*0998*/ 	.word	0x0002d840
        /*099c*/ 	.short	0x010a
        /*099e*/ 	.byte	0x3f
	.zero		1


	//   ....[50]....
        /*09a0*/ 	.word	0x000141f0
        /*09a4*/ 	.word	0x00000011
        /*09a8*/ 	.word	0x0002d800
        /*09ac*/ 	.short	0x0107
        /*09ae*/ 	.byte	0x3f
	.zero		1


	//   ....[51]....
        /*09b0*/ 	.word	0x000142e0
        /*09b4*/ 	.word	0x00000011
        /*09b8*/ 	.word	0x0002d800
        /*09bc*/ 	.short	0x0101
        /*09be*/ 	.byte	0x3f
	.zero		1


	//   ....[52]....
        /*09c0*/ 	.word	0x00014300
        /*09c4*/ 	.word	0x00000011
        /*09c8*/ 	.word	0x0002d820
        /*09cc*/ 	.short	0x010a
        /*09ce*/ 	.byte	0x3f
	.zero		1


	//   ....[53]....
        /*09d0*/ 	.word	0x000146e0
        /*09d4*/ 	.word	0x00000003
        /*09d8*/ 	.word	0x0002d840
        /*09dc*/ 	.short	0x010a
        /*09de*/ 	.byte	0x3f
	.zero		1


	//   ....[54]....
        /*09e0*/ 	.word	0x00014b60
        /*09e4*/ 	.word	0x00000003
        /*09e8*/ 	.word	0x00000060
        /*09ec*/ 	.short	0x010a
        /*09ee*/ 	.byte	0x3f
	.zero		1


	//   ....[55]....
        /*09f0*/ 	.word	0x00015280
        /*09f4*/ 	.word	0x00000003
        /*09f8*/ 	.word	0x0002d840
        /*09fc*/ 	.short	0x010a
        /*09fe*/ 	.byte	0x3f
	.zero		1


	//   ....[56]....
        /*0a00*/ 	.word	0x00015700
        /*0a04*/ 	.word	0x0000000c
        /*0a08*/ 	.word	0x00000060
        /*0a0c*/ 	.short	0x010a
        /*0a0e*/ 	.byte	0x3f
	.zero		1


	//   ....[57]....
        /*0a10*/ 	.word	0x00015d70
        /*0a14*/ 	.word	0x00000002
        /*0a18*/ 	.word	0x0002d840
        /*0a1c*/ 	.short	0x010a
        /*0a1e*/ 	.byte	0x3f
	.zero		1


	//   ....[58]....
        /*0a20*/ 	.word	0x00016200
        /*0a24*/ 	.word	0x00000007
        /*0a28*/ 	.word	0x00000060
        /*0a2c*/ 	.short	0x010a
        /*0a2e*/ 	.byte	0x3f
	.zero		1


	//   ....[59]....
        /*0a30*/ 	.word	0x00016820
        /*0a34*/ 	.word	0x00000003
        /*0a38*/ 	.word	0x0002d860
        /*0a3c*/ 	.short	0x010a
        /*0a3e*/ 	.byte	0x3f
	.zero		1


	//   ....[60]....
        /*0a40*/ 	.word	0x00017d70
        /*0a44*/ 	.word	0x00000009
        /*0a48*/ 	.word	0x0002d820
        /*0a4c*/ 	.short	0x010a
        /*0a4e*/ 	.byte	0x3f
	.zero		1


	//   ....[61]....
        /*0a50*/ 	.word	0x00017f10
        /*0a54*/ 	.word	0x00000007
        /*0a58*/ 	.word	0x00000000
        /*0a5c*/ 	.short	0x010a
        /*0a5e*/ 	.byte	0x3f
	.zero		1


	//   ....[62]....
        /*0a60*/ 	.word	0x00017f80
        /*0a64*/ 	.word	0x00000003
        /*0a68*/ 	.word	0x00000000
        /*0a6c*/ 	.short	0x010a
        /*0a6e*/ 	.byte	0x3f
	.zero		1


	//   ....[63]....
        /*0a70*/ 	.word	0x00017fe0
        /*0a74*/ 	.word	0x00000005
        /*0a78*/ 	.word	0x00000000
        /*0a7c*/ 	.short	0x010a
        /*0a7e*/ 	.byte	0x3f
	.zero		1


	//   ....[64]....
        /*0a80*/ 	.word	0x00018010
        /*0a84*/ 	.word	0x00000003
        /*0a88*/ 	.word	0x00000000
        /*0a8c*/ 	.short	0x010a
        /*0a8e*/ 	.byte	0x3f
	.zero		1


	//   ....[65]....
        /*0a90*/ 	.word	0x00018080
        /*0a94*/ 	.word	0x00000003
        /*0a98*/ 	.word	0x0002d800
        /*0a9c*/ 	.short	0x010a
        /*0a9e*/ 	.byte	0x3f
	.zero		1


	//   ....[66]....
        /*0aa0*/ 	.word	0x000180d0
        /*0aa4*/ 	.word	0x00000003
        /*0aa8*/ 	.word	0x0002d830
        /*0aac*/ 	.short	0x010a
        /*0aae*/ 	.byte	0x3f
	.zero		1


	//   ....[67]....
        /*0ab0*/ 	.word	0x00018130
        /*0ab4*/ 	.word	0x00000007
        /*0ab8*/ 	.word	0x0002d830
        /*0abc*/ 	.short	0x010a
        /*0abe*/ 	.byte	0x3f
	.zero		1


	//   ....[68]....
        /*0ac0*/ 	.word	0x00018190
        /*0ac4*/ 	.word	0x00000007
        /*0ac8*/ 	.word	0x0002d850
        /*0acc*/ 	.short	0x010a
        /*0ace*/ 	.byte	0x3f
	.zero		1


	//   ....[69]....
        /*0ad0*/ 	.word	0x000181f0
        /*0ad4*/ 	.word	0x00000005
        /*0ad8*/ 	.word	0x0002d830
        /*0adc*/ 	.short	0x010a
        /*0ade*/ 	.byte	0x3f
	.zero		1


	//   ....[70]....
        /*0ae0*/ 	.word	0x00018250
        /*0ae4*/ 	.word	0x00000005
        /*0ae8*/ 	.word	0x0002d850
        /*0aec*/ 	.short	0x010a
        /*0aee*/ 	.byte	0x3f
	.zero		1


	//   ....[71]....
        /*0af0*/ 	.word	0x000182b0
        /*0af4*/ 	.word	0x00000005
        /*0af8*/ 	.word	0x0002d830
        /*0afc*/ 	.short	0x010a
        /*0afe*/ 	.byte	0x3f
	.zero		1


	//   ....[72]....
        /*0b00*/ 	.word	0x00018310
        /*0b04*/ 	.word	0x00000005
        /*0b08*/ 	.word	0x0002d850
        /*0b0c*/ 	.short	0x010a
        /*0b0e*/ 	.byte	0x3f
	.zero		1


	//   ....[73]....
        /*0b10*/ 	.word	0x00018370
        /*0b14*/ 	.word	0x00000007
        /*0b18*/ 	.word	0x0002d850
        /*0b1c*/ 	.short	0x010a
        /*0b1e*/ 	.byte	0x3f
	.zero		1


	//   ....[74]....
        /*0b20*/ 	.word	0x00018510
        /*0b24*/ 	.word	0x00000000
        /*0b28*/ 	.word	0x0002d840
        /*0b2c*/ 	.short	0x010a
        /*0b2e*/ 	.byte	0x3f
	.zero		1


	//   ....[75]....
        /*0b30*/ 	.word	0x00018df0
        /*0b34*/ 	.word	0x00000011
        /*0b38*/ 	.word	0x0002d820
        /*0b3c*/ 	.short	0x010a
        /*0b3e*/ 	.byte	0x3f
	.zero		1


	//   ....[76]....
        /*0b40*/ 	.word	0x00018e40
        /*0b44*/ 	.word	0x00000003
        /*0b48*/ 	.word	0x0002d840
        /*0b4c*/ 	.short	0x010a
        /*0b4e*/ 	.byte	0x3f
	.zero		1


	//   ....[77]....
        /*0b50*/ 	.word	0x00018e90
        /*0b54*/ 	.word	0x00000003
        /*0b58*/ 	.word	0x00000060
        /*0b5c*/ 	.short	0x010a
        /*0b5e*/ 	.byte	0x3f
	.zero		1


	//   ....[78]....
        /*0b60*/ 	.word	0x00018ee0
        /*0b64*/ 	.word	0x00000003
        /*0b68*/ 	.word	0x0002d840
        /*0b6c*/ 	.short	0x010a
        /*0b6e*/ 	.byte	0x3f
	.zero		1


	//   ....[79]....
        /*0b70*/ 	.word	0x00018f30
        /*0b74*/ 	.word	0x0000000c
        /*0b78*/ 	.word	0x00000060
        /*0b7c*/ 	.short	0x010a
        /*0b7e*/ 	.byte	0x3f
	.zero		1


	//   ....[80]....
        /*0b80*/ 	.word	0x00018f80
        /*0b84*/ 	.word	0x00000002
        /*0b88*/ 	.word	0x0002d840
        /*0b8c*/ 	.short	0x010a
        /*0b8e*/ 	.byte	0x3f
	.zero		1


	//   ....[81]....
        /*0b90*/ 	.word	0x00018fd0
        /*0b94*/ 	.word	0x00000007
        /*0b98*/ 	.word	0x00000060
        /*0b9c*/ 	.short	0x010a
        /*0b9e*/ 	.byte	0x3f
	.zero		1


	//   ....[82]....
        /*0ba0*/ 	.word	0x00019020
        /*0ba4*/ 	.word	0x00000003
        /*0ba8*/ 	.word	0x0002d860
        /*0bac*/ 	.short	0x010a
        /*0bae*/ 	.byte	0x3f
	.zero		1


	//   ....[83]....
        /*0bb0*/ 	.word	0x00019a50
        /*0bb4*/ 	.word	0x00000009
        /*0bb8*/ 	.word	0x0002d820
        /*0bbc*/ 	.short	0x010a
        /*0bbe*/ 	.byte	0x3f
	.zero		1


	//   ....[84]....
        /*0bc0*/ 	.word	0x00019bf0
        /*0bc4*/ 	.word	0x00000007
        /*0bc8*/ 	.word	0x00000000
        /*0bcc*/ 	.short	0x010a
        /*0bce*/ 	.byte	0x3f
	.zero		1


	//   ....[85]....
        /*0bd0*/ 	.word	0x00019c40
        /*0bd4*/ 	.word	0x00000003
        /*0bd8*/ 	.word	0x00000000
        /*0bdc*/ 	.short	0x010a
        /*0bde*/ 	.byte	0x3f
	.zero		1


	//   ....[86]....
        /*0be0*/ 	.word	0x00019c90
        /*0be4*/ 	.word	0x00000005
        /*0be8*/ 	.word	0x00000000
        /*0bec*/ 	.short	0x010a
        /*0bee*/ 	.byte	0x3f
	.zero		1


	//----- nvinfo : EIATTR_NUM_MBARRIERS
	.align		4
.L_207:
        /*0bf0*/ 	.byte	0x03, 0x38
        /*0bf2*/ 	.short	0x0016


	//----- nvinfo : EIATTR_EXIT_INSTR_OFFSETS
	.align		4
        /*0bf4*/ 	.byte	0x04, 0x1c
        /*0bf6*/ 	.short	(.L_209 - .L_208)


	//   ....[0]....
.L_208:
        /*0bf8*/ 	.word	0x00000a80


	//   ....[1]....
        /*0bfc*/ 	.word	0x00010d80


	//   ....[2]....
        /*0c00*/ 	.word	0x00018060


	//----- nvinfo : EIATTR_MAX_THREADS
	.align		4
.L_209:
        /*0c04*/ 	.byte	0x04, 0x05
        /*0c06*/ 	.short	(.L_211 - .L_210)
.L_210:
        /*0c08*/ 	.word	0x00000200
        /*0c0c*/ 	.word	0x00000001
        /*0c10*/ 	.word	0x00000001


	//----- nvinfo : EIATTR_CRS_STACK_SIZE
	.align		4
.L_211:
        /*0c14*/ 	.byte	0x04, 0x1e
        /*0c16*/ 	.short	(.L_213 - .L_212)
.L_212:
        /*0c18*/ 	.word	0x00000000


	//----- nvinfo : EIATTR_CBANK_PARAM_SIZE
	.align		4
.L_213:
        /*0c1c*/ 	.byte	0x03, 0x19
        /*0c1e*/ 	.short	0x0af0


	//----- nvinfo : EIATTR_PARAM_CBANK
	.align		4
        /*0c20*/ 	.byte	0x04, 0x0a
        /*0c22*/ 	.short	(.L_215 - .L_214)
	.align		4
.L_214:
        /*0c24*/ 	.word	index@(.nv.constant0._ZN7cutlass13device_kernelIN5flash11enable_sm90INS1_16FlashAttnFwdSm90INS1_25CollectiveMainloopFwdSm90ILi2EN4cute5tupleIJNS5_1CILi1EEES8_S8_EEENS6_IJNS7_ILi192EEENS7_ILi128EEENS7_ILi96EEEEEELi96ENS_10bfloat16_tEfNS_4arch4Sm90ELb0ELb1ELb0ELb1ELb0ELb0ELb0ELb0ELb1ELb1ELb1ELb0EEENS1_21CollectiveEpilogueFwdINS6_IJSA_SC_SB_EEES9_SE_SG_Li384ELb1ELb1ELb1ELb0EEENS1_36VarlenDynamicPersistentTileSchedulerILi192ELi128ELi384ELi128ELb1ELb1ELb1ELb1ELb0ELb1EEEEEEEEEvNT_6ParamsE)
        /*0c28*/ 	.short	0x0210
        /*0c2a*/ 	.short	0x0af0


	//----- nvinfo : EIATTR_SW_WAR
	.align		4
.L_215:
        /*0c2c*/ 	.byte	0x04, 0x36
        /*0c2e*/ 	.short	(.L_217 - .L_216)
.L_216:
        /*0c30*/ 	.word	0x00000008
.L_217:


//--------------------- .nv.info._ZN7cutlass13device_kernelIN5flash11enable_sm90INS1_16FlashAttnFwdSm90INS1_25CollectiveMainloopFwdSm90ILi2EN4cute5tupleIJNS5_1CILi1EEES8_S8_EEENS6_IJNS7_ILi192EEENS7_ILi128EEENS7_ILi96EEEEEELi96ENS_10bfloat16_tEfNS_4arch4Sm90ELb0ELb1ELb0ELb1ELb0ELb1ELb0ELb0ELb1ELb1ELb1ELb0EEENS1_21CollectiveEpilogueFwdINS6_IJSA_SC_SB_EEES9_SE_SG_Li384ELb1ELb1ELb1ELb0EEENS1_36VarlenDynamicPersistentTileSchedulerILi192ELi128ELi384ELi128ELb1ELb1ELb1ELb1ELb0ELb1EEEEEEEEEvNT_6ParamsE --------------------------
	.section	.nv.info._ZN7cutlass13device_kernelIN5flash11enable_sm90INS1_16FlashAttnFwdSm90INS1_25CollectiveMainloopFwdSm90ILi2EN4cute5tupleIJNS5_1CILi1EEES8_S8_EEENS6_IJNS7_ILi192EEENS7_ILi128EEENS7_ILi96EEEEEELi96ENS_10bfloat16_tEfNS_4arch4Sm90ELb0ELb1ELb0ELb1ELb0ELb1ELb0ELb0ELb1ELb1ELb1ELb0EEENS1_21CollectiveEpilogueFwdINS6_IJSA_SC_SB_EEES9_SE_SG_Li384ELb1ELb1ELb1ELb0EEENS1_36VarlenDynamicPersistentTileSchedulerILi192ELi128ELi384ELi128ELb1ELb1ELb1ELb1ELb0ELb1EEEEEEEEEvNT_6ParamsE,"",@"SHT_CUDA_INFO"
	.sectionflags	@""
	.align	4


	//----- nvinfo : EIATTR_CUDA_API_VERSION
	.align		4
        /*0000*/ 	.byte	0x04, 0x37
        /*0002*/ 	.short	(.L_219 - .L_218)
.L_218:
        /*0004*/ 	.word	0x00000082


	//----- nvinfo : EIATTR_KPARAM_INFO
	.align		4
.L_219:
        /*0008*/ 	.byte	0x04, 0x17
        /*000a*/ 	.short	(.L_221 - .L_220)
.L_220:
        /*000c*/ 	.word	0x00000000
        /*0010*/ 	.short	0x0000
        /*0012*/ 	.short	0x0070
        /*0014*/ 	.byte	0x00, 0xf0, 0x01, 0x2a


	//----- nvinfo : EIATTR_SPARSE_MMA_MASK
	.align		4
.L_221:
        /*0018*/ 	.byte	0x03, 0x50
        /*001a*/ 	.short	0x0000


	//----- nvinfo : EIATTR_MAXREG_COUNT
	.align		4
        /*001c*/ 	.byte	0x03, 0x1b
        /*001e*/ 	.short	0x0080


	//----- nvinfo : EIATTR_NUM_BARRIERS
	.align		4
        /*0020*/ 	.byte	0x02, 0x4c
        /*0022*/ 	.byte	0x10
	.zero		1


	//----- nvinfo : EIATTR_EXTERNS
	.align		4
        /*0024*/ 	.byte	0x04, 0x0f
        /*0026*/ 	.short	(.L_223 - .L_222)


	//   ....[0]....
	.align		4
.L_222:
        /*0028*/ 	.word	index@(__assertfail)


	//----- nvinfo : EIATTR_ANNOTATIONS
	.align		4
.L_223:
        /*002c*/ 	.byte	0x04, 0x55
        /*002e*/ 	.short	(.L_225 - .L_224)


	//   ....[0]....
.L_224:
        /* <DEDUP_REMOVED lines=95> */


	//----- nvinfo : EIATTR_MERCURY_ISA_VERSION
	.align		4
.L_225:
        /*0610*/ 	.byte	0x03, 0x5f
        /*0612*/ 	.short	0x0101


	//----- nvinfo : EIATTR_UNUSED_LOAD_BYTE_OFFSET
	.align		4
        /*0614*/ 	.byte	0x04, 0x44
        /*0616*/ 	.short	(.L_227 - .L_226)


	//   ....[0]....
.L_226:
        /*0618*/ 	.word	0x00000af0
        /*061c*/ 	.word	0x0000fff0


	//   ....[1]....
        /*0620*/ 	.word	0x00019370
        /*0624*/ 	.word	0x0000fff0


	//----- nvinfo : EIATTR_INT_WARP_WIDE_INSTR_OFFSETS
	.align		4
.L_227:
        /*0628*/ 	.byte	0x04, 0x31
        /*062a*/ 	.short	(.L_229 - .L_228)


	//   ....[0]....
.L_228:
        /*062c*/ 	.word	0x00000190


	//   ....[1]....
        /*0630*/ 	.word	0x000001d0


	//   ....[2]....
        /*0634*/ 	.word	0x00000240


	//   ....[3]....
        /*0638*/ 	.word	0x0001fa40


	//   ....[4]....
        /*063c*/ 	.word	0x0001fad0


	//   ....[5]....
        /*0640*/ 	.word	0x000235b0


	//   ....[6]....
        /*0644*/ 	.word	0x00023640


	//----- nvinfo : EIATTR_COOP_GROUP_MASK_REGIDS
	.align		4
.L_229:
        /*0648*/ 	.byte	0x04, 0x29
        /*064a*/ 	.short	(.L_231 - .L_230)


	//   ....[0]....
.L_230:
        /*064c*/ 	.word	0xffffffff


	//   ....[1]....
        /*0650*/ 	.word	0xffffffff


	//   ....[2]....
        /*0654*/ 	.word	0xffffffff


	//   ....[3]....
        /*0658*/ 	.word	0xffffffff


	//   ....[4]....
        /*065c*/ 	.word	0xffffffff


	//   ....[5]....
        /*0660*/ 	.word	0xffffffff


	//   ....[6]....
        /*0664*/ 	.word	0xffffffff


	//   ....[7]....
        /*0668*/ 	.word	0xffffffff


	//   ....[8]....
        /*066c*/ 	.word	0xffffffff


	//   ....[9]....
        /*0670*/ 	.word	0xffffffff


	//   ....[10]....
        /*0674*/ 	.word	0xffffffff


	//   ....[11]....
        /*0678*/ 	.word	0xffffffff


	//   ....[12]....
        /*067c*/ 	.word	0xffffffff


	//   ....[13]....
        /*0680*/ 	.word	0xffffffff


	//   ....[14]....
        /*0684*/ 	.word	0xffffffff


	//   ....[15]....
        /*0688*/ 	.word	0xffffffff


	//   ....[16]....
        /*068c*/ 	.word	0xffffffff


	//   ....[17]....
        /*0690*/ 	.word	0xffffffff


	//   ....[18]....
        /*0694*/ 	.word	0xffffffff


	//   ....[19]....
        /*0698*/ 	.word	0xffffffff


	//   ....[20]....
        /*069c*/ 	.word	0xffffffff


	//   ....[21]....
        /*06a0*/ 	.word	0xffffffff


	//   ....[22]....
        /*06a4*/ 	.word	0xffffffff


	//   ....[23]....
        /*06a8*/ 	.word	0xffffffff


	//   ....[24]....
        /*06ac*/ 	.word	0xffffffff


	//   ....[25]....
        /*06b0*/ 	.word	0xffffffff


	//   ....[26]....
        /*06b4*/ 	.word	0xffffffff


	//   ....[27]....
        /*06b8*/ 	.word	0xffffffff


	//   ....[28]....
        /*06bc*/ 	.word	0xffffffff


	//   ....[29]....
        /*06c0*/ 	.word	0xffffffff


	//   ....[30]....
        /*06c4*/ 	.word	0xffffffff


	//   ....[31]....
        /*06c8*/ 	.word	0xffffffff


	//   ....[32]....
        /*06cc*/ 	.word	0xffffffff


	//   ....[33]....
        /*06d0*/ 	.word	0xffffffff


	//   ....[34]....
        /*06d4*/ 	.word	0xffffffff


	//   ....[35]....
        /*06d8*/ 	.word	0xffffffff


	//   ....[36]....
        /*06dc*/ 	.word	0xffffffff


	//   ....[37]....
        /*06e0*/ 	.word	0xffffffff


	//   ....[38]....
        /*06e4*/ 	.word	0xffffffff


	//   ....[39]....
        /*06e8*/ 	.word	0xffffffff


	//   ....[40]....
        /*06ec*/ 	.word	0xffffffff


	//   ....[41]....
        /*06f0*/ 	.word	0xffffffff


	//   ....[42]....
        /*06f4*/ 	.word	0xffffffff


	//   ....[43]....
        /*06f8*/ 	.word	0xffffffff


	//   ....[44]....
        /*06fc*/ 	.word	0xffffffff


	//   ....[45]....
        /*0700*/ 	.word	0xffffffff


	//   ....[46]....
        /*0704*/ 	.word	0xffffffff


	//   ....[47]....
        /*0708*/ 	.word	0xffffffff


	//   ....[48]....
        /*070c*/ 	.word	0xffffffff


	//   ....[49]....
        /*0710*/ 	.word	0xffffffff


	//   ....[50]....
        /*0714*/ 	.word	0xffffffff


	//   ....[51]....
        /*0718*/ 	.word	0xffffffff


	//   ....[52]....
        /*071c*/ 	.word	0xffffffff


	//   ....[53]....
        /*0720*/ 	.word	0xffffffff


	//   ....[54]....
        /*0724*/ 	.word	0xffffffff


	//   ....[55]....
        /*0728*/ 	.word	0xffffffff


	//   ....[56]....
        /*072c*/ 	.word	0xffffffff


	//   ....[57]....
        /*0730*/ 	.word	0xffffffff


	//   ....[58]....
        /*0734*/ 	.word	0xffffffff


	//   ....[59]....
        /*0738*/ 	.word	0xffffffff


	//   ....[60]....
        /*073c*/ 	.word	0xffffffff


	//   ....[61]....
        /*0740*/ 	.word	0xffffffff


	//   ....[62]....
        /*0744*/ 	.word	0xffffffff


	//   ....[63]....
        /*0748*/ 	.word	0xffffffff


	//   ....[64]....
        /*074c*/ 	.word	0xffffffff


	//   ....[65]....
        /*0750*/ 	.word	0xffffffff


	//   ....[66]....
        /*0754*/ 	.word	0xffffffff


	//   ....[67]....
        /*0758*/ 	.word	0xffffffff


	//   ....[68]....
        /*075c*/ 	.word	0xffffffff


	//   ....[69]....
        /*0760*/ 	.word	0xffffffff


	//   ....[70]....
        /*0764*/ 	.word	0xffffffff


	//   ....[71]....
        /*0768*/ 	.word	0xffffffff


	//   ....[72]....
        /*076c*/ 	.word	0xffffffff


	//   ....[73]....
        /*0770*/ 	.word	0xffffffff


	//   ....[74]....
        /*0774*/ 	.word	0xffffffff


	//   ....[75]....
        /*0778*/ 	.word	0xffffffff


	//   ....[76]....
        /*077c*/ 	.word	0xffffffff


	//   ....[77]....
        /*0780*/ 	.word	0xffffffff


	//   ....[78]....
        /*0784*/ 	.word	0xffffffff


	//   ....[79]....
        /*0788*/ 	.word	0xffffffff


	//   ....[80]....
        /*078c*/ 	.word	0xffffffff


	//   ....[81]....
        /*0790*/ 	.word	0xffffffff


	//   ....[82]....
        /*0794*/ 	.word	0xffffffff


	//   ....[83]....
        /*0798*/ 	.word	0xffffffff


	//   ....[84]....
        /*079c*/ 	.word	0xffffffff


	//   ....[85]....
        /*07a0*/ 	.word	0xffffffff


	//   ....[86]....
        /*07a4*/ 	.word	0xffffffff


	//   ....[87]....
        /*07a8*/ 	.word	0xffffffff


	//   ....[88]....
        /*07ac*/ 	.word	0xffffffff


	//   ....[89]....
        /*07b0*/ 	.word	0xffffffff


	//   ....[90]....
        /*07b4*/ 	.word	0xffffffff


	//   ....[91]....
        /*07b8*/ 	.word	0xffffffff


	//   ....[92]....
        /*07bc*/ 	.word	0xffffffff


	//   ....[93]....
        /*07c0*/ 	.word	0xffffffff


	//   ....[94]....
        /*07c4*/ 	.word	0xffffffff


	//   ....[95]....
        /*07c8*/ 	.word	0xffffffff


	//   ....[96]....
        /*07cc*/ 	.word	0xffffffff


	//   ....[97]....
        /*07d0*/ 	.word	0xffffffff


	//   ....[98]....
        /*07d4*/ 	.word	0xffffffff


	//   ....[99]....
        /*07d8*/ 	.word	0xffffffff


	//   ....[100]....
        /*07dc*/ 	.word	0xffffffff


	//   ....[101]....
        /*07e0*/ 	.word	0xffffffff


	//   ....[102]....
        /*07e4*/ 	.word	0xffffffff


	//   ....[103]....
        /*07e8*/ 	.word	0xffffffff


	//   ....[104]....
        /*07ec*/ 	.word	0xffffffff


	//   ....[105]....
        /*07f0*/ 	.word	0xffffffff


	//   ....[106]....
        /*07f4*/ 	.word	0xffffffff


	//   ....[107]....
        /*07f8*/ 	.word	0xffffffff


	//   ....[108]....
        /*07fc*/ 	.word	0xffffffff


	//   ....[109]....
        /*0800*/ 	.word	0xffffffff


	//   ....[110]....
        /*0804*/ 	.word	0xffffffff


	//   ....[111]....
        /*0808*/ 	.word	0xffffffff


	//   ....[112]....
        /*080c*/ 	.word	0x0500000f


	//   ....[113]....
        /*0810*/ 	.word	0x0500000f


	//   ....[114]....
        /*0814*/ 	.word	0x0500000f


	//   ....[115]....
        /*0818*/ 	.word	0x0500000f


	//   ....[116]....
        /*081c*/ 	.word	0x0500000f


	//   ....[117]....
        /*0820*/ 	.word	0x0500000f


	//   ....[118]....
        /*0824*/ 	.word	0x0500000f


	//   ....[119]....
        /*0828*/ 	.word	0x0500000f


	//   ....[120]....
        /*082c*/ 	.word	0x0500000f


	//   ....[121]....
        /*0830*/ 	.word	0x0500000f


	//   ....[122]....
        /*0834*/ 	.word	0x0500000f


	//   ....[123]....
        /*0838*/ 	.word	0x0500000f


	//   ....[124]....
        /*083c*/ 	.word	0x0500000f


	//   ....[125]....
        /*0840*/ 	.word	0x0500000f


	//   ....[126]....
        /*0844*/ 	.word	0x0500000f


	//   ....[127]....
        /*0848*/ 	.word	0x0500000f


	//   ....[128]....
        /*084c*/ 	.word	0x0500000f


	//   ....[129]....
        /*0850*/ 	.word	0x0500000f


	//   ....[130]....
        /*0854*/ 	.word	0x0500000f


	//   ....[131]....
        /*0858*/ 	.word	0x0500000f


	//   ....[132]....
        /*085c*/ 	.word	0x0500000f


	//   ....[133]....
        /*0860*/ 	.word	0x0500000f


	//   ....[134]....
        /*0864*/ 	.word	0x0500000f


	//   ....[135]....
        /*0868*/ 	.word	0x0500000f


	//   ....[136]....
        /*086c*/ 	.word	0x0500000f


	//   ....[137]....
        /*0870*/ 	.word	0x0500000f


	//   ....[138]....
        /*0874*/ 	.word	0x0500000f


	//   ....[139]....
        /*0878*/ 	.word	0x0500000f


	//   ....[140]....
        /*087c*/ 	.word	0x0500000f


	//   ....[141]....
        /*0880*/ 	.word	0x0500000f


	//   ....[142]....
        /*0884*/ 	.word	0x0500000f


	//   ....[143]....
        /*0888*/ 	.word	0x0500000f


	//   ....[144]....
        /*088c*/ 	.word	0x0500000f


	//   ....[145]....
        /*0890*/ 	.word	0x0500000f


	//   ....[146]....
        /*0894*/ 	.word	0x0500000f


	//   ....[147]....
        /*0898*/ 	.word	0x0500000f


	//   ....[148]....
        /*089c*/ 	.word	0x0500000f


	//   ....[149]....
        /*08a0*/ 	.word	0x0500000f


	//   ....[150]....
        /*08a4*/ 	.word	0x0500000f


	//   ....[151]....
        /*08a8*/ 	.word	0x0500000f


	//   ....[152]....
        /*08ac*/ 	.word	0x0500000f


	//   ....[153]....
        /*08b0*/ 	.word	0x0500000f


	//   ....[154]....
        /*08b4*/ 	.word	0x0500000f


	//   ....[155]....
        /*08b8*/ 	.word	0x0500000f


	//   ....[156]....
        /*08bc*/ 	.word	0x0500000f


	//   ....[157]....
        /*08c0*/ 	.word	0x0500000f


	//   ....[158]....
        /*08c4*/ 	.word	0x0500000f


	//   ....[159]....
        /*08c8*/ 	.word	0x0500000f


	//   ....[160]....
        /*08cc*/ 	.word	0x0500000f


	//   ....[161]....
        /*08d0*/ 	.word	0x0500000f


	//   ....[162]....
        /*08d4*/ 	.word	0x0500000f


	//   ....[163]....
        /*08d8*/ 	.word	0x0500000f


	//   ....[164]....
        /*08dc*/ 	.word	0x0500000f


	//   ....[165]....
        /*08e0*/ 	.word	0x0500000f


	//----- nvinfo : EIATTR_COOP_GROUP_INSTR_OFFSETS
	.align		4
.L_231:
        /*08e4*/ 	.byte	0x04, 0x28
        /*08e6*/ 	.short	(.L_233 - .L_232)


	//   ....[0]....
.L_232:
        /*08e8*/ 	.word	0x00000070


	//   ....[1]....
        /*08ec*/ 	.word	0x000001a0


	//   ....[2]....
        /*08f0*/ 	.word	0x000001f0


	//   ....[3]....
        /*08f4*/ 	.word	0x00000420


	//   ....[4]....
        /*08f8*/ 	.word	0x00000580


	//   ....[5]....
        /*08fc*/ 	.word	0x000006a0


	//   ....[6]....
        /*0900*/ 	.word	0x00000800


	//   ....[7]....
        /*0904*/ 	.word	0x00007d10


	//   ....[8]....
        /*0908*/ 	.word	0x00008480


	//   ....[9]....
        /*090c*/ 	.word	0x00008490


	//   ....[10]....
        /*0910*/ 	.word	0x000084a0


	//   ....[11]....
        /*0914*/ 	.word	0x000084b0


	//   ....[12]....
        /*0918*/ 	.word	0x0000a410


	//   ....[13]....
        /*091c*/ 	.word	0x0000a420


	//   ....[14]....
        /*0920*/ 	.word	0x0000a430


	//   ....[15]....
        /*0924*/ 	.word	0x0000a440


	//   ....[16]....
        /*0928*/ 	.word	0x0000c8c0


	//   ....[17]....
        /*092c*/ 	.word	0x0000d6c0


	//   ....[18]....
        /*0930*/ 	.word	0x0000ddc0


	//   ....[19]....
        /*0934*/ 	.word	0x0000ded0


	//   ....[20]....
        /*0938*/ 	.word	0x0000e7b0


	//   ....[21]....
        /*093c*/ 	.word	0x0000e810


	//   ....[22]....
        /*0940*/ 	.word	0x0000f480


	//   ....[23]....
        /*0944*/ 	.word	0x0000ff60


	//   ....[24]....
        /*0948*/ 	.word	0x000106a0


	//   ....[25]....
        /*094c*/ 	.word	0x000110b0


	//   ....[26]....
        /*0950*/ 	.word	0x000110d0


	//   ....[27]....
        /*0954*/ 	.word	0x00011e10


	//   ....[28]....
        /*0958*/ 	.word	0x00011e30


	//   ....[29]....
        /*095c*/ 	.word	0x00012c30


	//   ....[30]....
        /*0960*/ 	.word	0x00013900


	//   ....[31]....
        /*0964*/ 	.word	0x00013920


	//   ....[32]....
        /*0968*/ 	.word	0x00014050


	//   ....[33]....
        /*096c*/ 	.word	0x00014090


	//   ....[34]....
        /*0970*/ 	.word	0x000152a0


	//   ....[35]....
        /*0974*/ 	.word	0x000159d0


	//   ....[36]....
        /*0978*/ 	.word	0x00016160


	//   ....[37]....
        /*097c*/ 	.word	0x00016b60


	//   ....[38]....
        /*0980*/ 	.word	0x00016b80


	//   ....[39]....
        /*0984*/ 	.word	0x000178c0


	//   ....[40]....
        /*0988*/ 	.word	0x000178e0


	//   ....[41]....
        /*098c*/ 	.word	0x000186e0


	//   ....[42]....
        /*0990*/ 	.word	0x00018e00


	//   ....[43]....
        /*0994*/ 	.word	0x00018e10


	//   ....[44]....
        /*0998*/ 	.word	0x00018e60


	//   ....[45]....
        /*099c*/ 	.word	0x00018e70


	//   ....[46]....
        /*09a0*/ 	.word	0x00019d30


	//   ....[47]....
        /*09a4*/ 	.word	0x00019d50


	//   ....[48]....
        /*09a8*/ 	.word	0x00019d60


	//   ....[49]....
        /*09ac*/ 	.word	0x00019d70


	//   ....[50]....
        /*09b0*/ 	.word	0x0001a410


	//   ....[51]....
        /*09b4*/ 	.word	0x0001a420


	//   ....[52]....
        /*09b8*/ 	.word	0x0001a570


	//   ....[53]....
        /*09bc*/ 	.word	0x0001a580


	//   ....[54]....
        /*09c0*/ 	.word	0x0001a970


	//   ....[55]....
        /*09c4*/ 	.word	0x0001a980


	//   ....[56]....
        /*09c8*/ 	.word	0x0001aee0


	//   ....[57]....
        /*09cc*/ 	.word	0x0001aef0


	//   ....[58]....
        /*09d0*/ 	.word	0x0001bd00


	//   ....[59]....
        /*09d4*/ 	.word	0x0001bd10


	//   ....[60]....
        /*09d8*/ 	.word	0x0001be70


	//   ....[61]....
        /*09dc*/ 	.word	0x0001be80


	//   ....[62]....
        /*09e0*/ 	.word	0x0001c030


	//   ....[63]....
        /*09e4*/ 	.word	0x0001c230


	//   ....[64]....
        /*09e8*/ 	.word	0x0001c260


	//   ....[65]....
        /*09ec*/ 	.word	0x0001c290


	//   ....[66]....
        /*09f0*/ 	.word	0x0001c2c0


	//   ....[67]....
        /*09f4*/ 	.word	0x0001c2f0


	//   ....[68]....
        /*09f8*/ 	.word	0x0001c320


	//   ....[69]....
        /*09fc*/ 	.word	0x0001c4b0


	//   ....[70]....
        /*0a00*/ 	.word	0x0001c4e0


	//   ....[71]....
        /*0a04*/ 	.word	0x0001c510


	//   ....[72]....
        /*0a08*/ 	.word	0x0001c540


	//   ....[73]....
        /*0a0c*/ 	.word	0x0001c570


	//   ....[74]....
        /*0a10*/ 	.word	0x0001c5a0


	//   ....[75]....
        /*0a14*/ 	.word	0x0001c630


	//   ....[76]....
        /*0a18*/ 	.word	0x0001c660


	//   ....[77]....
        /*0a1c*/ 	.word	0x0001c670


	//   ....[78]....
        /*0a20*/ 	.word	0x0001c6b0


	//   ....[79]....
        /*0a24*/ 	.word	0x0001dec0


	//   ....[80]....
        /*0a28*/ 	.word	0x0001ffd0


	//   ....[81]....
        /*0a2c*/ 	.word	0x00020c50


	//   ....[82]....
        /*0a30*/ 	.word	0x00020c70


	//   ....[83]....
        /*0a34*/ 	.word	0x00020d10


	//   ....[84]....
        /*0a38*/ 	.word	0x00020d30


	//   ....[85]....
        /*0a3c*/ 	.word	0x00020dd0


	//   ....[86]....
        /*0a40*/ 	.word	0x00020df0


	//   ....[87]....
        /*0a44*/ 	.word	0x00020e00


	//   ....[88]....
        /*0a48*/ 	.word	0x00020e90


	//   ....[89]....
        /*0a4c*/ 	.word	0x00020eb0


	//   ....[90]....
        /*0a50*/ 	.word	0x00020f20


	//   ....[91]....
        /*0a54*/ 	.word	0x00020f60


	//   ....[92]....
        /*0a58*/ 	.word	0x00020fd0


	//   ....[93]....
        /*0a5c*/ 	.word	0x00023d10


	//   ....[94]....
        /*0a60*/ 	.word	0x00023d40


	//   ....[95]....
        /*0a64*/ 	.word	0x00023da0


	//   ....[96]....
        /*0a68*/ 	.word	0x00023dd0


	//   ....[97]....
        /*0a6c*/ 	.word	0x00023e00


	//   ....[98]....
        /*0a70*/ 	.word	0x00023e30


	//   ....[99]....
        /*0a74*/ 	.word	0x00023e60


	//   ....[100]....
        /*0a78*/ 	.word	0x00023e90


	//   ....[101]....
        /*0a7c*/ 	.word	0x00024030


	//   ....[102]....
        /*0a80*/ 	.word	0x00024060


	//   ....[103]....
        /*0a84*/ 	.word	0x00024090


	//   ....[104]....
        /*0a88*/ 	.word	0x000240c0


	//   ....[105]....
        /*0a8c*/ 	.word	0x000240f0


	//   ....[106]....
        /*0a90*/ 	.word	0x00024120


	//   ....[107]....
        /*0a94*/ 	.word	0x000241e0


	//   ....[108]....
        /*0a98*/ 	.word	0x00024200


	//   ....[109]....
        /*0a9c*/ 	.word	0x00024220


	//   ....[110]....
        /*0aa0*/ 	.word	0x00024280


	//   ....[111]....
        /*0aa4*/ 	.word	0x00024cb0


	//   ....[112]....
        /*0aa8*/ 	.word	0x000250b0


	//   ....[113]....
        /*0aac*/ 	.word	0x00025150


	//   ....[114]....
        /*0ab0*/ 	.word	0x000251e0


	//   ....[115]....
        /*0ab4*/ 	.word	0x00025230


	//   ....[116]....
        /*0ab8*/ 	.word	0x00025280


	//   ....[117]....
        /*0abc*/ 	.word	0x00025360


	//   ....[118]....
        /*0ac0*/ 	.word	0x000253f0


	//   ....[119]....
        /*0ac4*/ 	.word	0x00025440


	//   ....[120]....
        /*0ac8*/ 	.word	0x00025490


	//   ....[121]....
        /*0acc*/ 	.word	0x000257f0


	//   ....[122]....
        /*0ad0*/ 	.word	0x00025840


	//   ....[123]....
        /*0ad4*/ 	.word	0x000258d0


	//   ....[124]....
        /*0ad8*/ 	.word	0x00025960


	//   ....[125]....
        /*0adc*/ 	.word	0x000259e0


	//   ....[126]....
        /*0ae0*/ 	.word	0x00025a30


	//   ....[127]....
        /*0ae4*/ 	.word	0x00025ac0


	//   ....[128]....
        /*0ae8*/ 	.word	0x00025b50


	//   ....[129]....
        /*0aec*/ 	.word	0x00025bd0


	//   ....[130]....
        /*0af0*/ 	.word	0x00025c20


	//   ....[131]....
        /*0af4*/ 	.word	0x00025cb0


	//   ....[132]....
        /*0af8*/ 	.word	0x00025d40


	//   ....[133]....
        /*0afc*/ 	.word	0x00025e00


	//   ....[134]....
        /*0b00*/ 	.word	0x000260e0


	//   ....[135]....
        /*0b04*/ 	.word	0x000262a0


	//   ....[136]....
        /*0b08*/ 	.word	0x000262f0


	//   ....[137]....
        /*0b0c*/ 	.word	0x00026350


	//   ....[138]....
        /*0b10*/ 	.word	0x00026430


	//   ....[139]....
        /*0b14*/ 	.word	0x00026490


	//   ....[140]....
        /*0b18*/ 	.word	0x000265b0


	//   ....[141]....
        /*0b1c*/ 	.word	0x00026610


	//   ....[142]....
        /*0b20*/ 	.word	0x000266b0


	//   ....[143]....
        /*0b24*/ 	.word	0x00026780


	//   ....[144]....
        /*0b28*/ 	.word	0x00026800


	//   ....[145]....
        /*0b2c*/ 	.word	0x000268c0


	//   ....[146]....
        /*0b30*/ 	.word	0x00026940


	//   ....[147]....
        /*0b34*/ 	.word	0x00026cf0


	//   ....[148]....
        /*0b38*/ 	.word	0x00026d90


	//   ....[149]....
        /*0b3c*/ 	.word	0x00026f00


	//   ....[150]....
        /*0b40*/ 	.word	0x00026f70


	//   ....[151]....
        /*0b44*/ 	.word	0x00026fe0


	//   ....[152]....
        /*0b48*/ 	.word	0x00027050


	//   ....[153]....
        /*0b4c*/ 	.word	0x000270c0


	//   ....[154]....
        /*0b50*/ 	.word	0x00027140


	//   ....[155]....
        /*0b54*/ 	.word	0x000271c0


	//   ....[156]....
        /*0b58*/ 	.word	0x00027250


	//   ....[157]....
        /*0b5c*/ 	.word	0x000272c0


	//   ....[158]....
        /*0b60*/ 	.word	0x00027330


	//   ....[159]....
        /*0b64*/ 	.word	0x000273a0


	//   ....[160]....
        /*0b68*/ 	.word	0x00027420


	//   ....[161]....
        /*0b6c*/ 	.word	0x00027490


	//   ....[162]....
        /*0b70*/ 	.word	0x00027540


	//   ....[163]....
        /*0b74*/ 	.word	0x00027590


	//   ....[164]....
        /*0b78*/ 	.word	0x00027620


	//   ....[165]....
        /*0b7c*/ 	.word	0x00027750


	//----- nvinfo : EIATTR_REG_RECONFIG
	.align		4
.L_233:
        /*0b80*/ 	.byte	0x01, 0x54
	.zero		2


	//----- nvinfo : EIATTR_SYSCALL_OFFSETS
	.align		4
        /*0b84*/ 	.byte	0x04, 0x46
        /*0b86*/ 	.short	(.L_235 - .L_234)


	//   ....[0]....
.L_234:
        /*0b88*/ 	.word	0x000021c0


	//   ....[1]....
        /*0b8c*/ 	.word	0x00002310


	//   ....[2]....
        /*0b90*/ 	.word	0x00007f10


	//   ....[3]....
        /*0b94*/ 	.word	0x00008230


	//   ....[4]....
        /*0b98*/ 	.word	0x0001fc30


	//   ....[5]....
        /*0b9c*/ 	.word	0x0001fd80


	//   ....[6]....
        /*0ba0*/ 	.word	0x0001fe70


	//   ....[7]....
        /*0ba4*/ 	.word	0x00020700


	//----- nvinfo : EIATTR_MBARRIER_INSTR_OFFSETS
	.align		4
.L_235:
        /*0ba8*/ 	.byte	0x04, 0x39
        /*0baa*/ 	.short	(.L_237 - .L_236)


	//   ....[0]....
.L_236:
        /*0bac*/ 	.word	0x000002d0
        /*0bb0*/ 	.word	0x000000ff
        /*0bb4*/ 	.word	0x0002d800
        /*0bb8*/ 	.short	0x0100
        /*0bba*/ 	.byte	0x08
	.zero		1


	//   ....[1]....
        /*0bbc*/ 	.word	0x000002e0
        /*0bc0*/ 	.word	0x000000ff
        /*0bc4*/ 	.word	0x0002d820
        /*0bc8*/ 	.short	0x0100
        /*0bca*/ 	.byte	0x08
	.zero		1


	//   ....[2]....
        /*0bcc*/ 	.word	0x000003d0
        /*0bd0*/ 	.word	0x000000ff
        /*0bd4*/ 	.word	0x0002d830
        /*0bd8*/ 	.short	0x0100
        /*0bda*/ 	.byte	0x08
	.zero		1


	//   ....[3]....
        /*0bdc*/ 	.word	0x000003e0
        /*0be0*/ 	.word	0x000000ff
        /*0be4*/ 	.word	0x0002d840
        /*0be8*/ 	.short	0x0100
        /*0bea*/ 	.byte	0x08
	.zero		1


	//   ....[4]....
        /*0bec*/ 	.word	0x000003f0
        /*0bf0*/ 	.word	0x000000ff
        /*0bf4*/ 	.word	0x0002d838
        /*0bf8*/ 	.short	0x0100
        /*0bfa*/ 	.byte	0x08
	.zero		1


	//   ....[5]....
        /*0bfc*/ 	.word	0x00000400
        /*0c00*/ 	.word	0x000000ff
        /*0c04*/ 	.word	0x0002d848
        /*0c08*/ 	.short	0x0100
        /*0c0a*/ 	.byte	0x08
	.zero		1


	//   ....[6]....
        /*0c0c*/ 	.word	0x00000530
        /*0c10*/ 	.word	0x000000ff
        /*0c14*/ 	.word	0x0002d850
        /*0c18*/ 	.short	0x0100
        /*0c1a*/ 	.byte	0x08
	.zero		1


	//   ....[7]....
        /*0c1c*/ 	.word	0x00000540
        /*0c20*/ 	.word	0x000000ff
        /*0c24*/ 	.word	0x0002d860
        /*0c28*/ 	.short	0x0100
        /*0c2a*/ 	.byte	0x08
	.zero		1


	//   ....[8]....
        /*0c2c*/ 	.word	0x00000550
        /*0c30*/ 	.word	0x000000ff
        /*0c34*/ 	.word	0x0002d858
        /*0c38*/ 	.short	0x0100
        /*0c3a*/ 	.byte	0x08
	.zero		1


	//   ....[9]....
        /*0c3c*/ 	.word	0x00000560
        /*0c40*/ 	.word	0x000000ff
        /*0c44*/ 	.word	0x0002d868
        /*0c48*/ 	.short	0x0100
        /*0c4a*/ 	.byte	0x08
	.zero		1


	//   ....[10]....
        /*0c4c*/ 	.word	0x00000650
        /*0c50*/ 	.word	0x000000ff
        /*0c54*/ 	.word	0x0002d870
        /*0c58*/ 	.short	0x0100
        /*0c5a*/ 	.byte	0x06
	.zero		1


	//   ....[11]....
        /*0c5c*/ 	.word	0x00000660
        /*0c60*/ 	.word	0x000000ff
        /*0c64*/ 	.word	0x0002d880
        /*0c68*/ 	.short	0x0100
        /*0c6a*/ 	.byte	0x06
	.zero		1


	//   ....[12]....
        /*0c6c*/ 	.word	0x00000670
        /*0c70*/ 	.word	0x000000ff
        /*0c74*/ 	.word	0x0002d878
        /*0c78*/ 	.short	0x0100
        /*0c7a*/ 	.byte	0x06
	.zero		1


	//   ....[13]....
        /*0c7c*/ 	.word	0x00000680
        /*0c80*/ 	.word	0x000000ff
        /*0c84*/ 	.word	0x0002d888
        /*0c88*/ 	.short	0x0100
        /*0c8a*/ 	.byte	0x06
	.zero		1


	//   ....[14]....
        /*0c8c*/ 	.word	0x000007b0
        /*0c90*/ 	.word	0x000000ff
        /*0c94*/ 	.word	0x0002d890
        /*0c98*/ 	.short	0x0100
        /*0c9a*/ 	.byte	0x08
	.zero		1


	//   ....[15]....
        /*0c9c*/ 	.word	0x000007c0
        /*0ca0*/ 	.word	0x000000ff
        /*0ca4*/ 	.word	0x0002d8a0
        /*0ca8*/ 	.short	0x0100
        /*0caa*/ 	.byte	0x08
	.zero		1


	//   ....[16]....
        /*0cac*/ 	.word	0x000007d0
        /*0cb0*/ 	.word	0x000000ff
        /*0cb4*/ 	.word	0x0002d898
        /*0cb8*/ 	.short	0x0100
        /*0cba*/ 	.byte	0x08
	.zero		1


	//   ....[17]....
        /*0cbc*/ 	.word	0x000007e0
        /*0cc0*/ 	.word	0x000000ff
        /*0cc4*/ 	.word	0x0002d8a8
        /*0cc8*/ 	.short	0x0100
        /*0cca*/ 	.byte	0x08
	.zero		1


	//   ....[18]....
        /*0ccc*/ 	.word	0x00000910
        /*0cd0*/ 	.word	0x000000ff
        /*0cd4*/ 	.word	0x0002d8b0
        /*0cd8*/ 	.short	0x0100
        /*0cda*/ 	.byte	0x08
	.zero		1


	//   ....[19]....
        /*0cdc*/ 	.word	0x00000920
        /*0ce0*/ 	.word	0x000000ff
        /*0ce4*/ 	.word	0x0002d8c0
        /*0ce8*/ 	.short	0x0100
        /*0cea*/ 	.byte	0x08
	.zero		1


	//   ....[20]....
        /*0cec*/ 	.word	0x00000930
        /*0cf0*/ 	.word	0x000000ff
        /*0cf4*/ 	.word	0x0002d8b8
        /*0cf8*/ 	.short	0x0100
        /*0cfa*/ 	.byte	0x08
	.zero		1


	//   ....[21]....
        /*0cfc*/ 	.word	0x00000940
        /*0d00*/ 	.word	0x000000ff
        /*0d04*/ 	.word	0x0002d8c8
        /*0d08*/ 	.short	0x0100
        /*0d0a*/ 	.byte	0x08
	.zero		1


	//   ....[22]....
        /*0d0c*/ 	.word	0x00003760
        /*0d10*/ 	.word	0x0000000e
        /*0d14*/ 	.word	0x0002d890
        /*0d18*/ 	.short	0x010a
        /*0d1a*/ 	.byte	0x3f
	.zero		1


	//   ....[23]....
        /*0d1c*/ 	.word	0x000052d0
        /*0d20*/ 	.word	0x0000000e
        /*0d24*/ 	.word	0x0002d890
        /*0d28*/ 	.short	0x010a
        /*0d2a*/ 	.byte	0x3f
	.zero		1


	//   ....[24]....
        /*0d2c*/ 	.word	0x00006d70
        /*0d30*/ 	.word	0x0000000e
        /*0d34*/ 	.word	0x0002d890
        /*0d38*/ 	.short	0x010a
        /*0d3a*/ 	.byte	0x3f
	.zero		1


	//   ....[25]....
        /*0d3c*/ 	.word	0x00006fe0
        /*0d40*/ 	.word	0x0000001c
        /*0d44*/ 	.word	0x00000000
        /*0d48*/ 	.short	0x0101
        /*0d4a*/ 	.byte	0x3f
	.zero		1


	//   ....[26]....
        /*0d4c*/ 	.word	0x00007020
        /*0d50*/ 	.word	0x0000000e
        /*0d54*/ 	.word	0x0002d8b0
        /*0d58*/ 	.short	0x010a
        /*0d5a*/ 	.byte	0x3f
	.zero		1


	//   ....[27]....
        /*0d5c*/ 	.word	0x00007360
        /*0d60*/ 	.word	0x0000000e
        /*0d64*/ 	.word	0x00000000
        /*0d68*/ 	.short	0x0101
        /*0d6a*/ 	.byte	0x3f
	.zero		1


	//   ....[28]....
        /*0d6c*/ 	.word	0x00007fb0
        /*0d70*/ 	.word	0x00000002
        /*0d74*/ 	.word	0x0002d800
        /*0d78*/ 	.short	0x010a
        /*0d7a*/ 	.byte	0x3f
	.zero		1


	//   ....[29]....
        /*0d7c*/ 	.word	0x00008000
        /*0d80*/ 	.word	0x00000002
        /*0d84*/ 	.word	0x0002d800
        /*0d88*/ 	.short	0x010a
        /*0d8a*/ 	.byte	0x3f
	.zero		1


	//   ....[30]....
        /*0d8c*/ 	.word	0x00008be0
        /*0d90*/ 	.word	0x00000002
        /*0d94*/ 	.word	0x0002d800
        /*0d98*/ 	.short	0x010a
        /*0d9a*/ 	.byte	0x3f
	.zero		1


	//   ....[31]....
        /*0d9c*/ 	.word	0x0000a930
        /*0da0*/ 	.word	0x00000002
        /*0da4*/ 	.word	0x0002d800
        /*0da8*/ 	.short	0x010a
        /*0daa*/ 	.byte	0x3f
	.zero		1


	//   ....[32]....
        /*0dac*/ 	.word	0x0000c2f0
        /*0db0*/ 	.word	0x00000000
        /*0db4*/ 	.word	0x0002d830
        /*0db8*/ 	.short	0x010a
        /*0dba*/ 	.byte	0x3f
	.zero		1


	//   ....[33]....
        /*0dbc*/ 	.word	0x0000c360
        /*0dc0*/ 	.word	0x00000000
        /*0dc4*/ 	.word	0x0002d830
        /*0dc8*/ 	.short	0x010a
        /*0dca*/ 	.byte	0x3f
	.zero		1


	//   ....[34]....
        /*0dcc*/ 	.word	0x0000c960
        /*0dd0*/ 	.word	0x00000000
        /*0dd4*/ 	.word	0x00000000
        /*0dd8*/ 	.short	0x0101
        /*0dda*/ 	.byte	0x3f
	.zero		1


	//   ....[35]....
        /*0ddc*/ 	.word	0x0000f950
        /*0de0*/ 	.word	0x00000009
        /*0de4*/ 	.word	0x0002d830
        /*0de8*/ 	.short	0x010a
        /*0dea*/ 	.byte	0x3f
	.zero		1


	//   ....[36]....
        /*0dec*/ 	.word	0x0000f9a0
        /*0df0*/ 	.word	0x00000009
        /*0df4*/ 	.word	0x0002d830
        /*0df8*/ 	.short	0x010a
        /*0dfa*/ 	.byte	0x3f
	.zero		1


	//   ....[37]....
        /*0dfc*/ 	.word	0x0000fdc0
        /*0e00*/ 	.word	0x00000009
        /*0e04*/ 	.word	0x0002d850
        /*0e08*/ 	.short	0x010a
        /*0e0a*/ 	.byte	0x3f
	.zero		1


	//   ....[38]....
        /*0e0c*/ 	.word	0x0000fe00
        /*0e10*/ 	.word	0x00000009
        /*0e14*/ 	.word	0x0002d850
        /*0e18*/ 	.short	0x010a
        /*0e1a*/ 	.byte	0x3f
	.zero		1


	//   ....[39]....
        /*0e1c*/ 	.word	0x00010510
        /*0e20*/ 	.word	0x00000009
        /*0e24*/ 	.word	0x00000000
        /*0e28*/ 	.short	0x0101
        /*0e2a*/ 	.byte	0x3f
	.zero		1


	//   ....[40]....
        /*0e2c*/ 	.word	0x00010ea0
        /*0e30*/ 	.word	0x00000008
        /*0e34*/ 	.word	0x00000000
        /*0e38*/ 	.short	0x0101
        /*0e3a*/ 	.byte	0x3f
	.zero		1


	//   ....[41]....
        /*0e3c*/ 	.word	0x00013000
        /*0e40*/ 	.word	0x00000000
        /*0e44*/ 	.word	0x0002d830
        /*0e48*/ 	.short	0x010a
        /*0e4a*/ 	.byte	0x3f
	.zero		1


	//   ....[42]....
        /*0e4c*/ 	.word	0x00013050
        /*0e50*/ 	.word	0x00000000
        /*0e54*/ 	.word	0x0002d830
        /*0e58*/ 	.short	0x010a
        /*0e5a*/ 	.byte	0x3f
	.zero		1


	//   ....[43]....
        /*0e5c*/ 	.word	0x00013470
        /*0e60*/ 	.word	0x00000006
        /*0e64*/ 	.word	0x0002d850
        /*0e68*/ 	.short	0x010a
        /*0e6a*/ 	.byte	0x3f
	.zero		1


	//   ....[44]....
        /*0e6c*/ 	.word	0x000134b0
        /*0e70*/ 	.word	0x00000006
        /*0e74*/ 	.word	0x0002d850
        /*0e78*/ 	.short	0x010a
        /*0e7a*/ 	.byte	0x3f
	.zero		1


	//   ....[45]....
        /*0e7c*/ 	.word	0x00014520
        /*0e80*/ 	.word	0x0000000b
        /*0e84*/ 	.word	0x00000000
        /*0e88*/ 	.short	0x0101
        /*0e8a*/ 	.byte	0x3f
	.zero		1


	//   ....[46]....
        /*0e8c*/ 	.word	0x00014530
        /*0e90*/ 	.word	0x00000009
        /*0e94*/ 	.word	0x00000000
        /*0e98*/ 	.short	0x0101
        /*0e9a*/ 	.byte	0x3f
	.zero		1


	//   ....[47]....
        /*0e9c*/ 	.word	0x000153f0
        /*0ea0*/ 	.word	0x00000000
        /*0ea4*/ 	.word	0x0002d830
        /*0ea8*/ 	.short	0x010a
        /*0eaa*/ 	.byte	0x3f
	.zero		1


	//   ....[48]....
        /*0eac*/ 	.word	0x00015440
        /*0eb0*/ 	.word	0x00000000
        /*0eb4*/ 	.word	0x0002d830
        /*0eb8*/ 	.short	0x010a
        /*0eba*/ 	.byte	0x3f
	.zero		1


	//   ....[49]....
        /*0ebc*/ 	.word	0x00015860
        /*0ec0*/ 	.word	0x00000006
        /*0ec4*/ 	.word	0x0002d850
        /*0ec8*/ 	.short	0x010a
        /*0eca*/ 	.byte	0x3f
	.zero		1


	//   ....[50]....
        /*0ecc*/ 	.word	0x000158a0
        /*0ed0*/ 	.word	0x00000006
        /*0ed4*/ 	.word	0x0002d850
        /*0ed8*/ 	.short	0x010a
        /*0eda*/ 	.byte	0x3f
	.zero		1


	//   ....[51]....
        /*0edc*/ 	.word	0x00015fc0
        /*0ee0*/ 	.word	0x0000000a
        /*0ee4*/ 	.word	0x00000000
        /*0ee8*/ 	.short	0x0101
        /*0eea*/ 	.byte	0x3f
	.zero		1


	//   ....[52]....
        /*0eec*/ 	.word	0x00016950
        /*0ef0*/ 	.word	0x00000000
        /*0ef4*/ 	.word	0x00000000
        /*0ef8*/ 	.short	0x0101
        /*0efa*/ 	.byte	0x3f
	.zero		1


	//   ....[53]....
        /*0efc*/ 	.word	0x00018760
        /*0f00*/ 	.word	0x00000007
        /*0f04*/ 	.word	0x0002d850
        /*0f08*/ 	.short	0x010a
        /*0f0a*/ 	.byte	0x3f
	.zero		1


	//   ....[54]....
        /*0f0c*/ 	.word	0x00018810
        /*0f10*/ 	.word	0x00000007
        /*0f14*/ 	.word	0x0002d850
        /*0f18*/ 	.short	0x010a
        /*0f1a*/ 	.byte	0x3f
	.zero		1


	//   ....[55]....
        /*0f1c*/ 	.word	0x00018ff0
        /*0f20*/ 	.word	0x0000000b
        /*0f24*/ 	.word	0x00000000
        /*0f28*/ 	.short	0x0101
        /*0f2a*/ 	.byte	0x3f
	.zero		1


	//   ....[56]....
        /*0f2c*/ 	.word	0x0001a370
        /*0f30*/ 	.word	0x00000000
        /*0f34*/ 	.word	0x00000000
        /*0f38*/ 	.short	0x0101
        /*0f3a*/ 	.byte	0x3f
	.zero		1


	//   ....[57]....
        /*0f3c*/ 	.word	0x0001a870
        /*0f40*/ 	.word	0x00000008
        /*0f44*/ 	.word	0x00000000
        /*0f48*/ 	.short	0x0101
        /*0f4a*/ 	.byte	0x3f
	.zero		1


	//   ....[58]....
        /*0f4c*/ 	.word	0x0001dfa0
        /*0f50*/ 	.word	0x00000011
        /*0f54*/ 	.word	0x0002d820
        /*0f58*/ 	.short	0x010a
        /*0f5a*/ 	.byte	0x3f
	.zero		1


	//   ....[59]....
        /*0f5c*/ 	.word	0x0001e060
        /*0f60*/ 	.word	0x0000000b
        /*0f64*/ 	.word	0x0002d8a0
        /*0f68*/ 	.short	0x010a
        /*0f6a*/ 	.byte	0x3f
	.zero		1


	//   ....[60]....
        /*0f6c*/ 	.word	0x0001e490
        /*0f70*/ 	.word	0x0000000b
        /*0f74*/ 	.word	0x0002d8c0
        /*0f78*/ 	.short	0x010a
        /*0f7a*/ 	.byte	0x3f
	.zero		1


	//   ....[61]....
        /*0f7c*/ 	.word	0x0001e9f0
        /*0f80*/ 	.word	0x0000000a
        /*0f84*/ 	.word	0x0002d8a0
        /*0f88*/ 	.short	0x010a
        /*0f8a*/ 	.byte	0x3f
	.zero		1


	//   ....[62]....
        /*0f8c*/ 	.word	0x0001ee10
        /*0f90*/ 	.word	0x0000000a
        /*0f94*/ 	.word	0x0002d8c0
        /*0f98*/ 	.short	0x010a
        /*0f9a*/ 	.byte	0x3f
	.zero		1


	//   ....[63]....
        /*0f9c*/ 	.word	0x000201e0
        /*0fa0*/ 	.word	0x00000000
        /*0fa4*/ 	.word	0x0002d840
        /*0fa8*/ 	.short	0x010a
        /*0faa*/ 	.byte	0x3f
	.zero		1


	//   ....[64]....
        /*0fac*/ 	.word	0x000210a0
        /*0fb0*/ 	.word	0x00000011
        /*0fb4*/ 	.word	0x0002d800
        /*0fb8*/ 	.short	0x0107
        /*0fba*/ 	.byte	0x3f
	.zero		1


	//   ....[65]....
        /*0fbc*/ 	.word	0x00021190
        /*0fc0*/ 	.word	0x00000011
        /*0fc4*/ 	.word	0x0002d800
        /*0fc8*/ 	.short	0x0101
        /*0fca*/ 	.byte	0x3f
	.zero		1


	//   ....[66]....
        /*0fcc*/ 	.word	0x000211b0
        /*0fd0*/ 	.word	0x00000011
        /*0fd4*/ 	.word	0x0002d820
        /*0fd8*/ 	.short	0x010a
        /*0fda*/ 	.byte	0x3f
	.zero		1


	//   ....[67]....
        /*0fdc*/ 	.word	0x000215a0
        /*0fe0*/ 	.word	0x00000003
        /*0fe4*/ 	.word	0x0002d840
        /*0fe8*/ 	.short	0x010a
        /*0fea*/ 	.byte	0x3f
	.zero		1


	//   ....[68]....
        /*0fec*/ 	.word	0x00021a20
        /*0ff0*/ 	.word	0x00000003
        /*0ff4*/ 	.word	0x00000060
        /*0ff8*/ 	.short	0x010a
        /*0ffa*/ 	.byte	0x3f
	.zero		1


	//   ....[69]....
        /*0ffc*/ 	.word	0x00022140
        /*1000*/ 	.word	0x00000003
        /*1004*/ 	.word	0x0002d840
        /*1008*/ 	.short	0x010a
        /*100a*/ 	.byte	0x3f
	.zero		1


	//   ....[70]....
        /*100c*/ 	.word	0x000225c0
        /*1010*/ 	.word	0x0000000b
        /*1014*/ 	.word	0x00000060
        /*1018*/ 	.short	0x010a
        /*101a*/ 	.byte	0x3f
	.zero		1


	//   ....[71]....
        /*101c*/ 	.word	0x00022c30
        /*1020*/ 	.word	0x00000002
        /*1024*/ 	.word	0x0002d840
        /*1028*/ 	.short	0x010a
        /*102a*/ 	.byte	0x3f
	.zero		1


	//   ....[72]....
        /*102c*/ 	.word	0x000230c0
        /*1030*/ 	.word	0x00000007
        /*1034*/ 	.word	0x00000060
        /*1038*/ 	.short	0x010a
        /*103a*/ 	.byte	0x3f
	.zero		1


	//   ....[73]....
        /*103c*/ 	.word	0x000236e0
        /*1040*/ 	.word	0x00000003
        /*1044*/ 	.word	0x0002d860
        /*1048*/ 	.short	0x010a
        /*104a*/ 	.byte	0x3f
	.zero		1


	//   ....[74]....
        /*104c*/ 	.word	0x00024c30
        /*1050*/ 	.word	0x00000009
        /*1054*/ 	.word	0x0002d820
        /*1058*/ 	.short	0x010a
        /*105a*/ 	.byte	0x3f
	.zero		1


	//   ....[75]....
        /*105c*/ 	.word	0x00024dc0
        /*1060*/ 	.word	0x00000007
        /*1064*/ 	.word	0x00000000
        /*1068*/ 	.short	0x010a
        /*106a*/ 	.byte	0x3f
	.zero		1


	//   ....[76]....
        /*106c*/ 	.word	0x00024e30
        /*1070*/ 	.word	0x00000003
        /*1074*/ 	.word	0x00000000
        /*1078*/ 	.short	0x010a
        /*107a*/ 	.byte	0x3f
	.zero		1


	//   ....[77]....
        /*107c*/ 	.word	0x00024e90
        /*1080*/ 	.word	0x00000005
        /*1084*/ 	.word	0x00000000
        /*1088*/ 	.short	0x010a
        /*108a*/ 	.byte	0x3f
	.zero		1


	//   ....[78]....
        /*108c*/ 	.word	0x00024ec0
        /*1090*/ 	.word	0x00000003
        /*1094*/ 	.word	0x00000000
        /*1098*/ 	.short	0x010a
        /*109a*/ 	.byte	0x3f
	.zero		1


	//   ....[79]....
        /*109c*/ 	.word	0x00024f20
        /*10a0*/ 	.word	0x0000000e
        /*10a4*/ 	.word	0x0002d890
        /*10a8*/ 	.short	0x010a
        /*10aa*/ 	.byte	0x3f
	.zero		1


	//   ....[80]....
        /*10ac*/ 	.word	0x00024f70
        /*10b0*/ 	.word	0x0000000e
        /*10b4*/ 	.word	0x0002d890
        /*10b8*/ 	.short	0x010a
        /*10ba*/ 	.byte	0x3f
	.zero		1


	//   ....[81]....
        /*10bc*/ 	.word	0x00024fc0
        /*10c0*/ 	.word	0x0000000e
        /*10c4*/ 	.word	0x0002d890
        /*10c8*/ 	.short	0x010a
        /*10ca*/ 	.byte	0x3f
	.zero		1


	//   ....[82]....
        /*10cc*/ 	.word	0x00025010
        /*10d0*/ 	.word	0x0000000e
        /*10d4*/ 	.word	0x0002d8b0
        /*10d8*/ 	.short	0x010a
        /*10da*/ 	.byte	0x3f
	.zero		1


	//   ....[83]....
        /*10dc*/ 	.word	0x000252c0
        /*10e0*/ 	.word	0x00000002
        /*10e4*/ 	.word	0x0002d800
        /*10e8*/ 	.short	0x010a
        /*10ea*/ 	.byte	0x3f
	.zero		1


	//   ....[84]....
        /*10ec*/ 	.word	0x000254d0
        /*10f0*/ 	.word	0x00000002
        /*10f4*/ 	.word	0x0002d800
        /*10f8*/ 	.short	0x010a
        /*10fa*/ 	.byte	0x3f
	.zero		1


	//   ....[85]....
        /*10fc*/ 	.word	0x00025520
        /*1100*/ 	.word	0x00000000
        /*1104*/ 	.word	0x0002d830
        /*1108*/ 	.short	0x010a
        /*110a*/ 	.byte	0x3f
	.zero		1


	//   ....[86]....
        /*110c*/ 	.word	0x00025570
        /*1110*/ 	.word	0x00000009
        /*1114*/ 	.word	0x0002d830
        /*1118*/ 	.short	0x010a
        /*111a*/ 	.byte	0x3f
	.zero		1


	//   ....[87]....
        /*111c*/ 	.word	0x000255c0
        /*1120*/ 	.word	0x00000009
        /*1124*/ 	.word	0x0002d850
        /*1128*/ 	.short	0x010a
        /*112a*/ 	.byte	0x3f
	.zero		1


	//   ....[88]....
        /*112c*/ 	.word	0x00025610
        /*1130*/ 	.word	0x00000000
        /*1134*/ 	.word	0x0002d830
        /*1138*/ 	.short	0x010a
        /*113a*/ 	.byte	0x3f
	.zero		1


	//   ....[89]....
        /*113c*/ 	.word	0x00025660
        /*1140*/ 	.word	0x00000006
        /*1144*/ 	.word	0x0002d850
        /*1148*/ 	.short	0x010a
        /*114a*/ 	.byte	0x3f
	.zero		1


	//   ....[90]....
        /*114c*/ 	.word	0x000256b0
        /*1150*/ 	.word	0x00000000
        /*1154*/ 	.word	0x0002d830
        /*1158*/ 	.short	0x010a
        /*115a*/ 	.byte	0x3f
	.zero		1


	//   ....[91]....
        /*115c*/ 	.word	0x00025700
        /*1160*/ 	.word	0x00000006
        /*1164*/ 	.word	0x0002d850
        /*1168*/ 	.short	0x010a
        /*116a*/ 	.byte	0x3f
	.zero		1


	//   ....[92]....
        /*116c*/ 	.word	0x00025750
        /*1170*/ 	.word	0x00000007
        /*1174*/ 	.word	0x0002d850
        /*1178*/ 	.short	0x010a
        /*117a*/ 	.byte	0x3f
	.zero		1


	//   ....[93]....
        /*117c*/ 	.word	0x00025ec0
        /*1180*/ 	.word	0x00000011
        /*1184*/ 	.word	0x0002d820
        /*1188*/ 	.short	0x010a
        /*118a*/ 	.byte	0x3f
	.zero		1


	//   ....[94]....
        /*118c*/ 	.word	0x00025f10
        /*1190*/ 	.word	0x0000000b
        /*1194*/ 	.word	0x0002d8a0
        /*1198*/ 	.short	0x010a
        /*119a*/ 	.byte	0x3f
	.zero		1


	//   ....[95]....
        /*119c*/ 	.word	0x00025f60
        /*11a0*/ 	.word	0x0000000b
        /*11a4*/ 	.word	0x0002d8c0
        /*11a8*/ 	.short	0x010a
        /*11aa*/ 	.byte	0x3f
	.zero		1


	//   ....[96]....
        /*11ac*/ 	.word	0x00025fb0
        /*11b0*/ 	.word	0x0000000a
        /*11b4*/ 	.word	0x0002d8a0
        /*11b8*/ 	.short	0x010a
        /*11ba*/ 	.byte	0x3f
	.zero		1


	//   ....[97]....
        /*11bc*/ 	.word	0x00026000
        /*11c0*/ 	.word	0x0000000a
        /*11c4*/ 	.word	0x0002d8c0
        /*11c8*/ 	.short	0x010a
        /*11ca*/ 	.byte	0x3f
	.zero		1


	//   ....[98]....
        /*11cc*/ 	.word	0x000261a0
        /*11d0*/ 	.word	0x00000000
        /*11d4*/ 	.word	0x0002d840
        /*11d8*/ 	.short	0x010a
        /*11da*/ 	.byte	0x3f
	.zero		1


	//   ....[99]....
        /*11dc*/ 	.word	0x00026a10
        /*11e0*/ 	.word	0x00000011
        /*11e4*/ 	.word	0x0002d820
        /*11e8*/ 	.short	0x010a
        /*11ea*/ 	.byte	0x3f
	.zero		1


	//   ....[100]....
        /*11ec*/ 	.word	0x00026a60
        /*11f0*/ 	.word	0x00000003
        /*11f4*/ 	.word	0x0002d840
        /*11f8*/ 	.short	0x010a
        /*11fa*/ 	.byte	0x3f
	.zero		1


	//   ....[101]....
        /*11fc*/ 	.word	0x00026ab0
        /*1200*/ 	.word	0x00000003
        /*1204*/ 	.word	0x00000060
        /*1208*/ 	.short	0x010a
        /*120a*/ 	.byte	0x3f
	.zero		1


	//   ....[102]....
        /*120c*/ 	.word	0x00026b00
        /*1210*/ 	.word	0x00000003
        /*1214*/ 	.word	0x0002d840
        /*1218*/ 	.short	0x010a
        /*121a*/ 	.byte	0x3f
	.zero		1


	//   ....[103]....
        /*121c*/ 	.word	0x00026b50
        /*1220*/ 	.word	0x0000000b
        /*1224*/ 	.word	0x00000060
        /*1228*/ 	.short	0x010a
        /*122a*/ 	.byte	0x3f
	.zero		1


	//   ....[104]....
        /*122c*/ 	.word	0x00026ba0
        /*1230*/ 	.word	0x00000002
        /*1234*/ 	.word	0x0002d840
        /*1238*/ 	.short	0x010a
        /*123a*/ 	.byte	0x3f
	.zero		1


	//   ....[105]....
        /*123c*/ 	.word	0x00026bf0
        /*1240*/ 	.word	0x00000007
        /*1244*/ 	.word	0x00000060
        /*1248*/ 	.short	0x010a
        /*124a*/ 	.byte	0x3f
	.zero		1


	//   ....[106]....
        /*124c*/ 	.word	0x00026c40
        /*1250*/ 	.word	0x00000003
        /*1254*/ 	.word	0x0002d860
        /*1258*/ 	.short	0x010a
        /*125a*/ 	.byte	0x3f
	.zero		1


	//   ....[107]....
        /*125c*/ 	.word	0x00027670
        /*1260*/ 	.word	0x00000009
        /*1264*/ 	.word	0x0002d820
        /*1268*/ 	.short	0x010a
        /*126a*/ 	.byte	0x3f
	.zero		1


	//   ....[108]....
        /*126c*/ 	.word	0x00027810
        /*1270*/ 	.word	0x00000007
        /*1274*/ 	.word	0x00000000
        /*1278*/ 	.short	0x010a
        /*127a*/ 	.byte	0x3f
	.zero		1


	//   ....[109]....
        /*127c*/ 	.word	0x00027860
        /*1280*/ 	.word	0x00000003
        /*1284*/ 	.word	0x00000000
        /*1288*/ 	.short	0x010a
        /*128a*/ 	.byte	0x3f
	.zero		1


	//   ....[110]....
        /*128c*/ 	.word	0x000278b0
        /*1290*/ 	.word	0x00000005
        /*1294*/ 	.word	0x00000000
        /*1298*/ 	.short	0x010a
        /*129a*/ 	.byte	0x3f
	.zero		1


	//----- nvinfo : EIATTR_NUM_MBARRIERS
	.align		4
.L_237:
        /*129c*/ 	.byte	0x03, 0x38
        /*129e*/ 	.short	0x0016


	//----- nvinfo : EIATTR_EXIT_INSTR_OFFSETS
	.align		4
        /*12a0*/ 	.byte	0x04, 0x1c
        /*12a2*/ 	.short	(.L_239 - .L_238)


	//   ....[0]....
.L_238:
        /*12a4*/ 	.word	0x00024f10


	//----- nvinfo : EIATTR_MAX_THREADS
	.align		4
.L_239:
        /*12a8*/ 	.byte	0x04, 0x05
        /*12aa*/ 	.short	(.L_241 - .L_240)
.L_240:
        /*12ac*/ 	.word	0x00000200
        /*12b0*/ 	.word	0x00000001
        /*12b4*/ 	.word	0x00000001


	//----- nvinfo : EIATTR_CRS_STACK_SIZE
	.align		4
.L_241:
        /*12b8*/ 	.byte	0x04, 0x1e
        /*12ba*/ 	.short	(.L_243 - .L_242)
.L_242:
        /*12bc*/ 	.word	0x00000000


	//----- nvinfo : EIATTR_CBANK_PARAM_SIZE
	.align		4
.L_243:
        /*12c0*/ 	.byte	0x03, 0x19
        /*12c2*/ 	.short	0x0af0


	//----- nvinfo : EIATTR_PARAM_CBANK
	.align		4
        /*12c4*/ 	.byte	0x04, 0x0a
        /*12c6*/ 	.short	(.L_245 - .L_244)
	.align		4
.L_244:
        /*12c8*/ 	.word	index@(.nv.constant0._ZN7cutlass13device_kernelIN5flash11enable_sm90INS1_16FlashAttnFwdSm90INS1_25CollectiveMainloopFwdSm90ILi2EN4cute5tupleIJNS5_1CILi1EEES8_S8_EEENS6_IJNS7_ILi192EEENS7_ILi128EEENS7_ILi96EEEEEELi96ENS_10bfloat16_tEfNS_4arch4Sm90ELb0ELb1ELb0ELb1ELb0ELb1ELb0ELb0ELb1ELb1ELb1ELb0EEENS1_21CollectiveEpilogueFwdINS6_IJSA_SC_SB_EEES9_SE_SG_Li384ELb1ELb1ELb1ELb0EEENS1_36VarlenDynamicPersistentTileSchedulerILi192ELi128ELi384ELi128ELb1ELb1ELb1ELb1ELb0ELb1EEEEEEEEEvNT_6ParamsE)
        /*12cc*/ 	.short	0x0210
        /*12ce*/ 	.short	0x0af0


	//----- nvinfo : EIATTR_SW_WAR
	.align		4
.L_245:
        /*12d0*/ 	.byte	0x04, 0x36
        /*12d2*/ 	.short	(.L_247 - .L_246)
.L_246:
        /*12d4*/ 	.word	0x00000008
.L_247:


//--------------------- .nv.info._ZN7cutlass13device_kernelIN5flash11enable_sm90INS1_16FlashAttnFwdSm90INS1_25CollectiveMainloopFwdSm90ILi2EN4cute5tupleIJNS5_1CILi1EEES8_S8_EEENS6_IJNS7_ILi192EEENS7_ILi144EEENS7_ILi96EEEEEELi96ENS_10bfloat16_tEfNS_4arch4Sm90ELb1ELb0ELb0ELb0ELb0ELb0ELb0ELb0ELb1ELb1ELb1ELb0EEENS1_21CollectiveEpilogueFwdINS6_IJSA_SC_SB_EEES9_SE_SG_Li384ELb0ELb1ELb1ELb0EEENS1_19SingleTileSchedulerILb0ELb1ELb1ELi192EEEEEEEEEvNT_6ParamsE --------------------------
	.section	.nv.info._ZN7cutlass13device_kernelIN5flash11enable_sm90INS1_16FlashAttnFwdSm90INS1_25CollectiveMainloopFwdSm90ILi2EN4cute5tupleIJNS5_1CILi1EEES8_S8_EEENS6_IJNS7_ILi192EEENS7_ILi144EEENS7_ILi96EEEEEELi96ENS_10bfloat16_tEfNS_4arch4Sm90ELb1ELb0ELb0ELb0ELb0ELb0ELb0ELb0ELb1ELb1ELb1ELb0EEENS1_21CollectiveEpilogueFwdINS6_IJSA_SC_SB_EEES9_SE_SG_Li384ELb0ELb1ELb1ELb0EEENS1_19SingleTileSchedulerILb0ELb1ELb1ELi192EEEEEEEEEvNT_6ParamsE,"",@"SHT_CUDA_INFO"
	.sectionflags	@""
	.align	4


	//----- nvinfo : EIATTR_CUDA_API_VERSION
	.align		4
        /*0000*/ 	.byte	0x04, 0x37
        /*0002*/ 	.short	(.L_249 - .L_248)
.L_248:
        /*0004*/ 	.word	0x00000082


	//----- nvinfo : EIATTR_KPARAM_INFO
	.align		4
.L_249:
        /*0008*/ 	.byte	0x04, 0x17
        /*000a*/ 	.short	(.L_251 - .L_250)
.L_250:
        /*000c*/ 	.word	0x00000000
        /*0010*/ 	.short	0x0000
        /*0012*/ 	.short	0x0070
        /*0014*/ 	.byte	0x00, 0xf0, 0x01, 0x28


	//----- nvinfo : EIATTR_SPARSE_MMA_MASK
	.align		4
.L_251:
        /*0018*/ 	.byte	0x03, 0x50
        /*001a*/ 	.short	0x0000


	//----- nvinfo : EIATTR_MAXREG_COUNT
	.align		4
        /*001c*/ 	.byte	0x03, 0x1b
        /*001e*/ 	.short	0x0080


	//----- nvinfo : EIATTR_NUM_BARRIERS
	.align		4
        /*0020*/ 	.byte	0x02, 0x4c
        /*0022*/ 	.byte	0x10
	.zero		1


	//----- nvinfo : EIATTR_EXTERNS
	.align		4
        /*0024*/ 	.byte	0x04, 0x0f
        /*0026*/ 	.short	(.L_253 - .L_252)


	//   ....[0]....
	.align		4
.L_252:
        /*0028*/ 	.word	index@(__assertfail)


	//----- nvinfo : EIATTR_ANNOTATIONS
	.align		4
.L_253:
        /*002c*/ 	.byte	0x04, 0x55
        /*002e*/ 	.short	(.L_255 - .L_254)


	//   ....[0]....
.L_254:
        /*0030*/ 	.word	0x00000001
        /*0034*/ 	.byte	0x20, 0x93, 0x00, 0x00, 0x01, 0x00, 0x00, 0x00, 0x60, 0x93, 0x00, 0x00, 0x01, 0x00, 0x00, 0x00
        /*0044*/ 	.byte	0x80, 0xac, 0x00, 0x00, 0x01, 0x00, 0x00, 0x00, 0x90, 0xac, 0x00, 0x00, 0x01, 0x00, 0x00, 0x00
        /*0054*/ 	.byte	0x10, 0xf6, 0x00, 0x00, 0x01, 0x00, 0x00, 0x00, 0x10, 0xf9, 0x00, 0x00, 0x01, 0x00, 0x00, 0x00
        /*0064*/ 	.byte	0x10, 0x07, 0x01, 0x00, 0x01, 0x00, 0x00, 0x00, 0x80, 0x10, 0x01, 0x00, 0x01, 0x00, 0x00, 0x00
        /*0074*/ 	.byte	0x50, 0x1a, 0x01, 0x00, 0x01, 0x00, 0x00, 0x00, 0x80, 0x23, 0x01, 0x00


	//----- nvinfo : EIATTR_MERCURY_ISA_VERSION
	.align		4
.L_255:
        /*0080*/ 	.byte	0x03, 0x5f
        /*0082*/ 	.short	0x0101


	//----- nvinfo : EIATTR_INT_WARP_WIDE_INSTR_OFFSETS
	.align		4
        /*0084*/ 	.byte	0x04, 0x31
        /*0086*/ 	.short	(.L_257 - .L_256)


	//   ....[0]....
.L_256:
        /*0088*/ 	.word	0x00000120


	//   ....[1]....
        /*008c*/ 	.word	0x000001c0


	//   ....[2]....
        /*0090*/ 	.word	0x00000230


	//----- nvinfo : EIATTR_COOP_GROUP_MASK_REGIDS
	.align		4
.L_257:
        /*0094*/ 	.byte	0x04, 0x29
        /*0096*/ 	.short	(.L_259 - .L_258)


	//   ....[0]....
.L_258:
        /*0098*/ 	.word	0xffffffff


	//   ....[1]....
        /*009c*/ 	.word	0xffffffff


	//   ....[2]....
        /*00a0*/ 	.word	0xffffffff


	//   ....[3]....
        /*00a4*/ 	.word	0xffffffff


	//   ....[4]....
        /*00a8*/ 	.word	0xffffffff


	//   ....[5]....
        /*00ac*/ 	.word	0xffffffff


	//   ....[6]....
        /*00b0*/ 	.word	0xffffffff


	//   ....[7]....
        /*00b4*/ 	.word	0xffffffff


	//   ....[8]....
        /*00b8*/ 	.word	0xffffffff


	//   ....[9]....
        /*00bc*/ 	.word	0xffffffff


	//   ....[10]....
        /*00c0*/ 	.word	0xffffffff


	//   ....[11]....
        /*00c4*/ 	.word	0xffffffff


	//   ....[12]....
        /*00c8*/ 	.word	0xffffffff


	//   ....[13]....
        /*00cc*/ 	.word	0xffffffff


	//   ....[14]....
        /*00d0*/ 	.word	0xffffffff


	//   ....[15]....
        /*00d4*/ 	.word	0xffffffff


	//   ....[16]....
        /*00d8*/ 	.word	0xffffffff


	//   ....[17]....
        /*00dc*/ 	.word	0xffffffff


	//   ....[18]....
        /*00e0*/ 	.word	0xffffffff


	//   ....[19]....
        /*00e4*/ 	.word	0xffffffff


	//   ....[20]....
        /*00e8*/ 	.word	0xffffffff


	//   ....[21]....
        /*00ec*/ 	.word	0xffffffff


	//   ....[22]....
        /*00f0*/ 	.word	0xffffffff


	//   ....[23]....
        /*00f4*/ 	.word	0xffffffff


	//   ....[24]....
        /*00f8*/ 	.word	0xffffffff


	//   ....[25]....
        /*00fc*/ 	.word	0xffffffff


	//   ....[26]....
        /*0100*/ 	.word	0xffffffff


	//   ....[27]....
        /*0104*/ 	.word	0xffffffff


	//   ....[28]....
        /*0108*/ 	.word	0xffffffff


	//   ....[29]....
        /*010c*/ 	.word	0xffffffff


	//   ....[30]....
        /*0110*/ 	.word	0xffffffff


	//   ....[31]....
        /*0114*/ 	.word	0xffffffff


	//   ....[32]....
        /*0118*/ 	.word	0xffffffff


	//   ....[33]....
        /*011c*/ 	.word	0xffffffff


	//   ....[34]....
        /*0120*/ 	.word	0xffffffff


	//   ....[35]....
        /*0124*/ 	.word	0xffffffff


	//   ....[36]....
        /*0128*/ 	.word	0xffffffff


	//   ....[37]....
        /*012c*/ 	.word	0xffffffff


	//   ....[38]....
        /*0130*/ 	.word	0xffffffff


	//   ....[39]....
        /*0134*/ 	.word	0xffffffff


	//   ....[40]....
        /*0138*/ 	.word	0xffffffff


	//   ....[41]....
        /*013c*/ 	.word	0xffffffff


	//   ....[42]....
        /*0140*/ 	.word	0xffffffff


	//   ....[43]....
        /*0144*/ 	.word	0xffffffff


	//   ....[44]....
        /*0148*/ 	.word	0xffffffff


	//   ....[45]....
        /*014c*/ 	.word	0xffffffff


	//   ....[46]....
        /*0150*/ 	.word	0xffffffff


	//   ....[47]....
        /*0154*/ 	.word	0xffffffff


	//   ....[48]....
        /*0158*/ 	.word	0xffffffff


	//   ....[49]....
        /*015c*/ 	.word	0xffffffff


	//   ....[50]....
        /*0160*/ 	.word	0xffffffff


	//   ....[51]....
        /*0164*/ 	.word	0xffffffff


	//   ....[52]....
        /*0168*/ 	.word	0xffffffff


	//   ....[53]....
        /*016c*/ 	.word	0xffffffff


	//   ....[54]....
        /*0170*/ 	.word	0x0500000f


	//   ....[55]....
        /*0174*/ 	.word	0x0500000f


	//   ....[56]....
        /*0178*/ 	.word	0x0500000f


	//   ....[57]....
        /*017c*/ 	.word	0x0500000f


	//   ....[58]....
        /*0180*/ 	.word	0x0500000f


	//   ....[59]....
        /*0184*/ 	.word	0x0500000f


	//   ....[60]....
        /*0188*/ 	.word	0x0500000f


	//   ....[61]....
        /*018c*/ 	.word	0x0500000f


	//   ....[62]....
        /*0190*/ 	.word	0x0500000f


	//   ....[63]....
        /*0194*/ 	.word	0x0500000f


	//   ....[64]....
        /*0198*/ 	.word	0x0500000f


	//   ....[65]....
        /*019c*/ 	.word	0x0500000f


	//   ....[66]....
        /*01a0*/ 	.word	0x0500000f


	//   ....[67]....
        /*01a4*/ 	.word	0x0500000f


	//----- nvinfo : EIATTR_COOP_GROUP_INSTR_OFFSETS
	.align		4
.L_259:
        /*01a8*/ 	.byte	0x04, 0x28
        /*01aa*/ 	.short	(.L_261 - .L_260)


	//   ....[0]....
.L_260:
        /*01ac*/ 	.word	0x00000060


	//   ....[1]....
        /*01b0*/ 	.word	0x00000130


	//   ....[2]....
        /*01b4*/ 	.word	0x000001e0


	//   ....[3]....
        /*01b8*/ 	.word	0x000003a0


	//   ....[4]....
        /*01bc*/ 	.word	0x00000500


	//   ....[5]....
        /*01c0*/ 	.word	0x00000620


	//   ....[6]....
        /*01c4*/ 	.word	0x00000780


	//   ....[7]....
        /*01c8*/ 	.word	0x000010e0


	//   ....[8]....
        /*01cc*/ 	.word	0x00001980


	//   ....[9]....
        /*01d0*/ 	.word	0x000019a0


	//   ....[10]....
        /*01d4*/ 	.word	0x00003300


	//   ....[11]....
        /*01d8*/ 	.word	0x00003340


	//   ....[12]....
        /*01dc*/ 	.word	0x00003d90


	//   ....[13]....
        /*01e0*/ 	.word	0x00003e90


	//   ....[14]....
        /*01e4*/ 	.word	0x00004e90


	//   ....[15]....
        /*01e8*/ 	.word	0x000069c0


	//   ....[16]....
        /*01ec*/ 	.word	0x00006d80


	//   ....[17]....
        /*01f0*/ 	.word	0x00007200


	//   ....[18]....
        /*01f4*/ 	.word	0x000072e0


	//   ....[19]....
        /*01f8*/ 	.word	0x00007d80


	//   ....[20]....
        /*01fc*/ 	.word	0x00007e70


	//   ....[21]....
        /*0200*/ 	.word	0x00009160


	//   ....[22]....
        /*0204*/ 	.word	0x0000b0a0


	//   ....[23]....
        /*0208*/ 	.word	0x0000b120


	//   ....[24]....
        /*020c*/ 	.word	0x0000b730


	//   ....[25]....
        /*0210*/ 	.word	0x0000b790


	//   ....[26]....
        /*0214*/ 	.word	0x0000cb70


	//   ....[27]....
        /*0218*/ 	.word	0x0000cc70


	//   ....[28]....
        /*021c*/ 	.word	0x0000ccd0


	//   ....[29]....
        /*0220*/ 	.word	0x0000cdd0


	//   ....[30]....
        /*0224*/ 	.word	0x0000cde0


	//   ....[31]....
        /*0228*/ 	.word	0x0000dca0


	//   ....[32]....
        /*022c*/ 	.word	0x0000dce0


	//   ....[33]....
        /*0230*/ 	.word	0x0000dd20


	//   ....[34]....
        /*0234*/ 	.word	0x0000dd60


	//   ....[35]....
        /*0238*/ 	.word	0x0000dd80


	//   ....[36]....
        /*023c*/ 	.word	0x0000ddb0


	//   ....[37]....
        /*0240*/ 	.word	0x0000e280


	//   ....[38]....
        /*0244*/ 	.word	0x0000e290


	//   ....[39]....
        /*0248*/ 	.word	0x0000eb00


	//   ....[40]....
        /*024c*/ 	.word	0x0000f5d0


	//   ....[41]....
        /*0250*/ 	.word	0x000100c0


	//   ....[42]....
        /*0254*/ 	.word	0x000100f0


	//   ....[43]....
        /*0258*/ 	.word	0x00010120


	//   ....[44]....
        /*025c*/ 	.word	0x00010140


	//   ....[45]....
        /*0260*/ 	.word	0x00010150


	//   ....[46]....
        /*0264*/ 	.word	0x000101f0


	//   ....[47]....
        /*0268*/ 	.word	0x00010220


	//   ....[48]....
        /*026c*/ 	.word	0x00010230


	//   ....[49]....
        /*0270*/ 	.word	0x000102b0


	//   ....[50]....
        /*0274*/ 	.word	0x000102e0


	//   ....[51]....
        /*0278*/ 	.word	0x00010330


	//   ....[52]....
        /*027c*/ 	.word	0x00010360


	//   ....[53]....
        /*0280*/ 	.word	0x00012890


	//   ....[54]....
        /*0284*/ 	.word	0x00012de0


	//   ....[55]....
        /*0288*/ 	.word	0x00012f50


	//   ....[56]....
        /*028c*/ 	.word	0x00012fa0


	//   ....[57]....
        /*0290*/ 	.word	0x000130d0


	//   ....[58]....
        /*0294*/ 	.word	0x00013120


	//   ....[59]....
        /*0298*/ 	.word	0x00013230


	//   ....[60]....
        /*029c*/ 	.word	0x00013290


	//   ....[61]....
        /*02a0*/ 	.word	0x000132f0


	//   ....[62]....
        /*02a4*/ 	.word	0x000133e0


	//   ....[63]....
        /*02a8*/ 	.word	0x00013450


	//   ....[64]....
        /*02ac*/ 	.word	0x00013530


	//   ....[65]....
        /*02b0*/ 	.word	0x000135f0


	//   ....[66]....
        /*02b4*/ 	.word	0x000136a0


	//   ....[67]....
        /*02b8*/ 	.word	0x00013a80


	//----- nvinfo : EIATTR_REG_RECONFIG
	.align		4
.L_261:
        /*02bc*/ 	.byte	0x01, 0x54
	.zero		2


	//----- nvinfo : EIATTR_SYSCALL_OFFSETS
	.align		4
        /*02c0*/ 	.byte	0x04, 0x46
        /*02c2*/ 	.short	(.L_263 - .L_262)


	//   ....[0]....
.L_262:
        /*02c4*/ 	.word	0x000012e0


	//   ....[1]....
        /*02c8*/ 	.word	0x0000f290


	//   ....[2]....
        /*02cc*/ 	.word	0x0000f3d0


	//   ....[3]....
        /*02d0*/ 	.word	0x0000f4c0


	//   ....[4]....
        /*02d4*/ 	.word	0x0000fc00


	//----- nvinfo : EIATTR_MBARRIER_INSTR_OFFSETS
	.align		4
.L_263:
        /*02d8*/ 	.byte	0x04, 0x39
        /*02da*/ 	.short	(.L_265 - .L_264)


	//   ....[0]....
.L_264:
        /*02dc*/ 	.word	0x00000250
        /*02e0*/ 	.word	0x000000ff
        /*02e4*/ 	.word	0x00031c00
        /*02e8*/ 	.short	0x0100
        /*02ea*/ 	.byte	0x08
	.zero		1


	//   ....[1]....
        /*02ec*/ 	.word	0x00000260
        /*02f0*/ 	.word	0x000000ff
        /*02f4*/ 	.word	0x00031c20
        /*02f8*/ 	.short	0x0100
        /*02fa*/ 	.byte	0x08
	.zero		1


	//   ....[2]....
        /*02fc*/ 	.word	0x00000350
        /*0300*/ 	.word	0x000000ff
        /*0304*/ 	.word	0x00031c30
        /*0308*/ 	.short	0x0100
        /*030a*/ 	.byte	0x08
	.zero		1


	//   ....[3]....
        /*030c*/ 	.word	0x00000360
        /*0310*/ 	.word	0x000000ff
        /*0314*/ 	.word	0x00031c40
        /*0318*/ 	.short	0x0100
        /*031a*/ 	.byte	0x08
	.zero		1


	//   ....[4]....
        /*031c*/ 	.word	0x00000370
        /*0320*/ 	.word	0x000000ff
        /*0324*/ 	.word	0x00031c38
        /*0328*/ 	.short	0x0100
        /*032a*/ 	.byte	0x08
	.zero		1


	//   ....[5]....
        /*032c*/ 	.word	0x00000380
        /*0330*/ 	.word	0x000000ff
        /*0334*/ 	.word	0x00031c48
        /*0338*/ 	.short	0x0100
        /*033a*/ 	.byte	0x08
	.zero		1


	//   ....[6]....
        /*033c*/ 	.word	0x000004b0
        /*0340*/ 	.word	0x000000ff
        /*0344*/ 	.word	0x00031c50
        /*0348*/ 	.short	0x0100
        /*034a*/ 	.byte	0x08
	.zero		1


	//   ....[7]....
        /*034c*/ 	.word	0x000004c0
        /*0350*/ 	.word	0x000000ff
        /*0354*/ 	.word	0x00031c60
        /*0358*/ 	.short	0x0100
        /*035a*/ 	.byte	0x08
	.zero		1


	//   ....[8]....
        /*035c*/ 	.word	0x000004d0
        /*0360*/ 	.word	0x000000ff
        /*0364*/ 	.word	0x00031c58
        /*0368*/ 	.short	0x0100
        /*036a*/ 	.byte	0x08
	.zero		1


	//   ....[9]....
        /*036c*/ 	.word	0x000004e0
        /*0370*/ 	.word	0x000000ff
        /*0374*/ 	.word	0x00031c68
        /*0378*/ 	.short	0x0100
        /*037a*/ 	.byte	0x08
	.zero		1


	//   ....[10]....
        /*037c*/ 	.word	0x000005d0
        /*0380*/ 	.word	0x000000ff
        /*0384*/ 	.word	0x00031c70
        /*0388*/ 	.short	0x0100
        /*038a*/ 	.byte	0x06
	.zero		1


	//   ....[11]....
        /*038c*/ 	.word	0x000005e0
        /*0390*/ 	.word	0x000000ff
        /*0394*/ 	.word	0x00031c80
        /*0398*/ 	.short	0x0100
        /*039a*/ 	.byte	0x06
	.zero		1


	//   ....[12]....
        /*039c*/ 	.word	0x000005f0
        /*03a0*/ 	.word	0x000000ff
        /*03a4*/ 	.word	0x00031c78
        /*03a8*/ 	.short	0x0100
        /*03aa*/ 	.byte	0x06
	.zero		1


	//   ....[13]....
        /*03ac*/ 	.word	0x00000600
        /*03b0*/ 	.word	0x000000ff
        /*03b4*/ 	.word	0x00031c88
        /*03b8*/ 	.short	0x0100
        /*03ba*/ 	.byte	0x06
	.zero		1


	//   ....[14]....
        /*03bc*/ 	.word	0x00000730
        /*03c0*/ 	.word	0x000000ff
        /*03c4*/ 	.word	0x00031c90
        /*03c8*/ 	.short	0x0100
        /*03ca*/ 	.byte	0x08
	.zero		1


	//   ....[15]....
        /*03cc*/ 	.word	0x00000740
        /*03d0*/ 	.word	0x000000ff
        /*03d4*/ 	.word	0x00031ca0
        /*03d8*/ 	.short	0x0100
        /*03da*/ 	.byte	0x08
	.zero		1


	//   ....[16]....
        /*03dc*/ 	.word	0x00000750
        /*03e0*/ 	.word	0x000000ff
        /*03e4*/ 	.word	0x00031c98
        /*03e8*/ 	.short	0x0100
        /*03ea*/ 	.byte	0x08
	.zero		1


	//   ....[17]....
        /*03ec*/ 	.word	0x00000760
        /*03f0*/ 	.word	0x000000ff
        /*03f4*/ 	.word	0x00031ca8
        /*03f8*/ 	.short	0x0100
        /*03fa*/ 	.byte	0x08
	.zero		1


	//   ....[18]....
        /*03fc*/ 	.word	0x00000890
        /*0400*/ 	.word	0x000000ff
        /*0404*/ 	.word	0x00031cb0
        /*0408*/ 	.short	0x0100
        /*040a*/ 	.byte	0x08
	.zero		1


	//   ....[19]....
        /*040c*/ 	.word	0x000008a0
        /*0410*/ 	.word	0x000000ff
        /*0414*/ 	.word	0x00031cc0
        /*0418*/ 	.short	0x0100
        /*041a*/ 	.byte	0x08
	.zero		1


	//   ....[20]....
        /*041c*/ 	.word	0x000008b0
        /*0420*/ 	.word	0x000000ff
        /*0424*/ 	.word	0x00031cb8
        /*0428*/ 	.short	0x0100
        /*042a*/ 	.byte	0x08
	.zero		1


	//   ....[21]....
        /*042c*/ 	.word	0x000008c0
        /*0430*/ 	.word	0x000000ff
        /*0434*/ 	.word	0x00031cc8
        /*0438*/ 	.short	0x0100
        /*043a*/ 	.byte	0x08
	.zero		1


	//   ....[22]....
        /*043c*/ 	.word	0x00001310
        /*0440*/ 	.word	0x000000ff
        /*0444*/ 	.word	0x00031c00
        /*0448*/ 	.short	0x010a
        /*044a*/ 	.byte	0x38
	.zero		1


	//   ....[23]....
        /*044c*/ 	.word	0x00001360
        /*0450*/ 	.word	0x000000ff
        /*0454*/ 	.word	0x00031c30
        /*0458*/ 	.short	0x010a
        /*045a*/ 	.byte	0x38
	.zero		1


	//   ....[24]....
        /*045c*/ 	.word	0x000013d0
        /*0460*/ 	.word	0x000000ff
        /*0464*/ 	.word	0x00031c30
        /*0468*/ 	.short	0x010a
        /*046a*/ 	.byte	0x38
	.zero		1


	//   ....[25]....
        /*046c*/ 	.word	0x00004200
        /*0470*/ 	.word	0x00000042
        /*0474*/ 	.word	0x00000000
        /*0478*/ 	.short	0x0101
        /*047a*/ 	.byte	0x3f
	.zero		1


	//   ....[26]....
        /*047c*/ 	.word	0x00005120
        /*0480*/ 	.word	0x000000ff
        /*0484*/ 	.word	0x00031c30
        /*0488*/ 	.short	0x010a
        /*048a*/ 	.byte	0x06
	.zero		1


	//   ....[27]....
        /*048c*/ 	.word	0x00005160
        /*0490*/ 	.word	0x000000ff
        /*0494*/ 	.word	0x00031c30
        /*0498*/ 	.short	0x010a
        /*049a*/ 	.byte	0x06
	.zero		1


	//   ....[28]....
        /*049c*/ 	.word	0x00006800
        /*04a0*/ 	.word	0x000000ff
        /*04a4*/ 	.word	0x00031c50
        /*04a8*/ 	.short	0x010a
        /*04aa*/ 	.byte	0x06
	.zero		1


	//   ....[29]....
        /*04ac*/ 	.word	0x00006840
        /*04b0*/ 	.word	0x000000ff
        /*04b4*/ 	.word	0x00031c50
        /*04b8*/ 	.short	0x010a
        /*04ba*/ 	.byte	0x06
	.zero		1


	//   ....[30]....
        /*04bc*/ 	.word	0x000085a0
        /*04c0*/ 	.word	0x0000004f
        /*04c4*/ 	.word	0x00000000
        /*04c8*/ 	.short	0x0101
        /*04ca*/ 	.byte	0x3f
	.zero		1


	//   ....[31]....
        /*04cc*/ 	.word	0x00008650
        /*04d0*/ 	.word	0x00000076
        /*04d4*/ 	.word	0x00000000
        /*04d8*/ 	.short	0x0101
        /*04da*/ 	.byte	0x3f
	.zero		1


	//   ....[32]....
        /*04dc*/ 	.word	0x00009540
        /*04e0*/ 	.word	0x000000ff
        /*04e4*/ 	.word	0x00031c30
        /*04e8*/ 	.short	0x010a
        /*04ea*/ 	.byte	0x05
	.zero		1


	//   ....[33]....
        /*04ec*/ 	.word	0x00009580
        /*04f0*/ 	.word	0x000000ff
        /*04f4*/ 	.word	0x00031c30
        /*04f8*/ 	.short	0x010a
        /*04fa*/ 	.byte	0x05
	.zero		1


	//   ....[34]....
        /*04fc*/ 	.word	0x0000ac20
        /*0500*/ 	.word	0x000000ff
        /*0504*/ 	.word	0x00031c50
        /*0508*/ 	.short	0x010a
        /*050a*/ 	.byte	0x05
	.zero		1


	//   ....[35]....
        /*050c*/ 	.word	0x0000ac60
        /*0510*/ 	.word	0x000000ff
        /*0514*/ 	.word	0x00031c50
        /*0518*/ 	.short	0x010a
        /*051a*/ 	.byte	0x05
	.zero		1


	//   ....[36]....
        /*051c*/ 	.word	0x0000bff0
        /*0520*/ 	.word	0x0000006f
        /*0524*/ 	.word	0x00000000
        /*0528*/ 	.short	0x0101
        /*052a*/ 	.byte	0x3f
	.zero		1


	//   ....[37]....
        /*052c*/ 	.word	0x0000c070
        /*0530*/ 	.word	0x0000006e
        /*0534*/ 	.word	0x00000000
        /*0538*/ 	.short	0x0101
        /*053a*/ 	.byte	0x3f
	.zero		1


	//   ....[38]....
        /*053c*/ 	.word	0x0000cbe0
        /*0540*/ 	.word	0x000000ff
        /*0544*/ 	.word	0x00031c50
        /*0548*/ 	.short	0x010a
        /*054a*/ 	.byte	0x09
	.zero		1


	//   ....[39]....
        /*054c*/ 	.word	0x0000cc20
        /*0550*/ 	.word	0x000000ff
        /*0554*/ 	.word	0x00031c50
        /*0558*/ 	.short	0x010a
        /*055a*/ 	.byte	0x09
	.zero		1


	//   ....[40]....
        /*055c*/ 	.word	0x0000d250
        /*0560*/ 	.word	0x0000000c
        /*0564*/ 	.word	0x00000000
        /*0568*/ 	.short	0x0101
        /*056a*/ 	.byte	0x3f
	.zero		1


	//   ....[41]....
        /*056c*/ 	.word	0x0000dda0
        /*0570*/ 	.word	0x000000ff
        /*0574*/ 	.word	0x00000000
        /*0578*/ 	.short	0x0101
        /*057a*/ 	.byte	0x04
	.zero		1


	//   ....[42]....
        /*057c*/ 	.word	0x0000f7d0
        /*0580*/ 	.word	0x000000ff
        /*0584*/ 	.word	0x00031c40
        /*0588*/ 	.short	0x010a
        /*058a*/ 	.byte	0x26
	.zero		1


	//   ....[43]....
        /*058c*/ 	.word	0x00010520
        /*0590*/ 	.word	0x000000ff
        /*0594*/ 	.word	0x00031c00
        /*0598*/ 	.short	0x0107
        /*059a*/ 	.byte	0x26
	.zero		1


	//   ....[44]....
        /*059c*/ 	.word	0x00010570
        /*05a0*/ 	.word	0x000000ff
        /*05a4*/ 	.word	0x00031c00
        /*05a8*/ 	.short	0x0101
        /*05aa*/ 	.byte	0x26
	.zero		1


	//   ....[45]....
        /*05ac*/ 	.word	0x000105a0
        /*05b0*/ 	.word	0x000000ff
        /*05b4*/ 	.word	0x00031c20
        /*05b8*/ 	.short	0x010a
        /*05ba*/ 	.byte	0x26
	.zero		1


	//   ....[46]....
        /*05bc*/ 	.word	0x000108e0
        /*05c0*/ 	.word	0x000000ff
        /*05c4*/ 	.word	0x00031c48
        /*05c8*/ 	.short	0x010a
        /*05ca*/ 	.byte	0x26
	.zero		1


	//   ....[47]....
        /*05cc*/ 	.word	0x00010cb0
        /*05d0*/ 	.word	0x000000ff
        /*05d4*/ 	.word	0x00031c60
        /*05d8*/ 	.short	0x010a
        /*05da*/ 	.byte	0x26
	.zero		1


	//   ....[48]....
        /*05dc*/ 	.word	0x00011240
        /*05e0*/ 	.word	0x000000ff
        /*05e4*/ 	.word	0x00031c40
        /*05e8*/ 	.short	0x010a
        /*05ea*/ 	.byte	0x26
	.zero		1


	//   ....[49]....
        /*05ec*/ 	.word	0x00011620
        /*05f0*/ 	.word	0x000000ff
        /*05f4*/ 	.word	0x00031c68
        /*05f8*/ 	.short	0x010a
        /*05fa*/ 	.byte	0x26
	.zero		1


	//   ....[50]....
        /*05fc*/ 	.word	0x00011bf0
        /*0600*/ 	.word	0x000000ff
        /*0604*/ 	.word	0x00031c48
        /*0608*/ 	.short	0x010a
        /*060a*/ 	.byte	0x26
	.zero		1


	//   ....[51]....
        /*060c*/ 	.word	0x00011fb0
        /*0610*/ 	.word	0x000000ff
        /*0614*/ 	.word	0x00031c60
        /*0618*/ 	.short	0x010a
        /*061a*/ 	.byte	0x26
	.zero		1


	//   ....[52]....
        /*061c*/ 	.word	0x00012400
        /*0620*/ 	.word	0x00000005
        /*0624*/ 	.word	0x00031c60
        /*0628*/ 	.short	0x010a
        /*062a*/ 	.byte	0x3f
	.zero		1


	//   ....[53]....
        /*062c*/ 	.word	0x00012850
        /*0630*/ 	.word	0x00000011
        /*0634*/ 	.word	0x00031c20
        /*0638*/ 	.short	0x010a
        /*063a*/ 	.byte	0x3f
	.zero		1


	//   ....[54]....
        /*063c*/ 	.word	0x00012990
        /*0640*/ 	.word	0x00000007
        /*0644*/ 	.word	0x00000000
        /*0648*/ 	.short	0x010a
        /*064a*/ 	.byte	0x3f
	.zero		1


	//   ....[55]....
        /*064c*/ 	.word	0x00012a00
        /*0650*/ 	.word	0x00000005
        /*0654*/ 	.word	0x00000000
        /*0658*/ 	.short	0x010a
        /*065a*/ 	.byte	0x3f
	.zero		1


	//   ....[56]....
        /*065c*/ 	.word	0x00012a60
        /*0660*/ 	.word	0x00000003
        /*0664*/ 	.word	0x00000000
        /*0668*/ 	.short	0x010a
        /*066a*/ 	.byte	0x3f
	.zero		1


	//   ....[57]....
        /*066c*/ 	.word	0x00012a90
        /*0670*/ 	.word	0x00000009
        /*0674*/ 	.word	0x00000000
        /*0678*/ 	.short	0x010a
        /*067a*/ 	.byte	0x3f
	.zero		1


	//   ....[58]....
        /*067c*/ 	.word	0x00012b00
        /*0680*/ 	.word	0x00000003
        /*0684*/ 	.word	0x00031c00
        /*0688*/ 	.short	0x010a
        /*068a*/ 	.byte	0x3f
	.zero		1


	//   ....[59]....
        /*068c*/ 	.word	0x00012b60
        /*0690*/ 	.word	0x00000003
        /*0694*/ 	.word	0x00031c30
        /*0698*/ 	.short	0x010a
        /*069a*/ 	.byte	0x3f
	.zero		1


	//   ....[60]....
        /*069c*/ 	.word	0x00012bc0
        /*06a0*/ 	.word	0x0000000c
        /*06a4*/ 	.word	0x00031c30
        /*06a8*/ 	.short	0x010a
        /*06aa*/ 	.byte	0x3f
	.zero		1


	//   ....[61]....
        /*06ac*/ 	.word	0x00012c20
        /*06b0*/ 	.word	0x0000000c
        /*06b4*/ 	.word	0x00031c50
        /*06b8*/ 	.short	0x010a
        /*06ba*/ 	.byte	0x3f
	.zero		1


	//   ....[62]....
        /*06bc*/ 	.word	0x00012c80
        /*06c0*/ 	.word	0x00000003
        /*06c4*/ 	.word	0x00031c30
        /*06c8*/ 	.short	0x010a
        /*06ca*/ 	.byte	0x3f
	.zero		1


	//   ....[63]....
        /*06cc*/ 	.word	0x00012ce0
        /*06d0*/ 	.word	0x00000003
        /*06d4*/ 	.word	0x00031c50
        /*06d8*/ 	.short	0x010a
        /*06da*/ 	.byte	0x3f
	.zero		1


	//   ....[64]....
        /*06dc*/ 	.word	0x00012d40
        /*06e0*/ 	.word	0x00000008
        /*06e4*/ 	.word	0x00031c50
        /*06e8*/ 	.short	0x010a
        /*06ea*/ 	.byte	0x3f
	.zero		1


	//   ....[65]....
        /*06ec*/ 	.word	0x00012ea0
        /*06f0*/ 	.word	0x00000003
        /*06f4*/ 	.word	0x00031c40
        /*06f8*/ 	.short	0x010a
        /*06fa*/ 	.byte	0x3f
	.zero		1


	//   ....[66]....
        /*06fc*/ 	.word	0x000136f0
        /*0700*/ 	.word	0x00000004
        /*0704*/ 	.word	0x00031c20
        /*0708*/ 	.short	0x010a
        /*070a*/ 	.byte	0x3f
	.zero		1


	//   ....[67]....
        /*070c*/ 	.word	0x00013750
        /*0710*/ 	.word	0x00000005
        /*0714*/ 	.word	0x00031c48
        /*0718*/ 	.short	0x010a
        /*071a*/ 	.byte	0x3f
	.zero		1


	//   ....[68]....
        /*071c*/ 	.word	0x000137b0
        /*0720*/ 	.word	0x00000005
        /*0724*/ 	.word	0x00031c60
        /*0728*/ 	.short	0x010a
        /*072a*/ 	.byte	0x3f
	.zero		1


	//   ....[69]....
        /*072c*/ 	.word	0x00013810
        /*0730*/ 	.word	0x00000005
        /*0734*/ 	.word	0x00031c40
        /*0738*/ 	.short	0x010a
        /*073a*/ 	.byte	0x3f
	.zero		1


	//   ....[70]....
        /*073c*/ 	.word	0x00013870
        /*0740*/ 	.word	0x00000005
        /*0744*/ 	.word	0x00031c68
        /*0748*/ 	.short	0x010a
        /*074a*/ 	.byte	0x3f
	.zero		1


	//   ....[71]....
        /*074c*/ 	.word	0x000138d0
        /*0750*/ 	.word	0x00000005
        /*0754*/ 	.word	0x00031c48
        /*0758*/ 	.short	0x010a
        /*075a*/ 	.byte	0x3f
	.zero		1


	//   ....[72]....
        /*075c*/ 	.word	0x00013930
        /*0760*/ 	.word	0x00000005
        /*0764*/ 	.word	0x00031c60
        /*0768*/ 	.short	0x010a
        /*076a*/ 	.byte	0x3f
	.zero		1


	//   ....[73]....
        /*076c*/ 	.word	0x00013980
        /*0770*/ 	.word	0x00000005
        /*0774*/ 	.word	0x00031c60
        /*0778*/ 	.short	0x010a
        /*077a*/ 	.byte	0x3f
	.zero		1


	//   ....[74]....
        /*077c*/ 	.word	0x000139d0
        /*0780*/ 	.word	0x00000011
        /*0784*/ 	.word	0x00031c20
        /*0788*/ 	.short	0x010a
        /*078a*/ 	.byte	0x3f
	.zero		1


	//   ....[75]....
        /*078c*/ 	.word	0x00013b40
        /*0790*/ 	.word	0x00000007
        /*0794*/ 	.word	0x00000000
        /*0798*/ 	.short	0x010a
        /*079a*/ 	.byte	0x3f
	.zero		1


	//   ....[76]....
        /*079c*/ 	.word	0x00013b90
        /*07a0*/ 	.word	0x00000005
        /*07a4*/ 	.word	0x00000000
        /*07a8*/ 	.short	0x010a
        /*07aa*/ 	.byte	0x3f
	.zero		1


	//   ....[77]....
        /*07ac*/ 	.word	0x00013be0
        /*07b0*/ 	.word	0x00000003
        /*07b4*/ 	.word	0x00000000
        /*07b8*/ 	.short	0x010a
        /*07ba*/ 	.byte	0x3f
	.zero		1


	//----- nvinfo : EIATTR_NUM_MBARRIERS
	.align		4
.L_265:
        /*07bc*/ 	.byte	0x03, 0x38
        /*07be*/ 	.short	0x0016


	//----- nvinfo : EIATTR_EXIT_INSTR_OFFSETS
	.align		4
        /*07c0*/ 	.byte	0x04, 0x1c
        /*07c2*/ 	.short	(.L_267 - .L_266)


	//   ....[0]....
.L_266:
        /*07c4*/ 	.word	0x00012ae0


	//----- nvinfo : EIATTR_MAX_THREADS
	.align		4
.L_267:
        /*07c8*/ 	.byte	0x04, 0x05
        /*07ca*/ 	.short	(.L_269 - .L_268)
.L_268:
        /*07cc*/ 	.word	0x00000200
        /*07d0*/ 	.word	0x00000001
        /*07d4*/ 	.word	0x00000001


	//----- nvinfo : EIATTR_CRS_STACK_SIZE
	.align		4
.L_269:
        /*07d8*/ 	.byte	0x04, 0x1e
        /*07da*/ 	.short	(.L_271 - .L_270)
.L_270:
        /*07dc*/ 	.word	0x00000000


	//----- nvinfo : EIATTR_CBANK_PARAM_SIZE
	.align		4
.L_271:
        /*07e0*/ 	.byte	0x03, 0x19
        /*07e2*/ 	.short	0x0a70


	//----- nvinfo : EIATTR_PARAM_CBANK
	.align		4
        /*07e4*/ 	.byte	0x04, 0x0a
        /*07e6*/ 	.short	(.L_273 - .L_272)
	.align		4
.L_272:
        /*07e8*/ 	.word	index@(.nv.constant0._ZN7cutlass13device_kernelIN5flash11enable_sm90INS1_16FlashAttnFwdSm90INS1_25CollectiveMainloopFwdSm90ILi2EN4cute5tupleIJNS5_1CILi1EEES8_S8_EEENS6_IJNS7_ILi192EEENS7_ILi144EEENS7_ILi96EEEEEELi96ENS_10bfloat16_tEfNS_4arch4Sm90ELb1ELb0ELb0ELb0ELb0ELb0ELb0ELb0ELb1ELb1ELb1ELb0EEENS1_21CollectiveEpilogueFwdINS6_IJSA_SC_SB_EEES9_SE_SG_Li384ELb0ELb1ELb1ELb0EEENS1_19SingleTileSchedulerILb0ELb1ELb1ELi192EEEEEEEEEvNT_6ParamsE)
        /*07ec*/ 	.short	0x0210
        /*07ee*/ 	.short	0x0a70


	//----- nvinfo : EIATTR_SW_WAR
	.align		4
.L_273:
        /*07f0*/ 	.byte	0x04, 0x36
        /*07f2*/ 	.short	(.L_275 - .L_274)
.L_274:
        /*07f4*/ 	.word	0x00000008
.L_275:


//--------------------- .nv.info._ZN7cutlass13device_kernelIN5flash11enable_sm90INS1_16FlashAttnFwdSm90INS1_25CollectiveMainloopFwdSm90ILi2EN4cute5tupleIJNS5_1CILi1EEES8_S8_EEENS6_IJNS7_ILi192EEENS7_ILi144EEENS7_ILi96EEEEEELi96ENS_10bfloat16_tEfNS_4arch4Sm90ELb1ELb0ELb0ELb1ELb0ELb0ELb0ELb0ELb1ELb1ELb1ELb0EEENS1_21CollectiveEpilogueFwdINS6_IJSA_SC_SB_EEES9_SE_SG_Li384ELb1ELb1ELb1ELb0EEENS1_36VarlenDynamicPersistentTileSchedulerILi192ELi144ELi384ELi128ELb1ELb1ELb1ELb1ELb1ELb1EEEEEEEEEvNT_6ParamsE --------------------------
	.section	.nv.info._ZN7cutlass13device_kernelIN5flash11enable_sm90INS1_16FlashAttnFwdSm90INS1_25CollectiveMainloopFwdSm90ILi2EN4cute5tupleIJNS5_1CILi1EEES8_S8_EEENS6_IJNS7_ILi192EEENS7_ILi144EEENS7_ILi96EEEEEELi96ENS_10bfloat16_tEfNS_4arch4Sm90ELb1ELb0ELb0ELb1ELb0ELb0ELb0ELb0ELb1ELb1ELb1ELb0EEENS1_21CollectiveEpilogueFwdINS6_IJSA_SC_SB_EEES9_SE_SG_Li384ELb1ELb1ELb1ELb0EEENS1_36VarlenDynamicPersistentTileSchedulerILi192ELi144ELi384ELi128ELb1ELb1ELb1ELb1ELb1ELb1EEEEEEEEEvNT_6ParamsE,"",@"SHT_CUDA_INFO"
	.sectionflags	@""
	.align	4


	//----- nvinfo : EIATTR_CUDA_API_VERSION
	.align		4
        /*0000*/ 	.byte	0x04, 0x37
        /*0002*/ 	.short	(.L_277 - .L_276)
.L_276:
        /*0004*/ 	.word	0x00000082


	//----- nvinfo : EIATTR_KPARAM_INFO
	.align		4
.L_277:
        /*0008*/ 	.byte	0x04, 0x17
        /*000a*/ 	.short	(.L_279 - .L_278)
.L_278:
        /*000c*/ 	.word	0x00000000
        /*0010*/ 	.short	0x0000
        /*0012*/ 	.short	0x0070
        /*0014*/ 	.byte	0x00, 0xf0, 0x01, 0x2a


	//----- nvinfo : EIATTR_SPARSE_MMA_MASK
	.align		4
.L_279:
        /*0018*/ 	.byte	0x03, 0x50
        /*001a*/ 	.short	0x0000


	//----- nvinfo : EIATTR_MAXREG_COUNT
	.align		4
        /*001c*/ 	.byte	0x03, 0x1b
        /*001e*/ 	.short	0x0080


	//----- nvinfo : EIATTR_NUM_BARRIERS
	.align		4
        /*0020*/ 	.byte	0x02, 0x4c
        /*0022*/ 	.byte	0x10
	.zero		1


	//----- nvinfo : EIATTR_EXTERNS
	.align		4
        /*0024*/ 	.byte	0x04, 0x0f
        /*0026*/ 	.short	(.L_281 - .L_280)


	//   ....[0]....
	.align		4
.L_280:
        /*0028*/ 	.word	index@(__assertfail)


	//----- nvinfo : EIATTR_ANNOTATIONS
	.align		4
.L_281:
        /*002c*/ 	.byte	0x04, 0x55
        /*002e*/ 	.short	(.L_283 - .L_282)


	//   ....[0]....
.L_282:
        /* <DEDUP_REMOVED lines=30> */


	//----- nvinfo : EIATTR_MERCURY_ISA_VERSION
	.align		4
.L_283:
        /*01f8*/ 	.byte	0x03, 0x5f
        /*01fa*/ 	.short	0x0101


	//----- nvinfo : EIATTR_UNUSED_LOAD_BYTE_OFFSET
	.align		4
        /*01fc*/ 	.byte	0x04, 0x44
        /*01fe*/ 	.short	(.L_285 - .L_284)


	//   ....[0]....
.L_284:
        /*0200*/ 	.word	0x00000a40
        /*0204*/ 	.word	0x0000fff0


	//   ....[1]....
        /*0208*/ 	.word	0x0000dac0
        /*020c*/ 	.word	0x0000fff0


	//----- nvinfo : EIATTR_INT_WARP_WIDE_INSTR_OFFSETS
	.align		4
.L_285:
        /*0210*/ 	.byte	0x04, 0x31
        /*0212*/ 	.short	(.L_287 - .L_286)


	//   ....[0]....
.L_286:
        /*0214*/ 	.word	0x00000120


	//   ....[1]....
        /*0218*/ 	.word	0x000001c0


	//   ....[2]....
        /*021c*/ 	.word	0x00000230


	//   ....[3]....
        /*0220*/ 	.word	0x00011dc0


	//   ....[4]....
        /*0224*/ 	.word	0x00011e50


	//   ....[5]....
        /*0228*/ 	.word	0x00015910


	//   ....[6]....
        /*022c*/ 	.word	0x000159a0


	//----- nvinfo : EIATTR_COOP_GROUP_MASK_REGIDS
	.align		4
.L_287:
        /*0230*/ 	.byte	0x04, 0x29
        /*0232*/ 	.short	(.L_289 - .L_288)


	//   ....[0]....
.L_288:
        /*0234*/ 	.word	0xffffffff


	//   ....[1]....
        /*0238*/ 	.word	0xffffffff


	//   ....[2]....
        /*023c*/ 	.word	0xffffffff


	//   ....[3]....
        /*0240*/ 	.word	0xffffffff


	//   ....[4]....
        /*0244*/ 	.word	0xffffffff


	//   ....[5]....
        /*0248*/ 	.word	0xffffffff


	//   ....[6]....
        /*024c*/ 	.word	0xffffffff


	//   ....[7]....
        /*0250*/ 	.word	0xffffffff


	//   ....[8]....
        /*0254*/ 	.word	0xffffffff


	//   ....[9]....
        /*0258*/ 	.word	0xffffffff


	//   ....[10]....
        /*025c*/ 	.word	0xffffffff


	//   ....[11]....
        /*0260*/ 	.word	0xffffffff


	//   ....[12]....
        /*0264*/ 	.word	0xffffffff


	//   ....[13]....
        /*0268*/ 	.word	0xffffffff


	//   ....[14]....
        /*026c*/ 	.word	0xffffffff


	//   ....[15]....
        /*0270*/ 	.word	0xffffffff


	//   ....[16]....
        /*0274*/ 	.word	0xffffffff


	//   ....[17]....
        /*0278*/ 	.word	0xffffffff


	//   ....[18]....
        /*027c*/ 	.word	0xffffffff


	//   ....[19]....
        /*0280*/ 	.word	0xffffffff


	//   ....[20]....
        /*0284*/ 	.word	0xffffffff


	//   ....[21]....
        /*0288*/ 	.word	0xffffffff


	//   ....[22]....
        /*028c*/ 	.word	0xffffffff


	//   ....[23]....
        /*0290*/ 	.word	0xffffffff


	//   ....[24]....
        /*0294*/ 	.word	0xffffffff


	//   ....[25]....
        /*0298*/ 	.word	0xffffffff


	//   ....[26]....
        /*029c*/ 	.word	0xffffffff


	//   ....[27]....
        /*02a0*/ 	.word	0xffffffff


	//   ....[28]....
        /*02a4*/ 	.word	0xffffffff


	//   ....[29]....
        /*02a8*/ 	.word	0xffffffff


	//   ....[30]....
        /*02ac*/ 	.word	0xffffffff


	//   ....[31]....
        /*02b0*/ 	.word	0xffffffff


	//   ....[32]....
        /*02b4*/ 	.word	0xffffffff


	//   ....[33]....
        /*02b8*/ 	.word	0xffffffff


	//   ....[34]....
        /*02bc*/ 	.word	0xffffffff


	//   ....[35]....
        /*02c0*/ 	.word	0xffffffff


	//   ....[36]....
        /*02c4*/ 	.word	0xffffffff


	//   ....[37]....
        /*02c8*/ 	.word	0xffffffff


	//   ....[38]....
        /*02cc*/ 	.word	0xffffffff


	//   ....[39]....
        /*02d0*/ 	.word	0xffffffff


	//   ....[40]....
        /*02d4*/ 	.word	0xffffffff


	//   ....[41]....
        /*02d8*/ 	.word	0xffffffff


	//   ....[42]....
        /*02dc*/ 	.word	0xffffffff


	//   ....[43]....
        /*02e0*/ 	.word	0xffffffff


	//   ....[44]....
        /*02e4*/ 	.word	0xffffffff


	//   ....[45]....
        /*02e8*/ 	.word	0xffffffff


	//   ....[46]....
        /*02ec*/ 	.word	0xffffffff


	//   ....[47]....
        /*02f0*/ 	.word	0xffffffff


	//   ....[48]....
        /*02f4*/ 	.word	0xffffffff


	//   ....[49]....
        /*02f8*/ 	.word	0xffffffff


	//   ....[50]....
        /*02fc*/ 	.word	0xffffffff


	//   ....[51]....
        /*0300*/ 	.word	0xffffffff


	//   ....[52]....
        /*0304*/ 	.word	0xffffffff


	//   ....[53]....
        /*0308*/ 	.word	0xffffffff


	//   ....[54]....
        /*030c*/ 	.word	0xffffffff


	//   ....[55]....
        /*0310*/ 	.word	0xffffffff


	//   ....[56]....
        /*0314*/ 	.word	0xffffffff


	//   ....[57]....
        /*0318*/ 	.word	0xffffffff


	//   ....[58]....
        /*031c*/ 	.word	0xffffffff


	//   ....[59]....
        /*0320*/ 	.word	0xffffffff


	//   ....[60]....
        /*0324*/ 	.word	0xffffffff


	//   ....[61]....
        /*0328*/ 	.word	0xffffffff


	//   ....[62]....
        /*032c*/ 	.word	0xffffffff


	//   ....[63]....
        /*0330*/ 	.word	0xffffffff


	//   ....[64]....
        /*0334*/ 	.word	0xffffffff


	//   ....[65]....
        /*0338*/ 	.word	0xffffffff


	//   ....[66]....
        /*033c*/ 	.word	0xffffffff


	//   ....[67]....
        /*0340*/ 	.word	0xffffffff


	//   ....[68]....
        /*0344*/ 	.word	0xffffffff


	//   ....[69]....
        /*0348*/ 	.word	0xffffffff


	//   ....[70]....
        /*034c*/ 	.word	0xffffffff


	//   ....[71]....
        /*0350*/ 	.word	0xffffffff


	//   ....[72]....
        /*0354*/ 	.word	0xffffffff


	//   ....[73]....
        /*0358*/ 	.word	0xffffffff


	//   ....[74]....
        /*035c*/ 	.word	0xffffffff


	//   ....[75]....
        /*0360*/ 	.word	0xffffffff


	//   ....[76]....
        /*0364*/ 	.word	0xffffffff


	//   ....[77]....
        /*0368*/ 	.word	0xffffffff


	//   ....[78]....
        /*036c*/ 	.word	0xffffffff


	//   ....[79]....
        /*0370*/ 	.word	0xffffffff


	//   ....[80]....
        /*0374*/ 	.word	0xffffffff


	//   ....[81]....
        /*0378*/ 	.word	0xffffffff


	//   ....[82]....
        /*037c*/ 	.word	0xffffffff


	//   ....[83]....
        /*0380*/ 	.word	0xffffffff


	//   ....[84]....
        /*0384*/ 	.word	0xffffffff


	//   ....[85]....
        /*0388*/ 	.word	0xffffffff


	//   ....[86]....
        /*038c*/ 	.word	0xffffffff


	//   ....[87]....
        /*0390*/ 	.word	0xffffffff


	//   ....[88]....
        /*0394*/ 	.word	0xffffffff


	//   ....[89]....
        /*0398*/ 	.word	0xffffffff


	//   ....[90]....
        /*039c*/ 	.word	0xffffffff


	//   ....[91]....
        /*03a0*/ 	.word	0xffffffff


	//   ....[92]....
        /*03a4*/ 	.word	0xffffffff


	//   ....[93]....
        /*03a8*/ 	.word	0xffffffff


	//   ....[94]....
        /*03ac*/ 	.word	0xffffffff


	//   ....[95]....
        /*03b0*/ 	.word	0xffffffff


	//   ....[96]....
        /*03b4*/ 	.word	0x0500000f


	//   ....[97]....
        /*03b8*/ 	.word	0x0500000f


	//   ....[98]....
        /*03bc*/ 	.word	0x0500000f


	//   ....[99]....
        /*03c0*/ 	.word	0x0500000f


	//   ....[100]....
        /*03c4*/ 	.word	0x0500000f


	//   ....[101]....
        /*03c8*/ 	.word	0x0500000f


	//   ....[102]....
        /*03cc*/ 	.word	0x0500000f


	//   ....[103]....
        /*03d0*/ 	.word	0x0500000f


	//   ....[104]....
        /*03d4*/ 	.word	0x0500000f


	//   ....[105]....
        /*03d8*/ 	.word	0x0500000f


	//   ....[106]....
        /*03dc*/ 	.word	0x0500000f


	//   ....[107]....
        /*03e0*/ 	.word	0x0500000f


	//   ....[108]....
        /*03e4*/ 	.word	0x0500000f


	//   ....[109]....
        /*03e8*/ 	.word	0x0500000f


	//   ....[110]....
        /*03ec*/ 	.word	0x0500000f


	//   ....[111]....
        /*03f0*/ 	.word	0x0500000f


	//   ....[112]....
        /*03f4*/ 	.word	0x0500000f


	//   ....[113]....
        /*03f8*/ 	.word	0x0500000f


	//   ....[114]....
        /*03fc*/ 	.word	0x0500000f


	//   ....[115]....
        /*0400*/ 	.word	0x0500000f


	//   ....[116]....
        /*0404*/ 	.word	0x0500000f


	//   ....[117]....
        /*0408*/ 	.word	0x0500000f


	//   ....[118]....
        /*040c*/ 	.word	0x0500000f


	//   ....[119]....
        /*0410*/ 	.word	0x0500000f


	//   ....[120]....
        /*0414*/ 	.word	0x0500000f


	//   ....[121]....
        /*0418*/ 	.word	0x0500000f


	//   ....[122]....
        /*041c*/ 	.word	0x0500000f


	//   ....[123]....
        /*0420*/ 	.word	0x0500000f


	//   ....[124]....
        /*0424*/ 	.word	0x0500000f


	//   ....[125]....
        /*0428*/ 	.word	0x0500000f


	//   ....[126]....
        /*042c*/ 	.word	0x0500000f


	//   ....[127]....
        /*0430*/ 	.word	0x0500000f


	//----- nvinfo : EIATTR_COOP_GROUP_INSTR_OFFSETS
	.align		4
.L_289:
        /*0434*/ 	.byte	0x04, 0x28
        /*0436*/ 	.short	(.L_291 - .L_290)


	//   ....[0]....
.L_290:
        /*0438*/ 	.word	0x00000060


	//   ....[1]....
        /*043c*/ 	.word	0x00000130


	//   ....[2]....
        /*0440*/ 	.word	0x000001e0


	//   ....[3]....
        /*0444*/ 	.word	0x000003a0


	//   ....[4]....
        /*0448*/ 	.word	0x00000500


	//   ....[5]....
        /*044c*/ 	.word	0x00000620


	//   ....[6]....
        /*0450*/ 	.word	0x00000780


	//   ....[7]....
        /*0454*/ 	.word	0x000019a0


	//   ....[8]....
        /*0458*/ 	.word	0x00002060


	//   ....[9]....
        /*045c*/ 	.word	0x000020b0


	//   ....[10]....
        /*0460*/ 	.word	0x00003ac0


	//   ....[11]....
        /*0464*/ 	.word	0x00003b80


	//   ....[12]....
        /*0468*/ 	.word	0x00004500


	//   ....[13]....
        /*046c*/ 	.word	0x00004570


	//   ....[14]....
        /*0470*/ 	.word	0x000054d0


	//   ....[15]....
        /*0474*/ 	.word	0x00007060


	//   ....[16]....
        /*0478*/ 	.word	0x00007080


	//   ....[17]....
        /*047c*/ 	.word	0x00007bd0


	//   ....[18]....
        /*0480*/ 	.word	0x00007ce0


	//   ....[19]....
        /*0484*/ 	.word	0x000085b0


	//   ....[20]....
        /*0488*/ 	.word	0x00008670


	//   ....[21]....
        /*048c*/ 	.word	0x00009870


	//   ....[22]....
        /*0490*/ 	.word	0x0000b4f0


	//   ....[23]....
        /*0494*/ 	.word	0x0000b520


	//   ....[24]....
        /*0498*/ 	.word	0x0000bd00


	//   ....[25]....
        /*049c*/ 	.word	0x0000bda0


	//   ....[26]....
        /*04a0*/ 	.word	0x0000d000


	//   ....[27]....
        /*04a4*/ 	.word	0x0000d120


	//   ....[28]....
        /*04a8*/ 	.word	0x0000d160


	//   ....[29]....
        /*04ac*/ 	.word	0x0000d280


	//   ....[30]....
        /*04b0*/ 	.word	0x0000d2a0


	//   ....[31]....
        /*04b4*/ 	.word	0x0000e440


	//   ....[32]....
        /*04b8*/ 	.word	0x0000e450


	//   ....[33]....
        /*04bc*/ 	.word	0x0000e460


	//   ....[34]....
        /*04c0*/ 	.word	0x0000e4b0


	//   ....[35]....
        /*04c4*/ 	.word	0x0000eb30


	//   ....[36]....
        /*04c8*/ 	.word	0x0000eb50


	//   ....[37]....
        /*04cc*/ 	.word	0x0000ec80


	//   ....[38]....
        /*04d0*/ 	.word	0x0000eca0


	//   ....[39]....
        /*04d4*/ 	.word	0x0000f0f0


	//   ....[40]....
        /*04d8*/ 	.word	0x0000f130


	//   ....[41]....
        /*04dc*/ 	.word	0x0000f560


	//   ....[42]....
        /*04e0*/ 	.word	0x0000f570


	//   ....[43]....
        /*04e4*/ 	.word	0x00010110


	//   ....[44]....
        /*04e8*/ 	.word	0x00010120


	//   ....[45]....
        /*04ec*/ 	.word	0x00010220


	//   ....[46]....
        /*04f0*/ 	.word	0x00010240


	//   ....[47]....
        /*04f4*/ 	.word	0x000103c0


	//   ....[48]....
        /*04f8*/ 	.word	0x000105c0


	//   ....[49]....
        /*04fc*/ 	.word	0x000105f0


	//   ....[50]....
        /*0500*/ 	.word	0x00010620


	//   ....[51]....
        /*0504*/ 	.word	0x00010650


	//   ....[52]....
        /*0508*/ 	.word	0x00010680


	//   ....[53]....
        /*050c*/ 	.word	0x000106b0


	//   ....[54]....
        /*0510*/ 	.word	0x00010840


	//   ....[55]....
        /*0514*/ 	.word	0x00010870


	//   ....[56]....
        /*0518*/ 	.word	0x000108a0


	//   ....[57]....
        /*051c*/ 	.word	0x000108d0


	//   ....[58]....
        /*0520*/ 	.word	0x00010900


	//   ....[59]....
        /*0524*/ 	.word	0x00010930


	//   ....[60]....
        /*0528*/ 	.word	0x000109c0


	//   ....[61]....
        /*052c*/ 	.word	0x000109f0


	//   ....[62]....
        /*0530*/ 	.word	0x00010a00


	//   ....[63]....
        /*0534*/ 	.word	0x00010a40


	//   ....[64]....
        /*0538*/ 	.word	0x00012360


	//   ....[65]....
        /*053c*/ 	.word	0x00012fe0


	//   ....[66]....
        /*0540*/ 	.word	0x00013000


	//   ....[67]....
        /*0544*/ 	.word	0x000130c0


	//   ....[68]....
        /*0548*/ 	.word	0x000130e0


	//   ....[69]....
        /*054c*/ 	.word	0x00013180


	//   ....[70]....
        /*0550*/ 	.word	0x000131a0


	//   ....[71]....
        /*0554*/ 	.word	0x000131b0


	//   ....[72]....
        /*0558*/ 	.word	0x00013240


	//   ....[73]....
        /*055c*/ 	.word	0x00013290


	//   ....[74]....
        /*0560*/ 	.word	0x000132a0


	//   ....[75]....
        /*0564*/ 	.word	0x000132d0


	//   ....[76]....
        /*0568*/ 	.word	0x00013380


	//   ....[77]....
        /*056c*/ 	.word	0x00016070


	//   ....[78]....
        /*0570*/ 	.word	0x000160a0


	//   ....[79]....
        /*0574*/ 	.word	0x00016100


	//   ....[80]....
        /*0578*/ 	.word	0x00016130


	//   ....[81]....
        /*057c*/ 	.word	0x00016160


	//   ....[82]....
        /*0580*/ 	.word	0x00016190


	//   ....[83]....
        /*0584*/ 	.word	0x000161c0


	//   ....[84]....
        /*0588*/ 	.word	0x000161f0


	//   ....[85]....
        /*058c*/ 	.word	0x00016390


	//   ....[86]....
        /*0590*/ 	.word	0x000163c0


	//   ....[87]....
        /*0594*/ 	.word	0x000163f0


	//   ....[88]....
        /*0598*/ 	.word	0x00016420


	//   ....[89]....
        /*059c*/ 	.word	0x00016450


	//   ....[90]....
        /*05a0*/ 	.word	0x00016480


	//   ....[91]....
        /*05a4*/ 	.word	0x00016540


	//   ....[92]....
        /*05a8*/ 	.word	0x00016560


	//   ....[93]....
        /*05ac*/ 	.word	0x00016580


	//   ....[94]....
        /*05b0*/ 	.word	0x000165e0


	//   ....[95]....
        /*05b4*/ 	.word	0x00017000


	//   ....[96]....
        /*05b8*/ 	.word	0x000175a0


	//   ....[97]....
        /*05bc*/ 	.word	0x00017750


	//   ....[98]....
        /*05c0*/ 	.word	0x000177a0


	//   ....[99]....
        /*05c4*/ 	.word	0x00017800


	//   ....[100]....
        /*05c8*/ 	.word	0x00017910


	//   ....[101]....
        /*05cc*/ 	.word	0x00017970


	//   ....[102]....
        /*05d0*/ 	.word	0x00017a90


	//   ....[103]....
        /*05d4*/ 	.word	0x00017af0


	//   ....[104]....
        /*05d8*/ 	.word	0x00017ba0


	//   ....[105]....
        /*05dc*/ 	.word	0x00017c70


	//   ....[106]....
        /*05e0*/ 	.word	0x00017d40


	//   ....[107]....
        /*05e4*/ 	.word	0x00017dc0


	//   ....[108]....
        /*05e8*/ 	.word	0x00017eb0


	//   ....[109]....
        /*05ec*/ 	.word	0x000181d0


	//   ....[110]....
        /*05f0*/ 	.word	0x00018270


	//   ....[111]....
        /*05f4*/ 	.word	0x000183e0


	//   ....[112]....
        /*05f8*/ 	.word	0x00018450


	//   ....[113]....
        /*05fc*/ 	.word	0x000184c0


	//   ....[114]....
        /*0600*/ 	.word	0x00018530


	//   ....[115]....
        /*0604*/ 	.word	0x000185a0


	//   ....[116]....
        /*0608*/ 	.word	0x00018620


	//   ....[117]....
        /*060c*/ 	.word	0x000186a0


	//   ....[118]....
        /*0610*/ 	.word	0x00018730


	//   ....[119]....
        /*0614*/ 	.word	0x000187a0


	//   ....[120]....
        /*0618*/ 	.word	0x00018810


	//   ....[121]....
        /*061c*/ 	.word	0x00018880


	//   ....[122]....
        /*0620*/ 	.word	0x00018900


	//   ....[123]....
        /*0624*/ 	.word	0x00018970


	//   ....[124]....
        /*0628*/ 	.word	0x00018a20


	//   ....[125]....
        /*062c*/ 	.word	0x00018a70


	//   ....[126]....
        /*0630*/ 	.word	0x00018b00


	//   ....[127]....
        /*0634*/ 	.word	0x00018c30


	//----- nvinfo : EIATTR_REG_RECONFIG
	.align		4
.L_291:
        /*0638*/ 	.byte	0x01, 0x54
	.zero		2


	//----- nvinfo : EIATTR_SYSCALL_OFFSETS
	.align		4
        /*063c*/ 	.byte	0x04, 0x46
        /*063e*/ 	.short	(.L_293 - .L_292)


	//   ....[0]....
.L_292:
        /*0640*/ 	.word	0x00001b60


	//   ....[1]....
        /*0644*/ 	.word	0x00011fb0


	//   ....[2]....
        /*0648*/ 	.word	0x00012100


	//   ....[3]....
        /*064c*/ 	.word	0x00012200


	//   ....[4]....
        /*0650*/ 	.word	0x00012aa0


	//----- nvinfo : EIATTR_MBARRIER_INSTR_OFFSETS
	.align		4
.L_293:
        /*0654*/ 	.byte	0x04, 0x39
        /*0656*/ 	.short	(.L_295 - .L_294)


	//   ....[0]....
.L_294:
        /*0658*/ 	.word	0x00000250
        /*065c*/ 	.word	0x000000ff
        /*0660*/ 	.word	0x00031c00
        /*0664*/ 	.short	0x0100
        /*0666*/ 	.byte	0x08
	.zero		1


	//   ....[1]....
        /*0668*/ 	.word	0x00000260
        /*066c*/ 	.word	0x000000ff
        /*0670*/ 	.word	0x00031c20
        /*0674*/ 	.short	0x0100
        /*0676*/ 	.byte	0x08
	.zero		1


	//   ....[2]....
        /*0678*/ 	.word	0x00000350
        /*067c*/ 	.word	0x000000ff
        /*0680*/ 	.word	0x00031c30
        /*0684*/ 	.short	0x0100
        /*0686*/ 	.byte	0x08
	.zero		1


	//   ....[3]....
        /*0688*/ 	.word	0x00000360
        /*068c*/ 	.word	0x000000ff
        /*0690*/ 	.word	0x00031c40
        /*0694*/ 	.short	0x0100
        /*0696*/ 	.byte	0x08
	.zero		1


	//   ....[4]....
        /*0698*/ 	.word	0x00000370
        /*069c*/ 	.word	0x000000ff
        /*06a0*/ 	.word	0x00031c38
        /*06a4*/ 	.short	0x0100
        /*06a6*/ 	.byte	0x08
	.zero		1


	//   ....[5]....
        /*06a8*/ 	.word	0x00000380
        /*06ac*/ 	.word	0x000000ff
        /*06b0*/ 	.word	0x00031c48
        /*06b4*/ 	.short	0x0100
        /*06b6*/ 	.byte	0x08
	.zero		1


	//   ....[6]....
        /*06b8*/ 	.word	0x000004b0
        /*06bc*/ 	.word	0x000000ff
        /*06c0*/ 	.word	0x00031c50
        /*06c4*/ 	.short	0x0100
        /*06c6*/ 	.byte	0x08
	.zero		1


	//   ....[7]....
        /*06c8*/ 	.word	0x000004c0
        /*06cc*/ 	.word	0x000000ff
        /*06d0*/ 	.word	0x00031c60
        /*06d4*/ 	.short	0x0100
        /*06d6*/ 	.byte	0x08
	.zero		1


	//   ....[8]....
        /*06d8*/ 	.word	0x000004d0
        /*06dc*/ 	.word	0x000000ff
        /*06e0*/ 	.word	0x00031c58
        /*06e4*/ 	.short	0x0100
        /*06e6*/ 	.byte	0x08
	.zero		1


	//   ....[9]....
        /*06e8*/ 	.word	0x000004e0
        /*06ec*/ 	.word	0x000000ff
        /*06f0*/ 	.word	0x00031c68
        /*06f4*/ 	.short	0x0100
        /*06f6*/ 	.byte	0x08
	.zero		1


	//   ....[10]....
        /*06f8*/ 	.word	0x000005d0
        /*06fc*/ 	.word	0x000000ff
        /*0700*/ 	.word	0x00031c70
        /*0704*/ 	.short	0x0100
        /*0706*/ 	.byte	0x06
	.zero		1


	//   ....[11]....
        /*0708*/ 	.word	0x000005e0
        /*070c*/ 	.word	0x000000ff
        /*0710*/ 	.word	0x00031c80
        /*0714*/ 	.short	0x0100
        /*0716*/ 	.byte	0x06
	.zero		1


	//   ....[12]....
        /*0718*/ 	.word	0x000005f0
        /*071c*/ 	.word	0x000000ff
        /*0720*/ 	.word	0x00031c78
        /*0724*/ 	.short	0x0100
        /*0726*/ 	.byte	0x06
	.zero		1


	//   ....[13]....
        /*0728*/ 	.word	0x00000600
        /*072c*/ 	.word	0x000000ff
        /*0730*/ 	.word	0x00031c88
        /*0734*/ 	.short	0x0100
        /*0736*/ 	.byte	0x06
	.zero		1


	//   ....[14]....
        /*0738*/ 	.word	0x00000730
        /*073c*/ 	.word	0x000000ff
        /*0740*/ 	.word	0x00031c90
        /*0744*/ 	.short	0x0100
        /*0746*/ 	.byte	0x08
	.zero		1


	//   ....[15]....
        /*0748*/ 	.word	0x00000740
        /*074c*/ 	.word	0x000000ff
        /*0750*/ 	.word	0x00031ca0
        /*0754*/ 	.short	0x0100
        /*0756*/ 	.byte	0x08
	.zero		1


	//   ....[16]....
        /*0758*/ 	.word	0x00000750
        /*075c*/ 	.word	0x000000ff
        /*0760*/ 	.word	0x00031c98
        /*0764*/ 	.short	0x0100
        /*0766*/ 	.byte	0x08
	.zero		1


	//   ....[17]....
        /*0768*/ 	.word	0x00000760
        /*076c*/ 	.word	0x000000ff
        /*0770*/ 	.word	0x00031ca8
        /*0774*/ 	.short	0x0100
        /*0776*/ 	.byte	0x08
	.zero		1


	//   ....[18]....
        /*0778*/ 	.word	0x00000890
        /*077c*/ 	.word	0x000000ff
        /*0780*/ 	.word	0x00031cb0
        /*0784*/ 	.short	0x0100
        /*0786*/ 	.byte	0x08
	.zero		1


	//   ....[19]....
        /*0788*/ 	.word	0x000008a0
        /*078c*/ 	.word	0x000000ff
        /*0790*/ 	.word	0x00031cc0
        /*0794*/ 	.short	0x0100
        /*0796*/ 	.byte	0x08
	.zero		1


	//   ....[20]....
        /*0798*/ 	.word	0x000008b0
        /*079c*/ 	.word	0x000000ff
        /*07a0*/ 	.word	0x00031cb8
        /*07a4*/ 	.short	0x0100
        /*07a6*/ 	.byte	0x08
	.zero		1


	//   ....[21]....
        /*07a8*/ 	.word	0x000008c0
        /*07ac*/ 	.word	0x000000ff
        /*07b0*/ 	.word	0x00031cc8
        /*07b4*/ 	.short	0x0100
        /*07b6*/ 	.byte	0x08
	.zero		1


	//   ....[22]....
        /*07b8*/ 	.word	0x00001bd0
        /*07bc*/ 	.word	0x000000ff
        /*07c0*/ 	.word	0x00031c00
        /*07c4*/ 	.short	0x010a
        /*07c6*/ 	.byte	0x24
	.zero		1


	//   ....[23]....
        /*07c8*/ 	.word	0x00001c40
        /*07cc*/ 	.word	0x00000004
        /*07d0*/ 	.word	0x00031c30
        /*07d4*/ 	.short	0x010a
        /*07d6*/ 	.byte	0x3f
	.zero		1


	//   ....[24]....
        /*07d8*/ 	.word	0x00001ca0
        /*07dc*/ 	.word	0x00000004
        /*07e0*/ 	.word	0x00031c30
        /*07e4*/ 	.short	0x010a
        /*07e6*/ 	.byte	0x3f
	.zero		1


	//   ....[25]....
        /*07e8*/ 	.word	0x00004640
        /*07ec*/ 	.word	0x00000008
        /*07f0*/ 	.word	0x00000000
        /*07f4*/ 	.short	0x0101
        /*07f6*/ 	.byte	0x3f
	.zero		1


	//   ....[26]....
        /*07f8*/ 	.word	0x00005720
        /*07fc*/ 	.word	0x000000ff
        /*0800*/ 	.word	0x00031c30
        /*0804*/ 	.short	0x010a
        /*0806*/ 	.byte	0x06
	.zero		1


	//   ....[27]....
        /*0808*/ 	.word	0x00005760
        /*080c*/ 	.word	0x000000ff
        /*0810*/ 	.word	0x00031c30
        /*0814*/ 	.short	0x010a
        /*0816*/ 	.byte	0x06
	.zero		1


	//   ....[28]....
        /*0818*/ 	.word	0x00006df0
        /*081c*/ 	.word	0x000000ff
        /*0820*/ 	.word	0x00031c50
        /*0824*/ 	.short	0x010a
        /*0826*/ 	.byte	0x06
	.zero		1


	//   ....[29]....
        /*0828*/ 	.word	0x00006e30
        /*082c*/ 	.word	0x000000ff
        /*0830*/ 	.word	0x00031c50
        /*0834*/ 	.short	0x010a
        /*0836*/ 	.byte	0x06
	.zero		1


	//   ....[30]....
        /*0838*/ 	.word	0x00008e40
        /*083c*/ 	.word	0x0000000e
        /*0840*/ 	.word	0x00000000
        /*0844*/ 	.short	0x0101
        /*0846*/ 	.byte	0x3f
	.zero		1


	//   ....[31]....
        /*0848*/ 	.word	0x00008ff0
        /*084c*/ 	.word	0x0000000e
        /*0850*/ 	.word	0x00000000
        /*0854*/ 	.short	0x0101
        /*0856*/ 	.byte	0x3f
	.zero		1


	//   ....[32]....
        /*0858*/ 	.word	0x000099e0
        /*085c*/ 	.word	0x000000ff
        /*0860*/ 	.word	0x00031c30
        /*0864*/ 	.short	0x010a
        /*0866*/ 	.byte	0x06
	.zero		1


	//   ....[33]....
        /*0868*/ 	.word	0x00009a20
        /*086c*/ 	.word	0x000000ff
        /*0870*/ 	.word	0x00031c30
        /*0874*/ 	.short	0x010a
        /*0876*/ 	.byte	0x06
	.zero		1


	//   ....[34]....
        /*0878*/ 	.word	0x0000b0b0
        /*087c*/ 	.word	0x000000ff
        /*0880*/ 	.word	0x00031c50
        /*0884*/ 	.short	0x010a
        /*0886*/ 	.byte	0x06
	.zero		1


	//   ....[35]....
        /*0888*/ 	.word	0x0000b0f0
        /*088c*/ 	.word	0x000000ff
        /*0890*/ 	.word	0x00031c50
        /*0894*/ 	.short	0x010a
        /*0896*/ 	.byte	0x06
	.zero		1


	//   ....[36]....
        /*0898*/ 	.word	0x0000c620
        /*089c*/ 	.word	0x0000000b
        /*08a0*/ 	.word	0x00000000
        /*08a4*/ 	.short	0x0101
        /*08a6*/ 	.byte	0x3f
	.zero		1


	//   ....[37]....
        /*08a8*/ 	.word	0x0000c7d0
        /*08ac*/ 	.word	0x0000000b
        /*08b0*/ 	.word	0x00000000
        /*08b4*/ 	.short	0x0101
        /*08b6*/ 	.byte	0x3f
	.zero		1


	//   ....[38]....
        /*08b8*/ 	.word	0x0000d070
        /*08bc*/ 	.word	0x000000ff
        /*08c0*/ 	.word	0x00031c50
        /*08c4*/ 	.short	0x010a
        /*08c6*/ 	.byte	0x09
	.zero		1


	//   ....[39]....
        /*08c8*/ 	.word	0x0000d0b0
        /*08cc*/ 	.word	0x000000ff
        /*08d0*/ 	.word	0x00031c50
        /*08d4*/ 	.short	0x010a
        /*08d6*/ 	.byte	0x09
	.zero		1


	//   ....[40]....
        /*08d8*/ 	.word	0x0000d760
        /*08dc*/ 	.word	0x00000008
        /*08e0*/ 	.word	0x00000000
        /*08e4*/ 	.short	0x0101
        /*08e6*/ 	.byte	0x3f
	.zero		1


	//   ....[41]....
        /*08e8*/ 	.word	0x0000eb60
        /*08ec*/ 	.word	0x000000ff
        /*08f0*/ 	.word	0x00000000
        /*08f4*/ 	.short	0x0101
        /*08f6*/ 	.byte	0x04
	.zero		1


	//   ....[42]....
        /*08f8*/ 	.word	0x0000f030
        /*08fc*/ 	.word	0x000000ff
        /*0900*/ 	.word	0x00000000
        /*0904*/ 	.short	0x0101
        /*0906*/ 	.byte	0x04
	.zero		1


	//   ....[43]....
        /*0908*/ 	.word	0x00012570
        /*090c*/ 	.word	0x00000000
        /*0910*/ 	.word	0x00031c40
        /*0914*/ 	.short	0x010a
        /*0916*/ 	.byte	0x3f
	.zero		1


	//   ....[44]....
        /*0918*/ 	.word	0x00013450
        /*091c*/ 	.word	0x00000011
        /*0920*/ 	.word	0x00031c00
        /*0924*/ 	.short	0x0107
        /*0926*/ 	.byte	0x3f
	.zero		1


	//   ....[45]....
        /*0928*/ 	.word	0x00013540
        /*092c*/ 	.word	0x00000011
        /*0930*/ 	.word	0x00031c00
        /*0934*/ 	.short	0x0101
        /*0936*/ 	.byte	0x3f
	.zero		1


	//   ....[46]....
        /*0938*/ 	.word	0x00013560
        /*093c*/ 	.word	0x00000011
        /*0940*/ 	.word	0x00031c20
        /*0944*/ 	.short	0x010a
        /*0946*/ 	.byte	0x3f
	.zero		1


	//   ....[47]....
        /*0948*/ 	.word	0x000138f0
        /*094c*/ 	.word	0x00000003
        /*0950*/ 	.word	0x00031c40
        /*0954*/ 	.short	0x010a
        /*0956*/ 	.byte	0x3f
	.zero		1


	//   ....[48]....
        /*0958*/ 	.word	0x00013d70
        /*095c*/ 	.word	0x00000003
        /*0960*/ 	.word	0x00000060
        /*0964*/ 	.short	0x010a
        /*0966*/ 	.byte	0x3f
	.zero		1


	//   ....[49]....
        /*0968*/ 	.word	0x000144a0
        /*096c*/ 	.word	0x00000003
        /*0970*/ 	.word	0x00031c40
        /*0974*/ 	.short	0x010a
        /*0976*/ 	.byte	0x3f
	.zero		1


	//   ....[50]....
        /*0978*/ 	.word	0x00014920
        /*097c*/ 	.word	0x0000000c
        /*0980*/ 	.word	0x00000060
        /*0984*/ 	.short	0x010a
        /*0986*/ 	.byte	0x3f
	.zero		1


	//   ....[51]....
        /*0988*/ 	.word	0x00014f90
        /*098c*/ 	.word	0x00000002
        /*0990*/ 	.word	0x00031c40
        /*0994*/ 	.short	0x010a
        /*0996*/ 	.byte	0x3f
	.zero		1


	//   ....[52]....
        /*0998*/ 	.word	0x00015420
        /*099c*/ 	.word	0x00000007
        /*09a0*/ 	.word	0x00000060
        /*09a4*/ 	.short	0x010a
        /*09a6*/ 	.byte	0x3f
	.zero		1


	//   ....[53]....
        /*09a8*/ 	.word	0x00015a40
        /*09ac*/ 	.word	0x00000003
        /*09b0*/ 	.word	0x00031c60
        /*09b4*/ 	.short	0x010a
        /*09b6*/ 	.byte	0x3f
	.zero		1


	//   ....[54]....
        /*09b8*/ 	.word	0x00016f80
        /*09bc*/ 	.word	0x00000009
        /*09c0*/ 	.word	0x00031c20
        /*09c4*/ 	.short	0x010a
        /*09c6*/ 	.byte	0x3f
	.zero		1


	//   ....[55]....
        /*09c8*/ 	.word	0x00017120
        /*09cc*/ 	.word	0x00000007
        /*09d0*/ 	.word	0x00000000
        /*09d4*/ 	.short	0x010a
        /*09d6*/ 	.byte	0x3f
	.zero		1


	//   ....[56]....
        /*09d8*/ 	.word	0x00017190
        /*09dc*/ 	.word	0x00000003
        /*09e0*/ 	.word	0x00000000
        /*09e4*/ 	.short	0x010a
        /*09e6*/ 	.byte	0x3f
	.zero		1


	//   ....[57]....
        /*09e8*/ 	.word	0x000171f0
        /*09ec*/ 	.word	0x00000005
        /*09f0*/ 	.word	0x00000000
        /*09f4*/ 	.short	0x010a
        /*09f6*/ 	.byte	0x3f
	.zero		1


	//   ....[58]....
        /*09f8*/ 	.word	0x00017220
        /*09fc*/ 	.word	0x00000003
        /*0a00*/ 	.word	0x00000000
        /*0a04*/ 	.short	0x010a
        /*0a06*/ 	.byte	0x3f
	.zero		1


	//   ....[59]....
        /*0a08*/ 	.word	0x00017290
        /*0a0c*/ 	.word	0x00000003
        /*0a10*/ 	.word	0x00031c00
        /*0a14*/ 	.short	0x010a
        /*0a16*/ 	.byte	0x3f
	.zero		1


	//   ....[60]....
        /*0a18*/ 	.word	0x000172e0
        /*0a1c*/ 	.word	0x00000004
        /*0a20*/ 	.word	0x00031c30
        /*0a24*/ 	.short	0x010a
        /*0a26*/ 	.byte	0x3f
	.zero		1


	//   ....[61]....
        /*0a28*/ 	.word	0x00017340
        /*0a2c*/ 	.word	0x0000000b
        /*0a30*/ 	.word	0x00031c30
        /*0a34*/ 	.short	0x010a
        /*0a36*/ 	.byte	0x3f
	.zero		1


	//   ....[62]....
        /*0a38*/ 	.word	0x000173a0
        /*0a3c*/ 	.word	0x0000000a
        /*0a40*/ 	.word	0x00031c50
        /*0a44*/ 	.short	0x010a
        /*0a46*/ 	.byte	0x3f
	.zero		1


	//   ....[63]....
        /*0a48*/ 	.word	0x00017400
        /*0a4c*/ 	.word	0x00000003
        /*0a50*/ 	.word	0x00031c30
        /*0a54*/ 	.short	0x010a
        /*0a56*/ 	.byte	0x3f
	.zero		1


	//   ....[64]....
        /*0a58*/ 	.word	0x00017460
        /*0a5c*/ 	.word	0x00000003
        /*0a60*/ 	.word	0x00031c50
        /*0a64*/ 	.short	0x010a
        /*0a66*/ 	.byte	0x3f
	.zero		1


	//   ....[65]....
        /*0a68*/ 	.word	0x000174c0
        /*0a6c*/ 	.word	0x00000009
        /*0a70*/ 	.word	0x00031c50
        /*0a74*/ 	.short	0x010a
        /*0a76*/ 	.byte	0x3f
	.zero		1


	//   ....[66]....
        /*0a78*/ 	.word	0x00017660
        /*0a7c*/ 	.word	0x00000000
        /*0a80*/ 	.word	0x00031c40
        /*0a84*/ 	.short	0x010a
        /*0a86*/ 	.byte	0x3f
	.zero		1


	//   ....[67]....
        /*0a88*/ 	.word	0x00017ef0
        /*0a8c*/ 	.word	0x00000011
        /*0a90*/ 	.word	0x00031c20
        /*0a94*/ 	.short	0x010a
        /*0a96*/ 	.byte	0x3f
	.zero		1


	//   ....[68]....
        /*0a98*/ 	.word	0x00017f40
        /*0a9c*/ 	.word	0x00000003
        /*0aa0*/ 	.word	0x00031c40
        /*0aa4*/ 	.short	0x010a
        /*0aa6*/ 	.byte	0x3f
	.zero		1


	//   ....[69]....
        /*0aa8*/ 	.word	0x00017f90
        /*0aac*/ 	.word	0x00000003
        /*0ab0*/ 	.word	0x00000060
        /*0ab4*/ 	.short	0x010a
        /*0ab6*/ 	.byte	0x3f
	.zero		1


	//   ....[70]....
        /*0ab8*/ 	.word	0x00017fe0
        /*0abc*/ 	.word	0x00000003
        /*0ac0*/ 	.word	0x00031c40
        /*0ac4*/ 	.short	0x010a
        /*0ac6*/ 	.byte	0x3f
	.zero		1


	//   ....[71]....
        /*0ac8*/ 	.word	0x00018030
        /*0acc*/ 	.word	0x0000000c
        /*0ad0*/ 	.word	0x00000060
        /*0ad4*/ 	.short	0x010a
        /*0ad6*/ 	.byte	0x3f
	.zero		1


	//   ....[72]....
        /*0ad8*/ 	.word	0x00018080
        /*0adc*/ 	.word	0x00000002
        /*0ae0*/ 	.word	0x00031c40
        /*0ae4*/ 	.short	0x010a
        /*0ae6*/ 	.byte	0x3f
	.zero		1


	//   ....[73]....
        /*0ae8*/ 	.word	0x000180d0
        /*0aec*/ 	.word	0x00000007
        /*0af0*/ 	.word	0x00000060
        /*0af4*/ 	.short	0x010a
        /*0af6*/ 	.byte	0x3f
	.zero		1


	//   ....[74]....
        /*0af8*/ 	.word	0x00018120
        /*0afc*/ 	.word	0x00000003
        /*0b00*/ 	.word	0x00031c60
        /*0b04*/ 	.short	0x010a
        /*0b06*/ 	.byte	0x3f
	.zero		1


	//   ....[75]....
        /*0b08*/ 	.word	0x00018b50
        /*0b0c*/ 	.word	0x00000009
        /*0b10*/ 	.word	0x00031c20
        /*0b14*/ 	.short	0x010a
        /*0b16*/ 	.byte	0x3f
	.zero		1


	//   ....[76]....
        /*0b18*/ 	.word	0x00018cf0
        /*0b1c*/ 	.word	0x00000007
        /*0b20*/ 	.word	0x00000000
        /*0b24*/ 	.short	0x010a
        /*0b26*/ 	.byte	0x3f
	.zero		1


	//   ....[77]....
        /*0b28*/ 	.word	0x00018d40
        /*0b2c*/ 	.word	0x00000003
        /*0b30*/ 	.word	0x00000000
        /*0b34*/ 	.short	0x010a
        /*0b36*/ 	.byte	0x3f
	.zero		1


	//   ....[78]....
        /*0b38*/ 	.word	0x00018d90
        /*0b3c*/ 	.word	0x00000005
        /*0b40*/ 	.word	0x00000000
        /*0b44*/ 	.short	0x010a
        /*0b46*/ 	.byte	0x3f
	.zero		1


	//----- nvinfo : EIATTR_NUM_MBARRIERS
	.align		4
.L_295:
        /*0b48*/ 	.byte	0x03, 0x38
        /*0b4a*/ 	.short	0x0016


	//----- nvinfo : EIATTR_EXIT_INSTR_OFFSETS
	.align		4
        /*0b4c*/ 	.byte	0x04, 0x1c
        /*0b4e*/ 	.short	(.L_297 - .L_296)


	//   ....[0]....
.L_296:
        /*0b50*/ 	.word	0x00000a70


	//   ....[1]....
        /*0b54*/ 	.word	0x00010360


	//   ....[2]....
        /*0b58*/ 	.word	0x00017270


	//----- nvinfo : EIATTR_MAX_THREADS
	.align		4
.L_297:
        /*0b5c*/ 	.byte	0x04, 0x05
        /*0b5e*/ 	.short	(.L_299 - .L_298)
.L_298:
        /*0b60*/ 	.word	0x00000200
        /*0b64*/ 	.word	0x00000001
        /*0b68*/ 	.word	0x00000001


	//----- nvinfo : EIATTR_CRS_STACK_SIZE
	.align		4
.L_299:
        /*0b6c*/ 	.byte	0x04, 0x1e
        /*0b6e*/ 	.short	(.L_301 - .L_300)
.L_300:
        /*0b70*/ 	.word	0x00000000


	//----- nvinfo : EIATTR_CBANK_PARAM_SIZE
	.align		4
.L_301:
        /*0b74*/ 	.byte	0x03, 0x19
        /*0b76*/ 	.short	0x0af0


	//----- nvinfo : EIATTR_PARAM_CBANK
	.align		4
        /*0b78*/ 	.byte	0x04, 0x0a
        /*0b7a*/ 	.short	(.L_303 - .L_302)
	.align		4
.L_302:
        /*0b7c*/ 	.word	index@(.nv.constant0._ZN7cutlass13device_kernelIN5flash11enable_sm90INS1_16FlashAttnFwdSm90INS1_25CollectiveMainloopFwdSm90ILi2EN4cute5tupleIJNS5_1CILi1EEES8_S8_EEENS6_IJNS7_ILi192EEENS7_ILi144EEENS7_ILi96EEEEEELi96ENS_10bfloat16_tEfNS_4arch4Sm90ELb1ELb0ELb0ELb1ELb0ELb0ELb0ELb0ELb1ELb1ELb1ELb0EEENS1_21CollectiveEpilogueFwdINS6_IJSA_SC_SB_EEES9_SE_SG_Li384ELb1ELb1ELb1ELb0EEENS1_36VarlenDynamicPersistentTileSchedulerILi192ELi144ELi384ELi128ELb1ELb1ELb1ELb1ELb1ELb1EEEEEEEEEvNT_6ParamsE)
        /*0b80*/ 	.short	0x0210
        /*0b82*/ 	.short	0x0af0


	//----- nvinfo : EIATTR_SW_WAR
	.align		4
.L_303:
        /*0b84*/ 	.byte	0x04, 0x36
        /*0b86*/ 	.short	(.L_305 - .L_304)
.L_304:
        /*0b88*/ 	.word	0x00000008
.L_305:


//--------------------- .nv.info._ZN7cutlass13device_kernelIN5flash11enable_sm90INS1_16FlashAttnFwdSm90INS1_25CollectiveMainloopFwdSm90ILi2EN4cute5tupleIJNS5_1CILi1EEES8_S8_EEENS6_IJNS7_ILi192EEENS7_ILi144EEENS7_ILi96EEEEEELi96ENS_10bfloat16_tEfNS_4arch4Sm90ELb1ELb0ELb0ELb1ELb0ELb1ELb0ELb0ELb1ELb1ELb1ELb0EEENS1_21CollectiveEpilogueFwdINS6_IJSA_SC_SB_EEES9_SE_SG_Li384ELb1ELb1ELb1ELb0EEENS1_36VarlenDynamicPersistentTileSchedulerILi192ELi144ELi384ELi128ELb1ELb1ELb1ELb1ELb1ELb1EEEEEEEEEvNT_6ParamsE --------------------------
	.section	.nv.info._ZN7cutlass13device_kernelIN5flash11enable_sm90INS1_16FlashAttnFwdSm90INS1_25CollectiveMainloopFwdSm90ILi2EN4cute5tupleIJNS5_1CILi1EEES8_S8_EEENS6_IJNS7_ILi192EEENS7_ILi144EEENS7_ILi96EEEEEELi96ENS_10bfloat16_tEfNS_4arch4Sm90ELb1ELb0ELb0ELb1ELb0ELb1ELb0ELb0ELb1ELb1ELb1ELb0EEENS1_21CollectiveEpilogueFwdINS6_IJSA_SC_SB_EEES9_SE_SG_Li384ELb1ELb1ELb1ELb0EEENS1_36VarlenDynamicPersistentTileSchedulerILi192ELi144ELi384ELi128ELb1ELb1ELb1ELb1ELb1ELb1EEEEEEEEEvNT_6ParamsE,"",@"SHT_CUDA_INFO"
	.sectionflags	@""
	.align	4


	//----- nvinfo : EIATTR_CUDA_API_VERSION
	.align		4
        /*0000*/ 	.byte	0x04, 0x37
        /*0002*/ 	.short	(.L_307 - .L_306)
.L_306:
        /*0004*/ 	.word	0x00000082


	//----- nvinfo : EIATTR_KPARAM_INFO
	.align		4
.L_307:
        /*0008*/ 	.byte	0x04, 0x17
        /*000a*/ 	.short	(.L_309 - .L_308)
.L_308:
        /*000c*/ 	.word	0x00000000
        /*0010*/ 	.short	0x0000
        /*0012*/ 	.short	0x0070
        /*0014*/ 	.byte	0x00, 0xf0, 0x01, 0x2a


	//----- nvinfo : EIATTR_SPARSE_MMA_MASK
	.align		4
.L_309:
        /*0018*/ 	.byte	0x03, 0x50
        /*001a*/ 	.short	0x0000


	//----- nvinfo : EIATTR_MAXREG_COUNT
	.align		4
        /*001c*/ 	.byte	0x03, 0x1b
        /*001e*/ 	.short	0x0080


	//----- nvinfo : EIATTR_NUM_BARRIERS
	.align		4
        /*0020*/ 	.byte	0x02, 0x4c
        /*0022*/ 	.byte	0x10
	.zero		1


	//----- nvinfo : EIATTR_EXTERNS
	.align		4
        /*0024*/ 	.byte	0x04, 0x0f
        /*0026*/ 	.short	(.L_311 - .L_310)


	//   ....[0]....
	.align		4
.L_310:
        /*0028*/ 	.word	index@(__assertfail)


	//----- nvinfo : EIATTR_ANNOTATIONS
	.align		4
.L_311:
        /*002c*/ 	.byte	0x04, 0x55
        /*002e*/ 	.short	(.L_313 - .L_312)


	//   ....[0]....
.L_312:
        /* <DEDUP_REMOVED lines=236> */


	//----- nvinfo : EIATTR_MERCURY_ISA_VERSION
	.align		4
.L_313:
        /*0ed8*/ 	.byte	0x03, 0x5f
        /*0eda*/ 	.short	0x0101


	//----- nvinfo : EIATTR_UNUSED_LOAD_BYTE_OFFSET
	.align		4
        /*0edc*/ 	.byte	0x04, 0x44
        /*0ede*/ 	.short	(.L_315 - .L_314)


	//   ....[0]....
.L_314:
        /*0ee0*/ 	.word	0x00000ad0
        /*0ee4*/ 	.word	0x0000fff0


	//   ....[1]....
        /*0ee8*/ 	.word	0x0001b990
        /*0eec*/ 	.word	0x0000fff0


	//----- nvinfo : EIATTR_INT_WARP_WIDE_INSTR_OFFSETS
	.align		4
.L_315:
        /*0ef0*/ 	.byte	0x04, 0x31
        /*0ef2*/ 	.short	(.L_317 - .L_316)


	//   ....[0]....
.L_316:
        /*0ef4*/ 	.word	0x00000180


	//   ....[1]....
        /*0ef8*/ 	.word	0x00000220


	//   ....[2]....
        /*0efc*/ 	.word	0x00000290


	//   ....[3]....
        /*0f00*/ 	.word	0x00021950


	//   ....[4]....
        /*0f04*/ 	.word	0x000219e0


	//   ....[5]....
        /*0f08*/ 	.word	0x000254e0


	//   ....[6]....
        /*0f0c*/ 	.word	0x00025570


	//----- nvinfo : EIATTR_COOP_GROUP_MASK_REGIDS
	.align		4
.L_317:
        /*0f10*/ 	.byte	0x04, 0x29
        /*0f12*/ 	.short	(.L_319 - .L_318)


	//   ....[0]....
.L_318:
        /*0f14*/ 	.word	0xffffffff


	//   ....[1]....
        /*0f18*/ 	.word	0xffffffff


	//   ....[2]....
        /*0f1c*/ 	.word	0xffffffff


	//   ....[3]....
        /*0f20*/ 	.word	0xffffffff


	//   ....[4]....
        /*0f24*/ 	.word	0xffffffff


	//   ....[5]....
        /*0f28*/ 	.word	0xffffffff


	//   ....[6]....
        /*0f2c*/ 	.word	0xffffffff


	//   ....[7]....
        /*0f30*/ 	.word	0xffffffff


	//   ....[8]....
        /*0f34*/ 	.word	0xffffffff


	//   ....[9]....
        /*0f38*/ 	.word	0xffffffff


	//   ....[10]....
        /*0f3c*/ 	.word	0xffffffff


	//   ....[11]....
        /*0f40*/ 	.word	0xffffffff


	//   ....[12]....
        /*0f44*/ 	.word	0xffffffff


	//   ....[13]....
        /*0f48*/ 	.word	0xffffffff


	//   ....[14]....
        /*0f4c*/ 	.word	0xffffffff


	//   ....[15]....
        /*0f50*/ 	.word	0xffffffff


	//   ....[16]....
        /*0f54*/ 	.word	0xffffffff


	//   ....[17]....
        /*0f58*/ 	.word	0xffffffff


	//   ....[18]....
        /*0f5c*/ 	.word	0xffffffff


	//   ....[19]....
        /*0f60*/ 	.word	0xffffffff


	//   ....[20]....
        /*0f64*/ 	.word	0xffffffff


	//   ....[21]....
        /*0f68*/ 	.word	0xffffffff


	//   ....[22]....
        /*0f6c*/ 	.word	0xffffffff


	//   ....[23]....
        /*0f70*/ 	.word	0xffffffff


	//   ....[24]....
        /*0f74*/ 	.word	0xffffffff


	//   ....[25]....
        /*0f78*/ 	.word	0xffffffff


	//   ....[26]....
        /*0f7c*/ 	.word	0xffffffff


	//   ....[27]....
        /*0f80*/ 	.word	0xffffffff


	//   ....[28]....
        /*0f84*/ 	.word	0xffffffff


	//   ....[29]....
        /*0f88*/ 	.word	0xffffffff


	//   ....[30]....
        /*0f8c*/ 	.word	0xffffffff


	//   ....[31]....
        /*0f90*/ 	.word	0xffffffff


	//   ....[32]....
        /*0f94*/ 	.word	0xffffffff


	//   ....[33]....
        /*0f98*/ 	.word	0xffffffff


	//   ....[34]....
        /*0f9c*/ 	.word	0xffffffff


	//   ....[35]....
        /*0fa0*/ 	.word	0xffffffff


	//   ....[36]....
        /*0fa4*/ 	.word	0xffffffff


	//   ....[37]....
        /*0fa8*/ 	.word	0xffffffff


	//   ....[38]....
        /*0fac*/ 	.word	0xffffffff


	//   ....[39]....
        /*0fb0*/ 	.word	0xffffffff


	//   ....[40]....
        /*0fb4*/ 	.word	0xffffffff


	//   ....[41]....
        /*0fb8*/ 	.word	0xffffffff


	//   ....[42]....
        /*0fbc*/ 	.word	0xffffffff


	//   ....[43]....
        /*0fc0*/ 	.word	0xffffffff


	//   ....[44]....
        /*0fc4*/ 	.word	0xffffffff


	//   ....[45]....
        /*0fc8*/ 	.word	0xffffffff


	//   ....[46]....
        /*0fcc*/ 	.word	0xffffffff


	//   ....[47]....
        /*0fd0*/ 	.word	0xffffffff


	//   ....[48]....
        /*0fd4*/ 	.word	0xffffffff


	//   ....[49]....
        /*0fd8*/ 	.word	0xffffffff


	//   ....[50]....
        /*0fdc*/ 	.word	0xffffffff


	//   ....[51]....
        /*0fe0*/ 	.word	0xffffffff


	//   ....[52]....
        /*0fe4*/ 	.word	0xffffffff


	//   ....[53]....
        /*0fe8*/ 	.word	0xffffffff


	//   ....[54]....
        /*0fec*/ 	.word	0xffffffff


	//   ....[55]....
        /*0ff0*/ 	.word	0xffffffff


	//   ....[56]....
        /*0ff4*/ 	.word	0xffffffff


	//   ....[57]....
        /*0ff8*/ 	.word	0xffffffff


	//   ....[58]....
        /*0ffc*/ 	.word	0xffffffff


	//   ....[59]....
        /*1000*/ 	.word	0xffffffff


	//   ....[60]....
        /*1004*/ 	.word	0xffffffff


	//   ....[61]....
        /*1008*/ 	.word	0xffffffff


	//   ....[62]....
        /*100c*/ 	.word	0xffffffff


	//   ....[63]....
        /*1010*/ 	.word	0xffffffff


	//   ....[64]....
        /*1014*/ 	.word	0xffffffff


	//   ....[65]....
        /*1018*/ 	.word	0xffffffff


	//   ....[66]....
        /*101c*/ 	.word	0xffffffff


	//   ....[67]....
        /*1020*/ 	.word	0xffffffff


	//   ....[68]....
        /*1024*/ 	.word	0xffffffff


	//   ....[69]....
        /*1028*/ 	.word	0xffffffff


	//   ....[70]....
        /*102c*/ 	.word	0xffffffff


	//   ....[71]....
        /*1030*/ 	.word	0xffffffff


	//   ....[72]....
        /*1034*/ 	.word	0xffffffff


	//   ....[73]....
        /*1038*/ 	.word	0xffffffff


	//   ....[74]....
        /*103c*/ 	.word	0xffffffff


	//   ....[75]....
        /*1040*/ 	.word	0xffffffff


	//   ....[76]....
        /*1044*/ 	.word	0xffffffff


	//   ....[77]....
        /*1048*/ 	.word	0xffffffff


	//   ....[78]....
        /*104c*/ 	.word	0xffffffff


	//   ....[79]....
        /*1050*/ 	.word	0xffffffff


	//   ....[80]....
        /*1054*/ 	.word	0xffffffff


	//   ....[81]....
        /*1058*/ 	.word	0xffffffff


	//   ....[82]....
        /*105c*/ 	.word	0xffffffff


	//   ....[83]....
        /*1060*/ 	.word	0xffffffff


	//   ....[84]....
        /*1064*/ 	.word	0xffffffff


	//   ....[85]....
        /*1068*/ 	.word	0xffffffff


	//   ....[86]....
        /*106c*/ 	.word	0xffffffff


	//   ....[87]....
        /*1070*/ 	.word	0xffffffff


	//   ....[88]....
        /*1074*/ 	.word	0xffffffff


	//   ....[89]....
        /*1078*/ 	.word	0xffffffff


	//   ....[90]....
        /*107c*/ 	.word	0xffffffff


	//   ....[91]....
        /*1080*/ 	.word	0xffffffff


	//   ....[92]....
        /*1084*/ 	.word	0xffffffff


	//   ....[93]....
        /*1088*/ 	.word	0xffffffff


	//   ....[94]....
        /*108c*/ 	.word	0xffffffff


	//   ....[95]....
        /*1090*/ 	.word	0xffffffff


	//   ....[96]....
        /*1094*/ 	.word	0xffffffff


	//   ....[97]....
        /*1098*/ 	.word	0xffffffff


	//   ....[98]....
        /*109c*/ 	.word	0xffffffff


	//   ....[99]....
        /*10a0*/ 	.word	0xffffffff


	//   ....[100]....
        /*10a4*/ 	.word	0xffffffff


	//   ....[101]....
        /*10a8*/ 	.word	0xffffffff


	//   ....[102]....
        /*10ac*/ 	.word	0xffffffff


	//   ....[103]....
        /*10b0*/ 	.word	0xffffffff


	//   ....[104]....
        /*10b4*/ 	.word	0xffffffff


	//   ....[105]....
        /*10b8*/ 	.word	0x0500000f


	//   ....[106]....
        /*10bc*/ 	.word	0x0500000f


	//   ....[107]....
        /*10c0*/ 	.word	0x0500000f


	//   ....[108]....
        /*10c4*/ 	.word	0x0500000f


	//   ....[109]....
        /*10c8*/ 	.word	0x0500000f


	//   ....[110]....
        /*10cc*/ 	.word	0x0500000f


	//   ....[111]....
        /*10d0*/ 	.word	0x0500000f


	//   ....[112]....
        /*10d4*/ 	.word	0x0500000f


	//   ....[113]....
        /*10d8*/ 	.word	0x0500000f


	//   ....[114]....
        /*10dc*/ 	.word	0x0500000f


	//   ....[115]....
        /*10e0*/ 	.word	0x0500000f


	//   ....[116]....
        /*10e4*/ 	.word	0x0500000f


	//   ....[117]....
        /*10e8*/ 	.word	0x0500000f


	//   ....[118]....
        /*10ec*/ 	.word	0x0500000f


	//   ....[119]....
        /*10f0*/ 	.word	0x0500000f


	//   ....[120]....
        /*10f4*/ 	.word	0x0500000f


	//   ....[121]....
        /*10f8*/ 	.word	0x0500000f


	//   ....[122]....
        /*10fc*/ 	.word	0x0500000f


	//   ....[123]....
        /*1100*/ 	.word	0x0500000f


	//   ....[124]....
        /*1104*/ 	.word	0x0500000f


	//   ....[125]....
        /*1108*/ 	.word	0x0500000f


	//   ....[126]....
        /*110c*/ 	.word	0x0500000f


	//   ....[127]....
        /*1110*/ 	.word	0x0500000f


	//   ....[128]....
        /*1114*/ 	.word	0x0500000f


	//   ....[129]....
        /*1118*/ 	.word	0x0500000f


	//   ....[130]....
        /*111c*/ 	.word	0x0500000f


	//   ....[131]....
        /*1120*/ 	.word	0x0500000f


	//   ....[132]....
        /*1124*/ 	.word	0x0500000f


	//   ....[133]....
        /*1128*/ 	.word	0x0500000f


	//   ....[134]....
        /*112c*/ 	.word	0x0500000f


	//   ....[135]....
        /*1130*/ 	.word	0x0500000f


	//   ....[136]....
        /*1134*/ 	.word	0x0500000f


	//   ....[137]....
        /*1138*/ 	.word	0x0500000f


	//   ....[138]....
        /*113c*/ 	.word	0x0500000f


	//   ....[139]....
        /*1140*/ 	.word	0x0500000f


	//   ....[140]....
        /*1144*/ 	.word	0x0500000f


	//   ....[141]....
        /*1148*/ 	.word	0x0500000f


	//   ....[142]....
        /*114c*/ 	.word	0x0500000f


	//   ....[143]....
        /*1150*/ 	.word	0x0500000f


	//   ....[144]....
        /*1154*/ 	.word	0x0500000f


	//   ....[145]....
        /*1158*/ 	.word	0x0500000f


	//   ....[146]....
        /*115c*/ 	.word	0x0500000f


	//   ....[147]....
        /*1160*/ 	.word	0x0500000f


	//   ....[148]....
        /*1164*/ 	.word	0x0500000f


	//   ....[149]....
        /*1168*/ 	.word	0x0500000f


	//   ....[150]....
        /*116c*/ 	.word	0x0500000f


	//   ....[151]....
        /*1170*/ 	.word	0x0500000f


	//   ....[152]....
        /*1174*/ 	.word	0x0500000f


	//   ....[153]....
        /*1178*/ 	.word	0x0500000f


	//   ....[154]....
        /*117c*/ 	.word	0x0500000f


	//   ....[155]....
        /*1180*/ 	.word	0x0500000f


	//   ....[156]....
        /*1184*/ 	.word	0x0500000f


	//   ....[157]....
        /*1188*/ 	.word	0x0500000f


	//   ....[158]....
        /*118c*/ 	.word	0x0500000f


	//----- nvinfo : EIATTR_COOP_GROUP_INSTR_OFFSETS
	.align		4
.L_319:
        /*1190*/ 	.byte	0x04, 0x28
        /*1192*/ 	.short	(.L_321 - .L_320)


	//   ....[0]....
.L_320:
        /*1194*/ 	.word	0x00000060


	//   ....[1]....
        /*1198*/ 	.word	0x00000190


	//   ....[2]....
        /*119c*/ 	.word	0x00000240


	//   ....[3]....
        /*11a0*/ 	.word	0x00000400


	//   ....[4]....
        /*11a4*/ 	.word	0x00000560


	//   ....[5]....
        /*11a8*/ 	.word	0x00000680


	//   ....[6]....
        /*11ac*/ 	.word	0x000007e0


	//   ....[7]....
        /*11b0*/ 	.word	0x00007a50


	//   ....[8]....
        /*11b4*/ 	.word	0x00008220


	//   ....[9]....
        /*11b8*/ 	.word	0x00008230


	//   ....[10]....
        /*11bc*/ 	.word	0x00008240


	//   ....[11]....
        /*11c0*/ 	.word	0x00008250


	//   ....[12]....
        /*11c4*/ 	.word	0x0000a1b0


	//   ....[13]....
        /*11c8*/ 	.word	0x0000a1c0


	//   ....[14]....
        /*11cc*/ 	.word	0x0000a1d0


	//   ....[15]....
        /*11d0*/ 	.word	0x0000a1e0


	//   ....[16]....
        /*11d4*/ 	.word	0x0000e130


	//   ....[17]....
        /*11d8*/ 	.word	0x0000e9a0


	//   ....[18]....
        /*11dc*/ 	.word	0x0000e9b0


	//   ....[19]....
        /*11e0*/ 	.word	0x0000e9d0


	//   ....[20]....
        /*11e4*/ 	.word	0x0000f240


	//   ....[21]....
        /*11e8*/ 	.word	0x0000f290


	//   ....[22]....
        /*11ec*/ 	.word	0x00010550


	//   ....[23]....
        /*11f0*/ 	.word	0x00012e70


	//   ....[24]....
        /*11f4*/ 	.word	0x00012ea0


	//   ....[25]....
        /*11f8*/ 	.word	0x00013800


	//   ....[26]....
        /*11fc*/ 	.word	0x00013930


	//   ....[27]....
        /*1200*/ 	.word	0x00014060


	//   ....[28]....
        /*1204*/ 	.word	0x00014080


	//   ....[29]....
        /*1208*/ 	.word	0x00015990


	//   ....[30]....
        /*120c*/ 	.word	0x00018580


	//   ....[31]....
        /*1210*/ 	.word	0x000185b0


	//   ....[32]....
        /*1214*/ 	.word	0x00018b30


	//   ....[33]....
        /*1218*/ 	.word	0x00018b50


	//   ....[34]....
        /*121c*/ 	.word	0x0001a960


	//   ....[35]....
        /*1220*/ 	.word	0x0001b350


	//   ....[36]....
        /*1224*/ 	.word	0x0001b3e0


	//   ....[37]....
        /*1228*/ 	.word	0x0001b430


	//   ....[38]....
        /*122c*/ 	.word	0x0001b440


	//   ....[39]....
        /*1230*/ 	.word	0x0001c360


	//   ....[40]....
        /*1234*/ 	.word	0x0001c380


	//   ....[41]....
        /*1238*/ 	.word	0x0001c390


	//   ....[42]....
        /*123c*/ 	.word	0x0001c3a0


	//   ....[43]....
        /*1240*/ 	.word	0x0001ca40


	//   ....[44]....
        /*1244*/ 	.word	0x0001ca50


	//   ....[45]....
        /*1248*/ 	.word	0x0001cba0


	//   ....[46]....
        /*124c*/ 	.word	0x0001cbb0


	//   ....[47]....
        /*1250*/ 	.word	0x0001cfa0


	//   ....[48]....
        /*1254*/ 	.word	0x0001cfb0


	//   ....[49]....
        /*1258*/ 	.word	0x0001d4a0


	//   ....[50]....
        /*125c*/ 	.word	0x0001d4b0


	//   ....[51]....
        /*1260*/ 	.word	0x0001e270


	//   ....[52]....
        /*1264*/ 	.word	0x0001e280


	//   ....[53]....
        /*1268*/ 	.word	0x0001e3e0


	//   ....[54]....
        /*126c*/ 	.word	0x0001e3f0


	//   ....[55]....
        /*1270*/ 	.word	0x0001e5a0


	//   ....[56]....
        /*1274*/ 	.word	0x0001e7c0


	//   ....[57]....
        /*1278*/ 	.word	0x0001e7f0


	//   ....[58]....
        /*127c*/ 	.word	0x0001e820


	//   ....[59]....
        /*1280*/ 	.word	0x0001e850


	//   ....[60]....
        /*1284*/ 	.word	0x0001e880


	//   ....[61]....
        /*1288*/ 	.word	0x0001e8b0


	//   ....[62]....
        /*128c*/ 	.word	0x0001ea40


	//   ....[63]....
        /*1290*/ 	.word	0x0001ea70


	//   ....[64]....
        /*1294*/ 	.word	0x0001eaa0


	//   ....[65]....
        /*1298*/ 	.word	0x0001ead0


	//   ....[66]....
        /*129c*/ 	.word	0x0001eb00


	//   ....[67]....
        /*12a0*/ 	.word	0x0001eb30


	//   ....[68]....
        /*12a4*/ 	.word	0x0001ebc0


	//   ....[69]....
        /*12a8*/ 	.word	0x0001ebf0


	//   ....[70]....
        /*12ac*/ 	.word	0x0001ec00


	//   ....[71]....
        /*12b0*/ 	.word	0x0001ec40


	//   ....[72]....
        /*12b4*/ 	.word	0x00020140


	//   ....[73]....
        /*12b8*/ 	.word	0x00021ef0


	//   ....[74]....
        /*12bc*/ 	.word	0x00022bb0


	//   ....[75]....
        /*12c0*/ 	.word	0x00022bd0


	//   ....[76]....
        /*12c4*/ 	.word	0x00022c60


	//   ....[77]....
        /*12c8*/ 	.word	0x00022c80


	//   ....[78]....
        /*12cc*/ 	.word	0x00022d20


	//   ....[79]....
        /*12d0*/ 	.word	0x00022d40


	//   ....[80]....
        /*12d4*/ 	.word	0x00022d50


	//   ....[81]....
        /*12d8*/ 	.word	0x00022de0


	//   ....[82]....
        /*12dc*/ 	.word	0x00022e00


	//   ....[83]....
        /*12e0*/ 	.word	0x00022e70


	//   ....[84]....
        /*12e4*/ 	.word	0x00022eb0


	//   ....[85]....
        /*12e8*/ 	.word	0x00022f20


	//   ....[86]....
        /*12ec*/ 	.word	0x00025c60


	//   ....[87]....
        /*12f0*/ 	.word	0x00025c90


	//   ....[88]....
        /*12f4*/ 	.word	0x00025cf0


	//   ....[89]....
        /*12f8*/ 	.word	0x00025d20


	//   ....[90]....
        /*12fc*/ 	.word	0x00025d50


	//   ....[91]....
        /*1300*/ 	.word	0x00025d80


	//   ....[92]....
        /*1304*/ 	.word	0x00025db0


	//   ....[93]....
        /*1308*/ 	.word	0x00025de0


	//   ....[94]....
        /*130c*/ 	.word	0x00025f80


	//   ....[95]....
        /*1310*/ 	.word	0x00025fb0


	//   ....[96]....
        /*1314*/ 	.word	0x00025fe0


	//   ....[97]....
        /*1318*/ 	.word	0x00026010


	//   ....[98]....
        /*131c*/ 	.word	0x00026040


	//   ....[99]....
        /*1320*/ 	.word	0x00026070


	//   ....[100]....
        /*1324*/ 	.word	0x00026130


	//   ....[101]....
        /*1328*/ 	.word	0x00026150


	//   ....[102]....
        /*132c*/ 	.word	0x00026170


	//   ....[103]....
        /*1330*/ 	.word	0x000261d0


	//   ....[104]....
        /*1334*/ 	.word	0x00026bf0


	//   ....[105]....
        /*1338*/ 	.word	0x00026ff0


	//   ....[106]....
        /*133c*/ 	.word	0x00027090


	//   ....[107]....
        /*1340*/ 	.word	0x00027120


	//   ....[108]....
        /*1344*/ 	.word	0x00027170


	//   ....[109]....
        /*1348*/ 	.word	0x000271c0


	//   ....[110]....
        /*134c*/ 	.word	0x000272a0


	//   ....[111]....
        /*1350*/ 	.word	0x00027330


	//   ....[112]....
        /*1354*/ 	.word	0x00027390


	//   ....[113]....
        /*1358*/ 	.word	0x000273f0


	//   ....[114]....
        /*135c*/ 	.word	0x000276a0


	//   ....[115]....
        /*1360*/ 	.word	0x000276f0


	//   ....[116]....
        /*1364*/ 	.word	0x00027780


	//   ....[117]....
        /*1368*/ 	.word	0x00027810


	//   ....[118]....
        /*136c*/ 	.word	0x00027890


	//   ....[119]....
        /*1370*/ 	.word	0x000278e0


	//   ....[120]....
        /*1374*/ 	.word	0x00027970


	//   ....[121]....
        /*1378*/ 	.word	0x00027a00


	//   ....[122]....
        /*137c*/ 	.word	0x00027a80


	//   ....[123]....
        /*1380*/ 	.word	0x00027ad0


	//   ....[124]....
        /*1384*/ 	.word	0x00027b60


	//   ....[125]....
        /*1388*/ 	.word	0x00027bf0


	//   ....[126]....
        /*138c*/ 	.word	0x00027cb0


	//   ....[127]....
        /*1390*/ 	.word	0x00027f90


	//   ....[128]....
        /*1394*/ 	.word	0x00028140


	//   ....[129]....
        /*1398*/ 	.word	0x00028190


	//   ....[130]....
        /*139c*/ 	.word	0x000281f0


	//   ....[131]....
        /*13a0*/ 	.word	0x000282d0


	//   ....[132]....
        /*13a4*/ 	.word	0x00028330


	//   ....[133]....
        /*13a8*/ 	.word	0x00028450


	//   ....[134]....
        /*13ac*/ 	.word	0x000284b0


	//   ....[135]....
        /*13b0*/ 	.word	0x00028550


	//   ....[136]....
        /*13b4*/ 	.word	0x00028620


	//   ....[137]....
        /*13b8*/ 	.word	0x000286a0


	//   ....[138]....
        /*13bc*/ 	.word	0x00028760


	//   ....[139]....
        /*13c0*/ 	.word	0x000287e0


	//   ....[140]....
        /*13c4*/ 	.word	0x00028b90


	//   ....[141]....
        /*13c8*/ 	.word	0x00028c30


	//   ....[142]....
        /*13cc*/ 	.word	0x00028da0


	//   ....[143]....
        /*13d0*/ 	.word	0x00028e10


	//   ....[144]....
        /*13d4*/ 	.word	0x00028e80


	//   ....[145]....
        /*13d8*/ 	.word	0x00028ef0


	//   ....[146]....
        /*13dc*/ 	.word	0x00028f60


	//   ....[147]....
        /*13e0*/ 	.word	0x00028fe0


	//   ....[148]....
        /*13e4*/ 	.word	0x00029060


	//   ....[149]....
        /*13e8*/ 	.word	0x000290f0


	//   ....[150]....
        /*13ec*/ 	.word	0x00029160


	//   ....[151]....
        /*13f0*/ 	.word	0x000291d0


	//   ....[152]....
        /*13f4*/ 	.word	0x00029240


	//   ....[153]....
        /*13f8*/ 	.word	0x000292c0


	//   ....[154]....
        /*13fc*/ 	.word	0x00029330


	//   ....[155]....
        /*1400*/ 	.word	0x000293e0


	//   ....[156]....
        /*1404*/ 	.word	0x00029430


	//   ....[157]....
        /*1408*/ 	.word	0x000294c0


	//   ....[158]....
        /*140c*/ 	.word	0x000295f0


	//----- nvinfo : EIATTR_REG_RECONFIG
	.align		4
.L_321:
        /*1410*/ 	.byte	0x01, 0x54
	.zero		2


	//----- nvinfo : EIATTR_SYSCALL_OFFSETS
	.align		4
        /*1414*/ 	.byte	0x04, 0x46
        /*1416*/ 	.short	(.L_323 - .L_322)


	//   ....[0]....
.L_322:
        /*1418*/ 	.word	0x00001f00


	//   ....[1]....
        /*141c*/ 	.word	0x00002050


	//   ....[2]....
        /*1420*/ 	.word	0x00007c60


	//   ....[3]....
        /*1424*/ 	.word	0x00007f80


	//   ....[4]....
        /*1428*/ 	.word	0x00021b40


	//   ....[5]....
        /*142c*/ 	.word	0x00021c90


	//   ....[6]....
        /*1430*/ 	.word	0x00021d90


	//   ....[7]....
        /*1434*/ 	.word	0x00022670


	//----- nvinfo : EIATTR_MBARRIER_INSTR_OFFSETS
	.align		4
.L_323:
        /*1438*/ 	.byte	0x04, 0x39
        /*143a*/ 	.short	(.L_325 - .L_324)


	//   ....[0]....
.L_324:
        /*143c*/ 	.word	0x000002b0
        /*1440*/ 	.word	0x000000ff
        /*1444*/ 	.word	0x00031c00
        /*1448*/ 	.short	0x0100
        /*144a*/ 	.byte	0x08
	.zero		1


	//   ....[1]....
        /*144c*/ 	.word	0x000002c0
        /*1450*/ 	.word	0x000000ff
        /*1454*/ 	.word	0x00031c20
        /*1458*/ 	.short	0x0100
        /*145a*/ 	.byte	0x08
	.zero		1


	//   ....[2]....
        /*145c*/ 	.word	0x000003b0
        /*1460*/ 	.word	0x000000ff
        /*1464*/ 	.word	0x00031c30
        /*1468*/ 	.short	0x0100
        /*146a*/ 	.byte	0x08
	.zero		1


	//   ....[3]....
        /*146c*/ 	.word	0x000003c0
        /*1470*/ 	.word	0x000000ff
        /*1474*/ 	.word	0x00031c40
        /*1478*/ 	.short	0x0100
        /*147a*/ 	.byte	0x08
	.zero		1


	//   ....[4]....
        /*147c*/ 	.word	0x000003d0
        /*1480*/ 	.word	0x000000ff
        /*1484*/ 	.word	0x00031c38
        /*1488*/ 	.short	0x0100
        /*148a*/ 	.byte	0x08
	.zero		1


	//   ....[5]....
        /*148c*/ 	.word	0x000003e0
        /*1490*/ 	.word	0x000000ff
        /*1494*/ 	.word	0x00031c48
        /*1498*/ 	.short	0x0100
        /*149a*/ 	.byte	0x08
	.zero		1


	//   ....[6]....
        /*149c*/ 	.word	0x00000510
        /*14a0*/ 	.word	0x000000ff
        /*14a4*/ 	.word	0x00031c50
        /*14a8*/ 	.short	0x0100
        /*14aa*/ 	.byte	0x08
	.zero		1


	//   ....[7]....
        /*14ac*/ 	.word	0x00000520
        /*14b0*/ 	.word	0x000000ff
        /*14b4*/ 	.word	0x00031c60
        /*14b8*/ 	.short	0x0100
        /*14ba*/ 	.byte	0x08
	.zero		1


	//   ....[8]....
        /*14bc*/ 	.word	0x00000530
        /*14c0*/ 	.word	0x000000ff
        /*14c4*/ 	.word	0x00031c58
        /*14c8*/ 	.short	0x0100
        /*14ca*/ 	.byte	0x08
	.zero		1


	//   ....[9]....
        /*14cc*/ 	.word	0x00000540
        /*14d0*/ 	.word	0x000000ff
        /*14d4*/ 	.word	0x00031c68
        /*14d8*/ 	.short	0x0100
        /*14da*/ 	.byte	0x08
	.zero		1


	//   ....[10]....
        /*14dc*/ 	.word	0x00000630
        /*14e0*/ 	.word	0x000000ff
        /*14e4*/ 	.word	0x00031c70
        /*14e8*/ 	.short	0x0100
        /*14ea*/ 	.byte	0x06
	.zero		1


	//   ....[11]....
        /*14ec*/ 	.word	0x00000640
        /*14f0*/ 	.word	0x000000ff
        /*14f4*/ 	.word	0x00031c80
        /*14f8*/ 	.short	0x0100
        /*14fa*/ 	.byte	0x06
	.zero		1


	//   ....[12]....
        /*14fc*/ 	.word	0x00000650
        /*1500*/ 	.word	0x000000ff
        /*1504*/ 	.word	0x00031c78
        /*1508*/ 	.short	0x0100
        /*150a*/ 	.byte	0x06
	.zero		1


	//   ....[13]....
        /*150c*/ 	.word	0x00000660
        /*1510*/ 	.word	0x000000ff
        /*1514*/ 	.word	0x00031c88
        /*1518*/ 	.short	0x0100
        /*151a*/ 	.byte	0x06
	.zero		1


	//   ....[14]....
        /*151c*/ 	.word	0x00000790
        /*1520*/ 	.word	0x000000ff
        /*1524*/ 	.word	0x00031c90
        /*1528*/ 	.short	0x0100
        /*152a*/ 	.byte	0x08
	.zero		1


	//   ....[15]....
        /*152c*/ 	.word	0x000007a0
        /*1530*/ 	.word	0x000000ff
        /*1534*/ 	.word	0x00031ca0
        /*1538*/ 	.short	0x0100
        /*153a*/ 	.byte	0x08
	.zero		1


	//   ....[16]....
        /*153c*/ 	.word	0x000007b0
        /*1540*/ 	.word	0x000000ff
        /*1544*/ 	.word	0x00031c98
        /*1548*/ 	.short	0x0100
        /*154a*/ 	.byte	0x08
	.zero		1


	//   ....[17]....
        /*154c*/ 	.word	0x000007c0
        /*1550*/ 	.word	0x000000ff
        /*1554*/ 	.word	0x00031ca8
        /*1558*/ 	.short	0x0100
        /*155a*/ 	.byte	0x08
	.zero		1


	//   ....[18]....
        /*155c*/ 	.word	0x000008f0
        /*1560*/ 	.word	0x000000ff
        /*1564*/ 	.word	0x00031cb0
        /*1568*/ 	.short	0x0100
        /*156a*/ 	.byte	0x08
	.zero		1


	//   ....[19]....
        /*156c*/ 	.word	0x00000900
        /*1570*/ 	.word	0x000000ff
        /*1574*/ 	.word	0x00031cc0
        /*1578*/ 	.short	0x0100
        /*157a*/ 	.byte	0x08
	.zero		1


	//   ....[20]....
        /*157c*/ 	.word	0x00000910
        /*1580*/ 	.word	0x000000ff
        /*1584*/ 	.word	0x00031cb8
        /*1588*/ 	.short	0x0100
        /*158a*/ 	.byte	0x08
	.zero		1


	//   ....[21]....
        /*158c*/ 	.word	0x00000920
        /*1590*/ 	.word	0x000000ff
        /*1594*/ 	.word	0x00031cc8
        /*1598*/ 	.short	0x0100
        /*159a*/ 	.byte	0x08
	.zero		1


	//   ....[22]....
        /*159c*/ 	.word	0x00003680
        /*15a0*/ 	.word	0x00000014
        /*15a4*/ 	.word	0x00031c90
        /*15a8*/ 	.short	0x010a
        /*15aa*/ 	.byte	0x3f
	.zero		1


	//   ....[23]....
        /*15ac*/ 	.word	0x000051d0
        /*15b0*/ 	.word	0x00000014
        /*15b4*/ 	.word	0x00031c90
        /*15b8*/ 	.short	0x010a
        /*15ba*/ 	.byte	0x3f
	.zero		1


	//   ....[24]....
        /*15bc*/ 	.word	0x00006d40
        /*15c0*/ 	.word	0x00000014
        /*15c4*/ 	.word	0x00031c90
        /*15c8*/ 	.short	0x010a
        /*15ca*/ 	.byte	0x3f
	.zero		1


	//   ....[25]....
        /*15cc*/ 	.word	0x00006ff0
        /*15d0*/ 	.word	0x00000020
        /*15d4*/ 	.word	0x00000000
        /*15d8*/ 	.short	0x0101
        /*15da*/ 	.byte	0x3f
	.zero		1


	//   ....[26]....
        /*15dc*/ 	.word	0x00007030
        /*15e0*/ 	.word	0x00000014
        /*15e4*/ 	.word	0x00031cb0
        /*15e8*/ 	.short	0x010a
        /*15ea*/ 	.byte	0x3f
	.zero		1


	//   ....[27]....
        /*15ec*/ 	.word	0x000073c0
        /*15f0*/ 	.word	0x00000014
        /*15f4*/ 	.word	0x00000000
        /*15f8*/ 	.short	0x0101
        /*15fa*/ 	.byte	0x3f
	.zero		1


	//   ....[28]....
        /*15fc*/ 	.word	0x00007d00
        /*1600*/ 	.word	0x00000016
        /*1604*/ 	.word	0x00031c00
        /*1608*/ 	.short	0x010a
        /*160a*/ 	.byte	0x3f
	.zero		1


	//   ....[29]....
        /*160c*/ 	.word	0x00007d50
        /*1610*/ 	.word	0x00000016
        /*1614*/ 	.word	0x00031c00
        /*1618*/ 	.short	0x010a
        /*161a*/ 	.byte	0x3f
	.zero		1


	//   ....[30]....
        /*161c*/ 	.word	0x00008980
        /*1620*/ 	.word	0x00000016
        /*1624*/ 	.word	0x00031c00
        /*1628*/ 	.short	0x010a
        /*162a*/ 	.byte	0x3f
	.zero		1


	//   ....[31]....
        /*162c*/ 	.word	0x0000a780
        /*1630*/ 	.word	0x00000016
        /*1634*/ 	.word	0x00031c00
        /*1638*/ 	.short	0x010a
        /*163a*/ 	.byte	0x3f
	.zero		1


	//   ....[32]....
        /*163c*/ 	.word	0x0000c160
        /*1640*/ 	.word	0x00000015
        /*1644*/ 	.word	0x00031c30
        /*1648*/ 	.short	0x010a
        /*164a*/ 	.byte	0x3f
	.zero		1


	//   ....[33]....
        /*164c*/ 	.word	0x0000c1d0
        /*1650*/ 	.word	0x00000015
        /*1654*/ 	.word	0x00031c30
        /*1658*/ 	.short	0x010a
        /*165a*/ 	.byte	0x3f
	.zero		1


	//   ....[34]....
        /*165c*/ 	.word	0x0000f5c0
        /*1660*/ 	.word	0x00000010
        /*1664*/ 	.word	0x00000000
        /*1668*/ 	.short	0x0101
        /*166a*/ 	.byte	0x3f
	.zero		1


	//   ....[35]....
        /*166c*/ 	.word	0x00010820
        /*1670*/ 	.word	0x00000011
        /*1674*/ 	.word	0x00031c30
        /*1678*/ 	.short	0x010a
        /*167a*/ 	.byte	0x3f
	.zero		1


	//   ....[36]....
        /*167c*/ 	.word	0x00010870
        /*1680*/ 	.word	0x00000011
        /*1684*/ 	.word	0x00031c30
        /*1688*/ 	.short	0x010a
        /*168a*/ 	.byte	0x3f
	.zero		1


	//   ....[37]....
        /*168c*/ 	.word	0x00012d10
        /*1690*/ 	.word	0x00000010
        /*1694*/ 	.word	0x00031c50
        /*1698*/ 	.short	0x010a
        /*169a*/ 	.byte	0x3f
	.zero		1


	//   ....[38]....
        /*169c*/ 	.word	0x00012d50
        /*16a0*/ 	.word	0x00000010
        /*16a4*/ 	.word	0x00031c50
        /*16a8*/ 	.short	0x010a
        /*16aa*/ 	.byte	0x3f
	.zero		1


	//   ....[39]....
        /*16ac*/ 	.word	0x00014b00
        /*16b0*/ 	.word	0x0000004b
        /*16b4*/ 	.word	0x00000000
        /*16b8*/ 	.short	0x0101
        /*16ba*/ 	.byte	0x3f
	.zero		1


	//   ....[40]....
        /*16bc*/ 	.word	0x00014b40
        /*16c0*/ 	.word	0x0000004a
        /*16c4*/ 	.word	0x00000000
        /*16c8*/ 	.short	0x0101
        /*16ca*/ 	.byte	0x3f
	.zero		1


	//   ....[41]....
        /*16cc*/ 	.word	0x00015e30
        /*16d0*/ 	.word	0x00000000
        /*16d4*/ 	.word	0x00031c30
        /*16d8*/ 	.short	0x010a
        /*16da*/ 	.byte	0x3f
	.zero		1


	//   ....[42]....
        /*16dc*/ 	.word	0x00015e80
        /*16e0*/ 	.word	0x00000000
        /*16e4*/ 	.word	0x00031c30
        /*16e8*/ 	.short	0x010a
        /*16ea*/ 	.byte	0x3f
	.zero		1


	//   ....[43]....
        /*16ec*/ 	.word	0x00018280
        /*16f0*/ 	.word	0x0000000e
        /*16f4*/ 	.word	0x00031c50
        /*16f8*/ 	.short	0x010a
        /*16fa*/ 	.byte	0x3f
	.zero		1


	//   ....[44]....
        /*16fc*/ 	.word	0x000182d0
        /*1700*/ 	.word	0x0000000e
        /*1704*/ 	.word	0x00031c50
        /*1708*/ 	.short	0x010a
        /*170a*/ 	.byte	0x3f
	.zero		1


	//   ....[45]....
        /*170c*/ 	.word	0x00019850
        /*1710*/ 	.word	0x0000005f
        /*1714*/ 	.word	0x00000000
        /*1718*/ 	.short	0x0101
        /*171a*/ 	.byte	0x3f
	.zero		1


	//   ....[46]....
        /*171c*/ 	.word	0x00019870
        /*1720*/ 	.word	0x0000005b
        /*1724*/ 	.word	0x00000000
        /*1728*/ 	.short	0x0101
        /*172a*/ 	.byte	0x3f
	.zero		1


	//   ....[47]....
        /*172c*/ 	.word	0x0001a9e0
        /*1730*/ 	.word	0x00000006
        /*1734*/ 	.word	0x00031c50
        /*1738*/ 	.short	0x010a
        /*173a*/ 	.byte	0x3f
	.zero		1


	//   ....[48]....
        /*173c*/ 	.word	0x0001aa80
        /*1740*/ 	.word	0x00000006
        /*1744*/ 	.word	0x00031c50
        /*1748*/ 	.short	0x010a
        /*174a*/ 	.byte	0x3f
	.zero		1


	//   ....[49]....
        /*174c*/ 	.word	0x0001b5e0
        /*1750*/ 	.word	0x00000006
        /*1754*/ 	.word	0x00000000
        /*1758*/ 	.short	0x0101
        /*175a*/ 	.byte	0x3f
	.zero		1


	//   ....[50]....
        /*175c*/ 	.word	0x0001c9a0
        /*1760*/ 	.word	0x00000000
        /*1764*/ 	.word	0x00000000
        /*1768*/ 	.short	0x0101
        /*176a*/ 	.byte	0x3f
	.zero		1


	//   ....[51]....
        /*176c*/ 	.word	0x0001cea0
        /*1770*/ 	.word	0x00000006
        /*1774*/ 	.word	0x00000000
        /*1778*/ 	.short	0x0101
        /*177a*/ 	.byte	0x3f
	.zero		1


	//   ....[52]....
        /*177c*/ 	.word	0x00020220
        /*1780*/ 	.word	0x00000010
        /*1784*/ 	.word	0x00031c20
        /*1788*/ 	.short	0x010a
        /*178a*/ 	.byte	0x3f
	.zero		1


	//   ....[53]....
        /*178c*/ 	.word	0x000202e0
        /*1790*/ 	.word	0x00000009
        /*1794*/ 	.word	0x00031ca0
        /*1798*/ 	.short	0x010a
        /*179a*/ 	.byte	0x3f
	.zero		1


	//   ....[54]....
        /*179c*/ 	.word	0x00020710
        /*17a0*/ 	.word	0x00000009
        /*17a4*/ 	.word	0x00031cc0
        /*17a8*/ 	.short	0x010a
        /*17aa*/ 	.byte	0x3f
	.zero		1


	//   ....[55]....
        /*17ac*/ 	.word	0x00020c70
        /*17b0*/ 	.word	0x00000009
        /*17b4*/ 	.word	0x00031ca0
        /*17b8*/ 	.short	0x010a
        /*17ba*/ 	.byte	0x3f
	.zero		1


	//   ....[56]....
        /*17bc*/ 	.word	0x00021090
        /*17c0*/ 	.word	0x00000009
        /*17c4*/ 	.word	0x00031cc0
        /*17c8*/ 	.short	0x010a
        /*17ca*/ 	.byte	0x3f
	.zero		1


	//   ....[57]....
        /*17cc*/ 	.word	0x00022120
        /*17d0*/ 	.word	0x00000000
        /*17d4*/ 	.word	0x00031c40
        /*17d8*/ 	.short	0x010a
        /*17da*/ 	.byte	0x3f
	.zero		1


	//   ....[58]....
        /*17dc*/ 	.word	0x00022fe0
        /*17e0*/ 	.word	0x00000010
        /*17e4*/ 	.word	0x00031c00
        /*17e8*/ 	.short	0x0107
        /*17ea*/ 	.byte	0x3f
	.zero		1


	//   ....[59]....
        /*17ec*/ 	.word	0x000230e0
        /*17f0*/ 	.word	0x00000010
        /*17f4*/ 	.word	0x00031c00
        /*17f8*/ 	.short	0x0101
        /*17fa*/ 	.byte	0x3f
	.zero		1


	//   ....[60]....
        /*17fc*/ 	.word	0x00023100
        /*1800*/ 	.word	0x00000010
        /*1804*/ 	.word	0x00031c20
        /*1808*/ 	.short	0x010a
        /*180a*/ 	.byte	0x3f
	.zero		1


	//   ....[61]....
        /*180c*/ 	.word	0x000234a0
        /*1810*/ 	.word	0x00000003
        /*1814*/ 	.word	0x00031c40
        /*1818*/ 	.short	0x010a
        /*181a*/ 	.byte	0x3f
	.zero		1


	//   ....[62]....
        /*181c*/ 	.word	0x00023920
        /*1820*/ 	.word	0x00000003
        /*1824*/ 	.word	0x00000060
        /*1828*/ 	.short	0x010a
        /*182a*/ 	.byte	0x3f
	.zero		1


	//   ....[63]....
        /*182c*/ 	.word	0x00024060
        /*1830*/ 	.word	0x00000003
        /*1834*/ 	.word	0x00031c40
        /*1838*/ 	.short	0x010a
        /*183a*/ 	.byte	0x3f
	.zero		1


	//   ....[64]....
        /*183c*/ 	.word	0x000244e0
        /*1840*/ 	.word	0x0000000b
        /*1844*/ 	.word	0x00000060
        /*1848*/ 	.short	0x010a
        /*184a*/ 	.byte	0x3f
	.zero		1


	//   ....[65]....
        /*184c*/ 	.word	0x00024b60
        /*1850*/ 	.word	0x00000002
        /*1854*/ 	.word	0x00031c40
        /*1858*/ 	.short	0x010a
        /*185a*/ 	.byte	0x3f
	.zero		1


	//   ....[66]....
        /*185c*/ 	.word	0x00024ff0
        /*1860*/ 	.word	0x00000007
        /*1864*/ 	.word	0x00000060
        /*1868*/ 	.short	0x010a
        /*186a*/ 	.byte	0x3f
	.zero		1


	//   ....[67]....
        /*186c*/ 	.word	0x00025620
        /*1870*/ 	.word	0x00000003
        /*1874*/ 	.word	0x00031c60
        /*1878*/ 	.short	0x010a
        /*187a*/ 	.byte	0x3f
	.zero		1


	//   ....[68]....
        /*187c*/ 	.word	0x00026b70
        /*1880*/ 	.word	0x00000009
        /*1884*/ 	.word	0x00031c20
        /*1888*/ 	.short	0x010a
        /*188a*/ 	.byte	0x3f
	.zero		1


	//   ....[69]....
        /*188c*/ 	.word	0x00026d00
        /*1890*/ 	.word	0x00000007
        /*1894*/ 	.word	0x00000000
        /*1898*/ 	.short	0x010a
        /*189a*/ 	.byte	0x3f
	.zero		1


	//   ....[70]....
        /*189c*/ 	.word	0x00026d70
        /*18a0*/ 	.word	0x00000003
        /*18a4*/ 	.word	0x00000000
        /*18a8*/ 	.short	0x010a
        /*18aa*/ 	.byte	0x3f
	.zero		1


	//   ....[71]....
        /*18ac*/ 	.word	0x00026dd0
        /*18b0*/ 	.word	0x00000005
        /*18b4*/ 	.word	0x00000000
        /*18b8*/ 	.short	0x010a
        /*18ba*/ 	.byte	0x3f
	.zero		1


	//   ....[72]....
        /*18bc*/ 	.word	0x00026e00
        /*18c0*/ 	.word	0x00000003
        /*18c4*/ 	.word	0x00000000
        /*18c8*/ 	.short	0x010a
        /*18ca*/ 	.byte	0x3f
	.zero		1


	//   ....[73]....
        /*18cc*/ 	.word	0x00026e60
        /*18d0*/ 	.word	0x00000014
        /*18d4*/ 	.word	0x00031c90
        /*18d8*/ 	.short	0x010a
        /*18da*/ 	.byte	0x3f
	.zero		1


	//   ....[74]....
        /*18dc*/ 	.word	0x00026eb0
        /*18e0*/ 	.word	0x00000014
        /*18e4*/ 	.word	0x00031c90
        /*18e8*/ 	.short	0x010a
        /*18ea*/ 	.byte	0x3f
	.zero		1


	//   ....[75]....
        /*18ec*/ 	.word	0x00026f00
        /*18f0*/ 	.word	0x00000014
        /*18f4*/ 	.word	0x00031c90
        /*18f8*/ 	.short	0x010a
        /*18fa*/ 	.byte	0x3f
	.zero		1


	//   ....[76]....
        /*18fc*/ 	.word	0x00026f50
        /*1900*/ 	.word	0x00000014
        /*1904*/ 	.word	0x00031cb0
        /*1908*/ 	.short	0x010a
        /*190a*/ 	.byte	0x3f
	.zero		1


	//   ....[77]....
        /*190c*/ 	.word	0x00027200
        /*1910*/ 	.word	0x00000016
        /*1914*/ 	.word	0x00031c00
        /*1918*/ 	.short	0x010a
        /*191a*/ 	.byte	0x3f
	.zero		1


	//   ....[78]....
        /*191c*/ 	.word	0x00027420
        /*1920*/ 	.word	0x00000016
        /*1924*/ 	.word	0x00031c00
        /*1928*/ 	.short	0x010a
        /*192a*/ 	.byte	0x3f
	.zero		1


	//   ....[79]....
        /*192c*/ 	.word	0x00027470
        /*1930*/ 	.word	0x00000015
        /*1934*/ 	.word	0x00031c30
        /*1938*/ 	.short	0x010a
        /*193a*/ 	.byte	0x3f
	.zero		1


	//   ....[80]....
        /*193c*/ 	.word	0x000274c0
        /*1940*/ 	.word	0x00000011
        /*1944*/ 	.word	0x00031c30
        /*1948*/ 	.short	0x010a
        /*194a*/ 	.byte	0x3f
	.zero		1


	//   ....[81]....
        /*194c*/ 	.word	0x00027510
        /*1950*/ 	.word	0x00000010
        /*1954*/ 	.word	0x00031c50
        /*1958*/ 	.short	0x010a
        /*195a*/ 	.byte	0x3f
	.zero		1


	//   ....[82]....
        /*195c*/ 	.word	0x00027560
        /*1960*/ 	.word	0x00000000
        /*1964*/ 	.word	0x00031c30
        /*1968*/ 	.short	0x010a
        /*196a*/ 	.byte	0x3f
	.zero		1


	//   ....[83]....
        /*196c*/ 	.word	0x000275b0
        /*1970*/ 	.word	0x0000000e
        /*1974*/ 	.word	0x00031c50
        /*1978*/ 	.short	0x010a
        /*197a*/ 	.byte	0x3f
	.zero		1


	//   ....[84]....
        /*197c*/ 	.word	0x00027600
        /*1980*/ 	.word	0x00000006
        /*1984*/ 	.word	0x00031c50
        /*1988*/ 	.short	0x010a
        /*198a*/ 	.byte	0x3f
	.zero		1


	//   ....[85]....
        /*198c*/ 	.word	0x00027d70
        /*1990*/ 	.word	0x00000010
        /*1994*/ 	.word	0x00031c20
        /*1998*/ 	.short	0x010a
        /*199a*/ 	.byte	0x3f
	.zero		1


	//   ....[86]....
        /*199c*/ 	.word	0x00027dc0
        /*19a0*/ 	.word	0x00000009
        /*19a4*/ 	.word	0x00031ca0
        /*19a8*/ 	.short	0x010a
        /*19aa*/ 	.byte	0x3f
	.zero		1


	//   ....[87]....
        /*19ac*/ 	.word	0x00027e10
        /*19b0*/ 	.word	0x00000009
        /*19b4*/ 	.word	0x00031cc0
        /*19b8*/ 	.short	0x010a
        /*19ba*/ 	.byte	0x3f
	.zero		1


	//   ....[88]....
        /*19bc*/ 	.word	0x00027e60
        /*19c0*/ 	.word	0x00000009
        /*19c4*/ 	.word	0x00031ca0
        /*19c8*/ 	.short	0x010a
        /*19ca*/ 	.byte	0x3f
	.zero		1


	//   ....[89]....
        /*19cc*/ 	.word	0x00027eb0
        /*19d0*/ 	.word	0x00000009
        /*19d4*/ 	.word	0x00031cc0
        /*19d8*/ 	.short	0x010a
        /*19da*/ 	.byte	0x3f
	.zero		1


	//   ....[90]....
        /*19dc*/ 	.word	0x00028050
        /*19e0*/ 	.word	0x00000000
        /*19e4*/ 	.word	0x00031c40
        /*19e8*/ 	.short	0x010a
        /*19ea*/ 	.byte	0x3f
	.zero		1


	//   ....[91]....
        /*19ec*/ 	.word	0x000288b0
        /*19f0*/ 	.word	0x00000010
        /*19f4*/ 	.word	0x00031c20
        /*19f8*/ 	.short	0x010a
        /*19fa*/ 	.byte	0x3f
	.zero		1


	//   ....[92]....
        /*19fc*/ 	.word	0x00028900
        /*1a00*/ 	.word	0x00000003
        /*1a04*/ 	.word	0x00031c40
        /*1a08*/ 	.short	0x010a
        /*1a0a*/ 	.byte	0x3f
	.zero		1


	//   ....[93]....
        /*1a0c*/ 	.word	0x00028950
        /*1a10*/ 	.word	0x00000003
        /*1a14*/ 	.word	0x00000060
        /*1a18*/ 	.short	0x010a
        /*1a1a*/ 	.byte	0x3f
	.zero		1


	//   ....[94]....
        /*1a1c*/ 	.word	0x000289a0
        /*1a20*/ 	.word	0x00000003
        /*1a24*/ 	.word	0x00031c40
        /*1a28*/ 	.short	0x010a
        /*1a2a*/ 	.byte	0x3f
	.zero		1


	//   ....[95]....
        /*1a2c*/ 	.word	0x000289f0
        /*1a30*/ 	.word	0x0000000b
        /*1a34*/ 	.word	0x00000060
        /*1a38*/ 	.short	0x010a
        /*1a3a*/ 	.byte	0x3f
	.zero		1


	//   ....[96]....
        /*1a3c*/ 	.word	0x00028a40
        /*1a40*/ 	.word	0x00000002
        /*1a44*/ 	.word	0x00031c40
        /*1a48*/ 	.short	0x010a
        /*1a4a*/ 	.byte	0x3f
	.zero		1


	//   ....[97]....
        /*1a4c*/ 	.word	0x00028a90
        /*1a50*/ 	.word	0x00000007
        /*1a54*/ 	.word	0x00000060
        /*1a58*/ 	.short	0x010a
        /*1a5a*/ 	.byte	0x3f
	.zero		1


	//   ....[98]....
        /*1a5c*/ 	.word	0x00028ae0
        /*1a60*/ 	.word	0x00000003
        /*1a64*/ 	.word	0x00031c60
        /*1a68*/ 	.short	0x010a
        /*1a6a*/ 	.byte	0x3f
	.zero		1


	//   ....[99]....
        /*1a6c*/ 	.word	0x00029510
        /*1a70*/ 	.word	0x00000009
        /*1a74*/ 	.word	0x00031c20
        /*1a78*/ 	.short	0x010a
        /*1a7a*/ 	.byte	0x3f
	.zero		1


	//   ....[100]....
        /*1a7c*/ 	.word	0x000296b0
        /*1a80*/ 	.word	0x00000007
        /*1a84*/ 	.word	0x00000000
        /*1a88*/ 	.short	0x010a
        /*1a8a*/ 	.byte	0x3f
	.zero		1


	//   ....[101]....
        /*1a8c*/ 	.word	0x00029700
        /*1a90*/ 	.word	0x00000003
        /*1a94*/ 	.word	0x00000000
        /*1a98*/ 	.short	0x010a
        /*1a9a*/ 	.byte	0x3f
	.zero		1


	//   ....[102]....
        /*1a9c*/ 	.word	0x00029750
        /*1aa0*/ 	.word	0x00000005
        /*1aa4*/ 	.word	0x00000000
        /*1aa8*/ 	.short	0x010a
        /*1aaa*/ 	.byte	0x3f
	.zero		1


	//----- nvinfo : EIATTR_NUM_MBARRIERS
	.align		4
.L_325:
        /*1aac*/ 	.byte	0x03, 0x38
        /*1aae*/ 	.short	0x0016


	//----- nvinfo : EIATTR_EXIT_INSTR_OFFSETS
	.align		4
        /*1ab0*/ 	.byte	0x04, 0x1c
        /*1ab2*/ 	.short	(.L_327 - .L_326)


	//   ....[0]....
.L_326:
        /*1ab4*/ 	.word	0x00026e50


	//----- nvinfo : EIATTR_MAX_THREADS
	.align		4
.L_327:
        /*1ab8*/ 	.byte	0x04, 0x05
        /*1aba*/ 	.short	(.L_329 - .L_328)
.L_328:
        /*1abc*/ 	.word	0x00000200
        /*1ac0*/ 	.word	0x00000001
        /*1ac4*/ 	.word	0x00000001


	//----- nvinfo : EIATTR_CRS_STACK_SIZE
	.align		4
.L_329:
        /*1ac8*/ 	.byte	0x04, 0x1e
        /*1aca*/ 	.short	(.L_331 - .L_330)
.L_330:
        /*1acc*/ 	.word	0x00000000


	//----- nvinfo : EIATTR_CBANK_PARAM_SIZE
	.align		4
.L_331:
        /*1ad0*/ 	.byte	0x03, 0x19
        /*1ad2*/ 	.short	0x0af0


	//----- nvinfo : EIATTR_PARAM_CBANK
	.align		4
        /*1ad4*/ 	.byte	0x04, 0x0a
        /*1ad6*/ 	.short	(.L_333 - .L_332)
	.align		4
.L_332:
        /*1ad8*/ 	.word	index@(.nv.constant0._ZN7cutlass13device_kernelIN5flash11enable_sm90INS1_16FlashAttnFwdSm90INS1_25CollectiveMainloopFwdSm90ILi2EN4cute5tupleIJNS5_1CILi1EEES8_S8_EEENS6_IJNS7_ILi192EEENS7_ILi144EEENS7_ILi96EEEEEELi96ENS_10bfloat16_tEfNS_4arch4Sm90ELb1ELb0ELb0ELb1ELb0ELb1ELb0ELb0ELb1ELb1ELb1ELb0EEENS1_21CollectiveEpilogueFwdINS6_IJSA_SC_SB_EEES9_SE_SG_Li384ELb1ELb1ELb1ELb0EEENS1_36VarlenDynamicPersistentTileSchedulerILi192ELi144ELi384ELi128ELb1ELb1ELb1ELb1ELb1ELb1EEEEEEEEEvNT_6ParamsE)
        /*1adc*/ 	.short	0x0210
        /*1ade*/ 	.short	0x0af0


	//----- nvinfo : EIATTR_SW_WAR
	.align		4
.L_333:
        /*1ae0*/ 	.byte	0x04, 0x36
        /*1ae2*/ 	.short	(.L_335 - .L_334)
.L_334:
        /*1ae4*/ 	.word	0x00000008
.L_335:


//--------------------- .nv.callgraph             --------------------------
	.section	.nv.callgraph,"",@"SHT_CUDA_CALLGRAPH"
	.align	4
	.sectionentsize	8
	.align		4
        /*0000*/ 	.word	0x00000000
	.align		4
        /*0004*/ 	.word	0xffffffff
	.align		4
        /*0008*/ 	.word	index@(_ZN7cutlass13device_kernelIN5flash11enable_sm90INS1_16FlashAttnFwdSm90INS1_25CollectiveMainloopFwdSm90ILi2EN4cute5tupleIJNS5_1CILi1EEES8_S8_EEENS6_IJNS7_ILi192EEENS7_ILi144EEENS7_ILi96EEEEEELi96ENS_10bfloat16_tEfNS_4arch4Sm90ELb0ELb0ELb0ELb0ELb0ELb0ELb0ELb0ELb1ELb1ELb1ELb0EEENS1_21CollectiveEpilogueFwdINS6_IJSA_SC_SB_EEES9_SE_SG_Li384ELb0ELb1ELb1ELb0EEENS1_19SingleTileSchedulerILb0ELb1ELb1ELi192EEEEEEEEEvNT_6ParamsE)
	.align		4
        /*000c*/ 	.word	index@(__assertfail)
	.align		4
        /*0010*/ 	.word	index@(_ZN7cutlass13device_kernelIN5flash11enable_sm90INS1_16FlashAttnFwdSm90INS1_25CollectiveMainloopFwdSm90ILi2EN4cute5tupleIJNS5_1CILi1EEES8_S8_EEENS6_IJNS7_ILi192EEENS7_ILi144EEENS7_ILi96EEEEEELi96ENS_10bfloat16_tEfNS_4arch4Sm90ELb0ELb0ELb0ELb1ELb0ELb0ELb0ELb0ELb1ELb1ELb1ELb0EEENS1_21CollectiveEpilogueFwdINS6_IJSA_SC_SB_EEES9_SE_SG_Li384ELb1ELb1ELb1ELb0EEENS1_36VarlenDynamicPersistentTileSchedulerILi192ELi144ELi384ELi128ELb1ELb1ELb1ELb0ELb1ELb1EEEEEEEEEvNT_6ParamsE)
	.align		4
        /*0014*/ 	.word	index@(__assertfail)
	.align		4
        /*0018*/ 	.word	index@(_ZN7cutlass13device_kernelIN5flash11enable_sm90INS1_16FlashAttnFwdSm90INS1_25CollectiveMainloopFwdSm90ILi2EN4cute5tupleIJNS5_1CILi1EEES8_S8_EEENS6_IJNS7_ILi192EEENS7_ILi144EEENS7_ILi96EEEEEELi96ENS_10bfloat16_tEfNS_4arch4Sm90ELb0ELb0ELb0ELb1ELb0ELb1ELb0ELb0ELb1ELb1ELb1ELb0EEENS1_21CollectiveEpilogueFwdINS6_IJSA_SC_SB_EEES9_SE_SG_Li384ELb1ELb1ELb1ELb0EEENS1_36VarlenDynamicPersistentTileSchedulerILi192ELi144ELi384ELi128ELb1ELb1ELb1ELb0ELb1ELb1EEEEEEEEEvNT_6ParamsE)
	.align		4
        /*001c*/ 	.word	index@(__assertfail)
	.align		4
        /*0020*/ 	.word	index@(_ZN7cutlass13device_kernelIN5flash11enable_sm90INS1_16FlashAttnFwdSm90INS1_25CollectiveMainloopFwdSm90ILi2EN4cute5tupleIJNS5_1CILi1EEES8_S8_EEENS6_IJNS7_ILi192EEENS7_ILi128EEENS7_ILi96EEEEEELi96ENS_10bfloat16_tEfNS_4arch4Sm90ELb0ELb1ELb0ELb0ELb0ELb0ELb0ELb0ELb1ELb1ELb1ELb0EEENS1_21CollectiveEpilogueFwdINS6_IJSA_SC_SB_EEES9_SE_SG_Li384ELb0ELb1ELb1ELb0EEENS1_19SingleTileSchedulerILb0ELb1ELb1ELi192EEEEEEEEEvNT_6ParamsE)
	.align		4
        /*0024*/ 	.word	index@(__assertfail)
	.align		4
        /*0028*/ 	.word	index@(_ZN7cutlass13device_kernelIN5flash11enable_sm90INS1_16FlashAttnFwdSm90INS1_25CollectiveMainloopFwdSm90ILi2EN4cute5tupleIJNS5_1CILi1EEES8_S8_EEENS6_IJNS7_ILi192EEENS7_ILi128EEENS7_ILi96EEEEEELi96ENS_10bfloat16_tEfNS_4arch4Sm90ELb0ELb1ELb0ELb1ELb0ELb0ELb0ELb0ELb1ELb1ELb1ELb0EEENS1_21CollectiveEpilogueFwdINS6_IJSA_SC_SB_EEES9_SE_SG_Li384ELb1ELb1ELb1ELb0EEENS1_36VarlenDynamicPersistentTileSchedulerILi192ELi128ELi384ELi128ELb1ELb1ELb1ELb1ELb0ELb1EEEEEEEEEvNT_6ParamsE)
	.align		4
        /*002c*/ 	.word	index@(__assertfail)
	.align		4
        /*0030*/ 	.word	index@(_ZN7cutlass13device_kernelIN5flash11enable_sm90INS1_16FlashAttnFwdSm90INS1_25CollectiveMainloopFwdSm90ILi2EN4cute5tupleIJNS5_1CILi1EEES8_S8_EEENS6_IJNS7_ILi192EEENS7_ILi128EEENS7_ILi96EEEEEELi96ENS_10bfloat16_tEfNS_4arch4Sm90ELb0ELb1ELb0ELb1ELb0ELb1ELb0ELb0ELb1ELb1ELb1ELb0EEENS1_21CollectiveEpilogueFwdINS6_IJSA_SC_SB_EEES9_SE_SG_Li384ELb1ELb1ELb1ELb0EEENS1_36VarlenDynamicPersistentTileSchedulerILi192ELi128ELi384ELi128ELb1ELb1ELb1ELb1ELb0ELb1EEEEEEEEEvNT_6ParamsE)
	.align		4
        /*0034*/ 	.word	index@(__assertfail)
	.align		4
        /*0038*/ 	.word	index@(_ZN7cutlass13device_kernelIN5flash11enable_sm90INS1_16FlashAttnFwdSm90INS1_25CollectiveMainloopFwdSm90ILi2EN4cute5tupleIJNS5_1CILi1EEES8_S8_EEENS6_IJNS7_ILi192EEENS7_ILi144EEENS7_ILi96EEEEEELi96ENS_10bfloat16_tEfNS_4arch4Sm90ELb1ELb0ELb0ELb0ELb0ELb0ELb0ELb0ELb1ELb1ELb1ELb0EEENS1_21CollectiveEpilogueFwdINS6_IJSA_SC_SB_EEES9_SE_SG_Li384ELb0ELb1ELb1ELb0EEENS1_19SingleTileSchedulerILb0ELb1ELb1ELi192EEEEEEEEEvNT_6ParamsE)
	.align		4
        /*003c*/ 	.word	index@(__assertfail)
	.align		4
        /*0040*/ 	.word	index@(_ZN7cutlass13device_kernelIN5flash11enable_sm90INS1_16FlashAttnFwdSm90INS1_25CollectiveMainloopFwdSm90ILi2EN4cute5tupleIJNS5_1CILi1EEES8_S8_EEENS6_IJNS7_ILi192EEENS7_ILi144EEENS7_ILi96EEEEEELi96ENS_10bfloat16_tEfNS_4arch4Sm90ELb1ELb0ELb0ELb1ELb0ELb0ELb0ELb0ELb1ELb1ELb1ELb0EEENS1_21CollectiveEpilogueFwdINS6_IJSA_SC_SB_EEES9_SE_SG_Li384ELb1ELb1ELb1ELb0EEENS1_36VarlenDynamicPersistentTileSchedulerILi192ELi144ELi384ELi128ELb1ELb1ELb1ELb1ELb1ELb1EEEEEEEEEvNT_6ParamsE)
	.align		4
        /*0044*/ 	.word	index@(__assertfail)
	.align		4
        /*0048*/ 	.word	index@(_ZN7cutlass13device_kernelIN5flash11enable_sm90INS1_16FlashAttnFwdSm90INS1_25CollectiveMainloopFwdSm90ILi2EN4cute5tupleIJNS5_1CILi1EEES8_S8_EEENS6_IJNS7_ILi192EEENS7_ILi144EEENS7_ILi96EEEEEELi96ENS_10bfloat16_tEfNS_4arch4Sm90ELb1ELb0ELb0ELb1ELb0ELb1ELb0ELb0ELb1ELb1ELb1ELb0EEENS1_21CollectiveEpilogueFwdINS6_IJSA_SC_SB_EEES9_SE_SG_Li384ELb1ELb1ELb1ELb0EEENS1_36VarlenDynamicPersistentTileSchedulerILi192ELi144ELi384ELi128ELb1ELb1ELb1ELb1ELb1ELb1EEEEEEEEEvNT_6ParamsE)
	.align		4
        /*004c*/ 	.word	index@(__assertfail)
	.align		4
        /*0050*/ 	.word	0x00000000
	.align		4
        /*0054*/ 	.word	0xfffffffe
	.align		4
        /*0058*/ 	.word	0x00000000
	.align		4
        /*005c*/ 	.word	0xfffffffd
	.align		4
        /*0060*/ 	.word	0x00000000
	.align		4
        /*0064*/ 	.word	0xfffffffc


//--------------------- .nv.constant4             --------------------------
	.section	.nv.constant4,"a",@progbits
	.align	8
	.align		8
.nv.constant4:
        /*0000*/ 	.dword	__assertfail
	.align		8
        /*0008*/ 	.dword	__unnamed_1
	.align		8
        /*0010*/ 	.dword	__unnamed_2
	.align		8
        /*0018*/ 	.dword	__unnamed_3
	.align		8
        /*0020*/ 	.dword	__unnamed_4
	.align		8
        /*0028*/ 	.dword	__unnamed_5
	.align		8
        /*0030*/ 	.dword	__unnamed_6
	.align		8
        /*0038*/ 	.dword	__unnamed_7
	.align		8
        /*0040*/ 	.dword	__unnamed_8
	.align		8
        /*0048*/ 	.dword	__unnamed_9
	.align		8
        /*0050*/ 	.dword	_ZN71_INTERNAL_dade0eba_35_flash_fwd_hdim96_bf16_split_sm90_cu_882f9858_34164cuda3std3__45__cpo5beginE
	.align		8
        /*0058*/ 	.dword	_ZN71_INTERNAL_dade0eba_35_flash_fwd_hdim96_bf16_split_sm90_cu_882f9858_34164cuda3std3__45__cpo3endE
	.align		8
        /*0060*/ 	.dword	_ZN71_INTERNAL_dade0eba_35_flash_fwd_hdim96_bf16_split_sm90_cu_882f9858_34164cuda3std3__45__cpo6cbeginE
	.align		8
        /*0068*/ 	.dword	_ZN71_INTERNAL_dade0eba_35_flash_fwd_hdim96_bf16_split_sm90_cu_882f9858_34164cuda3std3__45__cpo4cendE
	.align		8
        /*0070*/ 	.dword	_ZN71_INTERNAL_dade0eba_35_flash_fwd_hdim96_bf16_split_sm90_cu_882f9858_34164cuda3std3__473_GLOBAL__N__dade0eba_35_flash_fwd_hdim96_bf16_split_sm90_cu_882f9858_34166ignoreE
	.align		8
        /*0078*/ 	.dword	_ZN71_INTERNAL_dade0eba_35_flash_fwd_hdim96_bf16_split_sm90_cu_882f9858_34164cuda3std3__419piecewise_constructE
	.align		8
        /*0080*/ 	.dword	_ZN71_INTERNAL_dade0eba_35_flash_fwd_hdim96_bf16_split_sm90_cu_882f9858_34164cuda3std3__48in_placeE
	.align		8
        /*0088*/ 	.dword	_ZN71_INTERNAL_dade0eba_35_flash_fwd_hdim96_bf16_split_sm90_cu_882f9858_34164cuda3std6ranges3__45__cpo4swapE
	.align		8
        /*0090*/ 	.dword	_ZN71_INTERNAL_dade0eba_35_flash_fwd_hdim96_bf16_split_sm90_cu_882f9858_34164cuda3std6ranges3__45__cpo9iter_moveE
	.align		8
        /*0098*/ 	.dword	_ZN71_INTERNAL_dade0eba_35_flash_fwd_hdim96_bf16_split_sm90_cu_882f9858_34164cute7productE
	.align		8
        /*00a0*/ 	.dword	_ZN71_INTERNAL_dade0eba_35_flash_fwd_hdim96_bf16_split_sm90_cu_882f9858_34164cute1_E
	.align		8
        /*00a8*/ 	.dword	$str$20
	.align		8
        /*00b0*/ 	.dword	$str$21


//--------------------- .text._ZN7cutlass13device_kernelIN5flash11enable_sm90INS1_16FlashAttnFwdSm90INS1_25CollectiveMainloopFwdSm90ILi2EN4cute5tupleIJNS5_1CILi1EEES8_S8_EEENS6_IJNS7_ILi192EEENS7_ILi144EEENS7_ILi96EEEEEELi96ENS_10bfloat16_tEfNS_4arch4Sm90ELb0ELb0ELb0ELb0ELb0ELb0ELb0ELb0ELb1ELb1ELb1ELb0EEENS1_21CollectiveEpilogueFwdINS6_IJSA_SC_SB_EEES9_SE_SG_Li384ELb0ELb1ELb1ELb0EEENS1_19SingleTileSchedulerILb0ELb1ELb1ELi192EEEEEEEEEvNT_6ParamsE --------------------------
	.section	.text._ZN7cutlass13device_kernelIN5flash11enable_sm90INS1_16FlashAttnFwdSm90INS1_25CollectiveMainloopFwdSm90ILi2EN4cute5tupleIJNS5_1CILi1EEES8_S8_EEENS6_IJNS7_ILi192EEENS7_ILi144EEENS7_ILi96EEEEEELi96ENS_10bfloat16_tEfNS_4arch4Sm90ELb0ELb0ELb0ELb0ELb0ELb0ELb0ELb0ELb1ELb1ELb1ELb0EEENS1_21CollectiveEpilogueFwdINS6_IJSA_SC_SB_EEES9_SE_SG_Li384ELb0ELb1ELb1ELb0EEENS1_19SingleTileSchedulerILb0ELb1ELb1ELi192EEEEEEEEEvNT_6ParamsE,"ax",@progbits
	.align	128
.text._ZN7cutlass13device_kernelIN5flash11enable_sm90INS1_16FlashAttnFwdSm90INS1_25CollectiveMainloopFwdSm90ILi2EN4cute5tupleIJNS5_1CILi1EEES8_S8_EEENS6_IJNS7_ILi192EEENS7_ILi144EEENS7_ILi96EEEEEELi96ENS_10bfloat16_tEfNS_4arch4Sm90ELb0ELb0ELb0ELb0ELb0ELb0ELb0ELb0ELb1ELb1ELb1ELb0EEENS1_21CollectiveEpilogueFwdINS6_IJSA_SC_SB_EEES9_SE_SG_Li384ELb0ELb1ELb1ELb0EEENS1_19SingleTileSchedulerILb0ELb1ELb1ELi192EEEEEEEEEvNT_6ParamsE:
        .type           _ZN7cutlass13device_kernelIN5flash11enable_sm90INS1_16FlashAttnFwdSm90INS1_25CollectiveMainloopFwdSm90ILi2EN4cute5tupleIJNS5_1CILi1EEES8_S8_EEENS6_IJNS7_ILi192EEENS7_ILi144EEENS7_ILi96EEEEEELi96ENS_10bfloat16_tEfNS_4arch4Sm90ELb0ELb0ELb0ELb0ELb0ELb0ELb0ELb0ELb1ELb1ELb1ELb0EEENS1_21CollectiveEpilogueFwdINS6_IJSA_SC_SB_EEES9_SE_SG_Li384ELb0ELb1ELb1ELb0EEENS1_19SingleTileSchedulerILb0ELb1ELb1ELi192EEEEEEEEEvNT_6ParamsE,@function
        .size           _ZN7cutlass13device_kernelIN5flash11enable_sm90INS1_16FlashAttnFwdSm90INS1_25CollectiveMainloopFwdSm90ILi2EN4cute5tupleIJNS5_1CILi1EEES8_S8_EEENS6_IJNS7_ILi192EEENS7_ILi144EEENS7_ILi96EEEEEELi96ENS_10bfloat16_tEfNS_4arch4Sm90ELb0ELb0ELb0ELb0ELb0ELb0ELb0ELb0ELb1ELb1ELb1ELb0EEENS1_21CollectiveEpilogueFwdINS6_IJSA_SC_SB_EEES9_SE_SG_Li384ELb0ELb1ELb1ELb0EEENS1_19SingleTileSchedulerILb0ELb1ELb1ELi192EEEEEEEEEvNT_6ParamsE,(.L_x_2776 - _ZN7cutlass13device_kernelIN5flash11enable_sm90INS1_16FlashAttnFwdSm90INS1_25CollectiveMainloopFwdSm90ILi2EN4cute5tupleIJNS5_1CILi1EEES8_S8_EEENS6_IJNS7_ILi192EEENS7_ILi144EEENS7_ILi96EEEEEELi96ENS_10bfloat16_tEfNS_4arch4Sm90ELb0ELb0ELb0ELb0ELb0ELb0ELb0ELb0ELb1ELb1ELb1ELb0EEENS1_21CollectiveEpilogueFwdINS6_IJSA_SC_SB_EEES9_SE_SG_Li384ELb0ELb1ELb1ELb0EEENS1_19SingleTileSchedulerILb0ELb1ELb1ELi192EEEEEEEEEvNT_6ParamsE)
        .other          _ZN7cutlass13device_kernelIN5flash11enable_sm90INS1_16FlashAttnFwdSm90INS1_25CollectiveMainloopFwdSm90ILi2EN4cute5tupleIJNS5_1CILi1EEES8_S8_EEENS6_IJNS7_ILi192EEENS7_ILi144EEENS7_ILi96EEEEEELi96ENS_10bfloat16_tEfNS_4arch4Sm90ELb0ELb0ELb0ELb0ELb0ELb0ELb0ELb0ELb1ELb1ELb1ELb0EEENS1_21CollectiveEpilogueFwdINS6_IJSA_SC_SB_EEES9_SE_SG_Li384ELb0ELb1ELb1ELb0EEENS1_19SingleTileSchedulerILb0ELb1ELb1ELi192EEEEEEEEEvNT_6ParamsE,@"STO_CUDA_ENTRY STV_DEFAULT"
_ZN7cutlass13device_kernelIN5flash11enable_sm90INS1_16FlashAttnFwdSm90INS1_25CollectiveMainloopFwdSm90ILi2EN4cute5tupleIJNS5_1CILi1EEES8_S8_EEENS6_IJNS7_ILi192EEENS7_ILi144EEENS7_ILi96EEEEEELi96ENS_10bfloat16_tEfNS_4arch4Sm90ELb0ELb0ELb0ELb0ELb0ELb0ELb0ELb0ELb1ELb1ELb1ELb0EEENS1_21CollectiveEpilogueFwdINS6_IJSA_SC_SB_EEES9_SE_SG_Li384ELb0ELb1ELb1ELb0EEENS1_19SingleTileSchedulerILb0ELb1ELb1ELi192EEEEEEEEEvNT_6ParamsE:
[----:B------:R-:W0:Y:S01]  /*0000*/  LDC R1, c[0x0][0x28] ;  /* 0x00000a00ff017b82 */ /* 0x000e220000000800 */
[----:B------:R-:W1:Y:S01]  /*0010*/  S2R R3, SR_TID.X ;  /* 0x0000000000037919 */ /* 0x000e620000002100 */
[----:B------:R-:W-:Y:S01]  /*0020*/  ELECT P0, URZ, PT ;  /* 0x00000000003f782f */ /* 0x000fe20003800000 */
[----:B------:R-:W-:Y:S01]  /*0030*/  BSSY B0, `(.L_x_0) ;  /* 0x000000d000007945 */ /* 0x000fe20003800000 */
[----:B-1----:R-:W-:-:S05]  /*0040*/  SHF.R.U32.HI R29, RZ, 0x5, R3 ;  /* 0x00000005ff1d7819 */ /* 0x002fca0000011603 */
[----:B------:R-:W1:Y:S02]  /*0050*/  SHFL.IDX PT, R0, R29, RZ, 0x1f ;  /* 0x00001fff1d007589 */ /* 0x000e6400000e0000 */
[----:B-1----:R-:W-:-:S13]  /*0060*/  ISETP.EQ.AND P0, PT, R0, RZ, P0 ;  /* 0x000000ff0000720c */ /* 0x002fda0000702270 */
[----:B0-----:R-:W-:Y:S05]  /*0070*/  @!P0 BRA `(.L_x_1) ;  /* 0x0000000000208947 */ /* 0x001fea0003800000 */
[----:B------:R-:W-:Y:S02]  /*0080*/  ULDC.64 UR4, c[0x0][0x198] ;  /* 0x0000660000047ab9 */ /* 0x000fe40000000a00 */
[----:B------:R-:W-:Y:S02]  /*0090*/  UIADD3 UR6, UP0, UR4, 0x370, URZ ;  /* 0x0000037004067890 */ /* 0x000fe4000ff1e03f */
[----:B------:R-:W-:Y:S02]  /*00a0*/  UIADD3 UR4, UP1, UR4, 0x470, URZ ;  /* 0x0000047004047890 */ /* 0x000fe4000ff3e03f */
[----:B------:R-:W-:Y:S02]  /*00b0*/  UIADD3.X UR7, URZ, UR5, URZ, UP0, !UPT ;  /* 0x000000053f077290 */ /* 0x000fe400087fe43f */
[----:B------:R-:W-:-:S07]  /*00c0*/  UIADD3.X UR5, URZ, UR5, URZ, UP1, !UPT ;  /* 0x000000053f057290 */ /* 0x000fce0008ffe43f */
[----:B------:R0:W-:Y:S02]  /*00d0*/  UTMACCTL.PF [UR6] ;  /* 0x00000000060079b9 */ /* 0x0001e40008040000 */
[----:B------:R0:W-:Y:S02]  /*00e0*/  UTMACCTL.PF [UR4] ;  /* 0x00000000040079b9 */ /* 0x0001e40008040000 */
[----:B0-----:R-:W-:Y:S01]  /*00f0*/  NOP ;  /* 0x0000000000007918 */ /* 0x001fe20000000000 */
.L_x_1:
[----:B------:R-:W-:Y:S05]  /*0100*/  BSYNC B0 ;  /* 0x0000000000007941 */ /* 0x000fea0003800000 */
.L_x_0:
[----:B------:R-:W-:Y:S01]  /*0110*/  VOTEU.ANY UP0, P0 ;  /* 0x00000000003f7886 */ /* 0x000fe20000000100 */
[----:B------:R-:W0:Y:S01]  /*0120*/  SHFL.IDX PT, R0, R29, RZ, 0x1f ;  /* 0x00001fff1d007589 */ /* 0x000e2200000e0000 */
[----:B------:R-:W-:Y:S01]  /*0130*/  UMOV UR4, 0x80 ;  /* 0x0000008000047882 */ /* 0x000fe20000000000 */
[----:B------:R-:W-:Y:S01]  /*0140*/  UMOV UR7, 0x180 ;  /* 0x0000018000077882 */ /* 0x000fe20000000000 */
[----:B------:R-:W-:Y:S01]  /*0150*/  SHF.R.U32.HI R2, RZ, 0x7, R3 ;  /* 0x00000007ff027819 */ /* 0x000fe20000011603 */
[----:B------:R-:W1:Y:S01]  /*0160*/  @UP0 S2UR UR8, SR_CgaCtaId ;  /* 0x00000000000809c3 */ /* 0x000e620000008800 */
[----:B------:R-:W-:Y:S01]  /*0170*/  @UP0 UMOV UR6, 0x400 ;  /* 0x0000040000060882 */ /* 0x000fe20000000000 */
[----:B------:R-:W-:-:S04]  /*0180*/  @UP0 UIADD3 UR4, -UR4, 0x100000, URZ ;  /* 0x0010000004040890 */ /* 0x000fc8000fffe13f */
[----:B------:R-:W-:Y:S02]  /*0190*/  @UP0 USHF.L.U32 UR5, UR4, 0xb, URZ ;  /* 0x0000000b04050899 */ /* 0x000fe4000800063f */
[----:B------:R-:W-:Y:S01]  /*01a0*/  @UP0 USHF.L.U32 UR4, UR4, 0x1, URZ ;  /* 0x0000000104040899 */ /* 0x000fe2000800063f */
[----:B------:R-:W-:Y:S01]  /*01b0*/  VOTEU.ANY UP1, P0 ;  /* 0x00000000003f7886 */ /* 0x000fe20000020100 */
[----:B0-----:R-:W-:Y:S02]  /*01c0*/  ISETP.NE.AND P1, PT, R0, RZ, PT ;  /* 0x000000ff0000720c */ /* 0x001fe40003f25270 */
[----:B------:R0:W2:Y:S01]  /*01d0*/  SHFL.IDX PT, R0, R2, RZ, 0x1f ;  /* 0x00001fff02007589 */ /* 0x0000a200000e0000 */
[----:B-1----:R-:W-:Y:S02]  /*01e0*/  @UP0 ULEA UR8, UR8, UR6, 0x18 ;  /* 0x0000000608080291 */ /* 0x002fe4000f8ec03f */
[----:B------:R-:W-:-:S04]  /*01f0*/  @UP0 UIADD3 UR6, -UR7, 0x100000, URZ ;  /* 0x0010000007060890 */ /* 0x000fc8000fffe13f */
[----:B------:R-:W-:Y:S02]  /*0200*/  @UP0 USHF.L.U32 UR7, UR6, 0xb, URZ ;  /* 0x0000000b06070899 */ /* 0x000fe4000800063f */
[----:B------:R-:W-:Y:S01]  /*0210*/  @UP0 USHF.L.U32 UR6, UR6, 0x1, URZ ;  /* 0x0000000106060899 */ /* 0x000fe2000800063f */
[----:B------:R-:W-:Y:S01]  /*0220*/  VOTEU.ANY UP0, P0 ;  /* 0x00000000003f7886 */ /* 0x000fe20000000100 */
[----:B------:R-:W1:Y:S04]  /*0230*/  FENCE.VIEW.ASYNC.S ;  /* 0x00000000000073c6 */ /* 0x000e680000000000 */
[----:B-1----:R0:W1:Y:S06]  /*0240*/  @UP0 SYNCS.EXCH.64 URZ, [UR8+0x31c00], UR4 ;  /* 0x031c0004083f05b2 */ /* 0x00206c0008000100 */
[----:B------:R0:W3:Y:S02]  /*0250*/  @UP1 SYNCS.EXCH.64 URZ, [UR8+0x31c20], UR6 ;  /* 0x031c2006083f15b2 */ /* 0x0000e40008000100 */
[----:B0-----:R-:W-:Y:S05]  /*0260*/  @P1 BRA `(.L_x_2) ;  /* 0x0000000000481947 */ /* 0x001fea0003800000 */
[----:B------:R-:W0:Y:S01]  /*0270*/  S2UR UR5, SR_CgaCtaId ;  /* 0x00000000000579c3 */ /* 0x000e220000008800 */
[----:B------:R-:W-:Y:S01]  /*0280*/  UMOV UR4, 0x400 ;  /* 0x0000040000047882 */ /* 0x000fe20000000000 */
[----:B------:R-:W-:Y:S01]  /*0290*/  UMOV UR6, 0x1 ;  /* 0x0000000100067882 */ /* 0x000fe20000000000 */
[----:B------:R-:W-:Y:S01]  /*02a0*/  UMOV UR7, 0x3 ;  /* 0x0000000300077882 */ /* 0x000fe20000000000 */
[----:B------:R-:W-:Y:S01]  /*02b0*/  ELECT P0, URZ, PT ;  /* 0x00000000003f782f */ /* 0x000fe20003800000 */
[----:B0-----:R-:W-:Y:S02]  /*02c0*/  ULEA UR8, UR5, UR4, 0x18 ;  /* 0x0000000405087291 */ /* 0x001fe4000f8ec03f */
[----:B------:R-:W-:-:S04]  /*02d0*/  UIADD3 UR4, -UR6, 0x100000, URZ ;  /* 0x0010000006047890 */ /* 0x000fc8000fffe13f */
[----:B------:R-:W-:Y:S02]  /*02e0*/  USHF.L.U32 UR5, UR4, 0xb, URZ ;  /* 0x0000000b04057899 */ /* 0x000fe4000800063f */
[----:B------:R-:W-:Y:S02]  /*02f0*/  USHF.L.U32 UR4, UR4, 0x1, URZ ;  /* 0x0000000104047899 */ /* 0x000fe4000800063f */
[----:B------:R-:W-:-:S04]  /*0300*/  UIADD3 UR6, -UR7, 0x100000, URZ ;  /* 0x0010000007067890 */ /* 0x000fc8000fffe13f */
[----:B------:R-:W-:Y:S02]  /*0310*/  USHF.L.U32 UR7, UR6, 0xb, URZ ;  /* 0x0000000b06077899 */ /* 0x000fe4000800063f */
[----:B------:R-:W-:Y:S01]  /*0320*/  USHF.L.U32 UR6, UR6, 0x1, URZ ;  /* 0x0000000106067899 */ /* 0x000fe2000800063f */
[----:B------:R-:W0:Y:S03]  /*0330*/  FENCE.VIEW.ASYNC.S ;  /* 0x00000000000073c6 */ /* 0x000e260000000000 */
[----:B0-----:R0:W4:Y:S08]  /*0340*/  SYNCS.EXCH.64 URZ, [UR8+0x31c30], UR4 ;  /* 0x031c3004083f75b2 */ /* 0x0011300008000100 */
[----:B------:R0:W0:Y:S01]  /*0350*/  SYNCS.EXCH.64 URZ, [UR8+0x31c40], UR6 ;  /* 0x031c4006083f75b2 */ /* 0x0000220008000100 */
[----:B------:R0:W0:Y:S01]  /*0360*/  SYNCS.EXCH.64 URZ, [UR8+0x31c38], UR4 ;  /* 0x031c3804083f75b2 */ /* 0x0000220008000100 */
[----:B------:R0:W0:Y:S01]  /*0370*/  SYNCS.EXCH.64 URZ, [UR8+0x31c48], UR6 ;  /* 0x031c4806083f75b2 */ /* 0x0000220008000100 */
[----:B------:R-:W-:Y:S01]  /*0380*/  NOP ;  /* 0x0000000000007918 */ /* 0x000fe20000000000 */
.L_x_2:
[----:B------:R-:W5:Y:S01]  /*0390*/  SHFL.IDX PT, R2, R29, RZ, 0x1f ;  /* 0x00001fff1d027589 */ /* 0x000f6200000e0000 */
[----:B------:R-:W-:Y:S01]  /*03a0*/  NOP ;  /* 0x0000000000007918 */ /* 0x000fe20000000000 */
[----:B-----5:R-:W-:-:S13]  /*03b0*/  ISETP.NE.AND P0, PT, R2, RZ, PT ;  /* 0x000000ff0200720c */ /* 0x020fda0003f05270 */
[----:B------:R-:W-:Y:S05]  /*03c0*/  @P0 BRA `(.L_x_3) ;  /* 0x0000000000480947 */ /* 0x000fea0003800000 */
[----:B0-----:R-:W0:Y:S01]  /*03d0*/  S2UR UR5, SR_CgaCtaId ;  /* 0x00000000000579c3 */ /* 0x001e220000008800 */
        /* <DEDUP_REMOVED lines=12> */
[----:B0-----:R0:W0:Y:S08]  /*04a0*/  SYNCS.EXCH.64 URZ, [UR8+0x31c50], UR4 ;  /* 0x031c5004083f75b2 */ /* 0x0010300008000100 */
[----:B------:R0:W0:Y:S01]  /*04b0*/  SYNCS.EXCH.64 URZ, [UR8+0x31c60], UR6 ;  /* 0x031c6006083f75b2 */ /* 0x0000220008000100 */
[----:B------:R0:W0:Y:S01]  /*04c0*/  SYNCS.EXCH.64 URZ, [UR8+0x31c58], UR4 ;  /* 0x031c5804083f75b2 */ /* 0x0000220008000100 */
[----:B------:R0:W0:Y:S01]  /*04d0*/  SYNCS.EXCH.64 URZ, [UR8+0x31c68], UR6 ;  /* 0x031c6806083f75b2 */ /* 0x0000220008000100 */
[----:B------:R-:W-:Y:S01]  /*04e0*/  NOP ;  /* 0x0000000000007918 */ /* 0x000fe20000000000 */
.L_x_3:
[----:B------:R-:W5:Y:S01]  /*04f0*/  SHFL.IDX PT, R2, R29, RZ, 0x1f ;  /* 0x00001fff1d027589 */ /* 0x000f6200000e0000 */
[----:B------:R-:W-:Y:S01]  /*0500*/  NOP ;  /* 0x0000000000007918 */ /* 0x000fe20000000000 */
[----:B-----5:R-:W-:-:S13]  /*0510*/  ISETP.NE.AND P0, PT, R2, RZ, PT ;  /* 0x000000ff0200720c */ /* 0x020fda0003f05270 */
[----:B------:R-:W-:Y:S05]  /*0520*/  @P0 BRA `(.L_x_4) ;  /* 0x0000000000380947 */ /* 0x000fea0003800000 */
[----:B0-----:R-:W0:Y:S01]  /*0530*/  S2UR UR5, SR_CgaCtaId ;  /* 0x00000000000579c3 */ /* 0x001e220000008800 */
[----:B------:R-:W-:Y:S01]  /*0540*/  UMOV UR4, 0x400 ;  /* 0x0000040000047882 */ /* 0x000fe20000000000 */
[----:B------:R-:W-:Y:S01]  /*0550*/  UMOV UR7, 0x1 ;  /* 0x0000000100077882 */ /* 0x000fe20000000000 */
[----:B------:R-:W-:Y:S01]  /*0560*/  ELECT P0, URZ, PT ;  /* 0x00000000003f782f */ /* 0x000fe20003800000 */
[----:B0-----:R-:W-:Y:S02]  /*0570*/  ULEA UR6, UR5, UR4, 0x18 ;  /* 0x0000000405067291 */ /* 0x001fe4000f8ec03f */
[----:B------:R-:W-:-:S04]  /*0580*/  UIADD3 UR4, -UR7, 0x100000, URZ ;  /* 0x0010000007047890 */ /* 0x000fc8000fffe13f */
[----:B------:R-:W-:Y:S02]  /*0590*/  USHF.L.U32 UR5, UR4, 0xb, URZ ;  /* 0x0000000b04057899 */ /* 0x000fe4000800063f */
[----:B------:R-:W-:Y:S01]  /*05a0*/  USHF.L.U32 UR4, UR4, 0x1, URZ ;  /* 0x0000000104047899 */ /* 0x000fe2000800063f */
[----:B------:R-:W0:Y:S11]  /*05b0*/  FENCE.VIEW.ASYNC.S ;  /* 0x00000000000073c6 */ /* 0x000e360000000000 */
[----:B0-----:R0:W0:Y:S01]  /*05c0*/  SYNCS.EXCH.64 URZ, [UR6+0x31c70], UR4 ;  /* 0x031c7004063f75b2 */ /* 0x0010220008000100 */
[----:B------:R0:W0:Y:S01]  /*05d0*/  SYNCS.EXCH.64 URZ, [UR6+0x31c80], UR4 ;  /* 0x031c8004063f75b2 */ /* 0x0000220008000100 */
[----:B------:R0:W0:Y:S01]  /*05e0*/  SYNCS.EXCH.64 URZ, [UR6+0x31c78], UR4 ;  /* 0x031c7804063f75b2 */ /* 0x0000220008000100 */
[----:B------:R0:W0:Y:S01]  /*05f0*/  SYNCS.EXCH.64 URZ, [UR6+0x31c88], UR4 ;  /* 0x031c8804063f75b2 */ /* 0x0000220008000100 */
[----:B------:R-:W-:Y:S01]  /*0600*/  NOP ;  /* 0x0000000000007918 */ /* 0x000fe20000000000 */
.L_x_4:
        /* <DEDUP_REMOVED lines=22> */
.L_x_5:
        /* <DEDUP_REMOVED lines=22> */
.L_x_6:
[----:B--2---:R-:W-:Y:S01]  /*08d0*/  ISETP.NE.AND P0, PT, R0, RZ, PT ;  /* 0x000000ff0000720c */ /* 0x004fe20003f05270 */
[----:B------:R-:W-:Y:S01]  /*08e0*/  IMAD.MOV.U32 R26, RZ, RZ, 0x1 ;  /* 0x00000001ff1a7424 */ /* 0x000fe200078e00ff */
[----:B------:R-:W-:Y:S01]  /*08f0*/  NOP ;  /* 0x0000000000007918 */ /* 0x000fe20000000000 */
[----:B------:R-:W-:Y:S01]  /*0900*/  ULDC.64 UR38, c[0x0][0x208] ;  /* 0x0000820000267ab9 */ /* 0x000fe20000000a00 */
[----:B------:R-:W-:Y:S01]  /*0910*/  BSSY B6, `(.L_x_7) ;  /* 0x0000db3000067945 */ /* 0x000fe20003800000 */
[----:B------:R-:W-:Y:S02]  /*0920*/  LOP3.LUT R27, R3, 0x7f, RZ, 0xc0, !PT ;  /* 0x0000007f031b7812 */ /* 0x000fe400078ec0ff */
[----:B------:R-:W-:Y:S01]  /*0930*/  SEL R26, R26, 0x2, !P0 ;  /* 0x000000021a1a7807 */ /* 0x000fe20004000000 */
[----:B01-34-:R-:W-:Y:S06]  /*0940*/  BAR.SYNC.DEFER_BLOCKING 0x0 ;  /* 0x0000000000007b1d */ /* 0x01bfec0000010000 */
[----:B------:R-:W-:Y:S05]  /*0950*/  @!P0 BRA `(.L_x_8) ;  /* 0x0000009800e08947 */ /* 0x000fea0003800000 */
.L_x_9:
[----:B------:R-:W-:-:S08]  /*0960*/  NOP ;  /* 0x0000000000007918 */ /* 0x000fd00000000000 */
[----:B------:R-:W0:Y:S02]  /*0970*/  USETMAXREG.TRY_ALLOC.CTAPOOL UP0, 0xa0 ;  /* 0x000000a0000079c8 */ /* 0x000e240008000600 */
[----:B0-----:R-:W-:-:S13]  /*0980*/  PLOP3.LUT P0, PT, PT, PT, UP0, 0x80, 0x0 ;  /* 0x000000000000781c */ /* 0x001fda0003f0f008 */
[----:B------:R-:W-:Y:S05]  /*0990*/  @!P0 BRA `(.L_x_9) ;  /* 0xfffffffc00f08947 */ /* 0x000fea000383ffff */
[----:B------:R-:W0:Y:S01]  /*09a0*/  LDC R2, c[0x0][0xc50] ;  /* 0x00031400ff027b82 */ /* 0x000e220000000800 */
[----:B------:R-:W1:Y:S07]  /*09b0*/  S2R R0, SR_TID.X ;  /* 0x0000000000007919 */ /* 0x000e6e0000002100 */
[----:B------:R-:W2:Y:S08]  /*09c0*/  S2UR UR4, SR_CTAID.Y ;  /* 0x00000000000479c3 */ /* 0x000eb00000002600 */
[----:B------:R-:W3:Y:S08]  /*09d0*/  S2UR UR5, SR_CTAID.Z ;  /* 0x00000000000579c3 */ /* 0x000ef00000002700 */
[----:B------:R-:W-:Y:S06]  /*09e0*/  BAR.ARV 0x8, 0x200 ;  /* 0x0208000000007b1d */ /* 0x000fec0000002000 */
[----:B0-----:R-:W-:Y:S01]  /*09f0*/  ISETP.NE.AND P1, PT, R2, 0x1, PT ;  /* 0x000000010200780c */ /* 0x001fe20003f25270 */
[----:B--2---:R-:W-:Y:S01]  /*0a00*/  IMAD.U32 R145, RZ, RZ, UR4 ;  /* 0x00000004ff917e24 */ /* 0x004fe2000f8e00ff */
[----:B-1----:R-:W-:-:S11]  /*0a10*/  SHF.R.U32.HI R4, RZ, 0x7, R0 ;  /* 0x00000007ff047819 */ /* 0x002fd60000011600 */
[----:B------:R-:W0:Y:S01]  /*0a20*/  @P1 LDC R0, c[0x0][0xc54] ;  /* 0x00031500ff001b82 */ /* 0x000e220000000800 */
[----:B------:R-:W-:-:S07]  /*0a30*/  ISETP.NE.AND P0, PT, R4, 0x1, PT ;  /* 0x000000010400780c */ /* 0x000fce0003f05270 */
[----:B------:R-:W1:Y:S08]  /*0a40*/  @P1 LDC R3, c[0x0][0xc58] ;  /* 0x00031600ff031b82 */ /* 0x000e700000000800 */
[----:B------:R-:W-:Y:S06]  /*0a50*/  @!P0 BAR.ARV 0x9, 0x100 ;  /* 0x0244000000008b1d */ /* 0x000fec0000002000 */
[----:B---3--:R-:W-:Y:S01]  /*0a60*/  ISETP.LE.AND P0, PT, RZ, UR5, PT ;  /* 0x00000005ff007c0c */ /* 0x008fe2000bf03270 */
[----:B0-----:R-:W-:-:S05]  /*0a70*/  @P1 IMAD.HI.U32 R0, R0, UR4, RZ ;  /* 0x0000000400001c27 */ /* 0x001fca000f8e00ff */
[----:B-1----:R-:W-:-:S05]  /*0a80*/  @P1 SHF.R.U32.HI R145, RZ, R3, R0 ;  /* 0x00000003ff911219 */ /* 0x002fca0000011600 */
[----:B------:R-:W-:-:S04]  /*0a90*/  IMAD.MOV R3, RZ, RZ, -R145 ;  /* 0x000000ffff037224 */ /* 0x000fc800078e0a91 */
[----:B------:R-:W-:Y:S01]  /*0aa0*/  IMAD R2, R2, R3, UR4 ;  /* 0x0000000402027e24 */ /* 0x000fe2000f8e0203 */
[----:B------:R-:W-:Y:S06]  /*0ab0*/  @!P0 BRA `(.L_x_10) ;  /* 0x000000d800608947 */ /* 0x000fec0003800000 */
[----:B------:R-:W0:Y:S01]  /*0ac0*/  LDC.64 R4, c[0x0][0x418] ;  /* 0x00010600ff047b82 */ /* 0x000e220000000a00 */
[----:B------:R-:W-:-:S07]  /*0ad0*/  LOP3.LUT R7, R2, 0xffff, RZ, 0xc0, !PT ;  /* 0x0000ffff02077812 */ /* 0x000fce00078ec0ff */
[----:B------:R-:W1:Y:S08]  /*0ae0*/  LDC R64, c[0x0][0x424] ;  /* 0x00010900ff407b82 */ /* 0x000e700000000800 */
[----:B------:R-:W2:Y:S01]  /*0af0*/  LDC R3, c[0x0][0x2f0] ;  /* 0x0000bc00ff037b82 */ /* 0x000ea20000000800 */
[----:B0-----:R-:W-:-:S04]  /*0b00*/  ISETP.NE.U32.AND P0, PT, R4, RZ, PT ;  /* 0x000000ff0400720c */ /* 0x001fc80003f05070 */
[----:B------:R-:W-:-:S04]  /*0b10*/  ISETP.NE.AND.EX P0, PT, R5, RZ, PT, P0 ;  /* 0x000000ff0500720c */ /* 0x000fc80003f05300 */
[----:B-1----:R-:W-:-:S05]  /*0b20*/  SEL R64, R64, 0x1, P0 ;  /* 0x0000000140407807 */ /* 0x002fca0000000000 */
[----:B--2---:R-:W-:-:S04]  /*0b30*/  IMAD R64, R64, R3, RZ ;  /* 0x0000000340407224 */ /* 0x004fc800078e02ff */
[C---:B------:R-:W-:Y:S01]  /*0b40*/  VIADD R0, R64.reuse, 0x8f ;  /* 0x0000008f40007836 */ /* 0x040fe20000000000 */
[----:B------:R-:W-:-:S03]  /*0b50*/  ISETP.GE.AND P0, PT, R64, 0x1, PT ;  /* 0x000000014000780c */ /* 0x000fc60003f06270 */
[----:B------:R-:W-:-:S05]  /*0b60*/  IMAD.HI R0, R0, 0x38e38e39, RZ ;  /* 0x38e38e3900007827 */ /* 0x000fca00078e02ff */
[----:B------:R-:W-:-:S04]  /*0b70*/  SHF.R.U32.HI R3, RZ, 0x1f, R0 ;  /* 0x0000001fff037819 */ /* 0x000fc80000011600 */
[----:B------:R-:W-:Y:S01]  /*0b80*/  LEA.HI.SX32 R17, R0, R3, 0x1b ;  /* 0x0000000300117211 */ /* 0x000fe200078fdaff */
[----:B------:R-:W-:Y:S01]  /*0b90*/  IMAD.MOV.U32 R0, RZ, RZ, RZ ;  /* 0x000000ffff007224 */ /* 0x000fe200078e00ff */
[----:B------:R-:W-:Y:S06]  /*0ba0*/  @!P0 BRA `(.L_x_11) ;  /* 0x0000000000788947 */ /* 0x000fec0003800000 */
[----:B------:R-:W-:-:S04]  /*0bb0*/  SHF.R.U32.HI R0, RZ, 0x10, R2 ;  /* 0x00000010ff007819 */ /* 0x000fc80000011602 */
[----:B------:R-:W-:-:S13]  /*0bc0*/  ISETP.NE.AND P0, PT, R0, RZ, PT ;  /* 0x000000ff0000720c */ /* 0x000fda0003f05270 */
[----:B------:R-:W0:Y:S02]  /*0bd0*/  @!P0 LDC R0, c[0x0][0x9f0] ;  /* 0x00027c00ff008b82 */ /* 0x000e240000000800 */
[-C--:B0-----:R-:W-:Y:S02]  /*0be0*/  IABS R9, R0.reuse ;  /* 0x0000000000097213 */ /* 0x081fe40000000000 */
[----:B------:R-:W-:Y:S02]  /*0bf0*/  IADD3 R5, R17, -0x1, R0 ;  /* 0xffffffff11057810 */ /* 0x000fe40007ffe000 */
[----:B------:R-:W0:Y:S01]  /*0c00*/  I2F.RP R4, R9 ;  /* 0x0000000900047306 */ /* 0x000e220000209400 */
[----:B------:R-:W-:-:S05]  /*0c10*/  IABS R8, R0 ;  /* 0x0000000000087213 */ /* 0x000fca0000000000 */
[----:B------:R-:W-:Y:S02]  /*0c20*/  IMAD.MOV R8, RZ, RZ, -R8 ;  /* 0x000000ffff087224 */ /* 0x000fe400078e0a08 */
[----:B0-----:R-:W0:Y:S02]  /*0c30*/  MUFU.RCP R4, R4 ;  /* 0x0000000400047308 */ /* 0x001e240000001000 */
[----:B0-----:R-:W-:Y:S01]  /*0c40*/  VIADD R2, R4, 0xffffffe ;  /* 0x0ffffffe04027836 */ /* 0x001fe20000000000 */
[----:B------:R-:W-:Y:S02]  /*0c50*/  IABS R4, R5 ;  /* 0x0000000500047213 */ /* 0x000fe40000000000 */
[----:B------:R-:W-:-:S03]  /*0c60*/  LOP3.LUT R5, R5, R0, RZ, 0x3c, !PT ;  /* 0x0000000005057212 */ /* 0x000fc600078e3cff */
[----:B------:R0:W1:Y:S01]  /*0c70*/  F2I.FTZ.U32.TRUNC.NTZ R3, R2 ;  /* 0x0000000200037305 */ /* 0x000062000021f000 */
[----:B------:R-:W-:Y:S01]  /*0c80*/  ISETP.GE.AND P2, PT, R5, RZ, PT ;  /* 0x000000ff0500720c */ /* 0x000fe20003f46270 */
[----:B0-----:R-:W-:Y:S02]  /*0c90*/  IMAD.MOV.U32 R2, RZ, RZ, RZ ;  /* 0x000000ffff027224 */ /* 0x001fe400078e00ff */
[----:B-1----:R-:W-:-:S04]  /*0ca0*/  IMAD.MOV R6, RZ, RZ, -R3 ;  /* 0x000000ffff067224 */ /* 0x002fc800078e0a03 */
[----:B------:R-:W-:-:S04]  /*0cb0*/  IMAD R11, R6, R9, RZ ;  /* 0x00000009060b7224 */ /* 0x000fc800078e02ff */
[----:B------:R-:W-:-:S04]  /*0cc0*/  IMAD.HI.U32 R3, R3, R11, R2 ;  /* 0x0000000b03037227 */ /* 0x000fc800078e0002 */
[----:B------:R-:W-:Y:S02]  /*0cd0*/  IMAD.MOV.U32 R2, RZ, RZ, R8 ;  /* 0x000000ffff027224 */ /* 0x000fe400078e0008 */
[----:B------:R-:W-:-:S04]  /*0ce0*/  IMAD.HI.U32 R3, R3, R4, RZ ;  /* 0x0000000403037227 */ /* 0x000fc800078e00ff */
[----:B------:R-:W-:-:S05]  /*0cf0*/  IMAD R2, R3, R2, R4 ;  /* 0x0000000203027224 */ /* 0x000fca00078e0204 */
[----:B------:R-:W-:-:S13]  /*0d00*/  ISETP.GT.U32.AND P1, PT, R9, R2, PT ;  /* 0x000000020900720c */ /* 0x000fda0003f24070 */
[----:B------:R-:W-:Y:S02]  /*0d10*/  @!P1 IMAD.IADD R2, R2, 0x1, -R9 ;  /* 0x0000000102029824 */ /* 0x000fe400078e0a09 */
[----:B------:R-:W-:Y:S01]  /*0d20*/  @!P1 VIADD R3, R3, 0x1 ;  /* 0x0000000103039836 */ /* 0x000fe20000000000 */
[----:B------:R-:W-:Y:S02]  /*0d30*/  ISETP.NE.AND P1, PT, R0, RZ, PT ;  /* 0x000000ff0000720c */ /* 0x000fe40003f25270 */
[----:B------:R-:W-:-:S13]  /*0d40*/  ISETP.GE.U32.AND P0, PT, R2, R9, PT ;  /* 0x000000090200720c */ /* 0x000fda0003f06070 */
[----:B------:R-:W-:-:S04]  /*0d50*/  @P0 VIADD R3, R3, 0x1 ;  /* 0x0000000103030836 */ /* 0x000fc80000000000 */
[----:B------:R-:W-:Y:S01]  /*0d60*/  @!P2 IMAD.MOV R3, RZ, RZ, -R3 ;  /* 0x000000ffff03a224 */ /* 0x000fe200078e0a03 */
[----:B------:R-:W-:-:S05]  /*0d70*/  @!P1 LOP3.LUT R3, RZ, R0, RZ, 0x33, !PT ;  /* 0x00000000ff039212 */ /* 0x000fca00078e33ff */
[----:B------:R-:W-:-:S07]  /*0d80*/  IMAD.MOV.U32 R0, RZ, RZ, R3 ;  /* 0x000000ffff007224 */ /* 0x000fce00078e0003 */
.L_x_11:
[----:B------:R-:W0:Y:S01]  /*0d90*/  S2R R2, SR_TID.X ;  /* 0x0000000000027919 */ /* 0x000e220000002100 */
[-C--:B------:R-:W-:Y:S01]  /*0da0*/  IMAD R144, R7, R0.reuse, RZ ;  /* 0x0000000007907224 */ /* 0x080fe200078e02ff */
[----:B------:R-:W-:Y:S01]  /*0db0*/  PLOP3.LUT P0, PT, PT, PT, PT, 0x80, 0x0 ;  /* 0x000000000000781c */ /* 0x000fe20003f0f070 */
[----:B------:R-:W-:Y:S01]  /*0dc0*/  IMAD.MOV.U32 R77, RZ, RZ, RZ ;  /* 0x000000ffff4d7224 */ /* 0x000fe200078e00ff */
[----:B------:R-:W-:Y:S02]  /*0dd0*/  CS2R R70, SRZ ;  /* 0x0000000000467805 */ /* 0x000fe4000001ff00 */
[----:B------:R-:W-:Y:S02]  /*0de0*/  CS2R R44, SRZ ;  /* 0x00000000002c7805 */ /* 0x000fe4000001ff00 */
[----:B------:R-:W-:Y:S01]  /*0df0*/  VIADDMNMX R17, R144, R0, R17, PT ;  /* 0x0000000090117246 */ /* 0x000fe20003800111 */
[----:B------:R-:W-:Y:S01]  /*0e00*/  IMAD.MOV.U32 R0, RZ, RZ, RZ ;  /* 0x000000ffff007224 */ /* 0x000fe200078e00ff */
[----:B------:R-:W-:-:S02]  /*0e10*/  CS2R R38, SRZ ;  /* 0x0000000000267805 */ /* 0x000fc4000001ff00 */
[----:B------:R-:W-:Y:S02]  /*0e20*/  CS2R R32, SRZ ;  /* 0x0000000000207805 */ /* 0x000fe4000001ff00 */
[----:B------:R-:W-:Y:S02]  /*0e30*/  ISETP.GT.AND P1, PT, R17, R144, PT ;  /* 0x000000901100720c */ /* 0x000fe40003f24270 */
[----:B------:R-:W-:Y:S02]  /*0e40*/  CS2R R30, SRZ ;  /* 0x00000000001e7805 */ /* 0x000fe4000001ff00 */
[----:B------:R-:W-:Y:S02]  /*0e50*/  CS2R R18, SRZ ;  /* 0x0000000000127805 */ /* 0x000fe4000001ff00 */
[----:B------:R-:W-:Y:S02]  /*0e60*/  CS2R R20, SRZ ;  /* 0x0000000000147805 */ /* 0x000fe4000001ff00 */
[----:B------:R-:W-:-:S02]  /*0e70*/  CS2R R10, SRZ ;  /* 0x00000000000a7805 */ /* 0x000fc4000001ff00 */
[----:B------:R-:W-:Y:S02]  /*0e80*/  CS2R R12, SRZ ;  /* 0x00000000000c7805 */ /* 0x000fe4000001ff00 */
[----:B------:R-:W-:Y:S02]  /*0e90*/  CS2R R6, SRZ ;  /* 0x0000000000067805 */ /* 0x000fe4000001ff00 */
        /* <DEDUP_REMOVED lines=12> */
[----:B------:R-:W-:Y:S01]  /*0f60*/  CS2R R72, SRZ ;  /* 0x0000000000487805 */ /* 0x000fe2000001ff00 */
[----:B0-----:R-:W-:Y:S01]  /*0f70*/  VIADD R16, R2, 0xffffff80 ;  /* 0xffffff8002107836 */ /* 0x001fe20000000000 */
[----:B------:R-:W-:Y:S01]  /*0f80*/  CS2R R2, SRZ ;  /* 0x0000000000027805 */ /* 0x000fe2000001ff00 */
[----:B------:R-:W-:Y:S06]  /*0f90*/  @!P1 BRA `(.L_x_12) ;  /* 0x0000007c00f49947 */ /* 0x000fec0003800000 */
[----:B------:R-:W-:Y:S01]  /*0fa0*/  SHF.R.S32.HI R19, RZ, 0x1f, R16 ;  /* 0x0000001fff137819 */ /* 0x000fe20000011410 */
[----:B------:R-:W0:Y:S01]  /*0fb0*/  S2UR UR6, SR_CgaCtaId ;  /* 0x00000000000679c3 */ /* 0x000e220000008800 */
[----:B------:R-:W-:Y:S02]  /*0fc0*/  UMOV UR37, 0x400 ;  /* 0x0000040000257882 */ /* 0x000fe40000000000 */
[----:B------:R-:W-:-:S04]  /*0fd0*/  LEA.HI R18, R19, R16, RZ, 0x7 ;  /* 0x0000001013127211 */ /* 0x000fc800078f38ff */
[----:B------:R-:W-:-:S06]  /*0fe0*/  SHF.R.S32.HI R0, RZ, 0x7, R18 ;  /* 0x00000007ff007819 */ /* 0x000fcc0000011412 */
[----:B------:R-:W1:Y:S01]  /*0ff0*/  SHFL.IDX PT, R0, R0, RZ, 0x1f ;  /* 0x00001fff00007589 */ /* 0x000e6200000e0000 */
[----:B0-----:R-:W-:-:S04]  /*1000*/  ULEA UR37, UR6, UR37, 0x18 ;  /* 0x0000002506257291 */ /* 0x001fc8000f8ec03f */
[----:B------:R-:W-:-:S04]  /*1010*/  UIADD3 UR6, UR37, 0x24300, URZ ;  /* 0x0002430025067890 */ /* 0x000fc8000fffe03f */
[----:B------:R-:W-:Y:S01]  /*1020*/  ULOP3.LUT UP0, URZ, UR6, 0x9f, URZ, 0xc0, !UPT ;  /* 0x0000009f063f7892 */ /* 0x000fe2000f80c03f */
[----:B-1----:R-:W-:-:S05]  /*1030*/  R2UR UR36, R0 ;  /* 0x00000000002472ca */ /* 0x002fca00000e0000 */
[----:B------:R-:W-:-:S08]  /*1040*/  PLOP3.LUT P0, PT, PT, PT, UP0, 0x80, 0x0 ;  /* 0x000000000000781c */ /* 0x000fd00003f0f008 */
[----:B------:R-:W-:-:S04]  /*1050*/  UIMAD.WIDE UR4, UR36, 0x55555556, URZ ;  /* 0x55555556240478a5 */ /* 0x000fc8000f8e023f */
[----:B------:R-:W-:-:S04]  /*1060*/  ULEA.HI UR5, UR5, UR5, URZ, 0x1 ;  /* 0x0000000505057291 */ /* 0x000fc8000f8f083f */
[----:B------:R-:W-:-:S04]  /*1070*/  UIMAD UR41, UR5, -0x3, UR36 ;  /* 0xfffffffd052978a4 */ /* 0x000fc8000f8e0224 */
[----:B------:R-:W-:-:S04]  /*1080*/  ULEA UR4, UR41, UR6, 0xb ;  /* 0x0000000629047291 */ /* 0x000fc8000f8e583f */
[----:B------:R-:W-:-:S04]  /*1090*/  USHF.R.U32.HI UR4, URZ, 0x4, UR4 ;  /* 0x000000043f047899 */ /* 0x000fc80008011604 */
[----:B------:R-:W-:Y:S01]  /*10a0*/  ULOP3.LUT UR40, UR4, 0x3fff, URZ, 0xc0, !UPT ;  /* 0x00003fff04287892 */ /* 0x000fe2000f8ec03f */
[----:B------:R-:W-:Y:S11]  /*10b0*/  @!P0 BRA `(.L_x_13) ;  /* 0x0000000000408947 */ /* 0x000ff60003800000 */
[----:B------:R-:W-:Y:S01]  /*10c0*/  MOV R0, 0x0 ;  /* 0x0000000000007802 */ /* 0x000fe20000000f00 */
[----:B------:R-:W-:Y:S01]  /*10d0*/  ULDC.64 UR4, c[0x4][0xa8] ;  /* 0x01002a0000047ab9 */ /* 0x000fe20000000a00 */
[----:B------:R-:W-:Y:S01]  /*10e0*/  ULDC.64 UR6, c[0x4][0x28] ;  /* 0x01000a0000067ab9 */ /* 0x000fe20000000a00 */
[----:B------:R-:W-:Y:S01]  /*10f0*/  IMAD.U32 R4, RZ, RZ, UR4 ;  /* 0x00000004ff047e24 */ /* 0x000fe2000f8e00ff */
[----:B------:R0:W1:Y:S01]  /*1100*/  LDC.64 R2, c[0x4][R0] ;  /* 0x0100000000027b82 */ /* 0x0000620000000a00 */
[----:B------:R-:W-:Y:S01]  /*1110*/  IMAD.U32 R5, RZ, RZ, UR5 ;  /* 0x00000005ff057e24 */ /* 0x000fe2000f8e00ff */
[----:B------:R-:W-:Y:S01]  /*1120*/  ULDC.64 UR4, c[0x4][0xb0] ;  /* 0x01002c0000047ab9 */ /* 0x000fe20000000a00 */
[----:B------:R-:W-:Y:S02]  /*1130*/  IMAD.U32 R10, RZ, RZ, UR6 ;  /* 0x00000006ff0a7e24 */ /* 0x000fe4000f8e00ff */
[----:B------:R-:W-:Y:S02]  /*1140*/  IMAD.U32 R6, RZ, RZ, UR4 ;  /* 0x00000004ff067e24 */ /* 0x000fe4000f8e00ff */
[----:B------:R-:W-:-:S02]  /*1150*/  IMAD.U32 R7, RZ, RZ, UR5 ;  /* 0x00000005ff077e24 */ /* 0x000fc4000f8e00ff */
[----:B------:R-:W-:Y:S02]  /*1160*/  IMAD.U32 R11, RZ, RZ, UR7 ;  /* 0x00000007ff0b7e24 */ /* 0x000fe4000f8e00ff */
[----:B------:R-:W-:Y:S02]  /*1170*/  IMAD.MOV.U32 R8, RZ, RZ, 0x70 ;  /* 0x00000070ff087424 */ /* 0x000fe400078e00ff */
[----:B------:R-:W-:Y:S02]  /*1180*/  IMAD.MOV.U32 R12, RZ, RZ, 0x1 ;  /* 0x00000001ff0c7424 */ /* 0x000fe400078e00ff */
[----:B0-----:R-:W-:-:S07]  /*1190*/  IMAD.MOV.U32 R13, RZ, RZ, RZ ;  /* 0x000000ffff0d7224 */ /* 0x001fce00078e00ff */
[----:B------:R-:W-:-:S07]  /*11a0*/  LEPC R20, `(.L_x_13) ;  /* 0x000000001014794e */ /* 0x000fce0000000000 */
[----:B-1----:R-:W-:Y:S05]  /*11b0*/  CALL.ABS.NOINC R2 ;  /* 0x0000000002007343 */ /* 0x002fea0003c00000 */
.L_x_13:
[----:B------:R-:W-:Y:S02]  /*11c0*/  SHF.L.U32 R0, RZ, 0x1f, RZ ;  /* 0x0000001fff007819 */ /* 0x000fe400000006ff */
[----:B------:R-:W-:Y:S02]  /*11d0*/  LOP3.LUT R26, R26, 0x1, RZ, 0xfc, !PT ;  /* 0x000000011a1a7812 */ /* 0x000fe400078efcff */
[----:B------:R-:W0:Y:S02]  /*11e0*/  SYNCS.PHASECHK.TRANS64.TRYWAIT P1, [UR37+0x31c00], R0 ;  /* 0x031c0000ff0075a7 */ /* 0x000e240008020165 */
[----:B------:R-:W-:Y:S01]  /*11f0*/  ISETP.NE.AND P0, PT, R26, 0x3, PT ;  /* 0x000000031a00780c */ /* 0x000fe20003f05270 */
[----:B0-----:R-:W-:-:S12]  /*1200*/  @!P1 BRA `(.L_x_14) ;  /* 0x000000d000949947 */ /* 0x001fd80003800000 */
.L_x_125:
[----:B------:R-:W-:Y:S05]  /*1210*/  @!P0 BRA `(.L_x_15) ;  /* 0x0000000000048947 */ /* 0x000fea0003800000 */
[----:B------:R-:W-:Y:S01]  /*1220*/  BPT.TRAP 0x1 ;  /* 0x000000040000795c */ /* 0x000fe20000300000 */
.L_x_15:
[----:B------:R1:W2:Y:S01]  /*1230*/  SYNCS.PHASECHK.TRANS64.TRYWAIT P1, [UR37+0x31c30], R0 ;  /* 0x031c3000ff0075a7 */ /* 0x0002a20008020165 */
[----:B------:R-:W-:Y:S05]  /*1240*/  @!P0 BRA `(.L_x_16) ;  /* 0x0000000000048947 */ /* 0x000fea0003800000 */
[----:B------:R-:W-:Y:S01]  /*1250*/  BPT.TRAP 0x1 ;  /* 0x000000040000795c */ /* 0x000fe20000300000 */
.L_x_16:
[----:B--2---:R-:W-:Y:S05]  /*1260*/  @P1 BRA `(.L_x_17) ;  /* 0x0000000000081947 */ /* 0x004fea0003800000 */
[----:B------:R-:W2:Y:S02]  /*1270*/  SYNCS.PHASECHK.TRANS64.TRYWAIT P1, [UR37+0x31c30], R0 ;  /* 0x031c3000ff0075a7 */ /* 0x000ea40008020165 */
[----:B--2---:R-:W-:Y:S05]  /*1280*/  @!P1 BRA `(.L_x_18) ;  /* 0x000000d0008c9947 */ /* 0x004fea0003800000 */
.L_x_17:
[----:B------:R-:W-:Y:S01]  /*1290*/  ULEA UR4, UR41, UR37, 0xc ;  /* 0x0000002529047291 */ /* 0x000fe2000f8e603f */
[----:B------:R-:W-:Y:S01]  /*12a0*/  ISETP.NE.AND P1, PT, R27, RZ, PT ;  /* 0x000000ff1b00720c */ /* 0x000fe20003f25270 */
[----:B01----:R-:W-:Y:S02]  /*12b0*/  IMAD.MOV.U32 R0, RZ, RZ, RZ ;  /* 0x000000ffff007224 */ /* 0x003fe400078e00ff */
[----:B------:R-:W-:Y:S01]  /*12c0*/  UIADD3 UR4, UR4, 0xda00, URZ ;  /* 0x0000da0004047890 */ /* 0x000fe2000fffe03f */
[----:B------:R-:W-:Y:S02]  /*12d0*/  IMAD.MOV.U32 R71, RZ, RZ, RZ ;  /* 0x000000ffff477224 */ /* 0x000fe400078e00ff */
[----:B------:R-:W-:Y:S01]  /*12e0*/  IMAD.MOV.U32 R3, RZ, RZ, -0x7fffffe0 ;  /* 0x80000020ff037424 */ /* 0x000fe200078e00ff */
[----:B------:R-:W-:-:S04]  /*12f0*/  USHF.R.U32.HI UR4, URZ, 0x4, UR4 ;  /* 0x000000043f047899 */ /* 0x000fc80008011604 */
[----:B------:R-:W-:-:S06]  /*1300*/  ULOP3.LUT UR4, UR4, 0x3fff, URZ, 0xc0, !UPT ;  /* 0x00003fff04047892 */ /* 0x000fcc000f8ec03f */
[----:B------:R-:W-:Y:S01]  /*1310*/  IMAD.U32 R2, RZ, RZ, UR4 ;  /* 0x00000004ff027e24 */ /* 0x000fe2000f8e00ff */
[----:B------:R-:W-:Y:S05]  /*1320*/  WARPSYNC.ALL ;  /* 0x0000000000007948 */ /* 0x000fea0003800000 */
[----:B------:R-:W-:Y:S01]  /*1330*/  LOP3.LUT R2, R2, 0x10000, RZ, 0xfc, !PT ;  /* 0x0001000002027812 */ /* 0x000fe200078efcff */
[----:B------:R-:W-:-:S03]  /*1340*/  UIADD3 UR4, UR37, 0x16a00, URZ ;  /* 0x00016a0025047890 */ /* 0x000fc6000fffe03f */
[C---:B------:R-:W-:Y:S01]  /*1350*/  R2UR UR8, R2.reuse ;  /* 0x00000000020872ca */ /* 0x040fe200000e0000 */
[----:B------:R-:W-:Y:S01]  /*1360*/  WARPGROUP.ARRIVE ;  /* 0x00000000000079c5 */ /* 0x000fe20000000000 */
[C---:B------:R-:W-:Y:S01]  /*1370*/  R2UR UR9, R3.reuse ;  /* 0x00000000030972ca */ /* 0x040fe200000e0000 */
[----:B------:R-:W-:Y:S01]  /*1380*/  USHF.R.U32.HI UR4, URZ, 0x4, UR4 ;  /* 0x000000043f047899 */ /* 0x000fe20008011604 */
[C---:B------:R-:W-:Y:S01]  /*1390*/  R2UR UR24, R2.reuse ;  /* 0x00000000021872ca */ /* 0x040fe200000e0000 */
[----:B------:R-:W-:Y:S01]  /*13a0*/  UMOV UR11, 0x80000020 ;  /* 0x80000020000b7882 */ /* 0x000fe20000000000 */
[C---:B------:R-:W-:Y:S01]  /*13b0*/  R2UR UR25, R3.reuse ;  /* 0x00000000031972ca */ /* 0x040fe200000e0000 */
[----:B------:R-:W-:Y:S01]  /*13c0*/  ULOP3.LUT UR4, UR4, 0x3fff, URZ, 0xc0, !UPT ;  /* 0x00003fff04047892 */ /* 0x000fe2000f8ec03f */
[C---:B------:R-:W-:Y:S01]  /*13d0*/  R2UR UR20, R2.reuse ;  /* 0x00000000021472ca */ /* 0x040fe200000e0000 */
[----:B------:R-:W-:Y:S01]  /*13e0*/  UMOV UR27, 0x80000020 ;  /* 0x80000020001b7882 */ /* 0x000fe20000000000 */
[C---:B------:R-:W-:Y:S01]  /*13f0*/  R2UR UR21, R3.reuse ;  /* 0x00000000031572ca */ /* 0x040fe200000e0000 */
[----:B------:R-:W-:Y:S01]  /*1400*/  ULOP3.LUT UR42, UR4, 0x10000, URZ, 0xfc, !UPT ;  /* 0x00010000042a7892 */ /* 0x000fe2000f8efc3f */
[C---:B------:R-:W-:Y:S01]  /*1410*/  R2UR UR16, R2.reuse ;  /* 0x00000000021072ca */ /* 0x040fe200000e0000 */
[----:B------:R-:W-:Y:S01]  /*1420*/  UMOV UR23, 0x80000020 ;  /* 0x8000002000177882 */ /* 0x000fe20000000000 */
[C---:B------:R-:W-:Y:S01]  /*1430*/  R2UR UR17, R3.reuse ;  /* 0x00000000031172ca */ /* 0x040fe200000e0000 */
[----:B------:R-:W-:Y:S01]  /*1440*/  UIADD3 UR4, UR42, 0x40, URZ ;  /* 0x000000402a047890 */ /* 0x000fe2000fffe03f */
[C---:B------:R-:W-:Y:S01]  /*1450*/  R2UR UR12, R2.reuse ;  /* 0x00000000020c72ca */ /* 0x040fe200000e0000 */
[----:B------:R-:W-:Y:S01]  /*1460*/  UMOV UR19, 0x80000020 ;  /* 0x8000002000137882 */ /* 0x000fe20000000000 */
[----:B------:R-:W-:Y:S01]  /*1470*/  UMOV UR10, UR42 ;  /* 0x0000002a000a7c82 */ /* 0x000fe20008000000 */
[C---:B------:R-:W-:Y:S01]  /*1480*/  R2UR UR13, R3.reuse ;  /* 0x00000000030d72ca */ /* 0x040fe200000e0000 */
[----:B------:R-:W-:Y:S01]  /*1490*/  HGMMA.64x16x16.F32.BF16 R96, gdesc[UR8], RZ, !UPT, gsb0 ;  /* 0x00200000086079f0 */ /* 0x000fe2000c0018ff */
[C---:B------:R-:W-:Y:S01]  /*14a0*/  R2UR UR8, R2.reuse ;  /* 0x00000000020872ca */ /* 0x040fe200000e0000 */
[----:B------:R-:W-:Y:S01]  /*14b0*/  UMOV UR10, UR4 ;  /* 0x00000004000a7c82 */ /* 0x000fe20008000000 */
[----:B------:R-:W-:Y:S01]  /*14c0*/  R2UR UR9, R3 ;  /* 0x00000000030972ca */ /* 0x000fe200000e0000 */
[----:B------:R-:W-:Y:S01]  /*14d0*/  UMOV UR11, 0x80000020 ;  /* 0x80000020000b7882 */ /* 0x000fe20000000000 */
[----:B------:R-:W-:Y:S01]  /*14e0*/  UIADD3 UR4, UR42, 0x80, URZ ;  /* 0x000000802a047890 */ /* 0x000fe2000fffe03f */
[----:B------:R-:W-:Y:S01]  /*14f0*/  R2UR UR6, R2 ;  /* 0x00000000020672ca */ /* 0x000fe200000e0000 */
[----:B------:R-:W-:Y:S01]  /*1500*/  UMOV UR15, 0x80000020 ;  /* 0x80000020000f7882 */ /* 0x000fe20000000000 */
[----:B------:R-:W-:Y:S01]  /*1510*/  UMOV UR5, 0x80000020 ;  /* 0x8000002000057882 */ /* 0x000fe20000000000 */
[----:B------:R-:W-:Y:S01]  /*1520*/  UIADD3 UR34, UR42, 0x542, URZ ;  /* 0x000005422a227890 */ /* 0x000fe2000fffe03f */
[----:B------:R-:W-:Y:S01]  /*1530*/  LOP3.LUT R5, R18, 0xffffff80, RZ, 0xc0, !PT ;  /* 0xffffff8012057812 */ /* 0x000fe200078ec0ff */
[----:B------:R-:W-:Y:S01]  /*1540*/  UMOV UR35, 0x80000020 ;  /* 0x8000002000237882 */ /* 0x000fe20000000000 */
[----:B------:R-:W-:Y:S01]  /*1550*/  UMOV UR26, UR4 ;  /* 0x00000004001a7c82 */ /* 0x000fe20008000000 */
[----:B------:R-:W-:Y:S01]  /*1560*/  UIADD3 UR4, UR42, 0x140, URZ ;  /* 0x000001402a047890 */ /* 0x000fe2000fffe03f */
[----:B------:R-:W-:Y:S01]  /*1570*/  IMAD.MOV.U32 R7, RZ, RZ, -0x2 ;  /* 0xfffffffeff077424 */ /* 0x000fe200078e00ff */
[----:B------:R-:W-:Y:S01]  /*1580*/  UIADD3 UR30, UR42, 0x582, URZ ;  /* 0x000005822a1e7890 */ /* 0x000fe2000fffe03f */
[----:B------:R-:W-:Y:S01]  /*1590*/  IMAD.IADD R5, R16, 0x1, -R5 ;  /* 0x0000000110057824 */ /* 0x000fe200078e0a05 */
[----:B------:R-:W-:Y:S01]  /*15a0*/  UMOV UR31, 0x80000020 ;  /* 0x80000020001f7882 */ /* 0x000fe20000000000 */
[----:B------:R-:W-:Y:S01]  /*15b0*/  P2R R11, PR, RZ, 0x2 ;  /* 0x00000002ff0b7803 */ /* 0x000fe20000000000 */
[----:B------:R-:W-:Y:S01]  /*15c0*/  UIADD3 UR7, UR6, 0x2, URZ ;  /* 0x0000000206077890 */ /* 0x000fe2000fffe03f */
[----:B------:R-:W-:Y:S01]  /*15d0*/  P2R R9, PR, RZ, 0x1 ;  /* 0x00000001ff097803 */ /* 0x000fe20000000000 */
[----:B------:R-:W-:Y:S01]  /*15e0*/  UMOV UR14, UR4 ;  /* 0x00000004000e7c82 */ /* 0x000fe20008000000 */
[----:B------:R-:W-:Y:S01]  /*15f0*/  UIADD3 UR4, UR42, 0x200, URZ ;  /* 0x000002002a047890 */ /* 0x000fe2000fffe03f */
[----:B------:R-:W-:-:S04]  /*1600*/  SHF.R.S32.HI R4, RZ, 0x1f, R5 ;  /* 0x0000001fff047819 */ /* 0x000fc80000011405 */
[----:B------:R-:W-:-:S04]  /*1610*/  LEA.HI R4, R4, R5, RZ, 0x2 ;  /* 0x0000000504047211 */ /* 0x000fc800078f10ff */
[----:B------:R-:W-:-:S05]  /*1620*/  LOP3.LUT R4, R4, 0x7ffffffc, RZ, 0xc0, !PT ;  /* 0x7ffffffc04047812 */ /* 0x000fca00078ec0ff */
[----:B------:R-:W-:-:S04]  /*1630*/  IMAD.IADD R4, R5, 0x1, -R4 ;  /* 0x0000000105047824 */ /* 0x000fc800078e0a04 */
[----:B------:R-:W-:-:S04]  /*1640*/  IMAD R5, R4, R7, 0x90 ;  /* 0x0000009004057424 */ /* 0x000fc800078e0207 */
[----:B------:R-:W-:-:S04]  /*1650*/  IMAD.IADD R64, R64, 0x1, R5 ;  /* 0x0000000140407824 */ /* 0x000fc800078e0205 */
[----:B------:R-:W-:Y:S01]  /*1660*/  IMAD R7, R17, -0x90, R64 ;  /* 0xffffff7011077824 */ /* 0x000fe200078e0240 */
[----:B------:R-:W-:Y:S02]  /*1670*/  WARPGROUP.DEPBAR.LE gsb0, 0x0 ;  /* 0x00008000000079c5 */ /* 0x000fe40000010000 */
[----:B------:R-:W-:Y:S02]  /*1680*/  WARPGROUP.ARRIVE ;  /* 0x00000000000079c5 */ /* 0x000fe40000000000 */
[C---:B------:R-:W-:Y:S02]  /*1690*/  ISETP.GT.AND P2, PT, R7.reuse, RZ, PT ;  /* 0x000000ff0700720c */ /* 0x040fe40003f44270 */
[C---:B------:R-:W-:Y:S02]  /*16a0*/  ISETP.GT.AND P3, PT, R7.reuse, 0x1, PT ;  /* 0x000000010700780c */ /* 0x040fe40003f64270 */
[C---:B------:R-:W-:Y:S01]  /*16b0*/  ISETP.GT.AND P4, PT, R7.reuse, 0x8, PT ;  /* 0x000000080700780c */ /* 0x040fe20003f84270 */
[----:B------:R-:W-:Y:S01]  /*16c0*/  HGMMA.64x16x16.F32.BF16 R88, gdesc[UR8], RZ, !UPT, gsb0 ;  /* 0x00200000085879f0 */ /* 0x000fe2000c0018ff */
[----:B------:R-:W-:Y:S01]  /*16d0*/  UIADD3 UR8, UR42, 0xc0, URZ ;  /* 0x000000c02a087890 */ /* 0x000fe2000fffe03f */
[C---:B------:R-:W-:Y:S01]  /*16e0*/  ISETP.GT.AND P5, PT, R7.reuse, 0x9, PT ;  /* 0x000000090700780c */ /* 0x040fe20003fa4270 */
[----:B------:R-:W-:Y:S01]  /*16f0*/  UIADD3 UR10, UR42, 0x100, URZ ;  /* 0x000001002a0a7890 */ /* 0x000fe2000fffe03f */
[C---:B------:R-:W-:Y:S01]  /*1700*/  ISETP.GT.AND P6, PT, R7.reuse, 0x41, PT ;  /* 0x000000410700780c */ /* 0x040fe20003fc4270 */
[----:B------:R-:W-:Y:S01]  /*1710*/  UMOV UR9, UR5 ;  /* 0x0000000500097c82 */ /* 0x000fe20008000000 */
[----:B------:R-:W-:Y:S01]  /*1720*/  UMOV UR11, 0x80000020 ;  /* 0x80000020000b7882 */ /* 0x000fe20000000000 */
[C---:B------:R-:W-:Y:S01]  /*1730*/  ISETP.GT.AND P1, PT, R7.reuse, 0x69, PT ;  /* 0x000000690700780c */ /* 0x040fe20003f24270 */
[----:B------:R-:W-:Y:S01]  /*1740*/  UMOV UR22, UR8 ;  /* 0x0000000800167c82 */ /* 0x000fe20008000000 */
[----:B------:R-:W-:Y:S01]  /*1750*/  UIADD3 UR8, UR42, 0x180, URZ ;  /* 0x000001802a087890 */ /* 0x000fe2000fffe03f */
[----:B------:R-:W-:Y:S01]  /*1760*/  ISETP.GT.AND P0, PT, R7, 0x70, PT ;  /* 0x000000700700780c */ /* 0x000fe20003f04270 */
[----:B------:R-:W-:Y:S01]  /*1770*/  UMOV UR18, UR10 ;  /* 0x0000000a00127c82 */ /* 0x000fe20008000000 */
[----:B------:R-:W-:Y:S01]  /*1780*/  UIADD3 UR10, UR42, 0x1c0, URZ ;  /* 0x000001c02a0a7890 */ /* 0x000fe2000fffe03f */
[----:B------:R-:W-:-:S02]  /*1790*/  WARPGROUP.DEPBAR.LE gsb0, 0x0 ;  /* 0x00008000000079c5 */ /* 0x000fc40000010000 */
[----:B------:R-:W-:-:S06]  /*17a0*/  WARPGROUP.ARRIVE ;  /* 0x00000000000079c5 */ /* 0x000fcc0000000000 */
[----:B------:R-:W-:Y:S01]  /*17b0*/  HGMMA.64x16x16.F32.BF16 R80, gdesc[UR24], RZ, !UPT, gsb0 ;  /* 0x00200000185079f0 */ /* 0x000fe2000c0018ff */
[----:B------:R-:W-:Y:S01]  /*17c0*/  R2UR UR24, R2 ;  /* 0x00000000021872ca */ /* 0x000fe200000e0000 */
[----:B------:R-:W-:Y:S01]  /*17d0*/  UMOV UR26, UR8 ;  /* 0x00000008001a7c82 */ /* 0x000fe20008000000 */
[----:B------:R-:W-:Y:S01]  /*17e0*/  R2UR UR25, R3 ;  /* 0x00000000031972ca */ /* 0x000fe200000e0000 */
[----:B------:R-:W-:Y:S01]  /*17f0*/  UMOV UR27, 0x80000020 ;  /* 0x80000020001b7882 */ /* 0x000fe20000000000 */
[----:B------:R-:W-:Y:S02]  /*1800*/  WARPGROUP.DEPBAR.LE gsb0, 0x0 ;  /* 0x00008000000079c5 */ /* 0x000fe40000010000 */
[----:B------:R-:W-:-:S06]  /*1810*/  WARPGROUP.ARRIVE ;  /* 0x00000000000079c5 */ /* 0x000fcc0000000000 */
[----:B------:R-:W-:Y:S01]  /*1820*/  HGMMA.64x16x16.F32.BF16 R72, gdesc[UR20], RZ, !UPT, gsb0 ;  /* 0x00200000144879f0 */ /* 0x000fe2000c0018ff */
[----:B------:R-:W-:Y:S01]  /*1830*/  R2UR UR20, R2 ;  /* 0x00000000021472ca */ /* 0x000fe200000e0000 */
[----:B------:R-:W-:Y:S01]  /*1840*/  UMOV UR22, UR10 ;  /* 0x0000000a00167c82 */ /* 0x000fe20008000000 */
[----:B------:R-:W-:Y:S01]  /*1850*/  R2UR UR21, R3 ;  /* 0x00000000031572ca */ /* 0x000fe200000e0000 */
[----:B------:R-:W-:Y:S01]  /*1860*/  UMOV UR23, 0x80000020 ;  /* 0x8000002000177882 */ /* 0x000fe20000000000 */
[----:B------:R-:W-:Y:S01]  /*1870*/  UIADD3 UR10, UR42, 0x2, URZ ;  /* 0x000000022a0a7890 */ /* 0x000fe2000fffe03f */
[----:B------:R-:W-:Y:S02]  /*1880*/  WARPGROUP.DEPBAR.LE gsb0, 0x0 ;  /* 0x00008000000079c5 */ /* 0x000fe40000010000 */
[----:B------:R-:W-:-:S06]  /*1890*/  WARPGROUP.ARRIVE ;  /* 0x00000000000079c5 */ /* 0x000fcc0000000000 */
[----:B------:R-:W-:Y:S01]  /*18a0*/  HGMMA.64x16x16.F32.BF16 R56, gdesc[UR16], RZ, !UPT, gsb0 ;  /* 0x00200000103879f0 */ /* 0x000fe2000c0018ff */
[----:B------:R-:W-:Y:S01]  /*18b0*/  R2UR UR16, R2 ;  /* 0x00000000021072ca */ /* 0x000fe200000e0000 */
[----:B------:R-:W-:Y:S01]  /*18c0*/  UMOV UR18, UR4 ;  /* 0x0000000400127c82 */ /* 0x000fe20008000000 */
[----:B------:R-:W-:Y:S01]  /*18d0*/  R2UR UR17, R3 ;  /* 0x00000000031172ca */ /* 0x000fe200000e0000 */
[----:B------:R-:W-:Y:S01]  /*18e0*/  UMOV UR19, 0x80000020 ;  /* 0x8000002000137882 */ /* 0x000fe20000000000 */
[----:B------:R-:W-:Y:S01]  /*18f0*/  UMOV UR4, UR7 ;  /* 0x0000000700047c82 */ /* 0x000fe20008000000 */
[----:B------:R-:W-:Y:S01]  /*1900*/  UIADD3 UR7, UR42, 0xc2, URZ ;  /* 0x000000c22a077890 */ /* 0x000fe2000fffe03f */
[----:B------:R-:W-:Y:S01]  /*1910*/  UMOV UR8, UR4 ;  /* 0x0000000400087c82 */ /* 0x000fe20008000000 */
[----:B------:R-:W-:Y:S02]  /*1920*/  WARPGROUP.DEPBAR.LE gsb0, 0x0 ;  /* 0x00008000000079c5 */ /* 0x000fe40000010000 */
[----:B------:R-:W-:-:S06]  /*1930*/  WARPGROUP.ARRIVE ;  /* 0x00000000000079c5 */ /* 0x000fcc0000000000 */
[----:B------:R-:W-:Y:S01]  /*1940*/  HGMMA.64x16x16.F32.BF16 R48, gdesc[UR12], RZ, !UPT, gsb0 ;  /* 0x002000000c3079f0 */ /* 0x000fe2000c0018ff */
[----:B------:R-:W-:Y:S02]  /*1950*/  UIADD3 UR12, UR42, 0x102, URZ ;  /* 0x000001022a0c7890 */ /* 0x000fe4000fffe03f */
[----:B------:R-:W-:Y:S02]  /*1960*/  UIADD3 UR13, UR6, 0x300, URZ ;  /* 0x00000300060d7890 */ /* 0x000fe4000fffe03f */
[----:B------:R-:W-:Y:S01]  /*1970*/  UIADD3 UR14, UR6, 0x302, URZ ;  /* 0x00000302060e7890 */ /* 0x000fe2000fffe03f */
[----:B------:R-:W-:Y:S01]  /*1980*/  UMOV UR15, 0x80000020 ;  /* 0x80000020000f7882 */ /* 0x000fe20000000000 */
[----:B------:R-:W-:Y:S02]  /*1990*/  WARPGROUP.DEPBAR.LE gsb0, 0x0 ;  /* 0x00008000000079c5 */ /* 0x000fe40000010000 */
[----:B------:R-:W-:-:S06]  /*19a0*/  WARPGROUP.ARRIVE ;  /* 0x00000000000079c5 */ /* 0x000fcc0000000000 */
[----:B------:R-:W-:Y:S01]  /*19b0*/  HGMMA.64x16x16.F32.BF16 R40, gdesc[UR24], RZ, !UPT, gsb0 ;  /* 0x00200000182879f0 */ /* 0x000fe2000c0018ff */
[----:B------:R-:W-:Y:S01]  /*19c0*/  UIADD3 UR26, UR42, 0x5c2, URZ ;  /* 0x000005c22a1a7890 */ /* 0x000fe2000fffe03f */
[----:B------:R-:W-:Y:S01]  /*19d0*/  UMOV UR27, 0x80000020 ;  /* 0x80000020001b7882 */ /* 0x000fe20000000000 */
[----:B------:R-:W-:Y:S02]  /*19e0*/  WARPGROUP.DEPBAR.LE gsb0, 0x0 ;  /* 0x00008000000079c5 */ /* 0x000fe40000010000 */
[----:B------:R-:W-:-:S06]  /*19f0*/  WARPGROUP.ARRIVE ;  /* 0x00000000000079c5 */ /* 0x000fcc0000000000 */
[----:B------:R-:W-:Y:S01]  /*1a00*/  HGMMA.64x16x16.F32.BF16 R32, gdesc[UR20], RZ, !UPT, gsb0 ;  /* 0x00200000142079f0 */ /* 0x000fe2000c0018ff */
[----:B------:R-:W-:Y:S02]  /*1a10*/  UIADD3 UR20, UR6, 0x602, URZ ;  /* 0x0000060206147890 */ /* 0x000fe4000fffe03f */
[----:B------:R-:W-:Y:S01]  /*1a20*/  UIADD3 UR22, UR42, 0x482, URZ ;  /* 0x000004822a167890 */ /* 0x000fe2000fffe03f */
[----:B------:R-:W-:Y:S01]  /*1a30*/  UMOV UR21, 0x80000020 ;  /* 0x8000002000157882 */ /* 0x000fe20000000000 */
[----:B------:R-:W-:Y:S01]  /*1a40*/  UMOV UR23, 0x80000020 ;  /* 0x8000002000177882 */ /* 0x000fe20000000000 */
[----:B------:R-:W-:Y:S02]  /*1a50*/  UMOV UR33, UR21 ;  /* 0x0000001500217c82 */ /* 0x000fe40008000000 */
[----:B------:R-:W-:Y:S01]  /*1a60*/  UMOV UR32, UR20 ;  /* 0x0000001400207c82 */ /* 0x000fe20008000000 */
[----:B------:R-:W-:Y:S01]  /*1a70*/  UMOV UR28, UR20 ;  /* 0x00000014001c7c82 */ /* 0x000fe20008000000 */
[----:B------:R-:W-:Y:S01]  /*1a80*/  UMOV UR29, UR21 ;  /* 0x00000015001d7c82 */ /* 0x000fe20008000000 */
[----:B------:R-:W-:Y:S01]  /*1a90*/  UMOV UR24, UR20 ;  /* 0x0000001400187c82 */ /* 0x000fe20008000000 */
[----:B------:R-:W-:Y:S01]  /*1aa0*/  UMOV UR25, UR21 ;  /* 0x0000001500197c82 */ /* 0x000fe20008000000 */
[----:B------:R-:W-:-:S02]  /*1ab0*/  WARPGROUP.DEPBAR.LE gsb0, 0x0 ;  /* 0x00008000000079c5 */ /* 0x000fc40000010000 */
[----:B------:R-:W-:-:S06]  /*1ac0*/  WARPGROUP.ARRIVE ;  /* 0x00000000000079c5 */ /* 0x000fcc0000000000 */
[----:B------:R-:W-:Y:S01]  /*1ad0*/  HGMMA.64x16x16.F32.BF16 R24, gdesc[UR16], RZ, !UPT, gsb0 ;  /* 0x00200000101879f0 */ /* 0x000fe2000c0018ff */
[----:B------:R-:W-:Y:S02]  /*1ae0*/  UIADD3 UR16, UR6, 0x600, URZ ;  /* 0x0000060006107890 */ /* 0x000fe4000fffe03f */
[----:B------:R-:W-:Y:S01]  /*1af0*/  UIADD3 UR18, UR42, 0x480, URZ ;  /* 0x000004802a127890 */ /* 0x000fe2000fffe03f */
[----:B------:R-:W-:Y:S01]  /*1b00*/  UMOV UR17, 0x80000020 ;  /* 0x8000002000117882 */ /* 0x000fe20000000000 */
[----:B------:R-:W-:Y:S01]  /*1b10*/  UMOV UR19, 0x80000020 ;  /* 0x8000002000137882 */ /* 0x000fe20000000000 */
[----:B------:R-:W-:Y:S01]  /*1b20*/  UIADD3 UR6, UR42, 0x540, URZ ;  /* 0x000005402a067890 */ /* 0x000fe2000fffe03f */
[----:B------:R-:W-:Y:S02]  /*1b30*/  WARPGROUP.DEPBAR.LE gsb0, 0x0 ;  /* 0x00008000000079c5 */ /* 0x000fe40000010000 */
[----:B------:R-:W-:-:S06]  /*1b40*/  WARPGROUP.ARRIVE ;  /* 0x00000000000079c5 */ /* 0x000fcc0000000000 */
[----:B------:R-:W-:Y:S01]  /*1b50*/  HGMMA.64x16x16.F32.BF16 R96, gdesc[UR8], R96, gsb0 ;  /* 0x00200000086079f0 */ /* 0x000fe20008001860 */
[----:B------:R-:W-:Y:S01]  /*1b60*/  UIADD3 UR10, UR42, 0x42, URZ ;  /* 0x000000422a0a7890 */ /* 0x000fe2000fffe03f */
[----:B------:R-:W-:Y:S01]  /*1b70*/  UMOV UR8, UR4 ;  /* 0x0000000400087c82 */ /* 0x000fe20008000000 */
[----:B------:R-:W-:Y:S01]  /*1b80*/  UMOV UR9, UR5 ;  /* 0x0000000500097c82 */ /* 0x000fe20008000000 */
[----:B------:R-:W-:Y:S01]  /*1b90*/  UMOV UR11, 0x80000020 ;  /* 0x80000020000b7882 */ /* 0x000fe20000000000 */
        /* <DEDUP_REMOVED lines=10> */
[----:B------:R-:W-:Y:S01]  /*1c40*/  UMOV UR8, UR4 ;  /* 0x0000000400087c82 */ /* 0x000fe20008000000 */
[----:B------:R-:W-:Y:S01]  /*1c50*/  UMOV UR9, UR5 ;  /* 0x0000000500097c82 */ /* 0x000fe20008000000 */
[----:B------:R-:W-:Y:S01]  /*1c60*/  UMOV UR10, UR7 ;  /* 0x00000007000a7c82 */ /* 0x000fe20008000000 */
[----:B------:R-:W-:Y:S01]  /*1c70*/  UMOV UR11, 0x80000020 ;  /* 0x80000020000b7882 */ /* 0x000fe20000000000 */
[----:B------:R-:W-:Y:S01]  /*1c80*/  UIADD3 UR7, UR42, 0x142, URZ ;  /* 0x000001422a077890 */ /* 0x000fe2000fffe03f */
        /* <DEDUP_REMOVED lines=44> */
[----:B------:R-:W-:Y:S01]  /*1f50*/  UMOV UR9, 0x80000020 ;  /* 0x8000002000097882 */ /* 0x000fe20000000000 */
[----:B------:R-:W-:Y:S01]  /*1f60*/  UMOV UR10, UR7 ;  /* 0x00000007000a7c82 */ /* 0x000fe20008000000 */
[----:B------:R-:W-:Y:S01]  /*1f70*/  UMOV UR11, 0x80000020 ;  /* 0x80000020000b7882 */ /* 0x000fe20000000000 */
[----:B------:R-:W-:Y:S01]  /*1f80*/  UIADD3 UR7, UR42, 0x300, URZ ;  /* 0x000003002a077890 */ /* 0x000fe2000fffe03f */
[----:B------:R-:W-:Y:S01]  /*1f90*/  UMOV UR13, 0x80000020 ;  /* 0x80000020000d7882 */ /* 0x000fe20000000000 */
[----:B------:R-:W-:Y:S02]  /*1fa0*/  WARPGROUP.DEPBAR.LE gsb0, 0x0 ;  /* 0x00008000000079c5 */ /* 0x000fe40000010000 */
[----:B------:R-:W-:-:S06]  /*1fb0*/  WARPGROUP.ARRIVE ;  /* 0x00000000000079c5 */ /* 0x000fcc0000000000 */
[----:B------:R-:W-:Y:S01]  /*1fc0*/  HGMMA.64x16x16.F32.BF16 R96, gdesc[UR8], R96, gsb0 ;  /* 0x00200000086079f0 */ /* 0x000fe20008001860 */
        /* <DEDUP_REMOVED lines=43> */
[----:B------:R-:W-:Y:S01]  /*2280*/  UMOV UR14, UR7 ;  /* 0x00000007000e7c82 */ /* 0x000fe20008000000 */
[----:B------:R-:W-:Y:S01]  /*2290*/  UIADD3 UR7, UR42, 0x302, URZ ;  /* 0x000003022a077890 */ /* 0x000fe2000fffe03f */
[----:B------:R-:W-:Y:S02]  /*22a0*/  WARPGROUP.DEPBAR.LE gsb0, 0x0 ;  /* 0x00008000000079c5 */ /* 0x000fe40000010000 */
[----:B------:R-:W-:-:S06]  /*22b0*/  WARPGROUP.ARRIVE ;  /* 0x00000000000079c5 */ /* 0x000fcc0000000000 */
[----:B------:R-:W-:Y:S01]  /*22c0*/  HGMMA.64x16x16.F32.BF16 R24, gdesc[UR8], R24, gsb0 ;  /* 0x00200000081879f0 */ /* 0x000fe20008001818 */
[----:B------:R-:W-:Y:S02]  /*22d0*/  UIADD3 UR10, UR42, 0x342, URZ ;  /* 0x000003422a0a7890 */ /* 0x000fe4000fffe03f */
        /* <DEDUP_REMOVED lines=45> */
[----:B------:R-:W-:Y:S02]  /*25b0*/  WARPGROUP.DEPBAR.LE gsb0, 0x0 ;  /* 0x00008000000079c5 */ /* 0x000fe40000010000 */
[----:B------:R-:W-:-:S06]  /*25c0*/  WARPGROUP.ARRIVE ;  /* 0x00000000000079c5 */ /* 0x000fcc0000000000 */
[----:B------:R-:W-:Y:S03]  /*25d0*/  HGMMA.64x16x16.F32.BF16 R24, gdesc[UR12], R24, gsb0 ;  /* 0x002000000c1879f0 */ /* 0x000fe60008001818 */
        /* <DEDUP_REMOVED lines=54> */
[----:B------:R-:W-:Y:S01]  /*2940*/  WARPGROUP.ARRIVE ;  /* 0x00000000000079c5 */ /* 0x000fe20000000000 */
[----:B------:R-:W-:Y:S02]  /*2950*/  FSEL R96, R96, -INF , P2 ;  /* 0xff80000060607808 */ /* 0x000fe40001000000 */
[----:B------:R-:W-:Y:S02]  /*2960*/  FSEL R97, R97, -INF , P3 ;  /* 0xff80000061617808 */ /* 0x000fe40001800000 */
[----:B------:R-:W-:Y:S01]  /*2970*/  FSEL R100, R100, -INF , P4 ;  /* 0xff80000064647808 */ /* 0x000fe20002000000 */
[----:B------:R-:W-:Y:S01]  /*2980*/  HGMMA.64x16x16.F32.BF16 R88, gdesc[UR20], R88, gsb0 ;  /* 0x00200000145879f0 */ /* 0x000fe20008001858 */
[----:B------:R-:W-:Y:S01]  /*2990*/  UIADD3 UR22, UR42, 0x502, URZ ;  /* 0x000005022a167890 */ /* 0x000fe2000fffe03f */
[----:B------:R-:W-:Y:S01]  /*29a0*/  FMNMX.FTZ R5, R96, R97, !PT ;  /* 0x0000006160057209 */ /* 0x000fe20007810000 */
[----:B------:R-:W-:Y:S01]  /*29b0*/  UMOV UR23, 0x80000020 ;  /* 0x8000002000177882 */ /* 0x000fe20000000000 */
[----:B------:R-:W-:-:S02]  /*29c0*/  FSEL R98, R98, -INF , P2 ;  /* 0xff80000062627808 */ /* 0x000fc40001000000 */
[----:B------:R-:W-:Y:S02]  /*29d0*/  FSEL R64, R101, -INF , P5 ;  /* 0xff80000065407808 */ /* 0x000fe40002800000 */
[----:B------:R-:W-:Y:S02]  /*29e0*/  ISETP.GT.AND P2, PT, R7, 0x10, PT ;  /* 0x000000100700780c */ /* 0x000fe40003f44270 */
[----:B------:R-:W-:Y:S02]  /*29f0*/  FMNMX.FTZ R5, R100, R5, !PT ;  /* 0x0000000564057209 */ /* 0x000fe40007810000 */
[----:B------:R-:W-:Y:S02]  /*2a00*/  FSEL R99, R99, -INF , P3 ;  /* 0xff80000063637808 */ /* 0x000fe40001800000 */
[----:B------:R-:W-:Y:S02]  /*2a10*/  ISETP.GT.AND P3, PT, R7, 0x11, PT ;  /* 0x000000110700780c */ /* 0x000fe40003f64270 */
[----:B------:R-:W-:-:S02]  /*2a20*/  FMNMX.FTZ R5, R64, R5, !PT ;  /* 0x0000000540057209 */ /* 0x000fc40007810000 */
[----:B------:R-:W-:Y:S02]  /*2a30*/  FSEL R102, R102, -INF , P4 ;  /* 0xff80000066667808 */ /* 0x000fe40002000000 */
[----:B------:R-:W-:Y:S02]  /*2a40*/  ISETP.GT.AND P4, PT, R7, 0x18, PT ;  /* 0x000000180700780c */ /* 0x000fe40003f84270 */
[----:B------:R-:W-:Y:S02]  /*2a50*/  FSEL R6, R103, -INF , P5 ;  /* 0xff80000067067808 */ /* 0x000fe40002800000 */
[----:B------:R-:W-:Y:S01]  /*2a60*/  ISETP.GT.AND P5, PT, R7, 0x19, PT ;  /* 0x000000190700780c */ /* 0x000fe20003fa4270 */
[----:B------:R-:W-:Y:S02]  /*2a70*/  WARPGROUP.DEPBAR.LE gsb0, 0x0 ;  /* 0x00008000000079c5 */ /* 0x000fe40000010000 */
[----:B------:R-:W-:Y:S01]  /*2a80*/  WARPGROUP.ARRIVE ;  /* 0x00000000000079c5 */ /* 0x000fe20000000000 */
[----:B------:R-:W-:-:S02]  /*2a90*/  FSEL R88, R88, -INF , P2 ;  /* 0xff80000058587808 */ /* 0x000fc40001000000 */
[----:B------:R-:W-:Y:S02]  /*2aa0*/  FSEL R68, R89, -INF , P3 ;  /* 0xff80000059447808 */ /* 0x000fe40001800000 */
[----:B------:R-:W-:Y:S01]  /*2ab0*/  FMNMX.FTZ R5, R88, R5, !PT ;  /* 0x0000000558057209 */ /* 0x000fe20007810000 */
[----:B------:R-:W-:Y:S01]  /*2ac0*/  HGMMA.64x16x16.F32.BF16 R80, gdesc[UR20], R80, gsb0 ;  /* 0x00200000145079f0 */ /* 0x000fe20008001850 */
[----:B------:R-:W-:Y:S01]  /*2ad0*/  UIADD3 UR22, UR42, 0x602, URZ ;  /* 0x000006022a167890 */ /* 0x000fe2000fffe03f */
[----:B------:R-:W-:Y:S01]  /*2ae0*/  FSEL R92, R92, -INF , P4 ;  /* 0xff8000005c5c7808 */ /* 0x000fe20002000000 */
[----:B------:R-:W-:Y:S01]  /*2af0*/  UMOV UR23, 0x80000020 ;  /* 0x8000002000177882 */ /* 0x000fe20000000000 */
[----:B------:R-:W-:Y:S02]  /*2b00*/  FMNMX.FTZ R5, R68, R5, !PT ;  /* 0x0000000544057209 */ /* 0x000fe40007810000 */
[----:B------:R-:W-:Y:S02]  /*2b10*/  FSEL R90, R90, -INF , P2 ;  /* 0xff8000005a5a7808 */ /* 0x000fe40001000000 */
[----:B------:R-:W-:-:S02]  /*2b20*/  FSEL R66, R93, -INF , P5 ;  /* 0xff8000005d427808 */ /* 0x000fc40002800000 */
[----:B------:R-:W-:Y:S02]  /*2b30*/  ISETP.GT.AND P2, PT, R7, 0x20, PT ;  /* 0x000000200700780c */ /* 0x000fe40003f44270 */
[----:B------:R-:W-:Y:S02]  /*2b40*/  FMNMX.FTZ R5, R92, R5, !PT ;  /* 0x000000055c057209 */ /* 0x000fe40007810000 */
[----:B------:R-:W-:Y:S02]  /*2b50*/  FSEL R8, R91, -INF , P3 ;  /* 0xff8000005b087808 */ /* 0x000fe40001800000 */
[----:B------:R-:W-:Y:S02]  /*2b60*/  ISETP.GT.AND P3, PT, R7, 0x21, PT ;  /* 0x000000210700780c */ /* 0x000fe40003f64270 */
[----:B------:R-:W-:Y:S02]  /*2b70*/  FMNMX.FTZ R5, R66, R5, !PT ;  /* 0x0000000542057209 */ /* 0x000fe40007810000 */
[----:B------:R-:W-:-:S02]  /*2b80*/  FSEL R94, R94, -INF , P4 ;  /* 0xff8000005e5e7808 */ /* 0x000fc40002000000 */
[----:B------:R-:W-:Y:S02]  /*2b90*/  ISETP.GT.AND P4, PT, R7, 0x28, PT ;  /* 0x000000280700780c */ /* 0x000fe40003f84270 */
[----:B------:R-:W-:Y:S02]  /*2ba0*/  FSEL R10, R95, -INF , P5 ;  /* 0xff8000005f0a7808 */ /* 0x000fe40002800000 */
[----:B------:R-:W-:Y:S01]  /*2bb0*/  ISETP.GT.AND P5, PT, R7, 0x29, PT ;  /* 0x000000290700780c */ /* 0x000fe20003fa4270 */
[----:B------:R-:W-:Y:S02]  /*2bc0*/  WARPGROUP.DEPBAR.LE gsb0, 0x0 ;  /* 0x00008000000079c5 */ /* 0x000fe40000010000 */
[----:B------:R-:W-:Y:S01]  /*2bd0*/  WARPGROUP.ARRIVE ;  /* 0x00000000000079c5 */ /* 0x000fe20000000000 */
[----:B------:R-:W-:Y:S02]  /*2be0*/  FSEL R108, R80, -INF , P2 ;  /* 0xff800000506c7808 */ /* 0x000fe40001000000 */
[----:B------:R-:W-:-:S02]  /*2bf0*/  FSEL R104, R81, -INF , P3 ;  /* 0xff80000051687808 */ /* 0x000fc40001800000 */
[----:B------:R-:W-:Y:S01]  /*2c00*/  FMNMX.FTZ R5, R108, R5, !PT ;  /* 0x000000056c057209 */ /* 0x000fe20007810000 */
[----:B------:R-:W-:Y:S01]  /*2c10*/  HGMMA.64x16x16.F32.BF16 R72, gdesc[UR32], R72, gsb0 ;  /* 0x00200000204879f0 */ /* 0x000fe20008001848 */
[----:B------:R-:W-:Y:S02]  /*2c20*/  FSEL R106, R84, -INF , P4 ;  /* 0xff800000546a7808 */ /* 0x000fe40002000000 */
[----:B------:R-:W-:Y:S02]  /*2c30*/  FMNMX.FTZ R5, R104, R5, !PT ;  /* 0x0000000568057209 */ /* 0x000fe40007810000 */
[----:B------:R-:W-:Y:S02]  /*2c40*/  FSEL R82, R82, -INF , P2 ;  /* 0xff80000052527808 */ /* 0x000fe40001000000 */
[----:B------:R-:W-:Y:S02]  /*2c50*/  FSEL R110, R85, -INF , P5 ;  /* 0xff800000556e7808 */ /* 0x000fe40002800000 */
[----:B------:R-:W-:-:S02]  /*2c60*/  ISETP.GT.AND P2, PT, R7, 0x30, PT ;  /* 0x000000300700780c */ /* 0x000fc40003f44270 */
[----:B------:R-:W-:Y:S02]  /*2c70*/  FMNMX.FTZ R5, R106, R5, !PT ;  /* 0x000000056a057209 */ /* 0x000fe40007810000 */
[----:B------:R-:W-:Y:S02]  /*2c80*/  FSEL R12, R83, -INF , P3 ;  /* 0xff800000530c7808 */ /* 0x000fe40001800000 */
[C---:B------:R-:W-:Y:S02]  /*2c90*/  ISETP.GT.AND P3, PT, R7.reuse, 0x31, PT ;  /* 0x000000310700780c */ /* 0x040fe40003f64270 */
[----:B------:R-:W-:Y:S02]  /*2ca0*/  FMNMX.FTZ R5, R110, R5, !PT ;  /* 0x000000056e057209 */ /* 0x000fe40007810000 */
[----:B------:R-:W-:Y:S02]  /*2cb0*/  FSEL R86, R86, -INF , P4 ;  /* 0xff80000056567808 */ /* 0x000fe40002000000 */
[----:B------:R-:W-:-:S02]  /*2cc0*/  ISETP.GT.AND P4, PT, R7, 0x38, PT ;  /* 0x000000380700780c */ /* 0x000fc40003f84270 */
[----:B------:R-:W-:Y:S02]  /*2cd0*/  FSEL R14, R87, -INF , P5 ;  /* 0xff800000570e7808 */ /* 0x000fe40002800000 */
[----:B------:R-:W-:Y:S01]  /*2ce0*/  ISETP.GT.AND P5, PT, R7, 0x39, PT ;  /* 0x000000390700780c */ /* 0x000fe20003fa4270 */
[----:B------:R-:W-:Y:S02]  /*2cf0*/  WARPGROUP.DEPBAR.LE gsb0, 0x0 ;  /* 0x00008000000079c5 */ /* 0x000fe40000010000 */
[----:B------:R-:W-:Y:S01]  /*2d00*/  WARPGROUP.ARRIVE ;  /* 0x00000000000079c5 */ /* 0x000fe20000000000 */
[----:B------:R-:W-:Y:S02]  /*2d10*/  FSEL R112, R72, -INF , P2 ;  /* 0xff80000048707808 */ /* 0x000fe40001000000 */
[----:B------:R-:W-:Y:S02]  /*2d20*/  FSEL R114, R73, -INF , P3 ;  /* 0xff80000049727808 */ /* 0x000fe40001800000 */
[----:B------:R-:W-:Y:S01]  /*2d30*/  FMNMX.FTZ R5, R112, R5, !PT ;  /* 0x0000000570057209 */ /* 0x000fe20007810000 */
[----:B------:R-:W-:Y:S01]  /*2d40*/  HGMMA.64x16x16.F32.BF16 R56, gdesc[UR28], R56, gsb0 ;  /* 0x002000001c3879f0 */ /* 0x000fe20008001838 */
[----:B------:R-:W-:-:S02]  /*2d50*/  FSEL R76, R76, -INF , P4 ;  /* 0xff8000004c4c7808 */ /* 0x000fc40002000000 */
[----:B------:R-:W-:Y:S02]  /*2d60*/  FMNMX.FTZ R5, R114, R5, !PT ;  /* 0x0000000572057209 */ /* 0x000fe40007810000 */
[----:B------:R-:W-:Y:S02]  /*2d70*/  FSEL R74, R74, -INF , P2 ;  /* 0xff8000004a4a7808 */ /* 0x000fe40001000000 */
[----:B------:R-:W-:Y:S02]  /*2d80*/  FSEL R116, R77, -INF , P5 ;  /* 0xff8000004d747808 */ /* 0x000fe40002800000 */
[----:B------:R-:W-:Y:S02]  /*2d90*/  ISETP.GT.AND P2, PT, R7, 0x40, PT ;  /* 0x000000400700780c */ /* 0x000fe40003f44270 */
[----:B------:R-:W-:Y:S02]  /*2da0*/  FMNMX.FTZ R5, R76, R5, !PT ;  /* 0x000000054c057209 */ /* 0x000fe40007810000 */
[----:B------:R-:W-:-:S02]  /*2db0*/  FSEL R20, R79, -INF , P5 ;  /* 0xff8000004f147808 */ /* 0x000fc40002800000 */
[----:B------:R-:W-:Y:S02]  /*2dc0*/  FMNMX.FTZ R5, R116, R5, !PT ;  /* 0x0000000574057209 */ /* 0x000fe40007810000 */
[C---:B------:R-:W-:Y:S02]  /*2dd0*/  ISETP.GT.AND P5, PT, R7.reuse, 0x48, PT ;  /* 0x000000480700780c */ /* 0x040fe40003fa4270 */
[----:B------:R-:W-:Y:S02]  /*2de0*/  FSEL R78, R78, -INF , P4 ;  /* 0xff8000004e4e7808 */ /* 0x000fe40002000000 */
[----:B------:R-:W-:Y:S02]  /*2df0*/  ISETP.GT.AND P4, PT, R7, 0x49, PT ;  /* 0x000000490700780c */ /* 0x000fe40003f84270 */
[----:B------:R-:W-:Y:S02]  /*2e00*/  FSEL R18, R75, -INF , P3 ;  /* 0xff8000004b127808 */ /* 0x000fe40001800000 */
[----:B------:R-:W-:Y:S01]  /*2e10*/  ISETP.GT.AND P3, PT, R7, 0x50, PT ;  /* 0x000000500700780c */ /* 0x000fe20003f64270 */
[----:B------:R-:W-:-:S02]  /*2e20*/  WARPGROUP.DEPBAR.LE gsb0, 0x0 ;  /* 0x00008000000079c5 */ /* 0x000fc40000010000 */
[----:B------:R-:W-:Y:S01]  /*2e30*/  WARPGROUP.ARRIVE ;  /* 0x00000000000079c5 */ /* 0x000fe20000000000 */
[----:B------:R-:W-:Y:S02]  /*2e40*/  FSEL R118, R56, -INF , P2 ;  /* 0xff80000038767808 */ /* 0x000fe40001000000 */
[----:B------:R-:W-:Y:S02]  /*2e50*/  FSEL R120, R57, -INF , P6 ;  /* 0xff80000039787808 */ /* 0x000fe40003000000 */
[----:B------:R-:W-:Y:S01]  /*2e60*/  FMNMX.FTZ R5, R118, R5, !PT ;  /* 0x0000000576057209 */ /* 0x000fe20007810000 */
[----:B------:R-:W-:Y:S01]  /*2e70*/  HGMMA.64x16x16.F32.BF16 R48, gdesc[UR24], R48, gsb0 ;  /* 0x00200000183079f0 */ /* 0x000fe20008001830 */
[----:B------:R-:W-:Y:S02]  /*2e80*/  FSEL R60, R60, -INF , P5 ;  /* 0xff8000003c3c7808 */ /* 0x000fe40002800000 */
[----:B------:R-:W-:Y:S02]  /*2e90*/  FMNMX.FTZ R5, R120, R5, !PT ;  /* 0x0000000578057209 */ /* 0x000fe40007810000 */
[----:B------:R-:W-:-:S02]  /*2ea0*/  FSEL R130, R61, -INF , P4 ;  /* 0xff8000003d827808 */ /* 0x000fc40002000000 */
[----:B------:R-:W-:Y:S02]  /*2eb0*/  FMNMX.FTZ R5, R60, R5, !PT ;  /* 0x000000053c057209 */ /* 0x000fe40007810000 */
[----:B------:R-:W-:Y:S02]  /*2ec0*/  FSEL R58, R58, -INF , P2 ;  /* 0xff8000003a3a7808 */ /* 0x000fe40001000000 */
[----:B------:R-:W-:Y:S02]  /*2ed0*/  ISETP.GT.AND P2, PT, R7, 0x51, PT ;  /* 0x000000510700780c */ /* 0x000fe40003f44270 */
        /* <DEDUP_REMOVED lines=11> */
[----:B------:R-:W-:Y:S01]  /*2f90*/  UMOV UR22, UR6 ;  /* 0x0000000600167c82 */ /* 0x000fe20008000000 */
[----:B------:R-:W-:Y:S01]  /*2fa0*/  UMOV UR23, 0x80000020 ;  /* 0x8000002000177882 */ /* 0x000fe20000000000 */
[----:B------:R-:W-:Y:S01]  /*2fb0*/  FSEL R122, R52, -INF , P6 ;  /* 0xff800000347a7808 */ /* 0x000fe20003000000 */
[----:B------:R-:W-:Y:S01]  /*2fc0*/  ULDC UR6, c[0x0][0x988] ;  /* 0x0002620000067ab9 */ /* 0x000fe20000000800 */
[----:B------:R-:W-:-:S02]  /*2fd0*/  FMNMX.FTZ R5, R124, R5, !PT ;  /* 0x000000057c057209 */ /* 0x000fc40007810000 */
[----:B------:R-:W-:Y:S02]  /*2fe0*/  FSEL R48, R63, -INF , P4 ;  /* 0xff8000003f307808 */ /* 0x000fe40002000000 */
[----:B------:R-:W-:Y:S02]  /*2ff0*/  ISETP.GT.AND P4, PT, R7, 0x60, PT ;  /* 0x000000600700780c */ /* 0x000fe40003f84270 */
[----:B------:R-:W-:Y:S02]  /*3000*/  FSEL R128, R53, -INF , P5 ;  /* 0xff80000035807808 */ /* 0x000fe40002800000 */
[----:B------:R-:W-:Y:S02]  /*3010*/  FMNMX.FTZ R5, R122, R5, !PT ;  /* 0x000000057a057209 */ /* 0x000fe40007810000 */
[----:B------:R-:W-:Y:S02]  /*3020*/  FSEL R50, R50, -INF , P3 ;  /* 0xff80000032327808 */ /* 0x000fe40001800000 */
[----:B------:R-:W-:-:S02]  /*3030*/  FSEL R52, R51, -INF , P2 ;  /* 0xff80000033347808 */ /* 0x000fc40001000000 */
[C---:B------:R-:W-:Y:S02]  /*3040*/  ISETP.GT.AND P3, PT, R7.reuse, 0x61, PT ;  /* 0x000000610700780c */ /* 0x040fe40003f64270 */
[----:B------:R-:W-:Y:S02]  /*3050*/  FMNMX.FTZ R5, R128, R5, !PT ;  /* 0x0000000580057209 */ /* 0x000fe40007810000 */
[C---:B------:R-:W-:Y:S02]  /*3060*/  ISETP.GT.AND P2, PT, R7.reuse, 0x68, PT ;  /* 0x000000680700780c */ /* 0x040fe40003f44270 */
[----:B------:R-:W-:Y:S02]  /*3070*/  FSEL R54, R54, -INF , P6 ;  /* 0xff80000036367808 */ /* 0x000fe40003000000 */
[----:B------:R-:W-:Y:S01]  /*3080*/  ISETP.GT.AND P6, PT, R7, 0x89, PT ;  /* 0x000000890700780c */ /* 0x000fe20003fc4270 */
[----:B------:R-:W-:Y:S02]  /*3090*/  WARPGROUP.DEPBAR.LE gsb0, 0x0 ;  /* 0x00008000000079c5 */ /* 0x000fe40000010000 */
[----:B------:R-:W-:Y:S01]  /*30a0*/  WARPGROUP.ARRIVE ;  /* 0x00000000000079c5 */ /* 0x000fe20000000000 */
[----:B------:R-:W-:-:S02]  /*30b0*/  FSEL R138, R45, -INF , P1 ;  /* 0xff8000002d8a7808 */ /* 0x000fc40000800000 */
[----:B------:R-:W-:Y:S02]  /*30c0*/  ISETP.GT.AND P1, PT, R7, 0x71, PT ;  /* 0x000000710700780c */ /* 0x000fe40003f24270 */
[----:B------:R-:W-:Y:S01]  /*30d0*/  FSEL R132, R40, -INF , P4 ;  /* 0xff80000028847808 */ /* 0x000fe20002000000 */
[----:B------:R-:W-:Y:S01]  /*30e0*/  HGMMA.64x16x16.F32.BF16 R32, gdesc[UR20], R32, gsb0 ;  /* 0x00200000142079f0 */ /* 0x000fe20008001820 */
[----:B------:R-:W-:Y:S01]  /*30f0*/  UIADD3 UR22, UR42, 0x682, URZ ;  /* 0x000006822a167890 */ /* 0x000fe2000fffe03f */
[----:B------:R-:W-:Y:S01]  /*3100*/  FSEL R134, R41, -INF , P3 ;  /* 0xff80000029867808 */ /* 0x000fe20001800000 */
[----:B------:R-:W-:Y:S01]  /*3110*/  UMOV UR23, 0x80000020 ;  /* 0x8000002000177882 */ /* 0x000fe20000000000 */
[----:B------:R-:W-:Y:S02]  /*3120*/  FMNMX.FTZ R5, R132, R5, !PT ;  /* 0x0000000584057209 */ /* 0x000fe40007810000 */
[----:B------:R-:W-:Y:S02]  /*3130*/  FSEL R136, R44, -INF , P2 ;  /* 0xff8000002c887808 */ /* 0x000fe40001000000 */
[----:B------:R-:W-:-:S02]  /*3140*/  FSEL R40, R55, -INF , P5 ;  /* 0xff80000037287808 */ /* 0x000fc40002800000 */
[----:B------:R-:W-:Y:S02]  /*3150*/  FSEL R42, R42, -INF , P4 ;  /* 0xff8000002a2a7808 */ /* 0x000fe40002000000 */
[----:B------:R-:W-:Y:S02]  /*3160*/  FSEL R46, R46, -INF , P2 ;  /* 0xff8000002e2e7808 */ /* 0x000fe40001000000 */
[C---:B------:R-:W-:Y:S02]  /*3170*/  ISETP.GT.AND P2, PT, R7.reuse, 0x79, PT ;  /* 0x000000790700780c */ /* 0x040fe40003f44270 */
[C---:B------:R-:W-:Y:S02]  /*3180*/  ISETP.GT.AND P4, PT, R7.reuse, 0x81, PT ;  /* 0x000000810700780c */ /* 0x040fe40003f84270 */
[----:B------:R-:W-:Y:S02]  /*3190*/  ISETP.GT.AND P5, PT, R7, 0x88, PT ;  /* 0x000000880700780c */ /* 0x000fe40003fa4270 */
[----:B------:R-:W-:-:S02]  /*31a0*/  FMNMX.FTZ R5, R134, R5, !PT ;  /* 0x0000000586057209 */ /* 0x000fc40007810000 */
[----:B------:R-:W-:Y:S02]  /*31b0*/  P2R R21, PR, RZ, 0x4 ;  /* 0x00000004ff157803 */ /* 0x000fe40000000000 */
[----:B------:R-:W-:-:S04]  /*31c0*/  FMNMX.FTZ R5, R136, R5, !PT ;  /* 0x0000000588057209 */ /* 0x000fc80007810000 */
[----:B------:R-:W-:Y:S01]  /*31d0*/  FMNMX.FTZ R5, R138, R5, !PT ;  /* 0x000000058a057209 */ /* 0x000fe20007810000 */
[----:B------:R-:W-:Y:S02]  /*31e0*/  WARPGROUP.DEPBAR.LE gsb0, 0x0 ;  /* 0x00008000000079c5 */ /* 0x000fe40000010000 */
[----:B------:R-:W-:Y:S01]  /*31f0*/  WARPGROUP.ARRIVE ;  /* 0x00000000000079c5 */ /* 0x000fe20000000000 */
[----:B------:R-:W-:Y:S02]  /*3200*/  FSEL R140, R32, -INF , P0 ;  /* 0xff800000208c7808 */ /* 0x000fe40000000000 */
[----:B------:R-:W-:Y:S02]  /*3210*/  ISETP.GT.AND P0, PT, R7, 0x78, PT ;  /* 0x000000780700780c */ /* 0x000fe40003f04270 */
[----:B------:R-:W-:Y:S01]  /*3220*/  FSEL R142, R33, -INF , P1 ;  /* 0xff800000218e7808 */ /* 0x000fe20000800000 */
[----:B------:R-:W-:Y:S01]  /*3230*/  HGMMA.64x16x16.F32.BF16 R24, gdesc[UR20], R24, gsb0 ;  /* 0x00200000141879f0 */ /* 0x000fe20008001818 */
[----:B------:R-:W-:-:S02]  /*3240*/  FSEL R32, R43, -INF , P3 ;  /* 0xff8000002b207808 */ /* 0x000fc40001800000 */
[----:B------:R-:W-:Y:S02]  /*3250*/  P2R R33, PR, RZ, 0x2 ;  /* 0x00000002ff217803 */ /* 0x000fe40000000000 */
[----:B------:R-:W-:Y:S02]  /*3260*/  FSEL R150, R36, -INF , P0 ;  /* 0xff80000024967808 */ /* 0x000fe40000000000 */
[----:B------:R-:W-:Y:S02]  /*3270*/  P2R R23, PR, RZ, 0x1 ;  /* 0x00000001ff177803 */ /* 0x000fe40000000000 */
[C---:B------:R-:W-:Y:S02]  /*3280*/  ISETP.GT.AND P3, PT, R7.reuse, 0x80, PT ;  /* 0x000000800700780c */ /* 0x040fe40003f64270 */
[C---:B------:R-:W-:Y:S02]  /*3290*/  ISETP.GT.AND P0, PT, R7.reuse, 0x69, PT ;  /* 0x000000690700780c */ /* 0x040fe40003f04270 */
[----:B------:R-:W-:-:S02]  /*32a0*/  ISETP.GT.AND P1, PT, R7, 0x70, PT ;  /* 0x000000700700780c */ /* 0x000fc40003f24270 */
[----:B------:R-:W-:Y:S02]  /*32b0*/  FMNMX.FTZ R7, R98, R99, !PT ;  /* 0x0000006362077209 */ /* 0x000fe40007810000 */
[----:B------:R-:W-:Y:S02]  /*32c0*/  FMNMX.FTZ R5, R140, R5, !PT ;  /* 0x000000058c057209 */ /* 0x000fe40007810000 */
[----:B------:R-:W-:Y:S02]  /*32d0*/  FMNMX.FTZ R7, R102, R7, !PT ;  /* 0x0000000766077209 */ /* 0x000fe40007810000 */
[----:B------:R-:W-:Y:S02]  /*32e0*/  FMNMX.FTZ R5, R142, R5, !PT ;  /* 0x000000058e057209 */ /* 0x000fe40007810000 */
[----:B------:R-:W-:Y:S02]  /*32f0*/  FMNMX.FTZ R7, R6, R7, !PT ;  /* 0x0000000706077209 */ /* 0x000fe40007810000 */
[----:B------:R-:W-:-:S02]  /*3300*/  FSEL R156, R37, -INF , P2 ;  /* 0xff800000259c7808 */ /* 0x000fc40001000000 */
[----:B------:R-:W-:Y:S02]  /*3310*/  FMNMX.FTZ R7, R90, R7, !PT ;  /* 0x000000075a077209 */ /* 0x000fe40007810000 */
[----:B------:R-:W-:Y:S02]  /*3320*/  FMNMX.FTZ R5, R150, R5, !PT ;  /* 0x0000000596057209 */ /* 0x000fe40007810000 */
[----:B------:R-:W-:Y:S02]  /*3330*/  FMNMX.FTZ R7, R8, R7, !PT ;  /* 0x0000000708077209 */ /* 0x000fe40007810000 */
[----:B------:R-:W-:Y:S02]  /*3340*/  FMNMX.FTZ R5, R156, R5, !PT ;  /* 0x000000059c057209 */ /* 0x000fe40007810000 */
[----:B------:R-:W-:Y:S02]  /*3350*/  FMNMX.FTZ R7, R94, R7, !PT ;  /* 0x000000075e077209 */ /* 0x000fe40007810000 */
[----:B------:R-:W-:-:S02]  /*3360*/  FSEL R34, R34, -INF , P1 ;  /* 0xff80000022227808 */ /* 0x000fc40000800000 */
[----:B------:R-:W-:Y:S02]  /*3370*/  FMNMX.FTZ R7, R10, R7, !PT ;  /* 0x000000070a077209 */ /* 0x000fe40007810000 */
[----:B------:R-:W-:Y:S02]  /*3380*/  ISETP.NE.AND P1, PT, R33, RZ, PT ;  /* 0x000000ff2100720c */ /* 0x000fe40003f25270 */
[----:B------:R-:W-:-:S04]  /*3390*/  FMNMX.FTZ R7, R82, R7, !PT ;  /* 0x0000000752077209 */ /* 0x000fc80007810000 */
[----:B------:R-:W-:-:S04]  /*33a0*/  FMNMX.FTZ R7, R12, R7, !PT ;  /* 0x000000070c077209 */ /* 0x000fc80007810000 */
[----:B------:R-:W-:Y:S01]  /*33b0*/  FMNMX.FTZ R7, R86, R7, !PT ;  /* 0x0000000756077209 */ /* 0x000fe20007810000 */
[----:B------:R-:W-:Y:S02]  /*33c0*/  WARPGROUP.DEPBAR.LE gsb0, 0x0 ;  /* 0x00008000000079c5 */ /* 0x000fe40000010000 */
[----:B------:R-:W-:Y:S02]  /*33d0*/  FSEL R152, R24, -INF , P3 ;  /* 0xff80000018987808 */ /* 0x000fe40001800000 */
[----:B------:R-:W-:Y:S02]  /*33e0*/  FSEL R154, R25, -INF , P4 ;  /* 0xff800000199a7808 */ /* 0x000fe40002000000 */
[----:B------:R-:W-:Y:S02]  /*33f0*/  FMNMX.FTZ R5, R152, R5, !PT ;  /* 0x0000000598057209 */ /* 0x000fe40007810000 */
[----:B------:R-:W-:Y:S02]  /*3400*/  FSEL R148, R28, -INF , P5 ;  /* 0xff8000001c947808 */ /* 0x000fe40002800000 */
[----:B------:R-:W-:-:S02]  /*3410*/  FMNMX.FTZ R5, R154, R5, !PT ;  /* 0x000000059a057209 */ /* 0x000fc40007810000 */
[----:B------:R-:W-:Y:S02]  /*3420*/  FSEL R146, R29, -INF , P6 ;  /* 0xff8000001d927808 */ /* 0x000fe40003000000 */
[----:B------:R-:W-:Y:S02]  /*3430*/  FMNMX.FTZ R5, R148, R5, !PT ;  /* 0x0000000594057209 */ /* 0x000fe40007810000 */
[----:B------:R-:W-:Y:S02]  /*3440*/  FMNMX.FTZ R7, R14, R7, !PT ;  /* 0x000000070e077209 */ /* 0x000fe40007810000 */
[----:B------:R-:W-:Y:S01]  /*3450*/  FMNMX.FTZ R13, R146, R5, !PT ;  /* 0x00000005920d7209 */ /* 0x000fe20007810000 */
[----:B------:R-:W-:Y:S01]  /*3460*/  IMAD.U32 R5, RZ, RZ, UR6 ;  /* 0x00000006ff057e24 */ /* 0x000fe2000f8e00ff */
[----:B------:R-:W-:Y:S02]  /*3470*/  FMNMX.FTZ R7, R74, R7, !PT ;  /* 0x000000074a077209 */ /* 0x000fe40007810000 */
[----:B------:R-:W-:Y:S01]  /*3480*/  FSEL R24, R47, -INF , P0 ;  /* 0xff8000002f187808 */ /* 0x000fe20000000000 */
[----:B------:R-:W0:Y:S01]  /*3490*/  SHFL.BFLY PT, R4, R13, 0x2, 0x1f ;  /* 0x0c401f000d047f89 */ /* 0x000e2200000e0000 */
[----:B------:R-:W-:-:S02]  /*34a0*/  FMNMX.FTZ R7, R18, R7, !PT ;  /* 0x0000000712077209 */ /* 0x000fc40007810000 */
[----:B------:R-:W-:Y:S02]  /*34b0*/  FSEL R28, R35, -INF , P1 ;  /* 0xff800000231c7808 */ /* 0x000fe40000800000 */
[----:B------:R-:W-:Y:S02]  /*34c0*/  FMNMX.FTZ R7, R78, R7, !PT ;  /* 0x000000074e077209 */ /* 0x000fe40007810000 */
[----:B------:R-:W-:Y:S02]  /*34d0*/  ISETP.NE.AND P0, PT, R23, RZ, PT ;  /* 0x000000ff1700720c */ /* 0x000fe40003f05270 */
[----:B------:R-:W-:Y:S02]  /*34e0*/  FMNMX.FTZ R7, R20, R7, !PT ;  /* 0x0000000714077209 */ /* 0x000fe40007810000 */
[----:B------:R-:W-:Y:S02]  /*34f0*/  FSEL R38, R38, -INF , P0 ;  /* 0xff80000026267808 */ /* 0x000fe40000000000 */
[----:B------:R-:W-:-:S02]  /*3500*/  FMNMX.FTZ R7, R58, R7, !PT ;  /* 0x000000073a077209 */ /* 0x000fc40007810000 */
[----:B------:R-:W-:Y:S02]  /*3510*/  FSEL R26, R26, -INF , P3 ;  /* 0xff8000001a1a7808 */ /* 0x000fe40001800000 */
[----:B------:R-:W-:Y:S02]  /*3520*/  FMNMX.FTZ R7, R22, R7, !PT ;  /* 0x0000000716077209 */ /* 0x000fe40007810000 */
[----:B------:R-:W-:Y:S02]  /*3530*/  ISETP.NE.AND P1, PT, R11, RZ, PT ;  /* 0x000000ff0b00720c */ /* 0x000fe40003f25270 */
[----:B------:R-:W-:Y:S02]  /*3540*/  FMNMX.FTZ R7, R62, R7, !PT ;  /* 0x000000073e077209 */ /* 0x000fe40007810000 */
[----:B------:R-:W-:Y:S02]  /*3550*/  ISETP.NE.AND P0, PT, R9, RZ, PT ;  /* 0x000000ff0900720c */ /* 0x000fe40003f05270 */
[----:B0-----:R-:W-:-:S02]  /*3560*/  FMNMX.FTZ R15, R13, R4, !PT ;  /* 0x000000040d0f7209 */ /* 0x001fc40007810000 */
[----:B------:R-:W-:-:S03]  /*3570*/  FMNMX.FTZ R7, R48, R7, !PT ;  /* 0x0000000730077209 */ /* 0x000fc60007810000 */
[----:B------:R-:W0:Y:S01]  /*3580*/  SHFL.BFLY PT, R4, R15, 0x1, 0x1f ;  /* 0x0c201f000f047f89 */ /* 0x000e2200000e0000 */
[----:B------:R-:W-:-:S04]  /*3590*/  FMNMX.FTZ R7, R50, R7, !PT ;  /* 0x0000000732077209 */ /* 0x000fc80007810000 */
[----:B------:R-:W-:-:S04]  /*35a0*/  FMNMX.FTZ R7, R52, R7, !PT ;  /* 0x0000000734077209 */ /* 0x000fc80007810000 */
[----:B------:R-:W-:-:S04]  /*35b0*/  FMNMX.FTZ R7, R54, R7, !PT ;  /* 0x0000000736077209 */ /* 0x000fc80007810000 */
[----:B------:R-:W-:-:S04]  /*35c0*/  FMNMX.FTZ R29, R40, R7, !PT ;  /* 0x00000007281d7209 */ /* 0x000fc80007810000 */
[----:B------:R-:W-:-:S04]  /*35d0*/  FMNMX.FTZ R29, R42, R29, !PT ;  /* 0x0000001d2a1d7209 */ /* 0x000fc80007810000 */
[----:B------:R-:W-:Y:S02]  /*35e0*/  FMNMX.FTZ R29, R32, R29, !PT ;  /* 0x0000001d201d7209 */ /* 0x000fe40007810000 */
[----:B0-----:R-:W-:Y:S02]  /*35f0*/  FMNMX.FTZ R4, R15, R4, !PT ;  /* 0x000000040f047209 */ /* 0x001fe40007810000 */
[----:B------:R-:W-:Y:S02]  /*3600*/  FMNMX.FTZ R29, R46, R29, !PT ;  /* 0x0000001d2e1d7209 */ /* 0x000fe40007810000 */
[C---:B------:R-:W-:Y:S01]  /*3610*/  FSETP.NEU.FTZ.AND P2, PT, R4.reuse, -INF , PT ;  /* 0xff8000000400780b */ /* 0x040fe20003f5d000 */
[----:B------:R-:W-:Y:S01]  /*3620*/  FMUL.FTZ R43, R4, R5 ;  /* 0x00000005042b7220 */ /* 0x000fe20000410000 */
[----:B------:R-:W-:-:S04]  /*3630*/  FMNMX.FTZ R35, R24, R29, !PT ;  /* 0x0000001d18237209 */ /* 0x000fc80007810000 */
[----:B------:R-:W-:Y:S02]  /*3640*/  FMNMX.FTZ R35, R34, R35, !PT ;  /* 0x0000002322237209 */ /* 0x000fe40007810000 */
[----:B------:R-:W-:Y:S02]  /*3650*/  FSEL R43, R43, RZ, P2 ;  /* 0x000000ff2b2b7208 */ /* 0x000fe40001000000 */
[----:B------:R-:W-:Y:S02]  /*3660*/  ISETP.NE.AND P2, PT, R21, RZ, PT ;  /* 0x000000ff1500720c */ /* 0x000fe40003f45270 */
[----:B------:R-:W-:Y:S01]  /*3670*/  FMNMX.FTZ R35, R28, R35, !PT ;  /* 0x000000231c237209 */ /* 0x000fe20007810000 */
[-CC-:B------:R-:W-:Y:S01]  /*3680*/  FFMA.FTZ R15, R88, R5.reuse, -R43.reuse ;  /* 0x00000005580f7223 */ /* 0x180fe2000001082b */
[----:B------:R-:W-:Y:S01]  /*3690*/  FSEL R88, R39, -INF , P2 ;  /* 0xff80000027587808 */ /* 0x000fe20001000000 */
[--C-:B------:R-:W-:Y:S01]  /*36a0*/  FFMA.FTZ R36, R104, R5, -R43.reuse ;  /* 0x0000000568247223 */ /* 0x100fe2000001082b */
        /* <DEDUP_REMOVED lines=14> */
[-CC-:B------:R-:W-:Y:S01]  /*3790*/  FFMA.FTZ R80, R68, R5.reuse, -R43.reuse ;  /* 0x0000000544507223 */ /* 0x180fe2000001082b */
[--C-:B------:R-:W-:Y:S01]  /*37a0*/  FFMA.FTZ R13, R92, R5, -R43.reuse ;  /* 0x000000055c0d7223 */ /* 0x100fe2000001082b */
[----:B------:R-:W-:Y:S01]  /*37b0*/  FMNMX.FTZ R37, R108, R37, !PT ;  /* 0x000000256c257209 */ /* 0x000fe20007810000 */
[-CC-:B------:R-:W-:Y:S01]  /*37c0*/  FFMA.FTZ R84, R66, R5.reuse, -R43.reuse ;  /* 0x0000000542547223 */ /* 0x180fe2000001082b */
[-CC-:B------:R-:W-:Y:S01]  /*37d0*/  FFMA.FTZ R23, R106, R5.reuse, -R43.reuse ;  /* 0x000000056a177223 */ /* 0x180fe2000001082b */
[--C-:B------:R-:W-:Y:S01]  /*37e0*/  FFMA.FTZ R25, R112, R5, -R43.reuse ;  /* 0x0000000570197223 */ /* 0x100fe2000001082b */
[----:B------:R-:W-:Y:S01]  /*37f0*/  FMNMX.FTZ R27, R110, R37, !PT ;  /* 0x000000256e1b7209 */ /* 0x000fe20007810000 */
[-CC-:B------:R-:W-:Y:S01]  /*3800*/  FFMA.FTZ R64, R114, R5.reuse, -R43.reuse ;  /* 0x0000000572407223 */ /* 0x180fe2000001082b */
[----:B------:R0:W-:Y:S01]  /*3810*/  MUFU.EX2 R29, R41 ;  /* 0x00000029001d7308 */ /* 0x0001e20000000800 */
[-CC-:B------:R-:W-:Y:S01]  /*3820*/  FFMA.FTZ R72, R97, R5.reuse, -R43.reuse ;  /* 0x0000000561487223 */ /* 0x180fe2000001082b */
[-CC-:B------:R-:W-:Y:S01]  /*3830*/  FFMA.FTZ R66, R116, R5.reuse, -R43.reuse ;  /* 0x0000000574427223 */ /* 0x180fe2000001082b */
[----:B------:R-:W1:Y:S01]  /*3840*/  SHFL.BFLY PT, R76, R27, 0x2, 0x1f ;  /* 0x0c401f001b4c7f89 */ /* 0x000e6200000e0000 */
[-CC-:B------:R-:W-:Y:S01]  /*3850*/  FFMA.FTZ R118, R118, R5.reuse, -R43.reuse ;  /* 0x0000000576767223 */ /* 0x180fe2000001082b */
        /* <DEDUP_REMOVED lines=10> */
[-CC-:B0-----:R-:W-:Y:S01]  /*3900*/  FFMA.FTZ R41, R140, R5.reuse, -R43.reuse ;  /* 0x000000058c297223 */ /* 0x181fe2000001082b */
[-CC-:B------:R-:W-:Y:S01]  /*3910*/  FFMA.FTZ R100, R142, R5.reuse, -R43.reuse ;  /* 0x000000058e647223 */ /* 0x180fe2000001082b */
[-CC-:B------:R-:W-:Y:S01]  /*3920*/  FFMA.FTZ R47, R150, R5.reuse, -R43.reuse ;  /* 0x00000005962f7223 */ /* 0x180fe2000001082b */
[-CC-:B------:R-:W-:Y:S01]  /*3930*/  FFMA.FTZ R106, R156, R5.reuse, -R43.reuse ;  /* 0x000000059c6a7223 */ /* 0x180fe2000001082b */
[-CC-:B------:R-:W-:Y:S01]  /*3940*/  FFMA.FTZ R49, R152, R5.reuse, -R43.reuse ;  /* 0x0000000598317223 */ /* 0x180fe2000001082b */
[-CC-:B------:R-:W-:Y:S01]  /*3950*/  FFMA.FTZ R112, R154, R5.reuse, -R43.reuse ;  /* 0x000000059a707223 */ /* 0x180fe2000001082b */
[----:B------:R-:W-:Y:S01]  /*3960*/  FFMA.FTZ R114, R146, R5, -R43 ;  /* 0x0000000592727223 */ /* 0x000fe2000001082b */
[----:B------:R-:W-:Y:S01]  /*3970*/  MUFU.EX2 R11, R11 ;  /* 0x0000000b000b7308 */ /* 0x000fe20000000800 */
[----:B-1----:R-:W-:-:S07]  /*3980*/  FMNMX.FTZ R39, R27, R76, !PT ;  /* 0x0000004c1b277209 */ /* 0x002fce0007810000 */
[----:B------:R-:W0:Y:S01]  /*3990*/  MUFU.EX2 R72, R72 ;  /* 0x0000004800487308 */ /* 0x000e220000000800 */
[----:B------:R-:W1:Y:S07]  /*39a0*/  SHFL.BFLY PT, R76, R39, 0x1, 0x1f ;  /* 0x0c201f00274c7f89 */ /* 0x000e6e00000e0000 */
[----:B------:R-:W2:Y:S08]  /*39b0*/  MUFU.EX2 R9, R9 ;  /* 0x0000000900097308 */ /* 0x000eb00000000800 */
[----:B------:R-:W-:Y:S08]  /*39c0*/  MUFU.EX2 R70, R70 ;  /* 0x0000004600467308 */ /* 0x000ff00000000800 */
[----:B------:R-:W-:Y:S01]  /*39d0*/  MUFU.EX2 R15, R15 ;  /* 0x0000000f000f7308 */ /* 0x000fe20000000800 */
[----:B-1----:R-:W-:Y:S01]  /*39e0*/  FMNMX.FTZ R76, R39, R76, !PT ;  /* 0x0000004c274c7209 */ /* 0x002fe20007810000 */
[----:B------:R-:W-:-:S03]  /*39f0*/  FFMA.FTZ R39, R148, R5, -R43 ;  /* 0x0000000594277223 */ /* 0x000fc6000001082b */
[C---:B------:R-:W-:Y:S01]  /*3a00*/  FSETP.NEU.FTZ.AND P2, PT, R76.reuse, -INF , PT ;  /* 0xff8000004c00780b */ /* 0x040fe20003f5d000 */
[----:B------:R-:W-:Y:S02]  /*3a10*/  FMUL.FTZ R27, R76, R5 ;  /* 0x000000054c1b7220 */ /* 0x000fe40000410000 */
[----:B------:R-:W-:Y:S03]  /*3a20*/  MUFU.EX2 R80, R80 ;  /* 0x0000005000507308 */ /* 0x000fe60000000800 */
[----:B------:R-:W-:-:S05]  /*3a30*/  FSEL R27, R27, RZ, P2 ;  /* 0x000000ff1b1b7208 */ /* 0x000fca0001000000 */
[----:B------:R-:W-:Y:S01]  /*3a40*/  MUFU.EX2 R13, R13 ;  /* 0x0000000d000d7308 */ /* 0x000fe20000000800 */
[-CC-:B------:R-:W-:Y:S01]  /*3a50*/  FFMA.FTZ R63, R90, R5.reuse, -R27.reuse ;  /* 0x000000055a3f7223 */ /* 0x180fe2000001081b */
[-CC-:B------:R-:W-:Y:S01]  /*3a60*/  FFMA.FTZ R90, R8, R5.reuse, -R27.reuse ;  /* 0x00000005085a7223 */ /* 0x180fe2000001081b */
[CC--:B------:R-:W-:Y:S01]  /*3a70*/  LEA.HI R8, R19.reuse, R16.reuse, RZ, 0x4 ;  /* 0x0000001013087211 */ /* 0x0c0fe200078f20ff */
[-CC-:B------:R-:W-:Y:S01]  /*3a80*/  FFMA.FTZ R65, R94, R5.reuse, -R27.reuse ;  /* 0x000000055e417223 */ /* 0x180fe2000001081b */
[-CC-:B------:R-:W-:Y:S01]  /*3a90*/  FFMA.FTZ R94, R10, R5.reuse, -R27.reuse ;  /* 0x000000050a5e7223 */ /* 0x180fe2000001081b */
[-CC-:B------:R-:W-:Y:S01]  /*3aa0*/  FFMA.FTZ R51, R86, R5.reuse, -R27.reuse ;  /* 0x0000000556337223 */ /* 0x180fe2000001081b */
[----:B------:R-:W-:Y:S01]  /*3ab0*/  LOP3.LUT R57, R8, 0xfffffff0, RZ, 0xc0, !PT ;  /* 0xfffffff008397812 */ /* 0x000fe200078ec0ff */
[-CC-:B------:R-:W-:Y:S01]  /*3ac0*/  FFMA.FTZ R86, R14, R5.reuse, -R27.reuse ;  /* 0x000000050e567223 */ /* 0x180fe2000001081b */
[----:B------:R-:W-:Y:S01]  /*3ad0*/  LEA.HI R14, R19, R16, RZ, 0x5 ;  /* 0x00000010130e7211 */ /* 0x000fe200078f28ff */
[-CC-:B------:R-:W-:Y:S01]  /*3ae0*/  FFMA.FTZ R43, R82, R5.reuse, -R27.reuse ;  /* 0x00000005522b7223 */ /* 0x180fe2000001081b */
[-C--:B------:R-:W-:Y:S01]  /*3af0*/  FFMA.FTZ R82, R12, R5.reuse, -R27 ;  /* 0x000000050c527223 */ /* 0x080fe2000001081b */
[----:B------:R-:W-:Y:S01]  /*3b00*/  IMAD.IADD R10, R16, 0x1, -R57 ;  /* 0x00000001100a7824 */ /* 0x000fe200078e0a39 */
[----:B------:R-:W-:Y:S01]  /*3b10*/  SHF.R.S32.HI R12, RZ, 0x4, R8 ;  /* 0x00000004ff0c7819 */ /* 0x000fe20000011408 */
[-CC-:B------:R-:W-:Y:S01]  /*3b20*/  FFMA.FTZ R53, R74, R5.reuse, -R27.reuse ;  /* 0x000000054a357223 */ /* 0x180fe2000001081b */
[-CC-:B------:R-:W-:Y:S01]  /*3b30*/  FFMA.FTZ R74, R20, R5.reuse, -R27.reuse ;  /* 0x00000005144a7223 */ /* 0x180fe2000001081b */
[----:B------:R-:W-:Y:S01]  /*3b40*/  FFMA.FTZ R59, R98, R5, -R27 ;  /* 0x00000005623b7223 */ /* 0x000fe2000001081b */
[----:B------:R-:W-:Y:S01]  /*3b50*/  SHF.R.S32.HI R19, RZ, 0x1f, R10 ;  /* 0x0000001fff137819 */ /* 0x000fe2000001140a */
[----:B------:R-:W-:-:S02]  /*3b60*/  IMAD.SHL.U32 R67, R12, 0x8, RZ ;  /* 0x000000080c437824 */ /* 0x000fc400078e00ff */
[-CC-:B------:R-:W-:Y:S01]  /*3b70*/  FFMA.FTZ R98, R99, R5.reuse, -R27.reuse ;  /* 0x0000000563627223 */ /* 0x180fe2000001081b */
[----:B------:R-:W-:Y:S01]  /*3b80*/  IMAD.SHL.U32 R20, R14, 0x8, RZ ;  /* 0x000000080e147824 */ /* 0x000fe200078e00ff */
[CC--:B------:R-:W-:Y:S01]  /*3b90*/  LEA.HI R8, R19.reuse, R10.reuse, RZ, 0x2 ;  /* 0x0000000a13087211 */ /* 0x0c0fe200078f10ff */
[-CC-:B------:R-:W-:Y:S01]  /*3ba0*/  FFMA.FTZ R61, R102, R5.reuse, -R27.reuse ;  /* 0x00000005663d7223 */ /* 0x180fe2000001081b */
[----:B------:R-:W-:Y:S01]  /*3bb0*/  LEA.HI R14, R19, R10, RZ, 0x3 ;  /* 0x0000000a130e7211 */ /* 0x000fe200078f18ff */
[----:B------:R-:W-:Y:S01]  /*3bc0*/  MUFU.EX2 R59, R59 ;  /* 0x0000003b003b7308 */ /* 0x000fe20000000800 */
[----:B------:R-:W-:Y:S01]  /*3bd0*/  SHF.R.S32.HI R12, RZ, 0x2, R8 ;  /* 0x00000002ff0c7819 */ /* 0x000fe20000011408 */
[----:B------:R-:W-:Y:S01]  /*3be0*/  FFMA.FTZ R6, R6, R5, -R27 ;  /* 0x0000000506067223 */ /* 0x000fe2000001081b */
[----:B------:R-:W-:Y:S01]  /*3bf0*/  LOP3.LUT R73, R20, 0x7fffff00, RZ, 0xc0, !PT ;  /* 0x7fffff0014497812 */ /* 0x000fe200078ec0ff */
[----:B------:R-:W-:Y:S01]  /*3c00*/  IMAD.SHL.U32 R14, R14, 0x10, RZ ;  /* 0x000000100e0e7824 */ /* 0x000fe200078e00ff */
[----:B------:R-:W-:Y:S01]  /*3c10*/  LOP3.LUT R69, R8, 0x7fffffc, RZ, 0xc0, !PT ;  /* 0x07fffffc08457812 */ /* 0x000fe200078ec0ff */
[----:B------:R-:W-:-:S02]  /*3c20*/  IMAD.SHL.U32 R12, R12, 0x40, RZ ;  /* 0x000000400c0c7824 */ /* 0x000fc400078e00ff */
[-C--:B------:R-:W-:Y:S01]  /*3c30*/  FFMA.FTZ R58, R58, R5.reuse, -R27 ;  /* 0x000000053a3a7223 */ /* 0x080fe2000001081b */
[----:B------:R-:W1:Y:S01]  /*3c40*/  MUFU.EX2 R98, R98 ;  /* 0x0000006200627308 */ /* 0x000e620000000800 */
[----:B------:R-:W-:Y:S01]  /*3c50*/  LOP3.LUT R14, R14, 0x7fffff80, RZ, 0xc0, !PT ;  /* 0x7fffff800e0e7812 */ /* 0x000fe200078ec0ff */
[----:B------:R-:W-:Y:S01]  /*3c60*/  IMAD.IADD R69, R10, 0x1, -R69 ;  /* 0x000000010a457824 */ /* 0x000fe200078e0a45 */
[----:B------:R-:W-:Y:S01]  /*3c70*/  LOP3.LUT R12, R12, 0x40, RZ, 0xc0, !PT ;  /* 0x000000400c0c7812 */ /* 0x000fe200078ec0ff */
[----:B0-----:R-:W-:Y:S01]  /*3c80*/  FADD.FTZ R10, R11, R72 ;  /* 0x000000480b0a7221 */ /* 0x001fe20000010000 */
[----:B------:R-:W-:Y:S02]  /*3c90*/  IMAD.U32 R8, RZ, RZ, UR37 ;  /* 0x00000025ff087e24 */ /* 0x000fe4000f8e00ff */
[----:B------:R-:W-:Y:S01]  /*3ca0*/  FFMA.FTZ R22, R22, R5, -R27 ;  /* 0x0000000516167223 */ /* 0x000fe2000001081b */
[----:B------:R-:W-:Y:S01]  /*3cb0*/  LOP3.LUT R67, R12, 0x8, R67, 0xf8, !PT ;  /* 0x000000080c437812 */ /* 0x000fe200078ef843 */
[----:B------:R-:W0:Y:S01]  /*3cc0*/  MUFU.EX2 R61, R61 ;  /* 0x0000003d003d7308 */ /* 0x000e220000000800 */
[----:B------:R-:W-:Y:S01]  /*3cd0*/  SHF.R.U32.HI R12, RZ, 0x3, R12 ;  /* 0x00000003ff0c7819 */ /* 0x000fe2000001160c */
[----:B------:R-:W-:-:S02]  /*3ce0*/  IMAD.IADD R14, R14, 0x1, R73 ;  /* 0x000000010e0e7824 */ /* 0x000fc400078e0249 */
[-CC-:B------:R-:W-:Y:S01]  /*3cf0*/  FFMA.FTZ R18, R18, R5.reuse, -R27.reuse ;  /* 0x0000000512127223 */ /* 0x180fe2000001081b */
[----:B------:R-:W-:Y:S01]  /*3d00*/  @!P1 VIADD R8, R8, 0x31c40 ;  /* 0x00031c4008089836 */ /* 0x000fe20000000000 */
[----:B------:R-:W-:Y:S01]  /*3d10*/  LOP3.LUT R12, R67, R12, RZ, 0x3c, !PT ;  /* 0x0000000c430c7212 */ /* 0x000fe200078e3cff */
[----:B------:R-:W-:Y:S02]  /*3d20*/  IMAD R69, R69, 0x10, R14 ;  /* 0x0000001045457824 */ /* 0x000fe400078e020e */
[----:B--2---:R-:W-:Y:S01]  /*3d30*/  FADD.FTZ R67, R9, R10 ;  /* 0x0000000a09437221 */ /* 0x004fe20000010000 */
[----:B------:R-:W2:Y:S01]  /*3d40*/  MUFU.EX2 R6, R6 ;  /* 0x0000000600067308 */ /* 0x000ea20000000800 */
[----:B-1----:R-:W-:Y:S01]  /*3d50*/  FADD.FTZ R10, R59, R98 ;  /* 0x000000623b0a7221 */ /* 0x002fe20000010000 */
[----:B------:R-:W-:Y:S01]  /*3d60*/  @!P1 PRMT R8, RZ, 0x654, R8 ;  /* 0x00000654ff089816 */ /* 0x000fe20000000008 */
[-CC-:B------:R-:W-:Y:S01]  /*3d70*/  FFMA.FTZ R55, R78, R5.reuse, -R27.reuse ;  /* 0x000000054e377223 */ /* 0x180fe2000001081b */
[-CC-:B------:R-:W-:Y:S01]  /*3d80*/  FFMA.FTZ R57, R62, R5.reuse, -R27.reuse ;  /* 0x000000053e397223 */ /* 0x180fe2000001081b */
[-CC-:B------:R-:W-:Y:S01]  /*3d90*/  FFMA.FTZ R42, R42, R5.reuse, -R27.reuse ;  /* 0x000000052a2a7223 */ /* 0x180fe2000001081b */
[----:B------:R1:W-:Y:S01]  /*3da0*/  @!P1 SYNCS.ARRIVE.TRANS64.RED.A1T0 RZ, [R8+URZ], RZ ;  /* 0x000000ff08ff99a7 */ /* 0x0003e2000810043f */
[-CC-:B------:R-:W-:Y:S01]  /*3db0*/  FFMA.FTZ R48, R48, R5.reuse, -R27.reuse ;  /* 0x0000000530307223 */ /* 0x180fe2000001081b */
[----:B------:R-:W3:Y:S01]  /*3dc0*/  MUFU.EX2 R63, R63 ;  /* 0x0000003f003f7308 */ /* 0x000ee20000000800 */
[-CC-:B------:R-:W-:Y:S01]  /*3dd0*/  FFMA.FTZ R93, R50, R5.reuse, -R27.reuse ;  /* 0x00000005325d7223 */ /* 0x180fe2000001081b */
[-CC-:B------:R-:W-:Y:S01]  /*3de0*/  FFMA.FTZ R50, R52, R5.reuse, -R27.reuse ;  /* 0x0000000534327223 */ /* 0x180fe2000001081b */
[-CC-:B------:R-:W-:Y:S01]  /*3df0*/  FFMA.FTZ R95, R54, R5.reuse, -R27.reuse ;  /* 0x00000005365f7223 */ /* 0x180fe2000001081b */
[-CC-:B------:R-:W-:Y:S01]  /*3e00*/  FFMA.FTZ R40, R40, R5.reuse, -R27.reuse ;  /* 0x0000000528287223 */ /* 0x180fe2000001081b */
[--C-:B------:R-:W-:Y:S01]  /*3e10*/  FFMA.FTZ R46, R46, R5, -R27.reuse ;  /* 0x000000052e2e7223 */ /* 0x100fe2000001081b */
[----:B-1----:R-:W-:Y:S01]  /*3e20*/  F2FP.BF16.F32.PACK_AB R8, R72, R11 ;  /* 0x0000000b4808723e */ /* 0x002fe200000010ff */
[-CC-:B------:R-:W-:Y:S01]  /*3e30*/  FFMA.FTZ R24, R24, R5.reuse, -R27.reuse ;  /* 0x0000000518187223 */ /* 0x180fe2000001081b */
[----:B------:R-:W1:Y:S01]  /*3e40*/  MUFU.EX2 R90, R90 ;  /* 0x0000005a005a7308 */ /* 0x000e620000000800 */
[-CC-:B------:R-:W-:Y:S01]  /*3e50*/  FFMA.FTZ R34, R34, R5.reuse, -R27.reuse ;  /* 0x0000000522227223 */ /* 0x180fe2000001081b */
[-CC-:B------:R-:W-:Y:S01]  /*3e60*/  FFMA.FTZ R28, R28, R5.reuse, -R27.reuse ;  /* 0x000000051c1c7223 */ /* 0x180fe2000001081b */
[-CC-:B------:R-:W-:Y:S01]  /*3e70*/  FFMA.FTZ R38, R38, R5.reuse, -R27.reuse ;  /* 0x0000000526267223 */ /* 0x180fe2000001081b */
[-CC-:B------:R-:W-:Y:S01]  /*3e80*/  FFMA.FTZ R88, R88, R5.reuse, -R27.reuse ;  /* 0x0000000558587223 */ /* 0x180fe2000001081b */
[-CC-:B------:R-:W-:Y:S01]  /*3e90*/  FFMA.FTZ R104, R104, R5.reuse, -R27.reuse ;  /* 0x0000000568687223 */ /* 0x180fe2000001081b */
[-CC-:B------:R-:W-:Y:S01]  /*3ea0*/  FFMA.FTZ R108, R108, R5.reuse, -R27.reuse ;  /* 0x000000056c6c7223 */ /* 0x180fe2000001081b */
[----:B------:R-:W-:Y:S01]  /*3eb0*/  FFMA.FTZ R110, R110, R5, -R27 ;  /* 0x000000056e6e7223 */ /* 0x000fe2000001081b */
[----:B------:R4:W-:Y:S01]  /*3ec0*/  MUFU.EX2 R16, R58 ;  /* 0x0000003a00107308 */ /* 0x0009e20000000800 */
[----:B------:R-:W-:-:S02]  /*3ed0*/  IMAD.MOV.U32 R62, RZ, RZ, R71 ;  /* 0x000000ffff3e7224 */ /* 0x000fc400078e0047 */
[--C-:B------:R-:W-:Y:S02]  /*3ee0*/  IMAD.MOV.U32 R54, RZ, RZ, R71.reuse ;  /* 0x000000ffff367224 */ /* 0x100fe400078e0047 */
[----:B------:R-:W-:-:S03]  /*3ef0*/  IMAD.MOV.U32 R52, RZ, RZ, R71 ;  /* 0x000000ffff347224 */ /* 0x000fc600078e0047 */
[----:B------:R-:W5:Y:S01]  /*3f00*/  MUFU.EX2 R84, R84 ;  /* 0x0000005400547308 */ /* 0x000f620000000800 */
[----:B----4-:R-:W-:Y:S02]  /*3f10*/  IMAD.IADD R58, R12, 0x1, R69 ;  /* 0x000000010c3a7824 */ /* 0x010fe400078e0245 */
[C---:B------:R-:W-:Y:S01]  /*3f20*/  FADD.FTZ R12, R70.reuse, R67 ;  /* 0x00000043460c7221 */ /* 0x040fe20000010000 */
[----:B0-----:R-:W-:Y:S01]  /*3f30*/  FADD.FTZ R67, R61, R10 ;  /* 0x0000000a3d437221 */ /* 0x001fe20000010000 */
[----:B------:R-:W-:Y:S01]  /*3f40*/  F2FP.BF16.F32.PACK_AB R10, R70, R9 ;  /* 0x00000009460a723e */ /* 0x000fe200000010ff */
[----:B------:R-:W-:Y:S02]  /*3f50*/  IMAD.MOV.U32 R70, RZ, RZ, R71 ;  /* 0x000000ffff467224 */ /* 0x000fe400078e0047 */
[----:B------:R-:W-:Y:S01]  /*3f60*/  FADD.FTZ R69, R15, R12 ;  /* 0x0000000c0f457221 */ /* 0x000fe20000010000 */
[----:B--2---:R-:W-:Y:S01]  /*3f70*/  FADD.FTZ R12, R6, R67 ;  /* 0x00000043060c7221 */ /* 0x004fe20000010000 */
[----:B------:R-:W0:Y:S01]  /*3f80*/  MUFU.EX2 R65, R65 ;  /* 0x0000004100417308 */ /* 0x000e220000000800 */
[----:B------:R-:W-:-:S02]  /*3f90*/  IMAD.MOV.U32 R67, RZ, RZ, R71 ;  /* 0x000000ffff437224 */ /* 0x000fc400078e0047 */
[C---:B------:R-:W-:Y:S01]  /*3fa0*/  FADD.FTZ R14, R80.reuse, R69 ;  /* 0x00000045500e7221 */ /* 0x040fe20000010000 */
[----:B---3--:R-:W-:Y:S01]  /*3fb0*/  FADD.FTZ R9, R63, R12 ;  /* 0x0000000c3f097221 */ /* 0x008fe20000010000 */
[----:B------:R-:W-:Y:S01]  /*3fc0*/  F2FP.BF16.F32.PACK_AB R12, R80, R15 ;  /* 0x0000000f500c723e */ /* 0x000fe200000010ff */
[----:B------:R-:W-:Y:S02]  /*3fd0*/  IMAD.MOV.U32 R69, RZ, RZ, R71 ;  /* 0x000000ffff457224 */ /* 0x000fe400078e0047 */
[----:B------:R-:W-:Y:S01]  /*3fe0*/  FADD.FTZ R11, R13, R14 ;  /* 0x0000000e0d0b7221 */ /* 0x000fe20000010000 */
[----:B-1----:R-:W-:Y:S01]  /*3ff0*/  FADD.FTZ R20, R90, R9 ;  /* 0x000000095a147221 */ /* 0x002fe20000010000 */
[----:B------:R-:W-:Y:S01]  /*4000*/  MUFU.EX2 R21, R21 ;  /* 0x0000001500157308 */ /* 0x000fe20000000800 */
[----:B-----5:R-:W-:Y:S02]  /*4010*/  F2FP.BF16.F32.PACK_AB R14, R84, R13 ;  /* 0x0000000d540e723e */ /* 0x020fe400000010ff */
[----:B------:R-:W-:-:S02]  /*4020*/  F2FP.BF16.F32.PACK_AB R13, R90, R63 ;  /* 0x0000003f5a0d723e */ /* 0x000fc400000010ff */
[----:B------:R-:W-:Y:S01]  /*4030*/  F2FP.BF16.F32.PACK_AB R9, R98, R59 ;  /* 0x0000003b6209723e */ /* 0x000fe200000010ff */
[----:B------:R-:W-:Y:S02]  /*4040*/  FFMA.FTZ R59, R32, R5, -R27 ;  /* 0x00000005203b7223 */ /* 0x000fe4000001081b */
[----:B------:R-:W1:Y:S01]  /*4050*/  MUFU.EX2 R94, R94 ;  /* 0x0000005e005e7308 */ /* 0x000e620000000800 */
[----:B0-----:R-:W-:-:S07]  /*4060*/  FADD.FTZ R15, R65, R20 ;  /* 0x00000014410f7221 */ /* 0x001fce0000010000 */
[----:B------:R-:W0:Y:S08]  /*4070*/  MUFU.EX2 R36, R36 ;  /* 0x0000002400247308 */ /* 0x000e300000000800 */
[----:B------:R-:W2:Y:S01]  /*4080*/  MUFU.EX2 R43, R43 ;  /* 0x0000002b002b7308 */ /* 0x000ea20000000800 */
[C---:B-1----:R-:W-:Y:S01]  /*4090*/  FADD.FTZ R20, R94.reuse, R15 ;  /* 0x0000000f5e147221 */ /* 0x042fe20000010000 */
[----:B------:R-:W-:Y:S01]  /*40a0*/  F2FP.BF16.F32.PACK_AB R15, R94, R65 ;  /* 0x000000415e0f723e */ /* 0x000fe200000010ff */
[----:B------:R-:W-:-:S05]  /*40b0*/  IMAD.MOV.U32 R65, RZ, RZ, R71 ;  /* 0x000000ffff417224 */ /* 0x000fca00078e0047 */
[----:B------:R-:W1:Y:S08]  /*40c0*/  MUFU.EX2 R23, R23 ;  /* 0x0000001700177308 */ /* 0x000e700000000800 */
[----:B------:R-:W3:Y:S08]  /*40d0*/  MUFU.EX2 R82, R82 ;  /* 0x0000005200527308 */ /* 0x000ef00000000800 */
[----:B------:R-:W4:Y:S08]  /*40e0*/  MUFU.EX2 R56, R56 ;  /* 0x0000003800387308 */ /* 0x000f300000000800 */
[----:B------:R5:W-:Y:S08]  /*40f0*/  MUFU.EX2 R19, R22 ;  /* 0x0000001600137308 */ /* 0x000bf00000000800 */
[----:B------:R-:W4:Y:S01]  /*4100*/  MUFU.EX2 R51, R51 ;  /* 0x0000003300337308 */ /* 0x000f220000000800 */
[----:B-----5:R-:W-:Y:S01]  /*4110*/  FADD.FTZ R22, R84, R11 ;  /* 0x0000000b54167221 */ /* 0x020fe20000010000 */
[----:B------:R-:W-:-:S02]  /*4120*/  F2FP.BF16.F32.PACK_AB R11, R6, R61 ;  /* 0x0000003d060b723e */ /* 0x000fc400000010ff */
[----:B------:R-:W-:Y:S01]  /*4130*/  LEA R6, R58, UR37, 0x1 ;  /* 0x000000253a067c11 */ /* 0x000fe2000f8e08ff */
[----:B------:R-:W-:Y:S01]  /*4140*/  FADD.FTZ R61, R21, R22 ;  /* 0x00000016153d7221 */ /* 0x000fe20000010000 */
[----:B------:R-:W-:Y:S02]  /*4150*/  IMAD.MOV.U32 R58, RZ, RZ, R71 ;  /* 0x000000ffff3a7224 */ /* 0x000fe400078e0047 */
[----:B------:R-:W5:Y:S01]  /*4160*/  MUFU.EX2 R25, R25 ;  /* 0x0000001900197308 */ /* 0x000f620000000800 */
[----:B0-----:R-:W-:Y:S01]  /*4170*/  FADD.FTZ R22, R36, R61 ;  /* 0x0000003d24167221 */ /* 0x001fe20000010000 */
[----:B--2---:R-:W-:Y:S01]  /*4180*/  FADD.FTZ R61, R43, R20 ;  /* 0x000000142b3d7221 */ /* 0x004fe20000010000 */
[----:B------:R0:W-:Y:S02]  /*4190*/  STSM.16.M88.4 [R6+0x24300], R8 ;  /* 0x0243000806007844 */ /* 0x0001e40000000200 */
[----:B-1----:R-:W-:Y:S01]  /*41a0*/  FADD.FTZ R63, R23, R22 ;  /* 0x00000016173f7221 */ /* 0x002fe20000010000 */
[----:B---3--:R-:W-:Y:S01]  /*41b0*/  FADD.FTZ R20, R82, R61 ;  /* 0x0000003d52147221 */ /* 0x008fe20000010000 */
[----:B------:R1:W-:Y:S01]  /*41c0*/  STSM.16.M88.4 [R6+0x25b00], R12 ;  /* 0x025b000c06007844 */ /* 0x0003e20000000200 */
[----:B------:R-:W2:Y:S01]  /*41d0*/  MUFU.EX2 R86, R86 ;  /* 0x0000005600567308 */ /* 0x000ea20000000800 */
[----:B----4-:R-:W-:Y:S01]  /*41e0*/  FADD.FTZ R22, R56, R63 ;  /* 0x0000003f38167221 */ /* 0x010fe20000010000 */
[----:B------:R-:W-:-:S06]  /*41f0*/  FADD.FTZ R61, R51, R20 ;  /* 0x00000014333d7221 */ /* 0x000fcc0000010000 */
[----:B------:R-:W3:Y:S01]  /*4200*/  MUFU.EX2 R64, R64 ;  /* 0x0000004000407308 */ /* 0x000ee20000000800 */
[----:B-----5:R-:W-:-:S07]  /*4210*/  FADD.FTZ R63, R25, R22 ;  /* 0x00000016193f7221 */ /* 0x020fce0000010000 */
[----:B------:R-:W4:Y:S01]  /*4220*/  MUFU.EX2 R53, R53 ;  /* 0x0000003500357308 */ /* 0x000f220000000800 */
[----:B--2---:R-:W-:-:S07]  /*4230*/  FADD.FTZ R20, R86, R61 ;  /* 0x0000003d56147221 */ /* 0x004fce0000010000 */
[----:B------:R-:W2:Y:S01]  /*4240*/  MUFU.EX2 R33, R33 ;  /* 0x0000002100217308 */ /* 0x000ea20000000800 */
[----:B---3--:R-:W-:-:S07]  /*4250*/  FADD.FTZ R22, R64, R63 ;  /* 0x0000003f40167221 */ /* 0x008fce0000010000 */
[----:B------:R-:W3:Y:S01]  /*4260*/  MUFU.EX2 R18, R18 ;  /* 0x0000001200127308 */ /* 0x000ee20000000800 */
[----:B----4-:R-:W-:-:S07]  /*4270*/  FADD.FTZ R61, R53, R20 ;  /* 0x00000014353d7221 */ /* 0x010fce0000010000 */
[----:B------:R-:W4:Y:S01]  /*4280*/  MUFU.EX2 R66, R66 ;  /* 0x0000004200427308 */ /* 0x000f220000000800 */
[----:B--2---:R-:W-:-:S07]  /*4290*/  FADD.FTZ R63, R33, R22 ;  /* 0x00000016213f7221 */ /* 0x004fce0000010000 */
[----:B------:R-:W-:Y:S01]  /*42a0*/  MUFU.EX2 R55, R55 ;  /* 0x0000003700377308 */ /* 0x000fe20000000800 */
[----:B---3--:R-:W-:-:S07]  /*42b0*/  FADD.FTZ R20, R18, R61 ;  /* 0x0000003d12147221 */ /* 0x008fce0000010000 */
[----:B------:R-:W2:Y:S01]  /*42c0*/  MUFU.EX2 R7, R118 ;  /* 0x0000007600077308 */ /* 0x000ea20000000800 */
[----:B----4-:R-:W-:-:S07]  /*42d0*/  FADD.FTZ R22, R66, R63 ;  /* 0x0000003f42167221 */ /* 0x010fce0000010000 */
[----:B------:R-:W-:Y:S08]  /*42e0*/  MUFU.EX2 R74, R74 ;  /* 0x0000004a004a7308 */ /* 0x000ff00000000800 */
[----:B------:R-:W3:Y:S01]  /*42f0*/  MUFU.EX2 R44, R44 ;  /* 0x0000002c002c7308 */ /* 0x000ee20000000800 */
[----:B--2---:R-:W-:-:S07]  /*4300*/  FADD.FTZ R63, R7, R22 ;  /* 0x00000016073f7221 */ /* 0x004fce0000010000 */
[----:B------:R-:W0:Y:S08]  /*4310*/  MUFU.EX2 R60, R60 ;  /* 0x0000003c003c7308 */ /* 0x000e300000000800 */
[----:B------:R2:W-:Y:S01]  /*4320*/  MUFU.EX2 R32, R42 ;  /* 0x0000002a00207308 */ /* 0x0005e20000000800 */
[----:B---3--:R-:W-:Y:S01]  /*4330*/  FADD.FTZ R22, R44, R63 ;  /* 0x0000003f2c167221 */ /* 0x008fe20000010000 */
[----:B------:R-:W-:-:S06]  /*4340*/  IMAD.MOV.U32 R63, RZ, RZ, R71 ;  /* 0x000000ffff3f7224 */ /* 0x000fcc00078e0047 */
[----:B------:R-:W3:Y:S01]  /*4350*/  MUFU.EX2 R57, R57 ;  /* 0x0000003900397308 */ /* 0x000ee20000000800 */
[----:B--2---:R-:W-:Y:S01]  /*4360*/  FFMA.FTZ R42, R26, R5, -R27 ;  /* 0x000000051a2a7223 */ /* 0x004fe2000001081b */
[----:B------:R-:W-:Y:S01]  /*4370*/  FADD.FTZ R27, R55, R20 ;  /* 0x00000014371b7221 */ /* 0x000fe20000010000 */
[----:B------:R-:W-:Y:S01]  /*4380*/  F2FP.BF16.F32.PACK_AB R20, R36, R21 ;  /* 0x000000152414723e */ /* 0x000fe200000010ff */
[----:B------:R-:W-:Y:S01]  /*4390*/  FADD.FTZ R21, R29, R22 ;  /* 0x000000161d157221 */ /* 0x000fe20000010000 */
[----:B------:R-:W-:Y:S01]  /*43a0*/  F2FP.BF16.F32.PACK_AB R22, R56, R23 ;  /* 0x000000173816723e */ /* 0x000fe200000010ff */
[----:B------:R-:W-:Y:S01]  /*43b0*/  FADD.FTZ R27, R74, R27 ;  /* 0x0000001b4a1b7221 */ /* 0x000fe20000010000 */
[----:B------:R-:W-:Y:S01]  /*43c0*/  F2FP.BF16.F32.PACK_AB R23, R86, R51 ;  /* 0x000000335617723e */ /* 0x000fe200000010ff */
[----:B------:R-:W2:Y:S01]  /*43d0*/  MUFU.EX2 R35, R126 ;  /* 0x0000007e00237308 */ /* 0x000ea20000000800 */
[----:B0-----:R-:W-:Y:S01]  /*43e0*/  FADD.FTZ R8, R60, R21 ;  /* 0x000000153c087221 */ /* 0x001fe20000010000 */
[----:B------:R-:W-:Y:S01]  /*43f0*/  FADD.FTZ R26, R16, R27 ;  /* 0x0000001b101a7221 */ /* 0x000fe20000010000 */
[----:B------:R-:W-:Y:S01]  /*4400*/  F2FP.BF16.F32.PACK_AB R21, R82, R43 ;  /* 0x0000002b5215723e */ /* 0x000fe200000010ff */
[--C-:B------:R-:W-:Y:S01]  /*4410*/  IMAD.MOV.U32 R56, RZ, RZ, R71.reuse ;  /* 0x000000ffff387224 */ /* 0x100fe200078e0047 */
[----:B------:R-:W-:Y:S01]  /*4420*/  F2FP.BF16.F32.PACK_AB R27, R74, R55 ;  /* 0x000000374a1b723e */ /* 0x000fe200000010ff */
[----:B------:R-:W-:Y:S01]  /*4430*/  FADD.FTZ R36, R19, R26 ;  /* 0x0000001a13247221 */ /* 0x000fe20000010000 */
[----:B------:R-:W-:Y:S01]  /*4440*/  F2FP.BF16.F32.PACK_AB R26, R66, R33 ;  /* 0x00000021421a723e */ /* 0x000fe200000010ff */
[----:B------:R-:W0:Y:S01]  /*4450*/  MUFU.EX2 R48, R48 ;  /* 0x0000003000307308 */ /* 0x000e220000000800 */
[----:B------:R-:W-:Y:S01]  /*4460*/  STSM.16.M88.4 [R6+0x27300], R20 ;  /* 0x0273001406007844 */ /* 0x000fe20000000200 */
[----:B---3--:R-:W-:Y:S01]  /*4470*/  FADD.FTZ R9, R57, R36 ;  /* 0x0000002439097221 */ /* 0x008fe20000010000 */
[----:B------:R-:W-:-:S02]  /*4480*/  IMAD.MOV.U32 R66, RZ, RZ, R71 ;  /* 0x000000ffff427224 */ /* 0x000fc400078e0047 */
[--C-:B------:R-:W-:Y:S02]  /*4490*/  IMAD.MOV.U32 R55, RZ, RZ, R71.reuse ;  /* 0x000000ffff377224 */ /* 0x100fe400078e0047 */
[--C-:B------:R-:W-:Y:S01]  /*44a0*/  IMAD.MOV.U32 R51, RZ, RZ, R71.reuse ;  /* 0x000000ffff337224 */ /* 0x100fe200078e0047 */
[----:B------:R-:W3:Y:S01]  /*44b0*/  MUFU.EX2 R92, R92 ;  /* 0x0000005c005c7308 */ /* 0x000ee20000000800 */
[----:B--2---:R-:W-:Y:S01]  /*44c0*/  FADD.FTZ R11, R35, R8 ;  /* 0x00000008230b7221 */ /* 0x004fe20000010000 */
[--C-:B------:R-:W-:Y:S02]  /*44d0*/  IMAD.MOV.U32 R43, RZ, RZ, R71.reuse ;  /* 0x000000ffff2b7224 */ /* 0x100fe400078e0047 */
[--C-:B------:R-:W-:Y:S02]  /*44e0*/  IMAD.MOV.U32 R36, RZ, RZ, R71.reuse ;  /* 0x000000ffff247224 */ /* 0x100fe400078e0047 */
[----:B------:R-:W-:Y:S02]  /*44f0*/  IMAD.MOV.U32 R33, RZ, RZ, R71 ;  /* 0x000000ffff217224 */ /* 0x000fe400078e0047 */
[----:B------:R-:W2:Y:S01]  /*4500*/  MUFU.EX2 R93, R93 ;  /* 0x0000005d005d7308 */ /* 0x000ea20000000800 */
[----:B0-----:R-:W-:-:S07]  /*4510*/  FADD.FTZ R8, R48, R9 ;  /* 0x0000000930087221 */ /* 0x001fce0000010000 */
[----:B------:R-:W0:Y:S01]  /*4520*/  MUFU.EX2 R45, R45 ;  /* 0x0000002d002d7308 */ /* 0x000e220000000800 */
[C---:B---3--:R-:W-:Y:S01]  /*4530*/  FADD.FTZ R10, R92.reuse, R11 ;  /* 0x0000000b5c0a7221 */ /* 0x048fe20000010000 */
[----:B------:R-:W-:Y:S01]  /*4540*/  F2FP.BF16.F32.PACK_AB R92, R92, R35 ;  /* 0x000000235c5c723e */ /* 0x000fe200000010ff */
[----:B------:R-:W-:-:S05]  /*4550*/  IMAD.MOV.U32 R35, RZ, RZ, R71 ;  /* 0x000000ffff237224 */ /* 0x000fca00078e0047 */
[----:B------:R-:W3:Y:S01]  /*4560*/  MUFU.EX2 R50, R50 ;  /* 0x0000003200327308 */ /* 0x000ee20000000800 */
[----:B--2---:R-:W-:-:S07]  /*4570*/  FADD.FTZ R9, R93, R8 ;  /* 0x000000085d097221 */ /* 0x004fce0000010000 */
[----:B------:R-:W2:Y:S01]  /*4580*/  MUFU.EX2 R96, R96 ;  /* 0x0000006000607308 */ /* 0x000ea20000000800 */
[----:B0-----:R-:W-:Y:S01]  /*4590*/  FADD.FTZ R11, R45, R10 ;  /* 0x0000000a2d0b7221 */ /* 0x001fe20000010000 */
[----:B------:R-:W-:Y:S01]  /*45a0*/  F2FP.BF16.F32.PACK_AB R10, R60, R29 ;  /* 0x0000001d3c0a723e */ /* 0x000fe200000010ff */
[--C-:B------:R-:W-:Y:S02]  /*45b0*/  IMAD.MOV.U32 R60, RZ, RZ, R71.reuse ;  /* 0x000000ffff3c7224 */ /* 0x100fe400078e0047 */
[----:B------:R-:W-:-:S03]  /*45c0*/  IMAD.MOV.U32 R29, RZ, RZ, R71 ;  /* 0x000000ffff1d7224 */ /* 0x000fc600078e0047 */
[----:B------:R-:W0:Y:S01]  /*45d0*/  MUFU.EX2 R95, R95 ;  /* 0x0000005f005f7308 */ /* 0x000e220000000800 */
[C---:B---3--:R-:W-:Y:S01]  /*45e0*/  FADD.FTZ R8, R50.reuse, R9 ;  /* 0x0000000932087221 */ /* 0x048fe20000010000 */
[----:B------:R-:W-:Y:S01]  /*45f0*/  F2FP.BF16.F32.PACK_AB R93, R50, R93 ;  /* 0x0000005d325d723e */ /* 0x000fe200000010ff */
[----:B------:R-:W-:-:S05]  /*4600*/  IMAD.MOV.U32 R50, RZ, RZ, R71 ;  /* 0x000000ffff327224 */ /* 0x000fca00078e0047 */
[----:B------:R-:W1:Y:S01]  /*4610*/  MUFU.EX2 R30, R30 ;  /* 0x0000001e001e7308 */ /* 0x000e620000000800 */
[C---:B--2---:R-:W-:Y:S01]  /*4620*/  FADD.FTZ R11, R96.reuse, R11 ;  /* 0x0000000b600b7221 */ /* 0x044fe20000010000 */
[----:B------:R-:W-:Y:S01]  /*4630*/  F2FP.BF16.F32.PACK_AB R94, R96, R45 ;  /* 0x0000002d605e723e */ /* 0x000fe200000010ff */
[----:B------:R-:W-:-:S05]  /*4640*/  IMAD.MOV.U32 R45, RZ, RZ, R71 ;  /* 0x000000ffff2d7224 */ /* 0x000fca00078e0047 */
[----:B------:R-:W2:Y:S01]  /*4650*/  MUFU.EX2 R40, R40 ;  /* 0x0000002800287308 */ /* 0x000ea20000000800 */
[----:B0-----:R-:W-:Y:S01]  /*4660*/  FADD.FTZ R9, R95, R8 ;  /* 0x000000085f097221 */ /* 0x001fe20000010000 */
[----:B------:R-:W-:Y:S01]  /*4670*/  F2FP.BF16.F32.PACK_AB R8, R44, R7 ;  /* 0x000000072c08723e */ /* 0x000fe200000010ff */
[----:B------:R-:W-:-:S05]  /*4680*/  IMAD.MOV.U32 R44, RZ, RZ, R71 ;  /* 0x000000ffff2c7224 */ /* 0x000fca00078e0047 */
[----:B------:R-:W0:Y:S01]  /*4690*/  MUFU.EX2 R37, R37 ;  /* 0x0000002500257308 */ /* 0x000e220000000800 */
[----:B-1----:R-:W-:Y:S01]  /*46a0*/  FADD.FTZ R12, R30, R11 ;  /* 0x0000000b1e0c7221 */ /* 0x002fe20000010000 */
[----:B------:R-:W-:Y:S01]  /*46b0*/  F2FP.BF16.F32.PACK_AB R11, R48, R57 ;  /* 0x00000039300b723e */ /* 0x000fe200000010ff */
[--C-:B------:R-:W-:Y:S02]  /*46c0*/  IMAD.MOV.U32 R57, RZ, RZ, R71.reuse ;  /* 0x000000ffff397224 */ /* 0x100fe400078e0047 */
[----:B------:R-:W-:-:S03]  /*46d0*/  IMAD.MOV.U32 R48, RZ, RZ, R71 ;  /* 0x000000ffff307224 */ /* 0x000fc600078e0047 */
[----:B------:R-:W1:Y:S01]  /*46e0*/  MUFU.EX2 R31, R31 ;  /* 0x0000001f001f7308 */ /* 0x000e620000000800 */
[C---:B--2---:R-:W-:Y:S01]  /*46f0*/  FADD.FTZ R9, R40.reuse, R9 ;  /* 0x0000000928097221 */ /* 0x044fe20000010000 */
[----:B------:R-:W-:Y:S01]  /*4700*/  F2FP.BF16.F32.PACK_AB R95, R40, R95 ;  /* 0x0000005f285f723e */ /* 0x000fe200000010ff */
[----:B------:R-:W-:-:S05]  /*4710*/  IMAD.MOV.U32 R40, RZ, RZ, R71 ;  /* 0x000000ffff287224 */ /* 0x000fca00078e0047 */
[----:B------:R-:W2:Y:S01]  /*4720*/  MUFU.EX2 R59, R59 ;  /* 0x0000003b003b7308 */ /* 0x000ea20000000800 */
[----:B0-----:R-:W-:Y:S01]  /*4730*/  FADD.FTZ R14, R37, R12 ;  /* 0x0000000c250e7221 */ /* 0x001fe20000010000 */
[----:B------:R-:W-:Y:S01]  /*4740*/  FADD.FTZ R12, R32, R9 ;  /* 0x00000009200c7221 */ /* 0x000fe20000010000 */
[----:B------:R-:W-:-:S05]  /*4750*/  F2FP.BF16.F32.PACK_AB R9, R19, R16 ;  /* 0x000000101309723e */ /* 0x000fca00000010ff */
[----:B------:R-:W0:Y:S01]  /*4760*/  MUFU.EX2 R68, R68 ;  /* 0x0000004400447308 */ /* 0x000e220000000800 */
[----:B-1----:R-:W-:-:S07]  /*4770*/  FADD.FTZ R7, R31, R14 ;  /* 0x0000000e1f077221 */ /* 0x002fce0000010000 */
[----:B------:R-:W1:Y:S01]  /*4780*/  MUFU.EX2 R46, R46 ;  /* 0x0000002e002e7308 */ /* 0x000e620000000800 */
[----:B--2---:R-:W-:-:S07]  /*4790*/  FADD.FTZ R13, R59, R12 ;  /* 0x0000000c3b0d7221 */ /* 0x004fce0000010000 */
[----:B------:R-:W2:Y:S01]  /*47a0*/  MUFU.EX2 R41, R41 ;  /* 0x0000002900297308 */ /* 0x000ea20000000800 */
[----:B0-----:R-:W-:-:S07]  /*47b0*/  FADD.FTZ R14, R68, R7 ;  /* 0x00000007440e7221 */ /* 0x001fce0000010000 */
[----:B------:R0:W3:Y:S01]  /*47c0*/  MUFU.EX2 R61, R24 ;  /* 0x00000018003d7308 */ /* 0x0000e20000000800 */
[----:B-1----:R-:W-:-:S07]  /*47d0*/  FADD.FTZ R12, R46, R13 ;  /* 0x0000000d2e0c7221 */ /* 0x002fce0000010000 */
[----:B------:R-:W1:Y:S01]  /*47e0*/  MUFU.EX2 R100, R100 ;  /* 0x0000006400647308 */ /* 0x000e620000000800 */
[----:B--2---:R-:W-:Y:S01]  /*47f0*/  FADD.FTZ R15, R41, R14 ;  /* 0x0000000e290f7221 */ /* 0x004fe20000010000 */
[----:B0-----:R-:W-:Y:S01]  /*4800*/  F2FP.BF16.F32.PACK_AB R24, R64, R25 ;  /* 0x000000194018723e */ /* 0x001fe200000010ff */
[--C-:B------:R-:W-:Y:S01]  /*4810*/  IMAD.MOV.U32 R64, RZ, RZ, R71.reuse ;  /* 0x000000ffff407224 */ /* 0x100fe200078e0047 */
[----:B------:R-:W-:Y:S01]  /*4820*/  F2FP.BF16.F32.PACK_AB R25, R18, R53 ;  /* 0x000000351219723e */ /* 0x000fe200000010ff */
[----:B------:R-:W-:-:S03]  /*4830*/  IMAD.MOV.U32 R53, RZ, RZ, R71 ;  /* 0x000000ffff357224 */ /* 0x000fc600078e0047 */
[----:B------:R-:W0:Y:S01]  /*4840*/  MUFU.EX2 R34, R34 ;  /* 0x0000002200227308 */ /* 0x000e220000000800 */
[----:B---3--:R-:W-:Y:S01]  /*4850*/  FADD.FTZ R13, R61, R12 ;  /* 0x0000000c3d0d7221 */ /* 0x008fe20000010000 */
[----:B------:R2:W-:Y:S04]  /*4860*/  STSM.16.M88.4 [R6+0x28b00], R24 ;  /* 0x028b001806007844 */ /* 0x0005e80000000200 */
[----:B------:R3:W-:Y:S02]  /*4870*/  STSM.16.M88.4 [R6+0x2a300], R8 ;  /* 0x02a3000806007844 */ /* 0x0007e40000000200 */
[----:B------:R-:W4:Y:S01]  /*4880*/  MUFU.EX2 R47, R47 ;  /* 0x0000002f002f7308 */ /* 0x000f220000000800 */
[C---:B-1----:R-:W-:Y:S01]  /*4890*/  FADD.FTZ R12, R100.reuse, R15 ;  /* 0x0000000f640c7221 */ /* 0x042fe20000010000 */
[----:B------:R-:W-:Y:S01]  /*48a0*/  F2FP.BF16.F32.PACK_AB R100, R100, R41 ;  /* 0x000000296464723e */ /* 0x000fe200000010ff */
[----:B------:R1:W-:Y:S01]  /*48b0*/  STSM.16.M88.4 [R6+0x2bb00], R92 ;  /* 0x02bb005c06007844 */ /* 0x0003e20000000200 */
[----:B------:R-:W-:-:S04]  /*48c0*/  IMAD.MOV.U32 R41, RZ, RZ, R71 ;  /* 0x000000ffff297224 */ /* 0x000fc800078e0047 */
[----:B------:R5:W3:Y:S01]  /*48d0*/  MUFU.EX2 R101, R28 ;  /* 0x0000001c00657308 */ /* 0x000ae20000000800 */
[----:B0-----:R-:W-:Y:S01]  /*48e0*/  FADD.FTZ R14, R34, R13 ;  /* 0x0000000d220e7221 */ /* 0x001fe20000010000 */
[--C-:B--2---:R-:W-:Y:S02]  /*48f0*/  IMAD.MOV.U32 R27, RZ, RZ, R71.reuse ;  /* 0x000000ffff1b7224 */ /* 0x104fe400078e0047 */
[--C-:B------:R-:W-:Y:S02]  /*4900*/  IMAD.MOV.U32 R26, RZ, RZ, R71.reuse ;  /* 0x000000ffff1a7224 */ /* 0x100fe400078e0047 */
[--C-:B------:R-:W-:Y:S02]  /*4910*/  IMAD.MOV.U32 R25, RZ, RZ, R71.reuse ;  /* 0x000000ffff197224 */ /* 0x100fe400078e0047 */
[----:B------:R-:W0:Y:S01]  /*4920*/  MUFU.EX2 R106, R106 ;  /* 0x0000006a006a7308 */ /* 0x000e220000000800 */
[----:B----4-:R-:W-:Y:S01]  /*4930*/  FADD.FTZ R15, R47, R12 ;  /* 0x0000000c2f0f7221 */ /* 0x010fe20000010000 */
[----:B------:R-:W-:Y:S01]  /*4940*/  F2FP.BF16.F32.PACK_AB R12, R37, R30 ;  /* 0x0000001e250c723e */ /* 0x000fe200000010ff */
[----:B------:R-:W-:-:S02]  /*4950*/  IMAD.MOV.U32 R37, RZ, RZ, R71 ;  /* 0x000000ffff257224 */ /* 0x000fc400078e0047 */
[--C-:B------:R-:W-:Y:S02]  /*4960*/  IMAD.MOV.U32 R30, RZ, RZ, R71.reuse ;  /* 0x000000ffff1e7224 */ /* 0x100fe400078e0047 */
[--C-:B-----5:R-:W-:Y:S01]  /*4970*/  IMAD.MOV.U32 R28, RZ, RZ, R71.reuse ;  /* 0x000000ffff1c7224 */ /* 0x120fe200078e0047 */
[----:B------:R-:W2:Y:S01]  /*4980*/  MUFU.EX2 R38, R38 ;  /* 0x0000002600267308 */ /* 0x000ea20000000800 */
[C---:B---3--:R-:W-:Y:S01]  /*4990*/  FADD.FTZ R13, R101.reuse, R14 ;  /* 0x0000000e650d7221 */ /* 0x048fe20000010000 */
[----:B------:R-:W-:Y:S01]  /*49a0*/  F2FP.BF16.F32.PACK_AB R14, R68, R31 ;  /* 0x0000001f440e723e */ /* 0x000fe200000010ff */
[--C-:B------:R-:W-:Y:S01]  /*49b0*/  IMAD.MOV.U32 R68, RZ, RZ, R71.reuse ;  /* 0x000000ffff447224 */ /* 0x100fe200078e0047 */
[----:B------:R-:W-:Y:S01]  /*49c0*/  F2FP.BF16.F32.PACK_AB R101, R101, R34 ;  /* 0x000000226565723e */ /* 0x000fe200000010ff */
[--C-:B------:R-:W-:Y:S02]  /*49d0*/  IMAD.MOV.U32 R34, RZ, RZ, R71.reuse ;  /* 0x000000ffff227224 */ /* 0x100fe400078e0047 */
[----:B------:R-:W-:Y:S01]  /*49e0*/  IMAD.MOV.U32 R31, RZ, RZ, R71 ;  /* 0x000000ffff1f7224 */ /* 0x000fe200078e0047 */
[----:B------:R-:W3:Y:S01]  /*49f0*/  MUFU.EX2 R49, R49 ;  /* 0x0000003100317308 */ /* 0x000ee20000000800 */
[C---:B0-----:R-:W-:Y:S01]  /*4a00*/  FADD.FTZ R18, R106.reuse, R15 ;  /* 0x0000000f6a127221 */ /* 0x041fe20000010000 */
[----:B------:R-:W-:Y:S01]  /*4a10*/  F2FP.BF16.F32.PACK_AB R15, R61, R46 ;  /* 0x0000002e3d0f723e */ /* 0x000fe200000010ff */
[--C-:B------:R-:W-:Y:S01]  /*4a20*/  IMAD.MOV.U32 R61, RZ, RZ, R71.reuse ;  /* 0x000000ffff3d7224 */ /* 0x100fe200078e0047 */
[----:B------:R-:W-:Y:S01]  /*4a30*/  F2FP.BF16.F32.PACK_AB R102, R106, R47 ;  /* 0x0000002f6a66723e */ /* 0x000fe200000010ff */
[----:B------:R-:W-:-:S02]  /*4a40*/  IMAD.MOV.U32 R47, RZ, RZ, R71 ;  /* 0x000000ffff2f7224 */ /* 0x000fc400078e0047 */
[----:B------:R-:W-:Y:S01]  /*4a50*/  IMAD.MOV.U32 R46, RZ, RZ, R71 ;  /* 0x000000ffff2e7224 */ /* 0x000fe200078e0047 */
[----:B------:R-:W0:Y:S01]  /*4a60*/  MUFU.EX2 R112, R112 ;  /* 0x0000007000707308 */ /* 0x000e220000000800 */
[----:B--2---:R-:W-:Y:S01]  /*4a70*/  FADD.FTZ R16, R38, R13 ;  /* 0x0000000d26107221 */ /* 0x004fe20000010000 */
[----:B------:R-:W-:-:S06]  /*4a80*/  IMAD.MOV.U32 R24, RZ, RZ, R71 ;  /* 0x000000ffff187224 */ /* 0x000fcc00078e0047 */
[----:B------:R-:W2:Y:S01]  /*4a90*/  MUFU.EX2 R103, R88 ;  /* 0x0000005800677308 */ /* 0x000ea20000000800 */
[----:B---3--:R-:W-:-:S07]  /*4aa0*/  FADD.FTZ R13, R49, R18 ;  /* 0x00000012310d7221 */ /* 0x008fce0000010000 */
[----:B------:R-:W-:Y:S01]  /*4ab0*/  MUFU.EX2 R39, R39 ;  /* 0x0000002700277308 */ /* 0x000fe20000000800 */
[C---:B0-----:R-:W-:Y:S01]  /*4ac0*/  FADD.FTZ R10, R112.reuse, R13 ;  /* 0x0000000d700a7221 */ /* 0x041fe20000010000 */
[----:B------:R-:W-:Y:S01]  /*4ad0*/  F2FP.BF16.F32.PACK_AB R13, R59, R32 ;  /* 0x000000203b0d723e */ /* 0x000fe200000010ff */
[--C-:B------:R-:W-:Y:S01]  /*4ae0*/  IMAD.MOV.U32 R59, RZ, RZ, R71.reuse ;  /* 0x000000ffff3b7224 */ /* 0x100fe200078e0047 */
[----:B------:R-:W-:Y:S01]  /*4af0*/  F2FP.BF16.F32.PACK_AB R20, R112, R49 ;  /* 0x000000317014723e */ /* 0x000fe200000010ff */
[--C-:B------:R-:W-:Y:S02]  /*4b00*/  IMAD.MOV.U32 R49, RZ, RZ, R71.reuse ;  /* 0x000000ffff317224 */ /* 0x100fe400078e0047 */
[----:B------:R1:W-:Y:S01]  /*4b10*/  STSM.16.M88.4 [R6+0x2d300], R12 ;  /* 0x02d3000c06007844 */ /* 0x0003e20000000200 */
[----:B------:R-:W0:Y:S01]  /*4b20*/  MUFU.EX2 R114, R114 ;  /* 0x0000007200727308 */ /* 0x000e220000000800 */
[C---:B--2---:R-:W-:Y:S01]  /*4b30*/  FADD.FTZ R9, R103.reuse, R16 ;  /* 0x0000001067097221 */ /* 0x044fe20000010000 */
[----:B------:R-:W-:Y:S01]  /*4b40*/  F2FP.BF16.F32.PACK_AB R103, R103, R38 ;  /* 0x000000266767723e */ /* 0x000fe200000010ff */
[----:B------:R-:W-:-:S02]  /*4b50*/  IMAD.MOV.U32 R38, RZ, RZ, R71 ;  /* 0x000000ffff267224 */ /* 0x000fc400078e0047 */
[----:B------:R-:W-:Y:S02]  /*4b60*/  IMAD.MOV.U32 R32, RZ, RZ, R71 ;  /* 0x000000ffff207224 */ /* 0x000fe400078e0047 */
[----:B------:R1:W-:Y:S01]  /*4b70*/  STSM.16.M88.4 [R6+0x2eb00], R100 ;  /* 0x02eb006406007844 */ /* 0x0003e20000000200 */
[----:B------:R-:W2:Y:S08]  /*4b80*/  MUFU.EX2 R42, R42 ;  /* 0x0000002a002a7308 */ /* 0x000eb00000000800 */
[----:B------:R-:W3:Y:S01]  /*4b90*/  MUFU.EX2 R7, R104 ;  /* 0x0000006800077308 */ /* 0x000ee20000000800 */
[----:B0-----:R-:W-:Y:S01]  /*4ba0*/  F2FP.BF16.F32.PACK_AB R22, R114, R39 ;  /* 0x000000277216723e */ /* 0x001fe200000010ff */
[----:B------:R-:W-:-:S04]  /*4bb0*/  FADD.FTZ R39, R39, R10 ;  /* 0x0000000a27277221 */ /* 0x000fc80000010000 */
[----:B------:R-:W-:Y:S01]  /*4bc0*/  FADD.FTZ R10, R114, R39 ;  /* 0x00000027720a7221 */ /* 0x000fe20000010000 */
[----:B------:R-:W-:Y:S01]  /*4bd0*/  IMAD.MOV.U32 R39, RZ, RZ, R71 ;  /* 0x000000ffff277224 */ /* 0x000fe200078e0047 */
[----:B------:R-:W-:Y:S01]  /*4be0*/  MUFU.EX2 R108, R108 ;  /* 0x0000006c006c7308 */ /* 0x000fe20000000800 */
[----:B--2---:R-:W-:-:S07]  /*4bf0*/  FADD.FTZ R8, R42, R9 ;  /* 0x000000092a087221 */ /* 0x004fce0000010000 */
[----:B------:R-:W0:Y:S01]  /*4c00*/  MUFU.EX2 R19, R110 ;  /* 0x0000006e00137308 */ /* 0x000e220000000800 */
[C---:B---3--:R-:W-:Y:S01]  /*4c10*/  F2FP.BF16.F32.PACK_AB R21, R7.reuse, R42 ;  /* 0x0000002a0715723e */ /* 0x048fe200000010ff */
[----:B------:R-:W-:Y:S01]  /*4c20*/  FADD.FTZ R9, R7, R8 ;  /* 0x0000000807097221 */ /* 0x000fe20000010000 */
[----:B------:R-:W-:Y:S02]  /*4c30*/  VIADD R8, R17, 0xfffffffe ;  /* 0xfffffffe11087836 */ /* 0x000fe40000000000 */
[----:B------:R-:W-:Y:S02]  /*4c40*/  IMAD.MOV.U32 R7, RZ, RZ, RZ ;  /* 0x000000ffff077224 */ /* 0x000fe400078e00ff */
[----:B------:R-:W-:Y:S01]  /*4c50*/  IMAD.MOV.U32 R42, RZ, RZ, R71 ;  /* 0x000000ffff2a7224 */ /* 0x000fe200078e0047 */
[----:B------:R-:W-:Y:S02]  /*4c60*/  ISETP.GE.AND P2, PT, R8, R144, PT ;  /* 0x000000900800720c */ /* 0x000fe40003f46270 */
[----:B0-----:R-:W-:Y:S01]  /*4c70*/  F2FP.BF16.F32.PACK_AB R23, R19, R108 ;  /* 0x0000006c1317723e */ /* 0x001fe200000010ff */
[----:B------:R-:W-:-:S04]  /*4c80*/  FADD.FTZ R108, R108, R9 ;  /* 0x000000096c6c7221 */ /* 0x000fc80000010000 */
[----:B------:R1:W-:Y:S01]  /*4c90*/  STSM.16.M88.4 [R6+0x30300], R20 ;  /* 0x0303001406007844 */ /* 0x0003e20000000200 */
[----:B------:R-:W-:Y:S01]  /*4ca0*/  FADD.FTZ R11, R19, R108 ;  /* 0x0000006c130b7221 */ /* 0x000fe20000010000 */
[----:B------:R0:W-:Y:S06]  /*4cb0*/  MEMBAR.ALL.CTA ;  /* 0x0000000000007992 */ /* 0x0001ec0000008000 */
[----:B0-----:R-:W0:Y:S02]  /*4cc0*/  FENCE.VIEW.ASYNC.S ;  /* 0x00000000000073c6 */ /* 0x001e240000000000 */
[----:B0-----:R-:W-:Y:S01]  /*4cd0*/  NOP ;  /* 0x0000000000007918 */ /* 0x001fe20000000000 */
[----:B------:R-:W-:Y:S05]  /*4ce0*/  @!P2 BRA `(.L_x_19) ;  /* 0x00000038002ca947 */ /* 0x000fea0003800000 */
[----:B-1----:R-:W-:Y:S01]  /*4cf0*/  IMAD.MOV.U32 R12, RZ, RZ, R76 ;  /* 0x000000ffff0c7224 */ /* 0x002fe200078e004c */
[----:B------:R-:W-:Y:S01]  /*4d00*/  CS2R R70, SRZ ;  /* 0x0000000000467805 */ /* 0x000fe2000001ff00 */
[----:B------:R-:W-:Y:S01]  /*4d10*/  IMAD.MOV.U32 R9, RZ, RZ, R4 ;  /* 0x000000ffff097224 */ /* 0x000fe200078e0004 */
[----:B------:R-:W-:Y:S01]  /*4d20*/  CS2R R68, SRZ ;  /* 0x0000000000447805 */ /* 0x000fe2000001ff00 */
[----:B------:R-:W-:Y:S01]  /*4d30*/  IMAD.MOV.U32 R13, RZ, RZ, RZ ;  /* 0x000000ffff0d7224 */ /* 0x000fe200078e00ff */
        /* <DEDUP_REMOVED lines=21> */
[----:B------:R-:W-:Y:S01]  /*4e90*/  CS2R R24, SRZ ;  /* 0x0000000000187805 */ /* 0x000fe2000001ff00 */
[----:B------:R-:W-:-:S06]  /*4ea0*/  UMOV UR41, URZ ;  /* 0x0000003f00297c82 */ /* 0x000fcc0008000000 */
.L_x_28:
[----:B------:R-:W-:Y:S01]  /*4eb0*/  UIADD3 UR6, UR41, 0x1, URZ ;  /* 0x0000000129067890 */ /* 0x000fe2000fffe03f */
[----:B------:R-:W-:-:S03]  /*4ec0*/  ISETP.NE.AND P3, PT, RZ, UR36, PT ;  /* 0x00000024ff007c0c */ /* 0x000fc6000bf65270 */
[----:B------:R-:W-:-:S04]  /*4ed0*/  UISETP.NE.AND UP0, UPT, UR6, 0x2, UPT ;  /* 0x000000020600788c */ /* 0x000fc8000bf05270 */
[----:B------:R-:W-:Y:S02]  /*4ee0*/  USEL UR7, URZ, 0x1, UP0 ;  /* 0x000000013f077887 */ /* 0x000fe40008000000 */
[----:B------:R-:W-:-:S04]  /*4ef0*/  USEL UR6, UR6, URZ, UP0 ;  /* 0x0000003f06067287 */ /* 0x000fc80008000000 */
[----:B------:R-:W-:Y:S02]  /*4f00*/  LOP3.LUT R7, R13, UR7, RZ, 0x3c, !PT ;  /* 0x000000070d077c12 */ /* 0x000fe4000f8e3cff */
[----:B------:R-:W-:Y:S01]  /*4f10*/  IMAD.U32 R0, RZ, RZ, UR6 ;  /* 0x00000006ff007e24 */ /* 0x000fe2000f8e00ff */
[----:B------:R-:W-:Y:S06]  /*4f20*/  @P3 BRA `(.L_x_20) ;  /* 0x0000000000283947 */ /* 0x000fec0003800000 */
[----:B------:R-:W-:Y:S05]  /*4f30*/  @!P0 BRA `(.L_x_21) ;  /* 0x0000000000048947 */ /* 0x000fea0003800000 */
[----:B------:R-:W-:Y:S01]  /*4f40*/  BPT.TRAP 0x1 ;  /* 0x000000040000795c */ /* 0x000fe20000300000 */
.L_x_21:
[----:B------:R-:W-:Y:S02]  /*4f50*/  LEA R5, R0, UR37, 0x3 ;  /* 0x0000002500057c11 */ /* 0x000fe4000f8e18ff */
[----:B------:R-:W-:-:S04]  /*4f60*/  SHF.L.U32 R4, R7, 0x1f, RZ ;  /* 0x0000001f07047819 */ /* 0x000fc800000006ff */
[----:B------:R0:W1:Y:S01]  /*4f70*/  SYNCS.PHASECHK.TRANS64.TRYWAIT P2, [R5+URZ+0x31c30], R4 ;  /* 0x031c3004050075a7 */ /* 0x000062000804017f */
[----:B------:R-:W-:Y:S05]  /*4f80*/  @!P0 BRA `(.L_x_22) ;  /* 0x0000000000048947 */ /* 0x000fea0003800000 */
[----:B------:R-:W-:Y:S01]  /*4f90*/  BPT.TRAP 0x1 ;  /* 0x000000040000795c */ /* 0x000fe20000300000 */
.L_x_22:
[----:B-1----:R-:W-:Y:S05]  /*4fa0*/  @P2 BRA `(.L_x_20) ;  /* 0x0000000000082947 */ /* 0x002fea0003800000 */
[----:B------:R-:W1:Y:S02]  /*4fb0*/  SYNCS.PHASECHK.TRANS64.TRYWAIT P2, [R5+URZ+0x31c30], R4 ;  /* 0x031c3004050075a7 */ /* 0x000e64000804017f */
[----:B-1----:R-:W-:Y:S05]  /*4fc0*/  @!P2 BRA `(.L_x_23) ;  /* 0x000000940054a947 */ /* 0x002fea0003800000 */
.L_x_20:
[----:B------:R-:W2:Y:S01]  /*4fd0*/  S2R R14, SR_TID.X ;  /* 0x00000000000e7919 */ /* 0x000ea20000002100 */
[----:B------:R-:W-:Y:S01]  /*4fe0*/  R2UR UR43, R0 ;  /* 0x00000000002b72ca */ /* 0x000fe200000e0000 */
[----:B------:R-:W-:Y:S01]  /*4ff0*/  UMOV UR47, 0x80000020 ;  /* 0x80000020002f7882 */ /* 0x000fe20000000000 */
[C---:B------:R-:W-:Y:S01]  /*5000*/  R2UR UR44, R2.reuse ;  /* 0x00000000022c72ca */ /* 0x040fe200000e0000 */
        /* <DEDUP_REMOVED lines=10> */
[----:B------:R-:W-:Y:S01]  /*50b0*/  UIMAD UR43, UR43, 0x6c0, UR42 ;  /* 0x000006c02b2b78a4 */ /* 0x000fe2000f8e022a */
[C---:B------:R-:W-:Y:S01]  /*50c0*/  R2UR UR28, R2.reuse ;  /* 0x00000000021c72ca */ /* 0x040fe200000e0000 */
[----:B------:R-:W-:Y:S01]  /*50d0*/  UMOV UR11, 0x80000020 ;  /* 0x80000020000b7882 */ /* 0x000fe20000000000 */
[C---:B------:R-:W-:Y:S01]  /*50e0*/  R2UR UR29, R3.reuse ;  /* 0x00000000031d72ca */ /* 0x040fe200000e0000 */
[----:B------:R-:W-:Y:S01]  /*50f0*/  UIADD3 UR50, UR43, 0x40, URZ ;  /* 0x000000402b327890 */ /* 0x000fe2000fffe03f */
[----:B------:R-:W-:Y:S01]  /*5100*/  R2UR UR32, R2 ;  /* 0x00000000022072ca */ /* 0x000fe200000e0000 */
[----:B------:R-:W-:Y:S01]  /*5110*/  UIADD3 UR26, UR43, 0x80, URZ ;  /* 0x000000802b1a7890 */ /* 0x000fe2000fffe03f */
[----:B------:R-:W-:Y:S01]  /*5120*/  R2UR UR33, R3 ;  /* 0x00000000032172ca */ /* 0x000fe200000e0000 */
[----:B------:R-:W-:Y:S01]  /*5130*/  UMOV UR46, UR43 ;  /* 0x0000002b002e7c82 */ /* 0x000fe20008000000 */
[----:B------:R-:W-:-:S02]  /*5140*/  UIADD3 UR30, UR43, 0xc0, URZ ;  /* 0x000000c02b1e7890 */ /* 0x000fc4000fffe03f */
[----:B------:R-:W-:Y:S02]  /*5150*/  UIADD3 UR34, UR43, 0x100, URZ ;  /* 0x000001002b227890 */ /* 0x000fe4000fffe03f */
[----:B------:R-:W-:Y:S02]  /*5160*/  UIADD3 UR6, UR43, 0x2, URZ ;  /* 0x000000022b067890 */ /* 0x000fe4000fffe03f */
[----:B------:R-:W-:Y:S02]  /*5170*/  UIADD3 UR10, UR43, 0x42, URZ ;  /* 0x000000422b0a7890 */ /* 0x000fe4000fffe03f */
[----:B------:R-:W-:Y:S01]  /*5180*/  UIADD3 UR14, UR43, 0x242, URZ ;  /* 0x000002422b0e7890 */ /* 0x000fe2000fffe03f */
[----:B--2---:R-:W-:Y:S01]  /*5190*/  SHF.R.U32.HI R14, RZ, 0x7, R14 ;  /* 0x00000007ff0e7819 */ /* 0x004fe2000001160e */
[----:B------:R-:W-:Y:S01]  /*51a0*/  UMOV UR15, 0x80000020 ;  /* 0x80000020000f7882 */ /* 0x000fe20000000000 */
[----:B------:R-:W-:Y:S01]  /*51b0*/  UIADD3 UR18, UR43, 0x480, URZ ;  /* 0x000004802b127890 */ /* 0x000fe2000fffe03f */
[----:B------:R-:W-:-:S02]  /*51c0*/  UMOV UR19, 0x80000020 ;  /* 0x8000002000137882 */ /* 0x000fc40000000000 */
[----:B01----:R-:W-:Y:S01]  /*51d0*/  VIADD R4, R14, 0x8 ;  /* 0x000000080e047836 */ /* 0x003fe20000000000 */
[----:B------:R-:W-:Y:S01]  /*51e0*/  UIADD3 UR22, UR43, 0x482, URZ ;  /* 0x000004822b167890 */ /* 0x000fe2000fffe03f */
[----:B------:R-:W-:-:S03]  /*51f0*/  UMOV UR23, 0x80000020 ;  /* 0x8000002000177882 */ /* 0x000fc60000000000 */
[----:B------:R0:W-:Y:S06]  /*5200*/  BAR.SYNC.DEFER_BLOCKING R4, 0x100 ;  /* 0x000400040000751d */ /* 0x0001ec0000010000 */
[----:B------:R-:W-:-:S06]  /*5210*/  WARPGROUP.ARRIVE ;  /* 0x00000000000079c5 */ /* 0x000fcc0000000000 */
[----:B------:R-:W-:Y:S01]  /*5220*/  HGMMA.64x16x16.F32.BF16 R136, gdesc[UR44], RZ, !UPT, gsb0 ;  /* 0x002000002c8879f0 */ /* 0x000fe2000c0018ff */
[----:B------:R-:W-:Y:S01]  /*5230*/  R2UR UR44, R2 ;  /* 0x00000000022c72ca */ /* 0x000fe200000e0000 */
[----:B------:R-:W-:Y:S01]  /*5240*/  UIADD3 UR46, UR43, 0x140, URZ ;  /* 0x000001402b2e7890 */ /* 0x000fe2000fffe03f */
[----:B------:R-:W-:Y:S01]  /*5250*/  R2UR UR45, R3 ;  /* 0x00000000032d72ca */ /* 0x000fe200000e0000 */
[----:B------:R-:W-:Y:S01]  /*5260*/  UMOV UR47, 0x80000020 ;  /* 0x80000020002f7882 */ /* 0x000fe20000000000 */
[----:B------:R-:W-:Y:S02]  /*5270*/  WARPGROUP.DEPBAR.LE gsb0, 0x0 ;  /* 0x00008000000079c5 */ /* 0x000fe40000010000 */
        /* <DEDUP_REMOVED lines=23> */
[----:B------:R-:W-:Y:S01]  /*53f0*/  UIADD3 UR34, UR43, 0x102, URZ ;  /* 0x000001022b227890 */ /* 0x000fe2000fffe03f */
[----:B------:R-:W-:Y:S01]  /*5400*/  UMOV UR32, UR4 ;  /* 0x0000000400207c82 */ /* 0x000fe20008000000 */
[----:B------:R-:W-:Y:S01]  /*5410*/  UMOV UR33, UR5 ;  /* 0x0000000500217c82 */ /* 0x000fe20008000000 */
        /* <DEDUP_REMOVED lines=139> */
[----:B------:R-:W-:Y:S03]  /*5cd0*/  HGMMA.64x16x16.F32.BF16 R72, gdesc[UR8], R72, gsb0 ;  /* 0x00200000084879f0 */ /* 0x000fe60008001848 */
        /* <DEDUP_REMOVED lines=115> */
[----:B------:R-:W-:Y:S02]  /*6410*/  WARPGROUP.DEPBAR.LE gsb0, 0x0 ;  /* 0x00008000000079c5 */ /* 0x000fe40000010000 */
[----:B------:R-:W-:-:S06]  /*6420*/  WARPGROUP.ARRIVE ;  /* 0x00000000000079c5 */ /* 0x000fcc0000000000 */
[----:B------:R-:W-:Y:S01]  /*6430*/  HGMMA.64x16x16.F32.BF16 R128, gdesc[UR20], R128, gsb0 ;  /* 0x00200000148079f0 */ /* 0x000fe20008001880 */
[----:B------:R-:W-:Y:S01]  /*6440*/  UIADD3 UR22, UR43, 0x642, URZ ;  /* 0x000006422b167890 */ /* 0x000fe2000fffe03f */
[----:B------:R-:W-:Y:S01]  /*6450*/  UMOV UR23, 0x80000020 ;  /* 0x8000002000177882 */ /* 0x000fe20000000000 */
[----:B------:R-:W-:Y:S01]  /*6460*/  UIADD3 UR43, UR43, 0x682, URZ ;  /* 0x000006822b2b7890 */ /* 0x000fe2000fffe03f */
[----:B------:R-:W-:Y:S02]  /*6470*/  WARPGROUP.DEPBAR.LE gsb0, 0x0 ;  /* 0x00008000000079c5 */ /* 0x000fe40000010000 */
[----:B------:R-:W-:-:S06]  /*6480*/  WARPGROUP.ARRIVE ;  /* 0x00000000000079c5 */ /* 0x000fcc0000000000 */
[----:B------:R-:W-:Y:S03]  /*6490*/  HGMMA.64x16x16.F32.BF16 R120, gdesc[UR24], R120, gsb0 ;  /* 0x00200000187879f0 */ /* 0x000fe60008001878 */
        /* <DEDUP_REMOVED lines=21> */
[----:B0-----:R-:W-:Y:S05]  /*65f0*/  @P3 BRA `(.L_x_24) ;  /* 0x0000000000283947 */ /* 0x001fea0003800000 */
[----:B------:R-:W-:Y:S05]  /*6600*/  @!P0 BRA `(.L_x_25) ;  /* 0x0000000000048947 */ /* 0x000fea0003800000 */
[----:B------:R-:W-:Y:S01]  /*6610*/  BPT.TRAP 0x1 ;  /* 0x000000040000795c */ /* 0x000fe20000300000 */
.L_x_25:
[----:B------:R-:W-:Y:S01]  /*6620*/  ULEA UR6, UR41, UR37, 0x3 ;  /* 0x0000002529067291 */ /* 0x000fe2000f8e183f */
[----:B------:R-:W-:-:S08]  /*6630*/  SHF.L.U32 R4, R13, 0x1f, RZ ;  /* 0x0000001f0d047819 */ /* 0x000fd000000006ff */
[----:B------:R0:W1:Y:S01]  /*6640*/  SYNCS.PHASECHK.TRANS64.TRYWAIT P2, [UR6+0x31c50], R4 ;  /* 0x031c5004ff0075a7 */ /* 0x0000620008040146 */
[----:B------:R-:W-:Y:S05]  /*6650*/  @!P0 BRA `(.L_x_26) ;  /* 0x0000000000048947 */ /* 0x000fea0003800000 */
[----:B------:R-:W-:Y:S01]  /*6660*/  BPT.TRAP 0x1 ;  /* 0x000000040000795c */ /* 0x000fe20000300000 */
.L_x_26:
[----:B-1----:R-:W-:Y:S05]  /*6670*/  @P2 BRA `(.L_x_24) ;  /* 0x0000000000082947 */ /* 0x002fea0003800000 */
[----:B------:R-:W1:Y:S02]  /*6680*/  SYNCS.PHASECHK.TRANS64.TRYWAIT P2, [UR6+0x31c50], R4 ;  /* 0x031c5004ff0075a7 */ /* 0x000e640008040146 */
[----:B-1----:R-:W-:Y:S05]  /*6690*/  @!P2 BRA `(.L_x_27) ;  /* 0x0000007c00b4a947 */ /* 0x002fea0003800000 */
.L_x_24:
[----:B------:R-:W-:Y:S01]  /*66a0*/  UIADD3 UR6, UR37, 0x200, URZ ;  /* 0x0000020025067890 */ /* 0x000fe2000fffe03f */
[----:B------:R-:W-:Y:S01]  /*66b0*/  WARPGROUP.ARRIVE ;  /* 0x00000000000079c5 */ /* 0x000fe20000000000 */
[----:B------:R-:W-:Y:S01]  /*66c0*/  ULOP3.LUT UR10, UR40, 0x10000, URZ, 0xfc, !UPT ;  /* 0x00010000280a7892 */ /* 0x000fe2000f8efc3f */
[----:B01----:R-:W-:Y:S01]  /*66d0*/  FMNMX.FTZ R4, R136, R9, !PT ;  /* 0x0000000988047209 */ /* 0x003fe20007810000 */
[----:B------:R-:W-:Y:S01]  /*66e0*/  USHF.R.U32.HI UR6, URZ, 0x4, UR6 ;  /* 0x000000043f067899 */ /* 0x000fe20008011606 */
[----:B------:R-:W-:Y:S01]  /*66f0*/  FMNMX.FTZ R20, R138, R12, !PT ;  /* 0x0000000c8a147209 */ /* 0x000fe20007810000 */
[----:B------:R-:W-:Y:S01]  /*6700*/  UMOV UR25, 0xc0000010 ;  /* 0xc000001000197882 */ /* 0x000fe20000000000 */
[----:B------:R-:W-:Y:S01]  /*6710*/  UMOV UR27, 0x80000020 ;  /* 0x80000020001b7882 */ /* 0x000fe20000000000 */
[----:B------:R-:W-:Y:S01]  /*6720*/  ULOP3.LUT UR6, UR6, 0x3fff, URZ, 0xc0, !UPT ;  /* 0x00003fff06067892 */ /* 0x000fe2000f8ec03f */
[----:B------:R-:W-:Y:S01]  /*6730*/  FMNMX.FTZ R5, R137, R4, !PT ;  /* 0x0000000489057209 */ /* 0x000fe20007810000 */
[----:B------:R-:W-:Y:S01]  /*6740*/  UMOV UR24, UR10 ;  /* 0x0000000a00187c82 */ /* 0x000fe20008000000 */
[----:B------:R-:W-:Y:S01]  /*6750*/  FMNMX.FTZ R21, R139, R20, !PT ;  /* 0x000000148b157209 */ /* 0x000fe20007810000 */
[----:B------:R-:W-:Y:S01]  /*6760*/  ULOP3.LUT UR6, UR6, 0x2400000, URZ, 0xfc, !UPT ;  /* 0x0240000006067892 */ /* 0x000fe2000f8efc3f */
[----:B------:R-:W-:Y:S01]  /*6770*/  FMNMX.FTZ R4, R140, R5, !PT ;  /* 0x000000058c047209 */ /* 0x000fe20007810000 */
[----:B------:R-:W0:Y:S01]  /*6780*/  S2R R146, SR_TID.X ;  /* 0x0000000000927919 */ /* 0x000e220000002100 */
[----:B------:R-:W-:Y:S01]  /*6790*/  FMNMX.FTZ R22, R142, R21, !PT ;  /* 0x000000158e167209 */ /* 0x000fe20007810000 */
[----:B------:R-:W-:Y:S01]  /*67a0*/  UIMAD UR6, UR41, 0x6c0, UR6 ;  /* 0x000006c0290678a4 */ /* 0x000fe2000f8e0206 */
[----:B------:R-:W-:-:S02]  /*67b0*/  FMNMX.FTZ R5, R141, R4, !PT ;  /* 0x000000048d057209 */ /* 0x000fc40007810000 */
[----:B------:R-:W-:Y:S02]  /*67c0*/  FMNMX.FTZ R23, R143, R22, !PT ;  /* 0x000000168f177209 */ /* 0x000fe40007810000 */
[----:B------:R-:W-:Y:S02]  /*67d0*/  FMNMX.FTZ R4, R128, R5, !PT ;  /* 0x0000000580047209 */ /* 0x000fe40007810000 */
[----:B------:R-:W-:Y:S01]  /*67e0*/  UMOV UR26, UR6 ;  /* 0x00000006001a7c82 */ /* 0x000fe20008000000 */
[----:B------:R-:W-:Y:S01]  /*67f0*/  FMNMX.FTZ R22, R130, R23, !PT ;  /* 0x0000001782167209 */ /* 0x000fe20007810000 */
[----:B------:R-:W-:Y:S01]  /*6800*/  HGMMA.64x96x16.F32.BF16 R24, gdesc[UR24].tnspB, R24, gsb0 ;  /* 0x41600000181879f0 */ /* 0x000fe20008001818 */
[----:B------:R-:W-:Y:S01]  /*6810*/  UIADD3 UR24, UR10, 0x180, URZ ;  /* 0x000001800a187890 */ /* 0x000fe2000fffe03f */
[----:B------:R-:W-:Y:S01]  /*6820*/  FMNMX.FTZ R5, R129, R4, !PT ;  /* 0x0000000481057209 */ /* 0x000fe20007810000 */
[----:B------:R-:W-:Y:S01]  /*6830*/  UIADD3 UR26, UR6, 0x40, URZ ;  /* 0x00000040061a7890 */ /* 0x000fe2000fffe03f */
[----:B------:R-:W-:Y:S01]  /*6840*/  FMNMX.FTZ R23, R131, R22, !PT ;  /* 0x0000001683177209 */ /* 0x000fe20007810000 */
[----:B------:R-:W-:Y:S01]  /*6850*/  UMOV UR25, 0xc0000010 ;  /* 0xc000001000197882 */ /* 0x000fe20000000000 */
[----:B------:R-:W-:Y:S01]  /*6860*/  UMOV UR27, 0x80000020 ;  /* 0x80000020001b7882 */ /* 0x000fe20000000000 */
[----:B------:R-:W-:-:S04]  /*6870*/  FMNMX.FTZ R4, R132, R5, !PT ;  /* 0x0000000584047209 */ /* 0x000fc80007810000 */
[----:B------:R-:W-:-:S04]  /*6880*/  FMNMX.FTZ R5, R133, R4, !PT ;  /* 0x0000000485057209 */ /* 0x000fc80007810000 */
[----:B------:R-:W-:-:S04]  /*6890*/  FMNMX.FTZ R4, R120, R5, !PT ;  /* 0x0000000578047209 */ /* 0x000fc80007810000 */
[----:B------:R-:W-:Y:S02]  /*68a0*/  FMNMX.FTZ R5, R121, R4, !PT ;  /* 0x0000000479057209 */ /* 0x000fe40007810000 */
[----:B0-----:R-:W-:Y:S02]  /*68b0*/  ISETP.GE.U32.AND P2, PT, R146, 0x180, PT ;  /* 0x000001809200780c */ /* 0x001fe40003f46070 */
[----:B------:R-:W-:Y:S02]  /*68c0*/  FMNMX.FTZ R4, R124, R5, !PT ;  /* 0x000000057c047209 */ /* 0x000fe40007810000 */
[----:B------:R-:W-:Y:S02]  /*68d0*/  SHF.R.U32.HI R146, RZ, 0x7, R146 ;  /* 0x00000007ff927819 */ /* 0x000fe40000011692 */
[----:B------:R-:W-:-:S04]  /*68e0*/  FMNMX.FTZ R5, R125, R4, !PT ;  /* 0x000000047d057209 */ /* 0x000fc80007810000 */
        /* <DEDUP_REMOVED lines=17> */
[----:B------:R-:W-:Y:S01]  /*6a00*/  FMNMX.FTZ R5, R81, R4, !PT ;  /* 0x0000000451057209 */ /* 0x000fe20007810000 */
[----:B------:R-:W-:Y:S02]  /*6a10*/  WARPGROUP.DEPBAR.LE gsb0, 0x0 ;  /* 0x00008000000079c5 */ /* 0x000fe40000010000 */
[----:B------:R-:W-:Y:S01]  /*6a20*/  WARPGROUP.ARRIVE ;  /* 0x00000000000079c5 */ /* 0x000fe20000000000 */
[----:B------:R-:W-:-:S04]  /*6a30*/  FMNMX.FTZ R4, R84, R5, !PT ;  /* 0x0000000554047209 */ /* 0x000fc80007810000 */
[----:B------:R-:W-:Y:S01]  /*6a40*/  FMNMX.FTZ R5, R85, R4, !PT ;  /* 0x0000000455057209 */ /* 0x000fe20007810000 */
[----:B------:R-:W-:Y:S01]  /*6a50*/  HGMMA.64x96x16.F32.BF16 R24, gdesc[UR24].tnspB, R24, gsb0 ;  /* 0x41600000181879f0 */ /* 0x000fe20008001818 */
[----:B------:R-:W-:Y:S02]  /*6a60*/  UIADD3 UR24, UR10, 0x300, URZ ;  /* 0x000003000a187890 */ /* 0x000fe4000fffe03f */
[----:B------:R-:W-:Y:S01]  /*6a70*/  UIADD3 UR26, UR6, 0x80, URZ ;  /* 0x00000080061a7890 */ /* 0x000fe2000fffe03f */
[----:B------:R-:W-:Y:S01]  /*6a80*/  FMNMX.FTZ R4, R72, R5, !PT ;  /* 0x0000000548047209 */ /* 0x000fe20007810000 */
[----:B------:R-:W-:Y:S01]  /*6a90*/  UMOV UR25, 0xc0000010 ;  /* 0xc000001000197882 */ /* 0x000fe20000000000 */
[----:B------:R-:W-:Y:S02]  /*6aa0*/  UMOV UR27, 0x80000020 ;  /* 0x80000020001b7882 */ /* 0x000fe40000000000 */
[----:B------:R-:W-:-:S04]  /*6ab0*/  FMNMX.FTZ R5, R73, R4, !PT ;  /* 0x0000000449057209 */ /* 0x000fc80007810000 */
[----:B------:R-:W-:Y:S02]  /*6ac0*/  FMNMX.FTZ R4, R76, R5, !PT ;  /* 0x000000054c047209 */ /* 0x000fe40007810000 */
[----:B------:R-:W0:Y:S02]  /*6ad0*/  LDC R5, c[0x0][0x988] ;  /* 0x00026200ff057b82 */ /* 0x000e240000000800 */
[----:B------:R-:W-:-:S05]  /*6ae0*/  FMNMX.FTZ R13, R77, R4, !PT ;  /* 0x000000044d0d7209 */ /* 0x000fca0007810000 */
[----:B------:R-:W1:Y:S02]  /*6af0*/  SHFL.BFLY PT, R4, R13, 0x2, 0x1f ;  /* 0x0c401f000d047f89 */ /* 0x000e6400000e0000 */
[----:B-1----:R-:W-:-:S05]  /*6b00*/  FMNMX.FTZ R15, R13, R4, !PT ;  /* 0x000000040d0f7209 */ /* 0x002fca0007810000 */
[----:B------:R-:W1:Y:S02]  /*6b10*/  SHFL.BFLY PT, R4, R15, 0x1, 0x1f ;  /* 0x0c201f000f047f89 */ /* 0x000e6400000e0000 */
[----:B-1----:R-:W-:-:S05]  /*6b20*/  FMNMX.FTZ R4, R15, R4, !PT ;  /* 0x000000040f047209 */ /* 0x002fca0007810000 */
[----:B------:R-:W-:-:S04]  /*6b30*/  FADD.FTZ R14, -R4, R9 ;  /* 0x00000009040e7221 */ /* 0x000fc80000010100 */
[-C--:B0-----:R-:W-:Y:S01]  /*6b40*/  FMUL.FTZ R9, R14, R5.reuse ;  /* 0x000000050e097220 */ /* 0x081fe20000410000 */
[----:B------:R-:W-:-:S04]  /*6b50*/  FMUL.FTZ R14, R4, R5 ;  /* 0x00000005040e7220 */ /* 0x000fc80000410000 */
[-CC-:B------:R-:W-:Y:S01]  /*6b60*/  FFMA.FTZ R18, R128, R5.reuse, -R14.reuse ;  /* 0x0000000580127223 */ /* 0x180fe2000001080e */
[--C-:B------:R-:W-:Y:S01]  /*6b70*/  FFMA.FTZ R128, R120, R5, -R14.reuse ;  /* 0x0000000578807223 */ /* 0x100fe2000001080e */
[----:B------:R-:W-:Y:S01]  /*6b80*/  FMNMX.FTZ R120, R134, R23, !PT ;  /* 0x0000001786787209 */ /* 0x000fe20007810000 */
[-CC-:B------:R-:W-:Y:S01]  /*6b90*/  FFMA.FTZ R23, R121, R5.reuse, -R14.reuse ;  /* 0x0000000579177223 */ /* 0x180fe2000001080e */
[-CC-:B------:R-:W-:Y:S01]  /*6ba0*/  FFMA.FTZ R19, R129, R5.reuse, -R14.reuse ;  /* 0x0000000581137223 */ /* 0x180fe2000001080e */
[-CC-:B------:R-:W-:Y:S01]  /*6bb0*/  FFMA.FTZ R129, R124, R5.reuse, -R14.reuse ;  /* 0x000000057c817223 */ /* 0x180fe2000001080e */
[----:B------:R-:W-:Y:S01]  /*6bc0*/  FMNMX.FTZ R121, R135, R120, !PT ;  /* 0x0000007887797209 */ /* 0x000fe20007810000 */
[----:B------:R-:W-:Y:S01]  /*6bd0*/  MUFU.EX2 R22, R128 ;  /* 0x0000008000167308 */ /* 0x000fe20000000800 */
[-CC-:B------:R-:W-:Y:S01]  /*6be0*/  FFMA.FTZ R132, R132, R5.reuse, -R14.reuse ;  /* 0x0000000584847223 */ /* 0x180fe2000001080e */
[--C-:B------:R-:W-:Y:S01]  /*6bf0*/  FFMA.FTZ R21, R133, R5, -R14.reuse ;  /* 0x0000000585157223 */ /* 0x100fe2000001080e */
[----:B------:R-:W-:Y:S01]  /*6c00*/  FMNMX.FTZ R120, R122, R121, !PT ;  /* 0x000000797a787209 */ /* 0x000fe20007810000 */
[-CC-:B------:R-:W-:Y:S01]  /*6c10*/  FFMA.FTZ R13, R136, R5.reuse, -R14.reuse ;  /* 0x00000005880d7223 */ /* 0x180fe2000001080e */
[-CC-:B------:R-:W-:Y:S01]  /*6c20*/  FFMA.FTZ R15, R137, R5.reuse, -R14.reuse ;  /* 0x00000005890f7223 */ /* 0x180fe2000001080e */
[----:B------:R-:W-:Y:S01]  /*6c30*/  FFMA.FTZ R16, R140, R5, -R14 ;  /* 0x000000058c107223 */ /* 0x000fe2000001080e */
[----:B------:R-:W-:-:S02]  /*6c40*/  WARPGROUP.DEPBAR.LE gsb0, 0x0 ;  /* 0x00008000000079c5 */ /* 0x000fc40000010000 */
[----:B------:R-:W-:Y:S01]  /*6c50*/  WARPGROUP.ARRIVE ;  /* 0x00000000000079c5 */ /* 0x000fe20000000000 */
[----:B------:R-:W-:Y:S01]  /*6c60*/  FMNMX.FTZ R121, R123, R120, !PT ;  /* 0x000000787b797209 */ /* 0x000fe20007810000 */
[----:B------:R-:W-:Y:S01]  /*6c70*/  MUFU.EX2 R20, R132 ;  /* 0x0000008400147308 */ /* 0x000fe20000000800 */
[-CC-:B------:R-:W-:Y:S01]  /*6c80*/  FFMA.FTZ R17, R141, R5.reuse, -R14.reuse ;  /* 0x000000058d117223 */ /* 0x180fe2000001080e */
[--C-:B------:R-:W-:Y:S01]  /*6c90*/  FFMA.FTZ R112, R112, R5, -R14.reuse ;  /* 0x0000000570707223 */ /* 0x100fe2000001080e */
[----:B------:R-:W-:Y:S01]  /*6ca0*/  FMNMX.FTZ R124, R126, R121, !PT ;  /* 0x000000797e7c7209 */ /* 0x000fe20007810000 */
[----:B------:R-:W-:Y:S01]  /*6cb0*/  HGMMA.64x96x16.F32.BF16 R24, gdesc[UR24].tnspB, R24, gsb0 ;  /* 0x41600000181879f0 */ /* 0x000fe20008001818 */
[----:B------:R-:W-:Y:S01]  /*6cc0*/  UIADD3 UR24, UR10, 0x480, URZ ;  /* 0x000004800a187890 */ /* 0x000fe2000fffe03f */
[--C-:B------:R-:W-:Y:S01]  /*6cd0*/  FFMA.FTZ R121, R125, R5, -R14.reuse ;  /* 0x000000057d797223 */ /* 0x100fe2000001080e */
[----:B------:R-:W-:Y:S01]  /*6ce0*/  UIADD3 UR26, UR6, 0xc0, URZ ;  /* 0x000000c0061a7890 */ /* 0x000fe2000fffe03f */
[----:B------:R-:W-:Y:S01]  /*6cf0*/  FMNMX.FTZ R125, R127, R124, !PT ;  /* 0x0000007c7f7d7209 */ /* 0x000fe20007810000 */
[----:B------:R-:W-:Y:S01]  /*6d00*/  UMOV UR25, 0xc0000010 ;  /* 0xc000001000197882 */ /* 0x000fe20000000000 */
[----:B------:R-:W-:Y:S01]  /*6d10*/  UMOV UR27, 0x80000020 ;  /* 0x80000020001b7882 */ /* 0x000fe20000000000 */
[----:B------:R0:W-:Y:S01]  /*6d20*/  MUFU.EX2 R120, R129 ;  /* 0x0000008100787308 */ /* 0x0001e20000000800 */
[----:B------:R-:W-:Y:S01]  /*6d30*/  FMNMX.FTZ R124, R114, R125, !PT ;  /* 0x0000007d727c7209 */ /* 0x000fe20007810000 */
[-CC-:B------:R-:W-:Y:S01]  /*6d40*/  FFMA.FTZ R113, R113, R5.reuse, -R14.reuse ;  /* 0x0000000571717223 */ /* 0x180fe2000001080e */
[-CC-:B------:R-:W-:Y:S01]  /*6d50*/  FFMA.FTZ R116, R116, R5.reuse, -R14.reuse ;  /* 0x0000000574747223 */ /* 0x180fe2000001080e */
[-CC-:B------:R-:W-:Y:S01]  /*6d60*/  FFMA.FTZ R117, R117, R5.reuse, -R14.reuse ;  /* 0x0000000575757223 */ /* 0x180fe2000001080e */
[----:B------:R-:W-:Y:S01]  /*6d70*/  FMNMX.FTZ R125, R115, R124, !PT ;  /* 0x0000007c737d7209 */ /* 0x000fe20007810000 */
[-CC-:B------:R-:W-:Y:S01]  /*6d80*/  FFMA.FTZ R104, R104, R5.reuse, -R14.reuse ;  /* 0x0000000568687223 */ /* 0x180fe2000001080e */
[--C-:B------:R-:W-:Y:S01]  /*6d90*/  FFMA.FTZ R105, R105, R5, -R14.reuse ;  /* 0x0000000569697223 */ /* 0x100fe2000001080e */
[----:B------:R-:W-:Y:S01]  /*6da0*/  MUFU.EX2 R9, R9 ;  /* 0x0000000900097308 */ /* 0x000fe20000000800 */
[----:B------:R-:W-:Y:S01]  /*6db0*/  FMNMX.FTZ R124, R118, R125, !PT ;  /* 0x0000007d767c7209 */ /* 0x000fe20007810000 */
[-CC-:B0-----:R-:W-:Y:S01]  /*6dc0*/  FFMA.FTZ R129, R76, R5.reuse, -R14.reuse ;  /* 0x000000054c817223 */ /* 0x181fe2000001080e */
[-CC-:B------:R-:W-:Y:S01]  /*6dd0*/  FFMA.FTZ R108, R108, R5.reuse, -R14.reuse ;  /* 0x000000056c6c7223 */ /* 0x180fe2000001080e */
[-CC-:B------:R-:W-:Y:S01]  /*6de0*/  FFMA.FTZ R109, R109, R5.reuse, -R14.reuse ;  /* 0x000000056d6d7223 */ /* 0x180fe2000001080e */
[----:B------:R-:W-:Y:S01]  /*6df0*/  FMNMX.FTZ R125, R119, R124, !PT ;  /* 0x0000007c777d7209 */ /* 0x000fe20007810000 */
[-CC-:B------:R-:W-:Y:S01]  /*6e00*/  FFMA.FTZ R96, R96, R5.reuse, -R14.reuse ;  /* 0x0000000560607223 */ /* 0x180fe2000001080e */
[--C-:B------:R-:W-:Y:S01]  /*6e10*/  FFMA.FTZ R97, R97, R5, -R14.reuse ;  /* 0x0000000561617223 */ /* 0x100fe2000001080e */
[----:B------:R-:W-:Y:S01]  /*6e20*/  MUFU.EX2 R13, R13 ;  /* 0x0000000d000d7308 */ /* 0x000fe20000000800 */
[----:B------:R-:W-:Y:S01]  /*6e30*/  FMNMX.FTZ R124, R106, R125, !PT ;  /* 0x0000007d6a7c7209 */ /* 0x000fe20007810000 */
[-CC-:B------:R-:W-:Y:S01]  /*6e40*/  FFMA.FTZ R100, R100, R5.reuse, -R14.reuse ;  /* 0x0000000564647223 */ /* 0x180fe2000001080e */
[-CC-:B------:R-:W-:Y:S01]  /*6e50*/  FFMA.FTZ R101, R101, R5.reuse, -R14.reuse ;  /* 0x0000000565657223 */ /* 0x180fe2000001080e */
[-CC-:B------:R-:W-:Y:S01]  /*6e60*/  FFMA.FTZ R88, R88, R5.reuse, -R14.reuse ;  /* 0x0000000558587223 */ /* 0x180fe2000001080e */
[----:B------:R-:W-:Y:S01]  /*6e70*/  FMNMX.FTZ R125, R107, R124, !PT ;  /* 0x0000007c6b7d7209 */ /* 0x000fe20007810000 */
[-CC-:B------:R-:W-:Y:S01]  /*6e80*/  FFMA.FTZ R89, R89, R5.reuse, -R14.reuse ;  /* 0x0000000559597223 */ /* 0x180fe2000001080e */
[-CC-:B------:R-:W-:Y:S01]  /*6e90*/  FFMA.FTZ R92, R92, R5.reuse, -R14.reuse ;  /* 0x000000055c5c7223 */ /* 0x180fe2000001080e */
[--C-:B------:R-:W-:Y:S01]  /*6ea0*/  FFMA.FTZ R93, R93, R5, -R14.reuse ;  /* 0x000000055d5d7223 */ /* 0x100fe2000001080e */
        /* <DEDUP_REMOVED lines=9> */
[----:B------:R-:W-:Y:S01]  /*6f40*/  FFMA.FTZ R77, R77, R5, -R14 ;  /* 0x000000054d4d7223 */ /* 0x000fe2000001080e */
[----:B------:R-:W-:Y:S01]  /*6f50*/  @!P1 LEA R14, R0, UR37, 0x3 ;  /* 0x00000025000e9c11 */ /* 0x000fe2000f8e18ff */
[----:B------:R-:W-:Y:S01]  /*6f60*/  MUFU.EX2 R15, R15 ;  /* 0x0000000f000f7308 */ /* 0x000fe20000000800 */
[----:B------:R-:W-:-:S03]  /*6f70*/  FMNMX.FTZ R125, R99, R124, !PT ;  /* 0x0000007c637d7209 */ /* 0x000fc60007810000 */
[----:B------:R-:W-:Y:S01]  /*6f80*/  @!P1 VIADD R14, R14, 0x31c40 ;  /* 0x00031c400e0e9836 */ /* 0x000fe20000000000 */
[----:B------:R-:W-:-:S03]  /*6f90*/  FMNMX.FTZ R124, R102, R125, !PT ;  /* 0x0000007d667c7209 */ /* 0x000fc60007810000 */
[----:B------:R-:W-:Y:S01]  /*6fa0*/  MUFU.EX2 R16, R16 ;  /* 0x0000001000107308 */ /* 0x000fe20000000800 */
[----:B------:R-:W-:Y:S02]  /*6fb0*/  FMNMX.FTZ R125, R103, R124, !PT ;  /* 0x0000007c677d7209 */ /* 0x000fe40007810000 */
[----:B------:R-:W-:Y:S02]  /*6fc0*/  @!P1 PRMT R14, RZ, 0x654, R14 ;  /* 0x00000654ff0e9816 */ /* 0x000fe4000000000e */
[----:B------:R-:W-:-:S03]  /*6fd0*/  FMNMX.FTZ R124, R90, R125, !PT ;  /* 0x0000007d5a7c7209 */ /* 0x000fc60007810000 */
[----:B------:R-:W-:Y:S01]  /*6fe0*/  MUFU.EX2 R17, R17 ;  /* 0x0000001100117308 */ /* 0x000fe20000000800 */
[----:B------:R-:W-:-:S04]  /*6ff0*/  FMNMX.FTZ R125, R91, R124, !PT ;  /* 0x0000007c5b7d7209 */ /* 0x000fc80007810000 */
        /* <DEDUP_REMOVED lines=14> */
[----:B------:R-:W-:Y:S01]  /*70e0*/  FMNMX.FTZ R124, R79, R124, !PT ;  /* 0x0000007c4f7c7209 */ /* 0x000fe20007810000 */
[----:B------:R-:W-:Y:S02]  /*70f0*/  WARPGROUP.DEPBAR.LE gsb0, 0x0 ;  /* 0x00008000000079c5 */ /* 0x000fe40000010000 */
[----:B------:R-:W-:Y:S02]  /*7100*/  WARPGROUP.ARRIVE ;  /* 0x00000000000079c5 */ /* 0x000fe40000000000 */
[----:B------:R-:W0:Y:S02]  /*7110*/  SHFL.BFLY PT, R125, R124, 0x2, 0x1f ;  /* 0x0c401f007c7d7f89 */ /* 0x000e2400000e0000 */
[----:B------:R-:W-:Y:S02]  /*7120*/  MUFU.EX2 R112, R112 ;  /* 0x0000007000707308 */ /* 0x000fe40000000800 */
[----:B------:R-:W-:Y:S01]  /*7130*/  HGMMA.64x96x16.F32.BF16 R24, gdesc[UR24].tnspB, R24, gsb0 ;  /* 0x41600000181879f0 */ /* 0x000fe20008001818 */
[----:B------:R-:W-:-:S02]  /*7140*/  UIADD3 UR24, UR10, 0x600, URZ ;  /* 0x000006000a187890 */ /* 0x000fc4000fffe03f */
[----:B------:R-:W-:Y:S01]  /*7150*/  UIADD3 UR26, UR6, 0x100, URZ ;  /* 0x00000100061a7890 */ /* 0x000fe2000fffe03f */
[----:B------:R-:W-:Y:S01]  /*7160*/  UMOV UR25, 0xc0000010 ;  /* 0xc000001000197882 */ /* 0x000fe20000000000 */
[----:B------:R-:W-:Y:S01]  /*7170*/  UMOV UR27, 0x80000020 ;  /* 0x80000020001b7882 */ /* 0x000fe20000000000 */
[----:B------:R-:W-:Y:S08]  /*7180*/  MUFU.EX2 R113, R113 ;  /* 0x0000007100717308 */ /* 0x000ff00000000800 */
[----:B------:R-:W-:Y:S01]  /*7190*/  MUFU.EX2 R116, R116 ;  /* 0x0000007400747308 */ /* 0x000fe20000000800 */
[----:B0-----:R-:W-:-:S07]  /*71a0*/  FMNMX.FTZ R125, R124, R125, !PT ;  /* 0x0000007d7c7d7209 */ /* 0x001fce0007810000 */
[----:B------:R-:W-:Y:S01]  /*71b0*/  MUFU.EX2 R117, R117 ;  /* 0x0000007500757308 */ /* 0x000fe20000000800 */
[----:B------:R-:W0:Y:S07]  /*71c0*/  SHFL.BFLY PT, R124, R125, 0x1, 0x1f ;  /* 0x0c201f007d7c7f89 */ /* 0x000e2e00000e0000 */
[----:B------:R-:W-:Y:S08]  /*71d0*/  MUFU.EX2 R104, R104 ;  /* 0x0000006800687308 */ /* 0x000ff00000000800 */
[----:B------:R-:W-:Y:S08]  /*71e0*/  MUFU.EX2 R105, R105 ;  /* 0x0000006900697308 */ /* 0x000ff00000000800 */
[----:B------:R-:W-:Y:S01]  /*71f0*/  MUFU.EX2 R108, R108 ;  /* 0x0000006c006c7308 */ /* 0x000fe20000000800 */
[----:B0-----:R-:W-:-:S05]  /*7200*/  FMNMX.FTZ R76, R125, R124, !PT ;  /* 0x0000007c7d4c7209 */ /* 0x001fca0007810000 */
[CC--:B------:R-:W-:Y:S01]  /*7210*/  FMUL.FTZ R128, R76.reuse, R5.reuse ;  /* 0x000000054c807220 */ /* 0x0c0fe20000410000 */
[----:B------:R-:W-:Y:S01]  /*7220*/  FADD.FTZ R12, -R76, R12 ;  /* 0x0000000c4c0c7221 */ /* 0x000fe20000010100 */
[----:B------:R-:W-:Y:S02]  /*7230*/  MUFU.EX2 R124, R129 ;  /* 0x00000081007c7308 */ /* 0x000fe40000000800 */
[-CC-:B------:R-:W-:Y:S01]  /*7240*/  FFMA.FTZ R133, R130, R5.reuse, -R128.reuse ;  /* 0x0000000582857223 */ /* 0x180fe20000010880 */
[-CC-:B------:R-:W-:Y:S01]  /*7250*/  FFMA.FTZ R132, R138, R5.reuse, -R128.reuse ;  /* 0x000000058a847223 */ /* 0x180fe20000010880 */
[-CC-:B------:R-:W-:Y:S01]  /*7260*/  FFMA.FTZ R130, R122, R5.reuse, -R128.reuse ;  /* 0x000000057a827223 */ /* 0x180fe20000010880 */
[-CC-:B------:R-:W-:Y:S01]  /*7270*/  FFMA.FTZ R122, R126, R5.reuse, -R128.reuse ;  /* 0x000000057e7a7223 */ /* 0x180fe20000010880 */
[-C--:B------:R-:W-:Y:S01]  /*7280*/  FMUL.FTZ R12, R12, R5.reuse ;  /* 0x000000050c0c7220 */ /* 0x080fe20000410000 */
[----:B------:R-:W-:Y:S02]  /*7290*/  IMAD.U32 R126, RZ, RZ, UR41 ;  /* 0x00000029ff7e7e24 */ /* 0x000fe4000f8e00ff */
[-CC-:B------:R-:W-:Y:S01]  /*72a0*/  FFMA.FTZ R139, R139, R5.reuse, -R128.reuse ;  /* 0x000000058b8b7223 */ /* 0x180fe20000010880 */
[----:B------:R-:W-:Y:S01]  /*72b0*/  MUFU.EX2 R132, R132 ;  /* 0x0000008400847308 */ /* 0x000fe20000000800 */
[-CC-:B------:R-:W-:Y:S01]  /*72c0*/  FFMA.FTZ R136, R142, R5.reuse, -R128.reuse ;  /* 0x000000058e887223 */ /* 0x180fe20000010880 */
[-CC-:B------:R-:W-:Y:S01]  /*72d0*/  FFMA.FTZ R137, R143, R5.reuse, -R128.reuse ;  /* 0x000000058f897223 */ /* 0x180fe20000010880 */
[----:B------:R-:W-:Y:S01]  /*72e0*/  @!P1 LEA R126, R126, UR37, 0x3 ;  /* 0x000000257e7e9c11 */ /* 0x000fe2000f8e18ff */
[-CC-:B------:R-:W-:Y:S01]  /*72f0*/  FFMA.FTZ R138, R131, R5.reuse, -R128.reuse ;  /* 0x00000005838a7223 */ /* 0x180fe20000010880 */
[-CC-:B------:R-:W-:Y:S01]  /*7300*/  FFMA.FTZ R131, R134, R5.reuse, -R128.reuse ;  /* 0x0000000586837223 */ /* 0x180fe20000010880 */
[-CC-:B------:R-:W-:Y:S01]  /*7310*/  FFMA.FTZ R134, R135, R5.reuse, -R128.reuse ;  /* 0x0000000587867223 */ /* 0x180fe20000010880 */
[----:B------:R-:W-:Y:S01]  /*7320*/  FFMA.FTZ R135, R123, R5, -R128 ;  /* 0x000000057b877223 */ /* 0x000fe20000010880 */
[----:B------:R0:W1:Y:S01]  /*7330*/  MUFU.EX2 R125, R12 ;  /* 0x0000000c007d7308 */ /* 0x0000620000000800 */
[----:B------:R-:W-:-:S02]  /*7340*/  @!P1 VIADD R126, R126, 0x31c60 ;  /* 0x00031c607e7e9836 */ /* 0x000fc40000000000 */
[-CC-:B------:R-:W-:Y:S01]  /*7350*/  FFMA.FTZ R123, R127, R5.reuse, -R128.reuse ;  /* 0x000000057f7b7223 */ /* 0x180fe20000010880 */
[-CC-:B------:R-:W-:Y:S01]  /*7360*/  FFMA.FTZ R127, R115, R5.reuse, -R128.reuse ;  /* 0x00000005737f7223 */ /* 0x180fe20000010880 */
[-CC-:B------:R-:W-:Y:S01]  /*7370*/  FFMA.FTZ R115, R118, R5.reuse, -R128.reuse ;  /* 0x0000000576737223 */ /* 0x180fe20000010880 */
[-C--:B------:R-:W-:Y:S01]  /*7380*/  FFMA.FTZ R118, R119, R5.reuse, -R128 ;  /* 0x0000000577767223 */ /* 0x080fe20000010880 */
[----:B------:R-:W-:Y:S01]  /*7390*/  @!P1 PRMT R126, RZ, 0x654, R126 ;  /* 0x00000654ff7e9816 */ /* 0x000fe2000000007e */
[-CC-:B------:R-:W-:Y:S01]  /*73a0*/  FFMA.FTZ R119, R107, R5.reuse, -R128.reuse ;  /* 0x000000056b777223 */ /* 0x180fe20000010880 */
[----:B------:R-:W2:Y:S01]  /*73b0*/  MUFU.EX2 R129, R139 ;  /* 0x0000008b00817308 */ /* 0x000ea20000000800 */
[----:B0-----:R-:W-:Y:S02]  /*73c0*/  VIADD R12, R146, 0x9 ;  /* 0x00000009920c7836 */ /* 0x001fe40000000000 */
[-CC-:B------:R-:W-:Y:S01]  /*73d0*/  FFMA.FTZ R107, R110, R5.reuse, -R128.reuse ;  /* 0x000000056e6b7223 */ /* 0x180fe20000010880 */
[-CC-:B------:R-:W-:Y:S01]  /*73e0*/  FFMA.FTZ R110, R111, R5.reuse, -R128.reuse ;  /* 0x000000056f6e7223 */ /* 0x180fe20000010880 */
[-CC-:B------:R-:W-:Y:S01]  /*73f0*/  FFMA.FTZ R114, R114, R5.reuse, -R128.reuse ;  /* 0x0000000572727223 */ /* 0x180fe20000010880 */
[-CC-:B------:R-:W-:Y:S01]  /*7400*/  FFMA.FTZ R106, R106, R5.reuse, -R128.reuse ;  /* 0x000000056a6a7223 */ /* 0x180fe20000010880 */
[----:B------:R-:W-:Y:S01]  /*7410*/  SEL R12, R12, 0x9, !P2 ;  /* 0x000000090c0c7807 */ /* 0x000fe20005000000 */
[----:B------:R-:W-:Y:S01]  /*7420*/  FFMA.FTZ R98, R98, R5, -R128 ;  /* 0x0000000562627223 */ /* 0x000fe20000010880 */
[----:B------:R-:W0:Y:S01]  /*7430*/  MUFU.EX2 R136, R136 ;  /* 0x0000008800887308 */ /* 0x000e220000000800 */
[----:B-1----:R-:W-:Y:S01]  /*7440*/  FFMA.FTZ R140, R125, R11, R132 ;  /* 0x0000000b7d8c7223 */ /* 0x002fe20000010084 */
[-CC-:B------:R-:W-:Y:S01]  /*7450*/  FFMA.FTZ R91, R91, R5.reuse, -R128.reuse ;  /* 0x000000055b5b7223 */ /* 0x180fe20000010880 */
[-CC-:B------:R-:W-:Y:S01]  /*7460*/  FFMA.FTZ R94, R94, R5.reuse, -R128.reuse ;  /* 0x000000055e5e7223 */ /* 0x180fe20000010880 */
[-CC-:B------:R-:W-:Y:S01]  /*7470*/  FFMA.FTZ R95, R95, R5.reuse, -R128.reuse ;  /* 0x000000055f5f7223 */ /* 0x180fe20000010880 */
[-CC-:B------:R-:W-:Y:S01]  /*7480*/  FFMA.FTZ R83, R83, R5.reuse, -R128.reuse ;  /* 0x0000000553537223 */ /* 0x180fe20000010880 */
[-CC-:B------:R-:W-:Y:S01]  /*7490*/  FFMA.FTZ R86, R86, R5.reuse, -R128.reuse ;  /* 0x0000000556567223 */ /* 0x180fe20000010880 */
[-CC-:B------:R-:W-:Y:S01]  /*74a0*/  FFMA.FTZ R87, R87, R5.reuse, -R128.reuse ;  /* 0x0000000557577223 */ /* 0x180fe20000010880 */
[----:B------:R-:W1:Y:S01]  /*74b0*/  MUFU.EX2 R137, R137 ;  /* 0x0000008900897308 */ /* 0x000e620000000800 */
[-CC-:B------:R-:W-:Y:S01]  /*74c0*/  FFMA.FTZ R78, R78, R5.reuse, -R128.reuse ;  /* 0x000000054e4e7223 */ /* 0x180fe20000010880 */
[----:B------:R-:W-:Y:S01]  /*74d0*/  FFMA.FTZ R79, R79, R5, -R128 ;  /* 0x000000054f4f7223 */ /* 0x000fe20000010880 */
[C---:B------:R-:W-:Y:S01]  /*74e0*/  ISETP.GT.AND P2, PT, R8.reuse, R144, PT ;  /* 0x000000900800720c */ /* 0x040fe20003f44270 */
[----:B------:R-:W-:Y:S01]  /*74f0*/  VIADD R8, R8, 0xffffffff ;  /* 0xffffffff08087836 */ /* 0x000fe20000000000 */
[----:B------:R-:W-:Y:S01]  /*7500*/  R2UR UR41, R0 ;  /* 0x00000000002972ca */ /* 0x000fe200000e0000 */
[----:B------:R-:W-:-:S02]  /*7510*/  WARPGROUP.DEPBAR.LE gsb0, 0x0 ;  /* 0x00008000000079c5 */ /* 0x000fc40000010000 */
[----:B------:R-:W-:Y:S01]  /*7520*/  WARPGROUP.ARRIVE ;  /* 0x00000000000079c5 */ /* 0x000fe20000000000 */
[----:B------:R-:W3:Y:S05]  /*7530*/  MUFU.EX2 R133, R133 ;  /* 0x0000008500857308 */ /* 0x000eea0000000800 */
[----:B------:R-:W-:Y:S01]  /*7540*/  HGMMA.64x96x16.F32.BF16 R24, gdesc[UR24].tnspB, R24, gsb0 ;  /* 0x41600000181879f0 */ /* 0x000fe20008001818 */
[----:B------:R-:W-:Y:S02]  /*7550*/  UIADD3 UR24, UR10, 0x780, URZ ;  /* 0x000007800a187890 */ /* 0x000fe4000fffe03f */
[----:B------:R-:W-:Y:S01]  /*7560*/  UIADD3 UR26, UR6, 0x140, URZ ;  /* 0x00000140061a7890 */ /* 0x000fe2000fffe03f */
[----:B------:R-:W4:Y:S01]  /*7570*/  MUFU.EX2 R138, R138 ;  /* 0x0000008a008a7308 */ /* 0x000f220000000800 */
[----:B------:R-:W-:Y:S01]  /*7580*/  UMOV UR25, 0xc0000010 ;  /* 0xc000001000197882 */ /* 0x000fe20000000000 */
[----:B------:R-:W-:-:S06]  /*7590*/  UMOV UR27, 0x80000020 ;  /* 0x80000020001b7882 */ /* 0x000fcc0000000000 */
[----:B------:R2:W-:Y:S08]  /*75a0*/  MUFU.EX2 R111, R119 ;  /* 0x00000077006f7308 */ /* 0x0005f00000000800 */
[----:B------:R-:W5:Y:S01]  /*75b0*/  MUFU.EX2 R131, R131 ;  /* 0x0000008300837308 */ /* 0x000f620000000800 */
[----:B--2---:R-:W-:-:S07]  /*75c0*/  FADD.FTZ R119, R129, R140 ;  /* 0x0000008c81777221 */ /* 0x004fce0000010000 */
[----:B------:R-:W2:Y:S08]  /*75d0*/  MUFU.EX2 R134, R134 ;  /* 0x0000008600867308 */ /* 0x000eb00000000800 */
        /* <DEDUP_REMOVED lines=8> */
[----:B------:R-:W2:Y:S01]  /*7660*/  MUFU.EX2 R106, R106 ;  /* 0x0000006a006a7308 */ /* 0x000ea20000000800 */
[----:B------:R-:W-:-:S02]  /*7670*/  WARPGROUP.DEPBAR.LE gsb0, 0x0 ;  /* 0x00008000000079c5 */ /* 0x000fc40000010000 */
[----:B------:R-:W-:-:S05]  /*7680*/  WARPGROUP.ARRIVE ;  /* 0x00000000000079c5 */ /* 0x000fca0000000000 */
[----:B------:R-:W-:Y:S01]  /*7690*/  MUFU.EX2 R107, R107 ;  /* 0x0000006b006b7308 */ /* 0x000fe20000000800 */
[----:B------:R-:W-:Y:S01]  /*76a0*/  HGMMA.64x96x16.F32.BF16 R24, gdesc[UR24].tnspB, R24, gsb0 ;  /* 0x41600000181879f0 */ /* 0x000fe20008001818 */
[----:B------:R-:W-:Y:S02]  /*76b0*/  UIADD3 UR24, UR10, 0x900, URZ ;  /* 0x000009000a187890 */ /* 0x000fe4000fffe03f */
[----:B------:R-:W-:Y:S01]  /*76c0*/  UIADD3 UR26, UR6, 0x180, URZ ;  /* 0x00000180061a7890 */ /* 0x000fe2000fffe03f */
[----:B------:R-:W-:Y:S01]  /*76d0*/  UMOV UR25, 0xc0000010 ;  /* 0xc000001000197882 */ /* 0x000fe20000000000 */
[----:B------:R-:W-:Y:S02]  /*76e0*/  UMOV UR27, 0x80000020 ;  /* 0x80000020001b7882 */ /* 0x000fe40000000000 */
[----:B------:R-:W2:Y:S08]  /*76f0*/  MUFU.EX2 R109, R109 ;  /* 0x0000006d006d7308 */ /* 0x000eb00000000800 */
[----:B------:R-:W-:Y:S08]  /*7700*/  MUFU.EX2 R110, R110 ;  /* 0x0000006e006e7308 */ /* 0x000ff00000000800 */
[----:B------:R-:W2:Y:S08]  /*7710*/  MUFU.EX2 R96, R96 ;  /* 0x0000006000607308 */ /* 0x000eb00000000800 */
[----:B------:R-:W-:Y:S08]  /*7720*/  MUFU.EX2 R98, R98 ;  /* 0x0000006200627308 */ /* 0x000ff00000000800 */
[----:B------:R-:W2:Y:S08]  /*7730*/  MUFU.EX2 R97, R97 ;  /* 0x0000006100617308 */ /* 0x000eb00000000800 */
[----:B------:R-:W-:Y:S08]  /*7740*/  MUFU.EX2 R100, R100 ;  /* 0x0000006400647308 */ /* 0x000ff00000000800 */
[----:B------:R-:W-:Y:S08]  /*7750*/  MUFU.EX2 R101, R101 ;  /* 0x0000006500657308 */ /* 0x000ff00000000800 */
[----:B------:R-:W-:Y:S08]  /*7760*/  MUFU.EX2 R88, R88 ;  /* 0x0000005800587308 */ /* 0x000ff00000000800 */
[----:B------:R-:W-:Y:S08]  /*7770*/  MUFU.EX2 R89, R89 ;  /* 0x0000005900597308 */ /* 0x000ff00000000800 */
[----:B------:R-:W-:Y:S08]  /*7780*/  MUFU.EX2 R92, R92 ;  /* 0x0000005c005c7308 */ /* 0x000ff00000000800 */
[----:B------:R-:W-:Y:S08]  /*7790*/  MUFU.EX2 R94, R94 ;  /* 0x0000005e005e7308 */ /* 0x000ff00000000800 */
[----:B------:R-:W-:Y:S01]  /*77a0*/  MUFU.EX2 R93, R93 ;  /* 0x0000005d005d7308 */ /* 0x000fe20000000800 */
[----:B------:R-:W-:-:S02]  /*77b0*/  WARPGROUP.DEPBAR.LE gsb0, 0x0 ;  /* 0x00008000000079c5 */ /* 0x000fc40000010000 */
[----:B------:R-:W-:-:S05]  /*77c0*/  WARPGROUP.ARRIVE ;  /* 0x00000000000079c5 */ /* 0x000fca0000000000 */
[----:B------:R-:W-:Y:S01]  /*77d0*/  MUFU.EX2 R80, R80 ;  /* 0x0000005000507308 */ /* 0x000fe20000000800 */
[----:B------:R-:W-:Y:S01]  /*77e0*/  HGMMA.64x96x16.F32.BF16 R24, gdesc[UR24].tnspB, R24, gsb0 ;  /* 0x41600000181879f0 */ /* 0x000fe20008001818 */
[----:B------:R-:W-:Y:S02]  /*77f0*/  UIADD3 UR24, UR10, 0xa80, URZ ;  /* 0x00000a800a187890 */ /* 0x000fe4000fffe03f */
[----:B------:R-:W-:-:S04]  /*7800*/  UIADD3 UR26, UR6, 0x1c0, URZ ;  /* 0x000001c0061a7890 */ /* 0x000fc8000fffe03f */
[----:B------:R-:W-:Y:S01]  /*7810*/  MUFU.EX2 R81, R81 ;  /* 0x0000005100517308 */ /* 0x000fe20000000800 */
[----:B------:R-:W-:Y:S01]  /*7820*/  UMOV UR25, 0xc0000010 ;  /* 0xc000001000197882 */ /* 0x000fe20000000000 */
[----:B------:R-:W-:-:S06]  /*7830*/  UMOV UR27, 0x80000020 ;  /* 0x80000020001b7882 */ /* 0x000fcc0000000000 */
[----:B------:R-:W-:Y:S08]  /*7840*/  MUFU.EX2 R83, R83 ;  /* 0x0000005300537308 */ /* 0x000ff00000000800 */
        /* <DEDUP_REMOVED lines=10> */
[----:B------:R-:W-:-:S06]  /*78f0*/  WARPGROUP.ARRIVE ;  /* 0x00000000000079c5 */ /* 0x000fcc0000000000 */
[----:B------:R-:W-:Y:S01]  /*7900*/  HGMMA.64x96x16.F32.BF16 R24, gdesc[UR24].tnspB, R24, gsb0 ;  /* 0x41600000181879f0 */ /* 0x000fe20008001818 */
[----:B------:R-:W-:Y:S02]  /*7910*/  UIADD3 UR24, UR10, 0xc00, URZ ;  /* 0x00000c000a187890 */ /* 0x000fe4000fffe03f */
[----:B------:R-:W-:Y:S01]  /*7920*/  UIADD3 UR26, UR6, 0x200, URZ ;  /* 0x00000200061a7890 */ /* 0x000fe2000fffe03f */
[----:B------:R-:W-:Y:S01]  /*7930*/  UMOV UR25, 0xc0000010 ;  /* 0xc000001000197882 */ /* 0x000fe20000000000 */
[----:B------:R-:W-:Y:S01]  /*7940*/  UMOV UR27, 0x80000020 ;  /* 0x80000020001b7882 */ /* 0x000fe20000000000 */
[----:B------:R-:W-:Y:S02]  /*7950*/  WARPGROUP.DEPBAR.LE gsb0, 0x0 ;  /* 0x00008000000079c5 */ /* 0x000fe40000010000 */
[----:B------:R-:W-:-:S06]  /*7960*/  WARPGROUP.ARRIVE ;  /* 0x00000000000079c5 */ /* 0x000fcc0000000000 */
[----:B------:R-:W-:Y:S03]  /*7970*/  HGMMA.64x96x16.F32.BF16 R24, gdesc[UR24].tnspB, R24, gsb0 ;  /* 0x41600000181879f0 */ /* 0x000fe60008001818 */
[----:B------:R-:W-:Y:S02]  /*7980*/  WARPGROUP.DEPBAR.LE gsb0, 0x0 ;  /* 0x00008000000079c5 */ /* 0x000fe40000010000 */
[----:B------:R1:W-:Y:S06]  /*7990*/  BAR.ARV R12, 0x100 ;  /* 0x0004000c0000751d */ /* 0x0003ec0000002000 */
[----:B------:R0:W-:Y:S01]  /*79a0*/  @!P1 SYNCS.ARRIVE.TRANS64.RED.A1T0 RZ, [R14+URZ], RZ ;  /* 0x000000ff0eff99a7 */ /* 0x0001e2000810043f */
[-C--:B------:R-:W-:Y:S01]  /*79b0*/  FMUL.FTZ R24, R24, R9.reuse ;  /* 0x0000000918187220 */ /* 0x080fe20000410000 */
[-C--:B------:R-:W-:Y:S01]  /*79c0*/  FMUL.FTZ R25, R25, R9.reuse ;  /* 0x0000000919197220 */ /* 0x080fe20000410000 */
[-C--:B------:R-:W-:Y:S01]  /*79d0*/  FMUL.FTZ R28, R28, R9.reuse ;  /* 0x000000091c1c7220 */ /* 0x080fe20000410000 */
[-C--:B------:R-:W-:Y:S01]  /*79e0*/  FMUL.FTZ R29, R29, R9.reuse ;  /* 0x000000091d1d7220 */ /* 0x080fe20000410000 */
[-C--:B------:R-:W-:Y:S01]  /*79f0*/  FMUL.FTZ R32, R32, R9.reuse ;  /* 0x0000000920207220 */ /* 0x080fe20000410000 */
[-C--:B------:R-:W-:Y:S01]  /*7a00*/  FMUL.FTZ R33, R33, R9.reuse ;  /* 0x0000000921217220 */ /* 0x080fe20000410000 */
[----:B------:R-:W-:Y:S01]  /*7a10*/  FMUL.FTZ R36, R36, R9 ;  /* 0x0000000924247220 */ /* 0x000fe20000410000 */
[----:B------:R3:W-:Y:S01]  /*7a20*/  @!P1 SYNCS.ARRIVE.TRANS64.RED.A1T0 RZ, [R126+URZ], RZ ;  /* 0x000000ff7eff99a7 */ /* 0x0007e2000810043f */
[-CC-:B0-----:R-:W-:Y:S01]  /*7a30*/  FFMA.FTZ R14, R99, R5.reuse, -R128.reuse ;  /* 0x00000005630e7223 */ /* 0x181fe20000010880 */
[-CC-:B------:R-:W-:Y:S01]  /*7a40*/  FFMA.FTZ R99, R102, R5.reuse, -R128.reuse ;  /* 0x0000000566637223 */ /* 0x180fe20000010880 */
[-CC-:B------:R-:W-:Y:S01]  /*7a50*/  FFMA.FTZ R102, R90, R5.reuse, -R128.reuse ;  /* 0x000000055a667223 */ /* 0x180fe20000010880 */
[--C-:B------:R-:W-:Y:S01]  /*7a60*/  FFMA.FTZ R90, R82, R5, -R128.reuse ;  /* 0x00000005525a7223 */ /* 0x100fe20000010880 */
[----:B------:R4:W0:Y:S01]  /*7a70*/  MUFU.EX2 R11, R14 ;  /* 0x0000000e000b7308 */ /* 0x0008220000000800 */
[-C--:B------:R-:W-:Y:S01]  /*7a80*/  FMUL.FTZ R37, R37, R9.reuse ;  /* 0x0000000925257220 */ /* 0x080fe20000410000 */
[----:B------:R-:W-:Y:S01]  /*7a90*/  FMUL.FTZ R40, R40, R9 ;  /* 0x0000000928287220 */ /* 0x000fe20000410000 */
[----:B---3--:R-:W-:Y:S01]  /*7aa0*/  FFMA.FTZ R126, R9, R10, R13 ;  /* 0x0000000a097e7223 */ /* 0x008fe2000001000d */
[----:B------:R-:W-:Y:S01]  /*7ab0*/  FFMA.FTZ R10, R103, R5, -R128 ;  /* 0x00000005670a7223 */ /* 0x000fe20000010880 */
[-C--:B------:R-:W-:Y:S01]  /*7ac0*/  FMUL.FTZ R41, R41, R9.reuse ;  /* 0x0000000929297220 */ /* 0x080fe20000410000 */
[-C--:B------:R-:W-:Y:S01]  /*7ad0*/  FMUL.FTZ R44, R44, R9.reuse ;  /* 0x000000092c2c7220 */ /* 0x080fe20000410000 */
[----:B------:R-:W-:Y:S01]  /*7ae0*/  FADD.FTZ R103, R15, R126 ;  /* 0x0000007e0f677221 */ /* 0x000fe20000010000 */
[----:B------:R-:W-:Y:S01]  /*7af0*/  FADD.FTZ R126, R136, R119 ;  /* 0x00000077887e7221 */ /* 0x000fe20000010000 */
[----:B------:R-:W3:Y:S01]  /*7b00*/  MUFU.EX2 R99, R99 ;  /* 0x0000006300637308 */ /* 0x000ee20000000800 */
[-C--:B------:R-:W-:Y:S01]  /*7b10*/  FMUL.FTZ R45, R45, R9.reuse ;  /* 0x000000092d2d7220 */ /* 0x080fe20000410000 */
[----:B-1----:R-:W-:Y:S01]  /*7b20*/  FADD.FTZ R12, R16, R103 ;  /* 0x00000067100c7221 */ /* 0x002fe20000010000 */
[----:B------:R-:W-:Y:S01]  /*7b30*/  FADD.FTZ R126, R137, R126 ;  /* 0x0000007e897e7221 */ /* 0x000fe20000010000 */
[-C--:B------:R-:W-:Y:S01]  /*7b40*/  FMUL.FTZ R48, R48, R9.reuse ;  /* 0x0000000930307220 */ /* 0x080fe20000410000 */
[-C--:B------:R-:W-:Y:S01]  /*7b50*/  FMUL.FTZ R49, R49, R9.reuse ;  /* 0x0000000931317220 */ /* 0x080fe20000410000 */
[----:B------:R-:W-:Y:S01]  /*7b60*/  FADD.FTZ R103, R17, R12 ;  /* 0x0000000c11677221 */ /* 0x000fe20000010000 */
[-C--:B------:R-:W-:Y:S01]  /*7b70*/  FMUL.FTZ R52, R52, R9.reuse ;  /* 0x0000000934347220 */ /* 0x080fe20000410000 */
[----:B------:R-:W1:Y:S01]  /*7b80*/  MUFU.EX2 R10, R10 ;  /* 0x0000000a000a7308 */ /* 0x000e620000000800 */
[-C--:B------:R-:W-:Y:S01]  /*7b90*/  FMUL.FTZ R53, R53, R9.reuse ;  /* 0x0000000935357220 */ /* 0x080fe20000410000 */
[----:B------:R-:W-:Y:S01]  /*7ba0*/  FADD.FTZ R12, R18, R103 ;  /* 0x00000067120c7221 */ /* 0x000fe20000010000 */
[----:B------:R-:W-:Y:S01]  /*7bb0*/  FADD.FTZ R103, R133, R126 ;  /* 0x0000007e85677221 */ /* 0x000fe20000010000 */
[-C--:B------:R-:W-:Y:S01]  /*7bc0*/  FMUL.FTZ R56, R56, R9.reuse ;  /* 0x0000000938387220 */ /* 0x080fe20000410000 */
[----:B------:R-:W-:Y:S01]  /*7bd0*/  FMUL.FTZ R57, R57, R9 ;  /* 0x0000000939397220 */ /* 0x000fe20000410000 */
[----:B------:R-:W-:Y:S01]  /*7be0*/  FADD.FTZ R119, R19, R12 ;  /* 0x0000000c13777221 */ /* 0x000fe20000010000 */
[----:B----4-:R-:W-:Y:S01]  /*7bf0*/  FADD.FTZ R14, R138, R103 ;  /* 0x000000678a0e7221 */ /* 0x010fe20000010000 */
[----:B------:R-:W-:Y:S01]  /*7c00*/  F2FP.BF16.F32.PACK_AB R12, R15, R13 ;  /* 0x0000000d0f0c723e */ /* 0x000fe200000010ff */
[-C--:B------:R-:W-:Y:S01]  /*7c10*/  FMUL.FTZ R60, R60, R9.reuse ;  /* 0x000000093c3c7220 */ /* 0x080fe20000410000 */
[----:B------:R-:W-:Y:S01]  /*7c20*/  FADD.FTZ R82, R20, R119 ;  /* 0x0000007714527221 */ /* 0x000fe20000010000 */
[----:B-----5:R-:W-:Y:S01]  /*7c30*/  FADD.FTZ R15, R131, R14 ;  /* 0x0000000e830f7221 */ /* 0x020fe20000010000 */
[----:B------:R-:W-:Y:S01]  /*7c40*/  F2FP.BF16.F32.PACK_AB R14, R17, R16 ;  /* 0x00000010110e723e */ /* 0x000fe200000010ff */
[----:B------:R-:W-:Y:S01]  /*7c50*/  FMUL.FTZ R61, R61, R9 ;  /* 0x000000093d3d7220 */ /* 0x000fe20000410000 */
[----:B------:R-:W-:Y:S01]  /*7c60*/  FADD.FTZ R17, R21, R82 ;  /* 0x0000005215117221 */ /* 0x000fe20000010000 */
[----:B--2---:R-:W-:Y:S01]  /*7c70*/  FADD.FTZ R103, R134, R15 ;  /* 0x0000000f86677221 */ /* 0x004fe20000010000 */
[----:B------:R2:W4:Y:S01]  /*7c80*/  MUFU.EX2 R82, R102 ;  /* 0x0000006600527308 */ /* 0x0005220000000800 */
[----:B------:R-:W-:Y:S01]  /*7c90*/  F2FP.BF16.F32.PACK_AB R13, R129, R132 ;  /* 0x00000084810d723e */ /* 0x000fe200000010ff */
[----:B------:R-:W-:Y:S01]  /*7ca0*/  FADD.FTZ R16, R22, R17 ;  /* 0x0000001116107221 */ /* 0x000fe20000010000 */
[----:B------:R-:W-:Y:S01]  /*7cb0*/  FADD.FTZ R126, R130, R103 ;  /* 0x00000067827e7221 */ /* 0x000fe20000010000 */
[----:B------:R-:W-:Y:S01]  /*7cc0*/  F2FP.BF16.F32.PACK_AB R15, R137, R136 ;  /* 0x00000088890f723e */ /* 0x000fe200000010ff */
[-C--:B------:R-:W-:Y:S01]  /*7cd0*/  FFMA.FTZ R103, R74, R5.reuse, -R128 ;  /* 0x000000054a677223 */ /* 0x080fe20000010880 */
[----:B------:R-:W-:Y:S01]  /*7ce0*/  FADD.FTZ R17, R23, R16 ;  /* 0x0000001017117221 */ /* 0x000fe20000010000 */
[----:B------:R-:W-:Y:S01]  /*7cf0*/  FADD.FTZ R119, R135, R126 ;  /* 0x0000007e87777221 */ /* 0x000fe20000010000 */
[----:B------:R-:W-:Y:S01]  /*7d00*/  FFMA.FTZ R74, R75, R5, -R128 ;  /* 0x000000054b4a7223 */ /* 0x000fe20000010880 */
[----:B------:R5:W-:Y:S01]  /*7d10*/  STSM.16.M88.4 [R6+0x24300], R12 ;  /* 0x0243000c06007844 */ /* 0x000be20000000200 */
[----:B------:R-:W-:Y:S01]  /*7d20*/  FADD.FTZ R16, R120, R17 ;  /* 0x0000001178107221 */ /* 0x000fe20000010000 */
[----:B--2---:R-:W-:Y:S01]  /*7d30*/  FADD.FTZ R102, R122, R119 ;  /* 0x000000777a667221 */ /* 0x004fe20000010000 */
[----:B------:R-:W2:Y:S01]  /*7d40*/  MUFU.EX2 R75, R91 ;  /* 0x0000005b004b7308 */ /* 0x000ea20000000800 */
[-C--:B------:R-:W-:Y:S01]  /*7d50*/  FMUL.FTZ R64, R64, R9.reuse ;  /* 0x0000000940407220 */ /* 0x080fe20000410000 */
[----:B------:R-:W-:Y:S01]  /*7d60*/  FADD.FTZ R17, R121, R16 ;  /* 0x0000001079117221 */ /* 0x000fe20000010000 */
[----:B------:R-:W-:Y:S01]  /*7d70*/  FADD.FTZ R119, R123, R102 ;  /* 0x000000667b777221 */ /* 0x000fe20000010000 */
[-C--:B------:R-:W-:Y:S01]  /*7d80*/  FMUL.FTZ R65, R65, R9.reuse ;  /* 0x0000000941417220 */ /* 0x080fe20000410000 */
[-C--:B------:R-:W-:Y:S01]  /*7d90*/  FMUL.FTZ R68, R68, R9.reuse ;  /* 0x0000000944447220 */ /* 0x080fe20000410000 */
[----:B------:R-:W-:Y:S01]  /*7da0*/  FADD.FTZ R16, R112, R17 ;  /* 0x0000001170107221 */ /* 0x000fe20000010000 */
[----:B------:R-:W-:Y:S01]  /*7db0*/  F2FP.BF16.F32.PACK_AB R112, R113, R112 ;  /* 0x000000707170723e */ /* 0x000fe200000010ff */
[----:B------:R-:W2:Y:S01]  /*7dc0*/  MUFU.EX2 R91, R95 ;  /* 0x0000005f005b7308 */ /* 0x000ea20000000800 */
[----:B------:R-:W-:Y:S01]  /*7dd0*/  FMUL.FTZ R69, R69, R9 ;  /* 0x0000000945457220 */ /* 0x000fe20000410000 */
[----:B------:R-:W-:Y:S01]  /*7de0*/  FADD.FTZ R17, R113, R16 ;  /* 0x0000001071117221 */ /* 0x000fe20000010000 */
[----:B------:R-:W-:Y:S01]  /*7df0*/  F2FP.BF16.F32.PACK_AB R16, R23, R22 ;  /* 0x000000161710723e */ /* 0x000fe200000010ff */
[----:B------:R-:W-:Y:S01]  /*7e00*/  FMUL.FTZ R26, R26, R125 ;  /* 0x0000007d1a1a7220 */ /* 0x000fe20000410000 */
[----:B-----5:R-:W-:Y:S01]  /*7e10*/  F2FP.BF16.F32.PACK_AB R12, R19, R18 ;  /* 0x00000012130c723e */ /* 0x020fe200000010ff */
[----:B------:R-:W-:Y:S01]  /*7e20*/  FADD.FTZ R18, R114, R119 ;  /* 0x0000007772127221 */ /* 0x000fe20000010000 */
[----:B------:R-:W-:Y:S01]  /*7e30*/  F2FP.BF16.F32.PACK_AB R14, R21, R20 ;  /* 0x00000014150e723e */ /* 0x000fe200000010ff */
[----:B------:R-:W-:Y:S01]  /*7e40*/  FADD.FTZ R20, R116, R17 ;  /* 0x0000001174147221 */ /* 0x000fe20000010000 */
[----:B------:R-:W-:Y:S01]  /*7e50*/  F2FP.BF16.F32.PACK_AB R13, R138, R133 ;  /* 0x000000858a0d723e */ /* 0x000fe200000010ff */
[----:B------:R-:W-:Y:S01]  /*7e60*/  FADD.FTZ R18, R127, R18 ;  /* 0x000000127f127221 */ /* 0x000fe20000010000 */
[----:B------:R-:W-:Y:S01]  /*7e70*/  F2FP.BF16.F32.PACK_AB R15, R134, R131 ;  /* 0x00000083860f723e */ /* 0x000fe200000010ff */
[----:B------:R-:W-:Y:S01]  /*7e80*/  FADD.FTZ R21, R117, R20 ;  /* 0x0000001475157221 */ /* 0x000fe20000010000 */
[----:B------:R-:W-:Y:S01]  /*7e90*/  F2FP.BF16.F32.PACK_AB R17, R135, R130 ;  /* 0x000000828711723e */ /* 0x000fe200000010ff */
[----:B------:R-:W-:Y:S01]  /*7ea0*/  FADD.FTZ R19, R115, R18 ;  /* 0x0000001273137221 */ /* 0x000fe20000010000 */
[----:B------:R5:W2:Y:S01]  /*7eb0*/  MUFU.EX2 R20, R90 ;  /* 0x0000005a00147308 */ /* 0x000aa20000000800 */
[----:B------:R-:W-:Y:S01]  /*7ec0*/  FADD.FTZ R22, R104, R21 ;  /* 0x0000001568167221 */ /* 0x000fe20000010000 */
[----:B------:R-:W-:Y:S01]  /*7ed0*/  STSM.16.M88.4 [R6+0x25b00], R12 ;  /* 0x025b000c06007844 */ /* 0x000fe20000000200 */
[----:B------:R-:W-:Y:S01]  /*7ee0*/  FADD.FTZ R19, R118, R19 ;  /* 0x0000001376137221 */ /* 0x000fe20000010000 */
[----:B------:R-:W-:Y:S01]  /*7ef0*/  F2FP.BF16.F32.PACK_AB R18, R121, R120 ;  /* 0x000000787912723e */ /* 0x000fe200000010ff */
[----:B------:R-:W-:Y:S01]  /*7f00*/  FADD.FTZ R21, R105, R22 ;  /* 0x0000001669157221 */ /* 0x000fe20000010000 */
[----:B------:R-:W-:Y:S01]  /*7f10*/  F2FP.BF16.F32.PACK_AB R113, R127, R114 ;  /* 0x000000727f71723e */ /* 0x000fe200000010ff */
[----:B------:R-:W-:Y:S01]  /*7f20*/  FADD.FTZ R102, R106, R19 ;  /* 0x000000136a667221 */ /* 0x000fe20000010000 */
[----:B------:R-:W-:Y:S01]  /*7f30*/  F2FP.BF16.F32.PACK_AB R19, R123, R122 ;  /* 0x0000007a7b13723e */ /* 0x000fe200000010ff */
[----:B------:R-:W-:Y:S01]  /*7f40*/  FADD.FTZ R22, R108, R21 ;  /* 0x000000156c167221 */ /* 0x000fe20000010000 */
[----:B------:R-:W-:Y:S01]  /*7f50*/  MUFU.EX2 R74, R74 ;  /* 0x0000004a004a7308 */ /* 0x000fe20000000800 */
[----:B------:R-:W-:Y:S01]  /*7f60*/  FADD.FTZ R102, R111, R102 ;  /* 0x000000666f667221 */ /* 0x000fe20000010000 */
[----:B------:R-:W-:Y:S01]  /*7f70*/  F2FP.BF16.F32.PACK_AB R104, R105, R104 ;  /* 0x000000686968723e */ /* 0x000fe200000010ff */
[----:B------:R-:W-:Y:S01]  /*7f80*/  FADD.FTZ R23, R109, R22 ;  /* 0x000000166d177221 */ /* 0x000fe20000010000 */
[----:B------:R3:W-:Y:S01]  /*7f90*/  STSM.16.M88.4 [R6+0x27300], R16 ;  /* 0x0273001006007844 */ /* 0x0007e20000000200 */
[----:B------:R-:W-:Y:S01]  /*7fa0*/  FADD.FTZ R21, R107, R102 ;  /* 0x000000666b157221 */ /* 0x000fe20000010000 */
[----:B------:R-:W-:Y:S01]  /*7fb0*/  F2FP.BF16.F32.PACK_AB R114, R117, R116 ;  /* 0x000000747572723e */ /* 0x000fe200000010ff */
[----:B------:R-:W-:Y:S01]  /*7fc0*/  FADD.FTZ R22, R96, R23 ;  /* 0x0000001760167221 */ /* 0x000fe20000010000 */
[----:B------:R-:W-:Y:S01]  /*7fd0*/  F2FP.BF16.F32.PACK_AB R96, R97, R96 ;  /* 0x000000606160723e */ /* 0x000fe200000010ff */
[----:B------:R-:W-:Y:S01]  /*7fe0*/  FADD.FTZ R21, R110, R21 ;  /* 0x000000156e157221 */ /* 0x000fe20000010000 */
[----:B------:R-:W-:Y:S01]  /*7ff0*/  F2FP.BF16.F32.PACK_AB R115, R118, R115 ;  /* 0x000000737673723e */ /* 0x000fe200000010ff */
[----:B------:R-:W-:Y:S01]  /*8000*/  FMUL.FTZ R27, R27, R125 ;  /* 0x0000007d1b1b7220 */ /* 0x000fe20000410000 */
[----:B------:R-:W-:Y:S01]  /*8010*/  F2FP.BF16.F32.PACK_AB R105, R111, R106 ;  /* 0x0000006a6f69723e */ /* 0x000fe200000010ff */
[----:B-----5:R-:W-:Y:S01]  /*8020*/  FADD.FTZ R90, R98, R21 ;  /* 0x00000015625a7221 */ /* 0x020fe20000010000 */
[----:B------:R-:W-:Y:S01]  /*8030*/  FADD.FTZ R21, R97, R22 ;  /* 0x0000001661157221 */ /* 0x000fe20000010000 */
[C---:B0-----:R-:W-:Y:S01]  /*8040*/  F2FP.BF16.F32.PACK_AB R97, R11.reuse, R98 ;  /* 0x000000620b61723e */ /* 0x041fe200000010ff */
[----:B------:R0:W-:Y:S01]  /*8050*/  STSM.16.M88.4 [R6+0x28b00], R112 ;  /* 0x028b007006007844 */ /* 0x0001e20000000200 */
[----:B------:R-:W-:Y:S01]  /*8060*/  FADD.FTZ R90, R11, R90 ;  /* 0x0000005a0b5a7221 */ /* 0x000fe20000010000 */
[----:B------:R-:W-:Y:S01]  /*8070*/  FADD.FTZ R22, R100, R21 ;  /* 0x0000001564167221 */ /* 0x000fe20000010000 */
[----:B------:R-:W-:Y:S01]  /*8080*/  F2FP.BF16.F32.PACK_AB R106, R109, R108 ;  /* 0x0000006c6d6a723e */ /* 0x000fe200000010ff */
[----:B---3--:R-:W3:Y:S01]  /*8090*/  MUFU.EX2 R16, R103 ;  /* 0x0000006700107308 */ /* 0x008ee20000000800 */
[----:B------:R-:W-:Y:S01]  /*80a0*/  FADD.FTZ R21, R99, R90 ;  /* 0x0000005a63157221 */ /* 0x000fe20000010000 */
[----:B------:R-:W-:Y:S01]  /*80b0*/  FADD.FTZ R13, R101, R22 ;  /* 0x00000016650d7221 */ /* 0x000fe20000010000 */
[----:B-1----:R-:W-:Y:S01]  /*80c0*/  F2FP.BF16.F32.PACK_AB R99, R10, R99 ;  /* 0x000000630a63723e */ /* 0x002fe200000010ff */
[----:B------:R-:W-:Y:S01]  /*80d0*/  FMUL.FTZ R30, R30, R125 ;  /* 0x0000007d1e1e7220 */ /* 0x000fe20000410000 */
[----:B------:R-:W-:Y:S01]  /*80e0*/  FADD.FTZ R21, R10, R21 ;  /* 0x000000150a157221 */ /* 0x000fe20000010000 */
[----:B------:R-:W-:Y:S01]  /*80f0*/  FADD.FTZ R12, R88, R13 ;  /* 0x0000000d580c7221 */ /* 0x000fe20000010000 */
[----:B------:R-:W-:Y:S01]  /*8100*/  F2FP.BF16.F32.PACK_AB R107, R110, R107 ;  /* 0x0000006b6e6b723e */ /* 0x000fe200000010ff */
[-C--:B------:R-:W-:Y:S01]  /*8110*/  FMUL.FTZ R31, R31, R125.reuse ;  /* 0x0000007d1f1f7220 */ /* 0x080fe20000410000 */
[----:B----4-:R-:W-:Y:S01]  /*8120*/  FADD.FTZ R14, R82, R21 ;  /* 0x00000015520e7221 */ /* 0x010fe20000010000 */
[----:B------:R-:W-:Y:S01]  /*8130*/  FADD.FTZ R13, R89, R12 ;  /* 0x0000000c590d7221 */ /* 0x000fe20000010000 */
[----:B------:R-:W-:Y:S01]  /*8140*/  F2FP.BF16.F32.PACK_AB R98, R101, R100 ;  /* 0x000000646562723e */ /* 0x000fe200000010ff */
[----:B------:R0:W-:Y:S01]  /*8150*/  STSM.16.M88.4 [R6+0x2a300], R104 ;  /* 0x02a3006806007844 */ /* 0x0001e20000000200 */
[----:B--2---:R-:W-:Y:S01]  /*8160*/  FADD.FTZ R11, R75, R14 ;  /* 0x0000000e4b0b7221 */ /* 0x004fe20000010000 */
[----:B------:R-:W-:Y:S01]  /*8170*/  FADD.FTZ R12, R92, R13 ;  /* 0x0000000d5c0c7221 */ /* 0x000fe20000010000 */
[----:B------:R-:W-:Y:S01]  /*8180*/  F2FP.BF16.F32.PACK_AB R88, R89, R88 ;  /* 0x000000585958723e */ /* 0x000fe200000010ff */
[----:B------:R0:W-:Y:S01]  /*8190*/  STSM.16.M88.4 [R6+0x2bb00], R96 ;  /* 0x02bb006006007844 */ /* 0x0001e20000000200 */
[----:B------:R-:W-:Y:S01]  /*81a0*/  FADD.FTZ R14, R94, R11 ;  /* 0x0000000b5e0e7221 */ /* 0x000fe20000010000 */
[----:B------:R-:W-:Y:S01]  /*81b0*/  FADD.FTZ R11, R93, R12 ;  /* 0x0000000c5d0b7221 */ /* 0x000fe20000010000 */
[----:B------:R-:W-:Y:S01]  /*81c0*/  F2FP.BF16.F32.PACK_AB R89, R75, R82 ;  /* 0x000000524b59723e */ /* 0x000fe200000010ff */
[-C--:B------:R-:W-:Y:S01]  /*81d0*/  FMUL.FTZ R34, R34, R125.reuse ;  /* 0x0000007d22227220 */ /* 0x080fe20000410000 */
        /* <DEDUP_REMOVED lines=15> */
[----:B------:R0:W-:Y:S01]  /*82d0*/  STSM.16.M88.4 [R6+0x2d300], R88 ;  /* 0x02d3005806007844 */ /* 0x0001e20000000200 */
[----:B------:R-:W-:Y:S01]  /*82e0*/  FADD.FTZ R13, R87, R13 ;  /* 0x0000000d570d7221 */ /* 0x000fe20000010000 */
[----:B------:R-:W-:Y:S01]  /*82f0*/  FADD.FTZ R10, R72, R11 ;  /* 0x0000000b480a7221 */ /* 0x000fe20000010000 */
[C---:B------:R-:W-:Y:S01]  /*8300*/  F2FP.BF16.F32.PACK_AB R72, R73.reuse, R72 ;  /* 0x000000484948723e */ /* 0x040fe200000010ff */
[-C--:B------:R-:W-:Y:S01]  /*8310*/  FMUL.FTZ R42, R42, R125.reuse ;  /* 0x0000007d2a2a7220 */ /* 0x080fe20000410000 */
[----:B---3--:R-:W-:Y:S01]  /*8320*/  FADD.FTZ R13, R16, R13 ;  /* 0x0000000d100d7221 */ /* 0x008fe20000010000 */
[----:B------:R-:W-:Y:S01]  /*8330*/  FADD.FTZ R11, R73, R10 ;  /* 0x0000000a490b7221 */ /* 0x000fe20000010000 */
[----:B------:R-:W-:Y:S01]  /*8340*/  F2FP.BF16.F32.PACK_AB R82, R85, R84 ;  /* 0x000000545552723e */ /* 0x000fe200000010ff */
[-C--:B------:R-:W-:Y:S01]  /*8350*/  FMUL.FTZ R43, R43, R125.reuse ;  /* 0x0000007d2b2b7220 */ /* 0x080fe20000410000 */
[----:B------:R-:W-:Y:S01]  /*8360*/  F2FP.BF16.F32.PACK_AB R83, R87, R86 ;  /* 0x000000565753723e */ /* 0x000fe200000010ff */
[C---:B------:R-:W-:Y:S01]  /*8370*/  FADD.FTZ R13, R74.reuse, R13 ;  /* 0x0000000d4a0d7221 */ /* 0x040fe20000010000 */
[----:B------:R-:W-:Y:S01]  /*8380*/  F2FP.BF16.F32.PACK_AB R73, R74, R16 ;  /* 0x000000104a49723e */ /* 0x000fe200000010ff */
[----:B------:R-:W-:Y:S01]  /*8390*/  FADD.FTZ R10, R124, R11 ;  /* 0x0000000b7c0a7221 */ /* 0x000fe20000010000 */
[----:B------:R-:W-:Y:S01]  /*83a0*/  F2FP.BF16.F32.PACK_AB R74, R77, R124 ;  /* 0x0000007c4d4a723e */ /* 0x000fe200000010ff */
[----:B------:R0:W-:Y:S01]  /*83b0*/  STSM.16.M88.4 [R6+0x2eb00], R80 ;  /* 0x02eb005006007844 */ /* 0x0001e20000000200 */
[----:B------:R-:W-:Y:S01]  /*83c0*/  F2FP.BF16.F32.PACK_AB R75, R79, R78 ;  /* 0x0000004e4f4b723e */ /* 0x000fe200000010ff */
[----:B------:R-:W-:Y:S01]  /*83d0*/  FADD.FTZ R13, R78, R13 ;  /* 0x0000000d4e0d7221 */ /* 0x000fe20000010000 */
[----:B------:R-:W-:Y:S01]  /*83e0*/  FADD.FTZ R10, R77, R10 ;  /* 0x0000000a4d0a7221 */ /* 0x000fe20000010000 */
[-C--:B------:R-:W-:Y:S01]  /*83f0*/  FMUL.FTZ R46, R46, R125.reuse ;  /* 0x0000007d2e2e7220 */ /* 0x080fe20000410000 */
[-C--:B------:R-:W-:Y:S01]  /*8400*/  FMUL.FTZ R47, R47, R125.reuse ;  /* 0x0000007d2f2f7220 */ /* 0x080fe20000410000 */
[----:B------:R0:W-:Y:S01]  /*8410*/  STSM.16.M88.4 [R6+0x30300], R72 ;  /* 0x0303004806007844 */ /* 0x0001e20000000200 */
[----:B------:R-:W-:Y:S01]  /*8420*/  FADD.FTZ R11, R79, R13 ;  /* 0x0000000d4f0b7221 */ /* 0x000fe20000010000 */
[-C--:B------:R-:W-:Y:S01]  /*8430*/  FMUL.FTZ R50, R50, R125.reuse ;  /* 0x0000007d32327220 */ /* 0x080fe20000410000 */
[-C--:B------:R-:W-:Y:S01]  /*8440*/  FMUL.FTZ R51, R51, R125.reuse ;  /* 0x0000007d33337220 */ /* 0x080fe20000410000 */
[----:B------:R-:W-:Y:S01]  /*8450*/  @!PT LDS RZ, [RZ] ;  /* 0x00000000fffff984 */ /* 0x000fe20000000800 */
[----:B------:R-:W-:Y:S01]  /*8460*/  @!PT LDS RZ, [RZ] ;  /* 0x00000000fffff984 */ /* 0x000fe20000000800 */
[----:B------:R-:W-:Y:S01]  /*8470*/  @!PT LDS RZ, [RZ] ;  /* 0x00000000fffff984 */ /* 0x000fe20000000800 */
[----:B------:R-:W-:Y:S01]  /*8480*/  @!PT LDS RZ, [RZ] ;  /* 0x00000000fffff984 */ /* 0x000fe20000000800 */
[----:B------:R1:W-:Y:S06]  /*8490*/  MEMBAR.ALL.CTA ;  /* 0x0000000000007992 */ /* 0x0003ec0000008000 */
[----:B-1----:R-:W1:Y:S01]  /*84a0*/  FENCE.VIEW.ASYNC.S ;  /* 0x00000000000073c6 */ /* 0x002e620000000000 */
[-C--:B------:R-:W-:Y:S01]  /*84b0*/  FMUL.FTZ R54, R54, R125.reuse ;  /* 0x0000007d36367220 */ /* 0x080fe20000410000 */
        /* <DEDUP_REMOVED lines=8> */
[----:B------:R-:W-:Y:S01]  /*8540*/  FMUL.FTZ R71, R71, R125 ;  /* 0x0000007d47477220 */ /* 0x000fe20000410000 */
[----:B------:R-:W-:-:S02]  /*8550*/  IMAD.MOV.U32 R13, RZ, RZ, R7 ;  /* 0x000000ffff0d7224 */ /* 0x000fc400078e0007 */
[----:B------:R-:W-:Y:S02]  /*8560*/  IMAD.MOV.U32 R12, RZ, RZ, R76 ;  /* 0x000000ffff0c7224 */ /* 0x000fe400078e004c */
[----:B------:R-:W-:Y:S01]  /*8570*/  IMAD.MOV.U32 R9, RZ, RZ, R4 ;  /* 0x000000ffff097224 */ /* 0x000fe200078e0004 */
[----:B-1----:R-:W-:Y:S01]  /*8580*/  NOP ;  /* 0x0000000000007918 */ /* 0x002fe20000000000 */
[----:B0-----:R-:W-:Y:S05]  /*8590*/  @P2 BRA `(.L_x_28) ;  /* 0xffffffc800442947 */ /* 0x001fea000383ffff */
.L_x_19:
[----:B------:R-:W-:Y:S06]  /*85a0*/  BAR.ARV 0x8, 0x200 ;  /* 0x0208000000007b1d */ /* 0x000fec0000002000 */
[----:B------:R-:W-:Y:S05]  /*85b0*/  @!P0 BRA `(.L_x_29) ;  /* 0x0000000000048947 */ /* 0x000fea0003800000 */
[----:B------:R-:W-:Y:S01]  /*85c0*/  BPT.TRAP 0x1 ;  /* 0x000000040000795c */ /* 0x000fe20000300000 */
.L_x_29:
[----:B------:R-:W-:Y:S02]  /*85d0*/  SHF.L.U32 R7, R7, 0x1f, RZ ;  /* 0x0000001f07077819 */ /* 0x000fe400000006ff */
[----:B-1----:R-:W-:-:S04]  /*85e0*/  LEA R12, R0, UR37, 0x3 ;  /* 0x00000025000c7c11 */ /* 0x002fc8000f8e18ff */
[----:B------:R0:W1:Y:S01]  /*85f0*/  SYNCS.PHASECHK.TRANS64.TRYWAIT P2, [R12+URZ+0x31c50], R7 ;  /* 0x031c50070c0075a7 */ /* 0x000062000804017f */
[----:B------:R-:W-:Y:S05]  /*8600*/  @!P0 BRA `(.L_x_30) ;  /* 0x0000000000048947 */ /* 0x000fea0003800000 */
[----:B------:R-:W-:Y:S01]  /*8610*/  BPT.TRAP 0x1 ;  /* 0x000000040000795c */ /* 0x000fe20000300000 */
.L_x_30:
[----:B-1----:R-:W-:Y:S05]  /*8620*/  @P2 BRA `(.L_x_31) ;  /* 0x0000000000082947 */ /* 0x002fea0003800000 */
[----:B------:R-:W1:Y:S02]  /*8630*/  SYNCS.PHASECHK.TRANS64.TRYWAIT P0, [R12+URZ+0x31c50], R7 ;  /* 0x031c50070c0075a7 */ /* 0x000e64000800017f */
[----:B-1----:R-:W-:Y:S05]  /*8640*/  @!P0 BRA `(.L_x_32) ;  /* 0x0000005c00e08947 */ /* 0x002fea0003800000 */
.L_x_31:
[----:B------:R-:W-:Y:S01]  /*8650*/  UIADD3 UR37, UR37, 0x200, URZ ;  /* 0x0000020025257890 */ /* 0x000fe2000fffe03f */
[----:B------:R-:W-:Y:S01]  /*8660*/  R2UR UR4, R0 ;  /* 0x00000000000472ca */ /* 0x000fe200000e0000 */
[----:B------:R-:W-:Y:S01]  /*8670*/  ULOP3.LUT UR40, UR40, 0x10000, URZ, 0xfc, !UPT ;  /* 0x0001000028287892 */ /* 0x000fe2000f8efc3f */
[----:B------:R-:W-:Y:S01]  /*8680*/  WARPGROUP.ARRIVE ;  /* 0x00000000000079c5 */ /* 0x000fe20000000000 */
[----:B------:R-:W-:Y:S01]  /*8690*/  USHF.R.U32.HI UR37, URZ, 0x4, UR37 ;  /* 0x000000043f257899 */ /* 0x000fe20008011625 */
[----:B------:R-:W2:Y:S01]  /*86a0*/  SHFL.BFLY PT, R3, R10, 0x2, 0x1f ;  /* 0x0c401f000a037f89 */ /* 0x000ea200000e0000 */
[----:B------:R-:W-:Y:S01]  /*86b0*/  UMOV UR5, 0xc0000010 ;  /* 0xc000001000057882 */ /* 0x000fe20000000000 */
[----:B------:R-:W-:Y:S01]  /*86c0*/  UMOV UR7, 0x80000020 ;  /* 0x8000002000077882 */ /* 0x000fe20000000000 */
[----:B------:R-:W-:Y:S01]  /*86d0*/  ULOP3.LUT UR37, UR37, 0x3fff, URZ, 0xc0, !UPT ;  /* 0x00003fff25257892 */ /* 0x000fe2000f8ec03f */
[----:B------:R-:W3:Y:S01]  /*86e0*/  SHFL.BFLY PT, R0, R11, 0x2, 0x1f ;  /* 0x0c401f000b007f89 */ /* 0x000ee200000e0000 */
[----:B------:R-:W-:-:S02]  /*86f0*/  IMAD.MOV.U32 R8, RZ, RZ, RZ ;  /* 0x000000ffff087224 */ /* 0x000fc400078e00ff */
[----:B------:R-:W-:Y:S01]  /*8700*/  ULOP3.LUT UR8, UR37, 0x2400000, URZ, 0xfc, !UPT ;  /* 0x0240000025087892 */ /* 0x000fe2000f8efc3f */
[----:B------:R-:W-:Y:S02]  /*8710*/  IMAD.MOV.U32 R16, RZ, RZ, RZ ;  /* 0x000000ffff107224 */ /* 0x000fe400078e00ff */
[----:B------:R-:W-:Y:S01]  /*8720*/  @!P1 VIADD R9, R12, 0x31c60 ;  /* 0x00031c600c099836 */ /* 0x000fe20000000000 */
[----:B------:R-:W-:Y:S01]  /*8730*/  UIMAD UR8, UR4, 0x6c0, UR8 ;  /* 0x000006c0040878a4 */ /* 0x000fe2000f8e0208 */
[----:B------:R-:W-:Y:S02]  /*8740*/  IMAD.MOV.U32 R77, RZ, RZ, -0x800000 ;  /* 0xff800000ff4d7424 */ /* 0x000fe400078e00ff */
[----:B------:R-:W-:Y:S01]  /*8750*/  UMOV UR4, UR40 ;  /* 0x0000002800047c82 */ /* 0x000fe20008000000 */
[----:B------:R-:W-:-:S03]  /*8760*/  @!P1 PRMT R9, RZ, 0x654, R9 ;  /* 0x00000654ff099816 */ /* 0x000fc60000000009 */
[----:B------:R-:W-:Y:S02]  /*8770*/  UMOV UR6, UR8 ;  /* 0x0000000800067c82 */ /* 0x000fe40008000000 */
[----:B------:R-:W-:Y:S01]  /*8780*/  HGMMA.64x96x16.F32.BF16 R24, gdesc[UR4].tnspB, R24, gsb0 ;  /* 0x41600000041879f0 */ /* 0x000fe20008001818 */
[----:B------:R-:W-:Y:S02]  /*8790*/  UIADD3 UR4, UR40, 0x180, URZ ;  /* 0x0000018028047890 */ /* 0x000fe4000fffe03f */
[----:B------:R-:W-:Y:S01]  /*87a0*/  UIADD3 UR6, UR8, 0x40, URZ ;  /* 0x0000004008067890 */ /* 0x000fe2000fffe03f */
[----:B--2---:R-:W-:Y:S01]  /*87b0*/  FADD.FTZ R3, R3, R10 ;  /* 0x0000000a03037221 */ /* 0x004fe20000010000 */
[----:B------:R-:W-:Y:S01]  /*87c0*/  UMOV UR5, 0xc0000010 ;  /* 0xc000001000057882 */ /* 0x000fe20000000000 */
[----:B------:R-:W-:Y:S01]  /*87d0*/  UMOV UR7, 0x80000020 ;  /* 0x8000002000077882 */ /* 0x000fe20000000000 */
[----:B---3--:R-:W-:Y:S02]  /*87e0*/  FADD.FTZ R2, R0, R11 ;  /* 0x0000000b00027221 */ /* 0x008fe40000010000 */
[----:B------:R-:W2:Y:S04]  /*87f0*/  SHFL.BFLY PT, R0, R3, 0x1, 0x1f ;  /* 0x0c201f0003007f89 */ /* 0x000ea800000e0000 */
[----:B01----:R-:W0:Y:S01]  /*8800*/  SHFL.BFLY PT, R7, R2, 0x1, 0x1f ;  /* 0x0c201f0002077f89 */ /* 0x003e2200000e0000 */
[----:B--2---:R-:W-:Y:S01]  /*8810*/  FADD.FTZ R13, R3, R0 ;  /* 0x00000000030d7221 */ /* 0x004fe20000010000 */
[----:B------:R-:W-:-:S02]  /*8820*/  IMAD.MOV.U32 R0, RZ, RZ, -0x800000 ;  /* 0xff800000ff007424 */ /* 0x000fc400078e00ff */
[----:B0-----:R-:W-:Y:S02]  /*8830*/  FADD.FTZ R14, R2, R7 ;  /* 0x00000007020e7221 */ /* 0x001fe40000010000 */
[----:B------:R-:W-:-:S03]  /*8840*/  FSETP.NE.FTZ.AND P0, PT, R13, RZ, PT ;  /* 0x000000ff0d00720b */ /* 0x000fc60003f15000 */
[----:B------:R-:W-:-:S10]  /*8850*/  FSETP.NE.FTZ.AND P2, PT, R14, RZ, PT ;  /* 0x000000ff0e00720b */ /* 0x000fd40003f55000 */
[----:B------:R-:W0:Y:S01]  /*8860*/  @P0 MUFU.LG2 R6, R13 ;  /* 0x0000000d00060308 */ /* 0x000e220000000c00 */
[C---:B------:R-:W-:Y:S02]  /*8870*/  @P0 FMUL.FTZ R3, R5.reuse, 0.69314718246459960938 ;  /* 0x3f31721805030820 */ /* 0x040fe40000410000 */
[----:B------:R-:W-:-:S05]  /*8880*/  @P2 FMUL.FTZ R2, R5, 0.69314718246459960938 ;  /* 0x3f31721805022820 */ /* 0x000fca0000410000 */
[----:B------:R-:W1:Y:S08]  /*8890*/  @P2 MUFU.LG2 R7, R14 ;  /* 0x0000000e00072308 */ /* 0x000e700000000c00 */
[----:B------:R-:W2:Y:S01]  /*88a0*/  @P0 MUFU.RCP R8, R13 ;  /* 0x0000000d00080308 */ /* 0x000ea20000001000 */
[----:B0-----:R-:W-:-:S04]  /*88b0*/  @P0 FMUL.FTZ R6, R6, 0.69314718246459960938 ;  /* 0x3f31721806060820 */ /* 0x001fc80000410000 */
[----:B------:R-:W-:Y:S01]  /*88c0*/  @P0 FFMA.FTZ R0, R3, R4, R6 ;  /* 0x0000000403000223 */ /* 0x000fe20000010006 */
[----:B------:R-:W-:Y:S02]  /*88d0*/  PLOP3.LUT P0, PT, PT, PT, PT, 0x8, 0x0 ;  /* 0x000000000000781c */ /* 0x000fe40003f0e170 */
[----:B------:R-:W0:Y:S01]  /*88e0*/  @P2 MUFU.RCP R16, R14 ;  /* 0x0000000e00102308 */ /* 0x000e220000001000 */
[----:B-1----:R-:W-:-:S04]  /*88f0*/  @P2 FMUL.FTZ R7, R7, 0.69314718246459960938 ;  /* 0x3f31721807072820 */ /* 0x002fc80000410000 */
[----:B------:R-:W-:Y:S01]  /*8900*/  @P2 FFMA.FTZ R77, R2, R76, R7 ;  /* 0x0000004c024d2223 */ /* 0x000fe20000010007 */
[----:B------:R-:W-:Y:S02]  /*8910*/  WARPGROUP.DEPBAR.LE gsb0, 0x0 ;  /* 0x00008000000079c5 */ /* 0x000fe40000010000 */
        /* <DEDUP_REMOVED lines=52> */
[-C--:B--2---:R-:W-:Y:S01]  /*8c60*/  FMUL.FTZ R74, R40, R8.reuse ;  /* 0x00000008284a7220 */ /* 0x084fe20000410000 */
        /* <DEDUP_REMOVED lines=9> */
[-C--:B0-----:R-:W-:Y:S01]  /*8d00*/  FMUL.FTZ R40, R34, R16.reuse ;  /* 0x0000001022287220 */ /* 0x081fe20000410000 */
[----:B------:R-:W-:Y:S01]  /*8d10*/  FMUL.FTZ R41, R35, R16 ;  /* 0x0000001023297220 */ /* 0x000fe20000410000 */
[----:B------:R0:W-:Y:S01]  /*8d20*/  @!P1 SYNCS.ARRIVE.TRANS64.RED.A1T0 RZ, [R9+URZ], RZ ;  /* 0x000000ff09ff99a7 */ /* 0x0001e2000810043f */
        /* <DEDUP_REMOVED lines=25> */
[-C--:B0-----:R-:W-:Y:S01]  /*8ec0*/  FMUL.FTZ R9, R51, R16.reuse ;  /* 0x0000001033097220 */ /* 0x081fe20000410000 */
        /* <DEDUP_REMOVED lines=9> */
[----:B------:R-:W-:-:S07]  /*8f60*/  FMUL.FTZ R71, R71, R16 ;  /* 0x0000001047477220 */ /* 0x000fce0000410000 */
.L_x_12:
[----:B------:R-:W-:Y:S05]  /*8f70*/  @P0 BRA `(.L_x_33) ;  /* 0x0000001000740947 */ /* 0x000fea0003800000 */
[----:B------:R-:W0:Y:S01]  /*8f80*/  S2R R16, SR_TID.X ;  /* 0x0000000000107919 */ /* 0x000e220000002100 */
[----:B------:R-:W1:Y:S01]  /*8f90*/  LDC R46, c[0x0][0xbe8] ;  /* 0x0002fa00ff2e7b82 */ /* 0x000e620000000800 */
[----:B------:R-:W-:Y:S01]  /*8fa0*/  SHF.R.S32.HI R58, RZ, 0x1f, R145 ;  /* 0x0000001fff3a7819 */ /* 0x000fe20000011491 */
[----:B------:R-:W-:Y:S01]  /*8fb0*/  ULDC.64 UR4, c[0x0][0xbd0] ;  /* 0x0002f40000047ab9 */ /* 0x000fe20000000a00 */
[----:B------:R-:W2:Y:S01]  /*8fc0*/  S2R R54, SR_CTAID.X ;  /* 0x0000000000367919 */ /* 0x000ea20000002500 */
[----:B------:R-:W-:Y:S01]  /*8fd0*/  ULDC.64 UR6, c[0x0][0xb38] ;  /* 0x0002ce0000067ab9 */ /* 0x000fe20000000a00 */
[----:B------:R-:W-:Y:S01]  /*8fe0*/  BSSY B0, `(.L_x_34) ;  /* 0x00000ca000007945 */ /* 0x000fe20003800000 */
[C---:B------:R-:W-:Y:S02]  /*8ff0*/  IMAD R56, R58.reuse, UR4, RZ ;  /* 0x000000043a387c24 */ /* 0x040fe4000f8e02ff */
[----:B------:R-:W3:Y:S01]  /*9000*/  S2UR UR9, SR_CTAID.Z ;  /* 0x00000000000979c3 */ /* 0x000ee20000002700 */
[----:B------:R-:W-:-:S07]  /*9010*/  IMAD R58, R58, UR6, RZ ;  /* 0x000000063a3a7c24 */ /* 0x000fce000f8e02ff */
[----:B------:R-:W4:Y:S08]  /*9020*/  LDC.64 R62, c[0x0][0xbd8] ;  /* 0x0002f600ff3e7b82 */ /* 0x000f300000000a00 */
[----:B------:R-:W-:Y:S01]  /*9030*/  BAR.SYNC.DEFER_BLOCKING 0x1, 0x180 ;  /* 0x0046000000007b1d */ /* 0x000fe20000010000 */
[----:B-1----:R-:W-:-:S07]  /*9040*/  ISETP.NE.AND P0, PT, R46, 0x1, PT ;  /* 0x000000012e00780c */ /* 0x002fce0003f05270 */
[----:B------:R-:W1:Y:S01]  /*9050*/  S2UR UR8, SR_CTAID.Y ;  /* 0x00000000000879c3 */ /* 0x000e620000002600 */
[----:B0-----:R-:W-:-:S07]  /*9060*/  VIADD R50, R16, 0xffffff80 ;  /* 0xffffff8010327836 */ /* 0x001fce0000000000 */
[----:B------:R-:W1:Y:S01]  /*9070*/  LDC R66, c[0x0][0xc50] ;  /* 0x00031400ff427b82 */ /* 0x000e620000000800 */
[----:B------:R-:W-:-:S04]  /*9080*/  SHF.R.S32.HI R47, RZ, 0x1f, R50 ;  /* 0x0000001fff2f7819 */ /* 0x000fc80000011432 */
[----:B------:R-:W-:-:S03]  /*9090*/  LEA.HI R51, R47, R50, RZ, 0x7 ;  /* 0x000000322f337211 */ /* 0x000fc600078f38ff */
[----:B------:R-:W0:Y:S01]  /*90a0*/  @P0 LDC R60, c[0x0][0xbec] ;  /* 0x0002fb00ff3c0b82 */ /* 0x000e220000000800 */
[----:B------:R-:W-:Y:S02]  /*90b0*/  LEA.HI R47, R47, R50, RZ, 0x2 ;  /* 0x000000322f2f7211 */ /* 0x000fe400078f10ff */
[----:B------:R-:W-:Y:S02]  /*90c0*/  LOP3.LUT R17, R51, 0xffffff80, RZ, 0xc0, !PT ;  /* 0xffffff8033117812 */ /* 0x000fe400078ec0ff */
[----:B------:R-:W-:Y:S02]  /*90d0*/  LOP3.LUT R47, R47, 0xfffffffc, RZ, 0xc0, !PT ;  /* 0xfffffffc2f2f7812 */ /* 0x000fe400078ec0ff */
[----:B------:R-:W-:Y:S01]  /*90e0*/  SHF.R.S32.HI R53, RZ, 0x7, R51 ;  /* 0x00000007ff357819 */ /* 0x000fe20000011433 */
[C---:B------:R-:W-:Y:S01]  /*90f0*/  IMAD.IADD R26, R50.reuse, 0x1, -R17 ;  /* 0x00000001321a7824 */ /* 0x040fe200078e0a11 */
[----:B------:R-:W5:Y:S01]  /*9100*/  LDC.64 R64, c[0x0][0xb40] ;  /* 0x0002d000ff407b82 */ /* 0x000f620000000a00 */
[----:B------:R-:W-:-:S03]  /*9110*/  IMAD.IADD R51, R50, 0x1, -R47 ;  /* 0x0000000132337824 */ /* 0x000fc600078e0a2f */
[----:B------:R-:W-:Y:S02]  /*9120*/  SHF.R.S32.HI R55, RZ, 0x1f, R26 ;  /* 0x0000001fff377819 */ /* 0x000fe4000001141a */
[----:B------:R-:W-:Y:S02]  /*9130*/  LEA.HI R47, R51, R51, RZ, 0x1 ;  /* 0x00000033332f7211 */ /* 0x000fe400078f08ff */
[----:B------:R-:W-:Y:S01]  /*9140*/  LEA.HI R27, R55, R26, RZ, 0x2 ;  /* 0x0000001a371b7211 */ /* 0x000fe200078f10ff */
[----:B------:R-:W5:Y:S01]  /*9150*/  @P0 LDC R68, c[0x0][0xbec] ;  /* 0x0002fb00ff440b82 */ /* 0x000f620000000800 */
[----:B------:R-:W-:Y:S02]  /*9160*/  LOP3.LUT R52, R47, 0x1ffffffe, RZ, 0xc0, !PT ;  /* 0x1ffffffe2f347812 */ /* 0x000fe400078ec0ff */
[--C-:B------:R-:W-:Y:S02]  /*9170*/  SHF.R.S32.HI R16, RZ, 0x2, R27.reuse ;  /* 0x00000002ff107819 */ /* 0x100fe4000001141b */
[----:B------:R-:W-:Y:S01]  /*9180*/  SHF.R.S32.HI R17, RZ, 0x1f, R27 ;  /* 0x0000001fff117819 */ /* 0x000fe2000001141b */
[----:B------:R-:W-:Y:S01]  /*9190*/  IMAD.IADD R52, R51, 0x1, -R52 ;  /* 0x0000000133347824 */ /* 0x000fe200078e0a34 */
[----:B------:R-:W-:Y:S01]  /*91a0*/  LOP3.LUT R27, R27, 0x7ffffffc, RZ, 0xc0, !PT ;  /* 0x7ffffffc1b1b7812 */ /* 0x000fe200078ec0ff */
[----:B------:R-:W5:Y:S01]  /*91b0*/  @P0 LDC R59, c[0x0][0xbf0] ;  /* 0x0002fc00ff3b0b82 */ /* 0x000f620000000800 */
[----:B------:R-:W-:-:S03]  /*91c0*/  LEA.HI R17, R17, R16, RZ, 0x3 ;  /* 0x0000001011117211 */ /* 0x000fc600078f18ff */
[----:B------:R-:W-:Y:S01]  /*91d0*/  IMAD.IADD R27, R26, 0x1, -R27 ;  /* 0x000000011a1b7824 */ /* 0x000fe200078e0a1b */
[----:B------:R-:W-:-:S03]  /*91e0*/  LOP3.LUT R17, R17, 0xfffffff8, RZ, 0xc0, !PT ;  /* 0xfffffff811117812 */ /* 0x000fc600078ec0ff */
[----:B------:R-:W5:Y:S01]  /*91f0*/  @P0 LDC R61, c[0x0][0xbf0] ;  /* 0x0002fc00ff3d0b82 */ /* 0x000f620000000800 */
[----:B------:R-:W-:Y:S02]  /*9200*/  IMAD.SHL.U32 R27, R27, 0x2, RZ ;  /* 0x000000021b1b7824 */ /* 0x000fe400078e00ff */
[----:B------:R-:W-:Y:S01]  /*9210*/  IMAD.IADD R50, R16, 0x1, -R17 ;  /* 0x0000000110327824 */ /* 0x000fe200078e0a11 */
[----:B------:R-:W-:Y:S01]  /*9220*/  LEA.HI R17, R55, R26, RZ, 0x5 ;  /* 0x0000001a37117211 */ /* 0x000fe200078f28ff */
[----:B------:R-:W-:-:S03]  /*9230*/  IMAD.HI R16, R53, 0x55555556, RZ ;  /* 0x5555555635107827 */ /* 0x000fc600078e02ff */
[----:B------:R-:W-:Y:S01]  /*9240*/  SHF.R.S32.HI R17, RZ, 0x5, R17 ;  /* 0x00000005ff117819 */ /* 0x000fe20000011411 */
[----:B------:R-:W-:Y:S01]  /*9250*/  IMAD R55, R145, UR7, R58 ;  /* 0x0000000791377c24 */ /* 0x000fe2000f8e023a */
[----:B------:R-:W-:-:S03]  /*9260*/  LEA.HI R16, R16, R16, RZ, 0x1 ;  /* 0x0000001010107211 */ /* 0x000fc600078f08ff */
[----:B------:R-:W-:Y:S02]  /*9270*/  IMAD R50, R17, 0x10, R50 ;  /* 0x0000001011327824 */ /* 0x000fe400078e0232 */
[----:B------:R-:W-:Y:S02]  /*9280*/  IMAD R47, R16, -0x3, R53 ;  /* 0xfffffffd102f7824 */ /* 0x000fe400078e0235 */
[----:B------:R-:W-:Y:S01]  /*9290*/  IMAD.WIDE.U32 R16, R145, UR4, RZ ;  /* 0x0000000491107c25 */ /* 0x000fe2000f8e00ff */
[----:B---3--:R-:W-:-:S03]  /*92a0*/  USHF.R.S32.HI UR4, URZ, 0x1f, UR9 ;  /* 0x0000001f3f047899 */ /* 0x008fc60008011409 */
[----:B------:R-:W-:Y:S02]  /*92b0*/  IMAD R47, R47, 0x40, R50 ;  /* 0x000000402f2f7824 */ /* 0x000fe400078e0232 */
[C---:B------:R-:W-:Y:S02]  /*92c0*/  IMAD R53, R145.reuse, UR5, R56 ;  /* 0x0000000591357c24 */ /* 0x040fe4000f8e0238 */
[----:B------:R-:W-:Y:S01]  /*92d0*/  IMAD.WIDE.U32 R50, R145, UR6, RZ ;  /* 0x0000000691327c25 */ /* 0x000fe2000f8e00ff */
[----:B------:R-:W-:-:S03]  /*92e0*/  ULDC.64 UR6, c[0x0][0xb48] ;  /* 0x0002d20000067ab9 */ /* 0x000fc60000000a00 */
[----:B------:R-:W-:Y:S02]  /*92f0*/  IMAD R52, R52, 0x8, R47 ;  /* 0x0000000834347824 */ /* 0x000fe400078e022f */
[----:B------:R-:W-:Y:S02]  /*9300*/  IMAD.MOV R145, RZ, RZ, -R145 ;  /* 0x000000ffff917224 */ /* 0x000fe400078e0a91 */
[----:B------:R-:W-:Y:S02]  /*9310*/  IMAD.IADD R17, R17, 0x1, R53 ;  /* 0x0000000111117824 */ /* 0x000fe400078e0235 */
[----:B----4-:R-:W-:Y:S02]  /*9320*/  IMAD R56, R62, UR4, RZ ;  /* 0x000000043e387c24 */ /* 0x010fe4000f8e02ff */
[----:B--2---:R-:W-:Y:S02]  /*9330*/  IMAD R53, R54, 0xc0, R52 ;  /* 0x000000c036357824 */ /* 0x004fe400078e0234 */
[----:B-1----:R-:W-:-:S02]  /*9340*/  IMAD R145, R66, R145, UR8 ;  /* 0x0000000842917e24 */ /* 0x002fc4000f8e0291 */
[----:B------:R-:W-:Y:S02]  /*9350*/  IMAD R57, R63, UR9, R56 ;  /* 0x000000093f397c24 */ /* 0x000fe4000f8e0238 */
[----:B------:R-:W-:Y:S01]  /*9360*/  IMAD.WIDE.U32 R16, R62, UR9, R16 ;  /* 0x000000093e107c25 */ /* 0x000fe2000f8e0010 */
[----:B------:R-:W-:-:S03]  /*9370*/  SHF.R.S32.HI R58, RZ, 0x1f, R145 ;  /* 0x0000001fff3a7819 */ /* 0x000fc60000011491 */
[----:B0-----:R-:W-:-:S04]  /*9380*/  @P0 IMAD.HI.U32 R52, R53, R60, RZ ;  /* 0x0000003c35340227 */ /* 0x001fc800078e00ff */
[----:B------:R-:W-:Y:S02]  /*9390*/  IMAD.IADD R51, R51, 0x1, R55 ;  /* 0x0000000133337824 */ /* 0x000fe400078e0237 */
[----:B------:R-:W-:Y:S02]  /*93a0*/  IMAD.IADD R17, R17, 0x1, R57 ;  /* 0x0000000111117824 */ /* 0x000fe400078e0239 */
[----:B-----5:R-:W-:Y:S01]  /*93b0*/  IMAD R56, R64, UR4, RZ ;  /* 0x0000000440387c24 */ /* 0x020fe2000f8e02ff */
[----:B------:R-:W-:Y:S01]  /*93c0*/  ULDC.64 UR4, c[0x0][0xbe0] ;  /* 0x0002f80000047ab9 */ /* 0x000fe20000000a00 */
[----:B------:R-:W-:-:S04]  /*93d0*/  @P0 IMAD.HI.U32 R68, R53, R68, RZ ;  /* 0x0000004435440227 */ /* 0x000fc800078e00ff */
[----:B------:R-:W-:Y:S01]  /*93e0*/  IMAD.MOV.U32 R55, RZ, RZ, R53 ;  /* 0x000000ffff377224 */ /* 0x000fe200078e0035 */
[----:B------:R-:W-:Y:S01]  /*93f0*/  @P0 SHF.R.U32.HI R55, RZ, R59, R52 ;  /* 0x0000003bff370219 */ /* 0x000fe20000011634 */
[----:B------:R-:W-:Y:S02]  /*9400*/  IMAD R59, R65, UR9, R56 ;  /* 0x00000009413b7c24 */ /* 0x000fe4000f8e0238 */
[----:B------:R-:W-:Y:S01]  /*9410*/  IMAD.WIDE.U32 R50, R64, UR9, R50 ;  /* 0x0000000940327c25 */ /* 0x000fe2000f8e0032 */
[----:B------:R-:W-:-:S03]  /*9420*/  ULDC.64 UR8, c[0x0][0xb28] ;  /* 0x0002ca0000087ab9 */ /* 0x000fc60000000a00 */
[----:B------:R-:W-:Y:S01]  /*9430*/  IMAD.MOV.U32 R57, RZ, RZ, R53 ;  /* 0x000000ffff397224 */ /* 0x000fe200078e0035 */
[----:B------:R-:W-:Y:S01]  /*9440*/  @P0 SHF.R.U32.HI R57, RZ, R61, R68 ;  /* 0x0000003dff390219 */ /* 0x000fe20000011644 */
[----:B------:R-:W-:Y:S02]  /*9450*/  IMAD R52, R58, UR4, RZ ;  /* 0x000000043a347c24 */ /* 0x000fe4000f8e02ff */
[----:B------:R-:W-:-:S04]  /*9460*/  IMAD.WIDE.U32 R16, R145, UR4, R16 ;  /* 0x0000000491107c25 */ /* 0x000fc8000f8e0010 */
[----:B------:R-:W-:Y:S01]  /*9470*/  IMAD.IADD R51, R51, 0x1, R59 ;  /* 0x0000000133337824 */ /* 0x000fe200078e023b */
[----:B------:R-:W-:Y:S01]  /*9480*/  SHF.R.S32.HI R59, RZ, 0x1f, R55 ;  /* 0x0000001fff3b7819 */ /* 0x000fe20000011437 */
[----:B------:R-:W-:Y:S01]  /*9490*/  IMAD R58, R58, UR6, RZ ;  /* 0x000000063a3a7c24 */ /* 0x000fe2000f8e02ff */
[----:B------:R-:W-:Y:S01]  /*94a0*/  IADD3 R16, P0, R55, R16, RZ ;  /* 0x0000001037107210 */ /* 0x000fe20007f1e0ff */
[C---:B------:R-:W-:Y:S01]  /*94b0*/  IMAD R56, R145.reuse, UR5, R52 ;  /* 0x0000000591387c24 */ /* 0x040fe2000f8e0234 */
[----:B------:R-:W-:Y:S01]  /*94c0*/  SHF.R.S32.HI R52, RZ, 0x1f, R57 ;  /* 0x0000001fff347819 */ /* 0x000fe20000011439 */
[----:B------:R-:W-:Y:S01]  /*94d0*/  IMAD.MOV R55, RZ, RZ, -R55 ;  /* 0x000000ffff377224 */ /* 0x000fe200078e0a37 */
[----:B------:R-:W-:Y:S01]  /*94e0*/  ULDC.64 UR4, c[0x0][0xb30] ;  /* 0x0002cc0000047ab9 */ /* 0x000fe20000000a00 */
[----:B------:R-:W-:Y:S01]  /*94f0*/  IMAD R61, R145, UR7, R58 ;  /* 0x00000007913d7c24 */ /* 0x000fe2000f8e023a */
[----:B------:R-:W-:Y:S01]  /*9500*/  IADD3.X R17, R59, R17, R56, P0, !PT ;  /* 0x000000113b117210 */ /* 0x000fe200007fe438 */
[----:B------:R-:W-:-:S02]  /*9510*/  IMAD.MOV R58, RZ, RZ, -R57 ;  /* 0x000000ffff3a7224 */ /* 0x000fc400078e0a39 */
[----:B------:R-:W-:Y:S02]  /*9520*/  IMAD R52, R52, UR4, RZ ;  /* 0x0000000434347c24 */ /* 0x000fe4000f8e02ff */
[----:B------:R-:W-:Y:S02]  /*9530*/  IMAD R55, R46, R55, R53 ;  /* 0x000000372e377224 */ /* 0x000fe400078e0235 */
[----:B------:R-:W-:Y:S01]  /*9540*/  IMAD.WIDE.U32 R50, R145, UR6, R50 ;  /* 0x0000000691327c25 */ /* 0x000fe2000f8e0032 */
[----:B------:R-:W-:-:S03]  /*9550*/  ULDC.64 UR6, c[0x0][0xbc8] ;  /* 0x0002f20000067ab9 */ /* 0x000fc60000000a00 */
[----:B------:R-:W-:Y:S02]  /*9560*/  IMAD R53, R46, R58, R53 ;  /* 0x0000003a2e357224 */ /* 0x000fe400078e0235 */
[----:B------:R-:W-:Y:S01]  /*9570*/  IMAD R59, R57, UR5, R52 ;  /* 0x00000005393b7c24 */ /* 0x000fe2000f8e0234 */
[----:B------:R-:W-:Y:S01]  /*9580*/  SHF.R.S32.HI R52, RZ, 0x1f, R55 ;  /* 0x0000001fff347819 */ /* 0x000fe20000011437 */
[----:B------:R-:W-:Y:S01]  /*9590*/  IMAD.IADD R51, R51, 0x1, R61 ;  /* 0x0000000133337824 */ /* 0x000fe200078e023d */
[----:B------:R-:W-:Y:S01]  /*95a0*/  SHF.R.S32.HI R56, RZ, 0x1f, R53 ;  /* 0x0000001fff387819 */ /* 0x000fe20000011435 */
[----:B------:R-:W0:Y:S01]  /*95b0*/  S2UR UR5, SR_CgaCtaId ;  /* 0x00000000000579c3 */ /* 0x000e220000008800 */
[----:B------:R-:W-:-:S04]  /*95c0*/  IMAD.WIDE.U32 R16, R55, UR6, R16 ;  /* 0x0000000637107c25 */ /* 0x000fc8000f8e0010 */
[----:B------:R-:W-:Y:S01]  /*95d0*/  IMAD.WIDE.U32 R50, R57, UR4, R50 ;  /* 0x0000000439327c25 */ /* 0x000fe2000f8e0032 */
[----:B------:R-:W-:-:S03]  /*95e0*/  UMOV UR4, 0x400 ;  /* 0x0000040000047882 */ /* 0x000fc60000000000 */
[----:B------:R-:W-:Y:S02]  /*95f0*/  IMAD R52, R52, UR6, RZ ;  /* 0x0000000634347c24 */ /* 0x000fe4000f8e02ff */
[----:B------:R-:W-:Y:S02]  /*9600*/  IMAD.IADD R51, R51, 0x1, R59 ;  /* 0x0000000133337824 */ /* 0x000fe400078e023b */
[----:B------:R-:W-:Y:S02]  /*9610*/  IMAD R56, R56, UR8, RZ ;  /* 0x0000000838387c24 */ /* 0x000fe4000f8e02ff */
[----:B------:R-:W-:Y:S01]  /*9620*/  IMAD R57, R55, UR7, R52 ;  /* 0x0000000737397c24 */ /* 0x000fe2000f8e0234 */
[----:B------:R-:W-:Y:S01]  /*9630*/  ULDC.64 UR6, c[0x0][0xba8] ;  /* 0x0002ea0000067ab9 */ /* 0x000fe20000000a00 */
[C---:B------:R-:W-:Y:S01]  /*9640*/  IMAD R55, R53.reuse, UR9, R56 ;  /* 0x0000000935377c24 */ /* 0x040fe2000f8e0238 */
[----:B------:R-:W-:Y:S01]  /*9650*/  LEA R56, P0, R16, UR6, 0x2 ;  /* 0x0000000610387c11 */ /* 0x000fe2000f8010ff */
[----:B------:R-:W-:Y:S01]  /*9660*/  IMAD.WIDE.U32 R50, R53, UR8, R50 ;  /* 0x0000000835327c25 */ /* 0x000fe2000f8e0032 */
[----:B------:R-:W-:Y:S01]  /*9670*/  ULDC.64 UR8, c[0x0][0xb00] ;  /* 0x0002c00000087ab9 */ /* 0x000fe20000000a00 */
[----:B------:R-:W-:-:S02]  /*9680*/  ULDC UR6, c[0x0][0xa88] ;  /* 0x0002a20000067ab9 */ /* 0x000fc40000000800 */
[----:B------:R-:W-:Y:S01]  /*9690*/  IMAD.IADD R53, R17, 0x1, R57 ;  /* 0x0000000111357824 */ /* 0x000fe200078e0239 */
[----:B------:R-:W-:Y:S01]  /*96a0*/  LEA R62, P1, R50, UR8, 0x2 ;  /* 0x00000008323e7c11 */ /* 0x000fe2000f8210ff */
[----:B------:R-:W-:Y:S01]  /*96b0*/  IMAD.IADD R17, R51, 0x1, R55 ;  /* 0x0000000133117824 */ /* 0x000fe200078e0237 */
[----:B------:R-:W-:Y:S01]  /*96c0*/  SHFL.IDX PT, R52, R56, 0x1, 0x1c1f ;  /* 0x003c1f0038347f89 */ /* 0x000fe200000e0000 */
[----:B------:R-:W-:Y:S01]  /*96d0*/  IMAD R47, R54, 0xc0, R47 ;  /* 0x000000c0362f7824 */ /* 0x000fe200078e022f */
[----:B------:R-:W-:Y:S01]  /*96e0*/  LEA.HI.X R54, R16, UR7, R53, 0x2, P0 ;  /* 0x0000000710367c11 */ /* 0x000fe200080f1435 */
[----:B0-----:R-:W-:Y:S01]  /*96f0*/  ULEA UR4, UR5, UR4, 0x18 ;  /* 0x0000000405047291 */ /* 0x001fe2000f8ec03f */
[----:B------:R-:W-:Y:S01]  /*9700*/  LEA.HI.X R63, R50, UR9, R17, 0x2, P1 ;  /* 0x00000009323f7c11 */ /* 0x000fe200088f1411 */
[----:B------:R-:W-:Y:S01]  /*9710*/  IMAD R58, R46, UR6, RZ ;  /* 0x000000062e3a7c24 */ /* 0x000fe2000f8e02ff */
[----:B------:R-:W-:Y:S01]  /*9720*/  SHFL.IDX PT, R50, R56, RZ, 0x1c1f ;  /* 0x001c1fff38327589 */ /* 0x000fe200000e0000 */
[----:B------:R-:W-:Y:S01]  /*9730*/  LOP3.LUT P0, RZ, R26, 0x3, RZ, 0xc0, !PT ;  /* 0x000000031aff7812 */ /* 0x000fe2000780c0ff */
[C---:B------:R-:W-:Y:S01]  /*9740*/  VIADD R59, R47.reuse, 0x8 ;  /* 0x000000082f3b7836 */ /* 0x040fe20000000000 */
[----:B------:R-:W-:Y:S01]  /*9750*/  UIADD3 UR4, UR4, 0x31c20, URZ ;  /* 0x00031c2004047890 */ /* 0x000fe2000fffe03f */
[----:B------:R-:W0:Y:S01]  /*9760*/  SHFL.IDX PT, R51, R54, RZ, 0x1c1f ;  /* 0x001c1fff36337589 */ /* 0x000e2200000e0000 */
[----:B------:R-:W-:-:S02]  /*9770*/  ISETP.GE.OR P1, PT, R47, R58, P0 ;  /* 0x0000003a2f00720c */ /* 0x000fc40000726670 */
[-C--:B------:R-:W-:Y:S01]  /*9780*/  ISETP.GE.OR P0, PT, R59, R58.reuse, P0 ;  /* 0x0000003a3b00720c */ /* 0x080fe20000706670 */
[----:B------:R-:W1:Y:S01]  /*9790*/  SHFL.IDX PT, R53, R54, 0x1, 0x1c1f ;  /* 0x003c1f0036357f89 */ /* 0x000e6200000e0000 */
[----:B------:R-:W-:Y:S01]  /*97a0*/  UPRMT UR4, URZ, 0x654, UR4 ;  /* 0x000006543f047896 */ /* 0x000fe20008000004 */
[----:B------:R-:W-:Y:S02]  /*97b0*/  ISETP.GE.AND P2, PT, R47, R58, PT ;  /* 0x0000003a2f00720c */ /* 0x000fe40003f46270 */
[----:B------:R2:W3:Y:S04]  /*97c0*/  SHFL.IDX PT, R16, R62, RZ, 0x1c1f ;  /* 0x001c1fff3e107589 */ /* 0x0004e800000e0000 */
[----:B------:R2:W4:Y:S02]  /*97d0*/  SHFL.IDX PT, R17, R63, RZ, 0x1c1f ;  /* 0x001c1fff3f117589 */ /* 0x00052400000e0000 */
[----:B------:R-:W-:Y:S02]  /*97e0*/  SYNCS.ARRIVE.TRANS64.RED.A1T0 RZ, [UR4], RZ ;  /* 0x000000ffffff79a7 */ /* 0x000fe40008100404 */
[----:B0-----:R2:W-:Y:S04]  /*97f0*/  @!P1 ST.E desc[UR38][R50.64], R0 ;  /* 0x0000000032009985 */ /* 0x0015e8000c101926 */
[----:B-1----:R2:W-:Y:S01]  /*9800*/  @!P0 ST.E desc[UR38][R52.64], R77 ;  /* 0x0000004d34008985 */ /* 0x0025e2000c101926 */
[----:B------:R-:W-:Y:S05]  /*9810*/  @P2 BRA `(.L_x_35) ;  /* 0x0000000400182947 */ /* 0x000fea0003800000 */
[C---:B--2---:R-:W-:Y:S01]  /*9820*/  VIADD R0, R27.reuse, 0x8 ;  /* 0x000000081b007836 */ /* 0x044fe20000000000 */
[----:B------:R-:W-:Y:S01]  /*9830*/  ULDC UR4, c[0x0][0xac8] ;  /* 0x0002b20000047ab9 */ /* 0x000fe20000000800 */
[C---:B------:R-:W-:Y:S01]  /*9840*/  VIADD R26, R27.reuse, 0x10 ;  /* 0x000000101b1a7836 */ /* 0x040fe20000000000 */
[C---:B------:R-:W-:Y:S01]  /*9850*/  ISETP.GE.AND P0, PT, R27.reuse, UR4, PT ;  /* 0x000000041b007c0c */ /* 0x040fe2000bf06270 */
[C---:B------:R-:W-:Y:S01]  /*9860*/  VIADD R46, R27.reuse, 0x18 ;  /* 0x000000181b2e7836 */ /* 0x040fe20000000000 */
[----:B------:R-:W-:Y:S01]  /*9870*/  ISETP.GE.AND P1, PT, R0, UR4, PT ;  /* 0x0000000400007c0c */ /* 0x000fe2000bf26270 */
[C---:B------:R-:W-:Y:S01]  /*9880*/  VIADD R47, R27.reuse, 0x20 ;  /* 0x000000201b2f7836 */ /* 0x040fe20000000000 */
[----:B------:R-:W-:Y:S01]  /*9890*/  ISETP.GE.AND P2, PT, R26, UR4, PT ;  /* 0x000000041a007c0c */ /* 0x000fe2000bf46270 */
[C---:B------:R-:W-:Y:S01]  /*98a0*/  VIADD R60, R27.reuse, 0x38 ;  /* 0x000000381b3c7836 */ /* 0x040fe20000000000 */
[----:B------:R-:W-:Y:S01]  /*98b0*/  ISETP.GE.AND P3, PT, R46, UR4, PT ;  /* 0x000000042e007c0c */ /* 0x000fe2000bf66270 */
[----:B------:R-:W-:Y:S01]  /*98c0*/  VIADD R61, R27, 0x40 ;  /* 0x000000401b3d7836 */ /* 0x000fe20000000000 */
[----:B------:R-:W-:-:S07]  /*98d0*/  ISETP.GE.AND P4, PT, R47, UR4, PT ;  /* 0x000000042f007c0c */ /* 0x000fce000bf86270 */
[----:B------:R-:W-:Y:S02]  /*98e0*/  @!P1 LEA.HI R0, R0, R0, RZ, 0x1 ;  /* 0x0000000000009211 */ /* 0x000fe400078f08ff */
[----:B------:R-:W-:Y:S02]  /*98f0*/  @!P2 LEA.HI R26, R26, R26, RZ, 0x1 ;  /* 0x0000001a1a1aa211 */ /* 0x000fe400078f08ff */
[----:B------:R-:W-:Y:S02]  /*9900*/  @!P3 LEA.HI R50, R46, R46, RZ, 0x1 ;  /* 0x0000002e2e32b211 */ /* 0x000fe400078f08ff */
[----:B------:R-:W-:Y:S02]  /*9910*/  @!P1 LOP3.LUT R51, R0, 0xfffffffe, RZ, 0xc0, !PT ;  /* 0xfffffffe00339812 */ /* 0x000fe400078ec0ff */
[----:B------:R-:W-:Y:S01]  /*9920*/  @!P4 LEA.HI R0, R47, R47, RZ, 0x1 ;  /* 0x0000002f2f00c211 */ /* 0x000fe200078f08ff */
[----:B---34-:R-:W-:Y:S01]  /*9930*/  @!P0 IMAD.WIDE R46, R27, 0x4, R16 ;  /* 0x000000041b2e8825 */ /* 0x018fe200078e0210 */
[----:B------:R-:W-:-:S02]  /*9940*/  @!P2 LOP3.LUT R53, R26, 0xfffffffe, RZ, 0xc0, !PT ;  /* 0xfffffffe1a35a812 */ /* 0x000fc400078ec0ff */
[----:B------:R-:W-:Y:S01]  /*9950*/  @!P3 LOP3.LUT R55, R50, 0xfffffffe, RZ, 0xc0, !PT ;  /* 0xfffffffe3237b812 */ /* 0x000fe200078ec0ff */
[--C-:B------:R-:W-:Y:S01]  /*9960*/  @!P1 IMAD.WIDE R50, R51, 0x4, R16.reuse ;  /* 0x0000000433329825 */ /* 0x100fe200078e0210 */
[----:B------:R-:W-:Y:S01]  /*9970*/  @!P4 LOP3.LUT R57, R0, 0xfffffffe, RZ, 0xc0, !PT ;  /* 0xfffffffe0039c812 */ /* 0x000fe200078ec0ff */
[----:B------:R0:W-:Y:S02]  /*9980*/  @!P0 ST.E.64 desc[UR38][R46.64], R72 ;  /* 0x000000482e008985 */ /* 0x0001e4000c101b26 */
[----:B------:R-:W-:Y:S02]  /*9990*/  VIADD R0, R27, 0x28 ;  /* 0x000000281b007836 */ /* 0x000fe40000000000 */
[--C-:B------:R-:W-:Y:S01]  /*99a0*/  @!P2 IMAD.WIDE R52, R53, 0x4, R16.reuse ;  /* 0x000000043534a825 */ /* 0x100fe200078e0210 */
[----:B------:R1:W-:Y:S02]  /*99b0*/  @!P1 ST.E.64 desc[UR38][R50.64], R28 ;  /* 0x0000001c32009985 */ /* 0x0003e4000c101b26 */
[----:B------:R-:W-:Y:S01]  /*99c0*/  ISETP.GE.AND P0, PT, R0, UR4, PT ;  /* 0x0000000400007c0c */ /* 0x000fe2000bf06270 */
[----:B------:R-:W-:Y:S01]  /*99d0*/  VIADD R26, R27, 0x30 ;  /* 0x000000301b1a7836 */ /* 0x000fe20000000000 */
[----:B------:R2:W-:Y:S01]  /*99e0*/  @!P2 ST.E.64 desc[UR38][R52.64], R22 ;  /* 0x000000163400a985 */ /* 0x0005e2000c101b26 */
[----:B------:R-:W-:Y:S01]  /*99f0*/  @!P3 IMAD.WIDE R54, R55, 0x4, R16 ;  /* 0x000000043736b825 */ /* 0x000fe200078e0210 */
[----:B------:R-:W-:-:S02]  /*9a00*/  ISETP.GE.AND P2, PT, R60, UR4, PT ;  /* 0x000000043c007c0c */ /* 0x000fc4000bf46270 */
[----:B------:R-:W-:Y:S01]  /*9a10*/  ISETP.GE.AND P1, PT, R26, UR4, PT ;  /* 0x000000041a007c0c */ /* 0x000fe2000bf26270 */
[----:B------:R-:W-:Y:S01]  /*9a20*/  @!P4 IMAD.WIDE R56, R57, 0x4, R16 ;  /* 0x000000043938c825 */ /* 0x000fe200078e0210 */
[----:B------:R3:W-:Y:S01]  /*9a30*/  @!P3 ST.E.64 desc[UR38][R54.64], R36 ;  /* 0x000000243600b985 */ /* 0x0007e2000c101b26 */
[----:B------:R-:W-:Y:S02]  /*9a40*/  ISETP.GE.AND P3, PT, R61, UR4, PT ;  /* 0x000000043d007c0c */ /* 0x000fe4000bf66270 */
[C---:B0-----:R-:W-:Y:S01]  /*9a50*/  VIADD R46, R27.reuse, 0x48 ;  /* 0x000000481b2e7836 */ /* 0x041fe20000000000 */
[----:B------:R0:W-:Y:S01]  /*9a60*/  @!P4 ST.E.64 desc[UR38][R56.64], R74 ;  /* 0x0000004a3800c985 */ /* 0x0001e2000c101b26 */
[C---:B------:R-:W-:Y:S01]  /*9a70*/  VIADD R47, R27.reuse, 0x50 ;  /* 0x000000501b2f7836 */ /* 0x040fe20000000000 */
[----:B------:R-:W-:Y:S01]  /*9a80*/  @!P0 LEA.HI R0, R0, R0, RZ, 0x1 ;  /* 0x0000000000008211 */ /* 0x000fe200078f08ff */
[----:B-1----:R-:W-:Y:S01]  /*9a90*/  VIADD R28, R27, 0x58 ;  /* 0x000000581b1c7836 */ /* 0x002fe20000000000 */
[----:B------:R-:W-:-:S02]  /*9aa0*/  ISETP.GE.AND P4, PT, R46, UR4, PT ;  /* 0x000000042e007c0c */ /* 0x000fc4000bf86270 */
[----:B------:R-:W-:Y:S02]  /*9ab0*/  ISETP.GE.AND P5, PT, R47, UR4, PT ;  /* 0x000000042f007c0c */ /* 0x000fe4000bfa6270 */
[----:B------:R-:W-:Y:S02]  /*9ac0*/  ISETP.GE.AND P6, PT, R28, UR4, PT ;  /* 0x000000041c007c0c */ /* 0x000fe4000bfc6270 */
[----:B------:R-:W-:Y:S02]  /*9ad0*/  @!P1 LEA.HI R26, R26, R26, RZ, 0x1 ;  /* 0x0000001a1a1a9211 */ /* 0x000fe400078f08ff */
[----:B------:R-:W-:Y:S02]  /*9ae0*/  @!P2 LEA.HI R60, R60, R60, RZ, 0x1 ;  /* 0x0000003c3c3ca211 */ /* 0x000fe400078f08ff */
[----:B------:R-:W-:Y:S02]  /*9af0*/  @!P3 LEA.HI R61, R61, R61, RZ, 0x1 ;  /* 0x0000003d3d3db211 */ /* 0x000fe400078f08ff */
[----:B--2---:R-:W-:-:S02]  /*9b00*/  @!P0 LOP3.LUT R23, R0, 0xfffffffe, RZ, 0xc0, !PT ;  /* 0xfffffffe00178812 */ /* 0x004fc400078ec0ff */
[----:B------:R-:W-:Y:S02]  /*9b10*/  @!P4 LEA.HI R46, R46, R46, RZ, 0x1 ;  /* 0x0000002e2e2ec211 */ /* 0x000fe400078f08ff */
[----:B------:R-:W-:Y:S02]  /*9b20*/  @!P5 LEA.HI R22, R47, R47, RZ, 0x1 ;  /* 0x0000002f2f16d211 */ /* 0x000fe400078f08ff */
[----:B------:R-:W-:Y:S02]  /*9b30*/  @!P6 LEA.HI R28, R28, R28, RZ, 0x1 ;  /* 0x0000001c1c1ce211 */ /* 0x000fe400078f08ff */
[----:B------:R-:W-:Y:S02]  /*9b40*/  @!P1 LOP3.LUT R29, R26, 0xfffffffe, RZ, 0xc0, !PT ;  /* 0xfffffffe1a1d9812 */ /* 0x000fe400078ec0ff */
[----:B---3--:R-:W-:Y:S02]  /*9b50*/  @!P2 LOP3.LUT R37, R60, 0xfffffffe, RZ, 0xc0, !PT ;  /* 0xfffffffe3c25a812 */ /* 0x008fe400078ec0ff */
[----:B------:R-:W-:-:S02]  /*9b60*/  @!P3 LOP3.LUT R47, R61, 0xfffffffe, RZ, 0xc0, !PT ;  /* 0xfffffffe3d2fb812 */ /* 0x000fc400078ec0ff */
[----:B------:R-:W-:Y:S01]  /*9b70*/  @!P4 LOP3.LUT R51, R46, 0xfffffffe, RZ, 0xc0, !PT ;  /* 0xfffffffe2e33c812 */ /* 0x000fe200078ec0ff */
[--C-:B------:R-:W-:Y:S01]  /*9b80*/  @!P2 IMAD.WIDE R36, R37, 0x4, R16.reuse ;  /* 0x000000042524a825 */ /* 0x100fe200078e0210 */
[----:B------:R-:W-:Y:S02]  /*9b90*/  @!P5 LOP3.LUT R53, R22, 0xfffffffe, RZ, 0xc0, !PT ;  /* 0xfffffffe1635d812 */ /* 0x000fe400078ec0ff */
[----:B------:R-:W-:Y:S01]  /*9ba0*/  @!P6 LOP3.LUT R55, R28, 0xfffffffe, RZ, 0xc0, !PT ;  /* 0xfffffffe1c37e812 */ /* 0x000fe200078ec0ff */
[----:B------:R-:W-:-:S04]  /*9bb0*/  @!P0 IMAD.WIDE R22, R23, 0x4, R16 ;  /* 0x0000000417168825 */ /* 0x000fc800078e0210 */
[--C-:B------:R-:W-:Y:S01]  /*9bc0*/  @!P1 IMAD.WIDE R28, R29, 0x4, R16.reuse ;  /* 0x000000041d1c9825 */ /* 0x100fe200078e0210 */
[----:B------:R0:W-:Y:S03]  /*9bd0*/  @!P0 ST.E.64 desc[UR38][R22.64], R2 ;  /* 0x0000000216008985 */ /* 0x0001e6000c101b26 */
[--C-:B------:R-:W-:Y:S01]  /*9be0*/  @!P3 IMAD.WIDE R46, R47, 0x4, R16.reuse ;  /* 0x000000042f2eb825 */ /* 0x100fe200078e0210 */
[----:B------:R0:W-:Y:S03]  /*9bf0*/  @!P1 ST.E.64 desc[UR38][R28.64], R4 ;  /* 0x000000041c009985 */ /* 0x0001e6000c101b26 */
[--C-:B------:R-:W-:Y:S01]  /*9c00*/  @!P4 IMAD.WIDE R50, R51, 0x4, R16.reuse ;  /* 0x000000043332c825 */ /* 0x100fe200078e0210 */
[----:B------:R0:W-:Y:S03]  /*9c10*/  @!P2 ST.E.64 desc[UR38][R36.64], R6 ;  /* 0x000000062400a985 */ /* 0x0001e6000c101b26 */
[--C-:B------:R-:W-:Y:S01]  /*9c20*/  @!P5 IMAD.WIDE R52, R53, 0x4, R16.reuse ;  /* 0x000000043534d825 */ /* 0x100fe200078e0210 */
[----:B------:R0:W-:Y:S03]  /*9c30*/  @!P3 ST.E.64 desc[UR38][R46.64], R10 ;  /* 0x0000000a2e00b985 */ /* 0x0001e6000c101b26 */
[----:B------:R-:W-:Y:S01]  /*9c40*/  @!P6 IMAD.WIDE R16, R55, 0x4, R16 ;  /* 0x000000043710e825 */ /* 0x000fe200078e0210 */
[----:B------:R0:W-:Y:S04]  /*9c50*/  @!P4 ST.E.64 desc[UR38][R50.64], R18 ;  /* 0x000000123200c985 */ /* 0x0001e8000c101b26 */
[----:B------:R0:W-:Y:S04]  /*9c60*/  @!P5 ST.E.64 desc[UR38][R52.64], R32 ;  /* 0x000000203400d985 */ /* 0x0001e8000c101b26 */
[----:B------:R0:W-:Y:S02]  /*9c70*/  @!P6 ST.E.64 desc[UR38][R16.64], R44 ;  /* 0x0000002c1000e985 */ /* 0x0001e4000c101b26 */
.L_x_35:
[----:B------:R-:W-:Y:S05]  /*9c80*/  BSYNC B0 ;  /* 0x0000000000007941 */ /* 0x000fea0003800000 */
.L_x_34:
[----:B------:R-:W-:Y:S01]  /*9c90*/  ISETP.GE.AND P0, PT, R59, R58, PT ;  /* 0x0000003a3b00720c */ /* 0x000fe20003f06270 */
[----:B0---4-:R4:W0:Y:S04]  /*9ca0*/  SHFL.IDX PT, R17, R63, 0x1, 0x1c1f ;  /* 0x003c1f003f117f89 */ /* 0x01182800000e0000 */
[----:B---3--:R4:W3:Y:S08]  /*9cb0*/  SHFL.IDX PT, R16, R62, 0x1, 0x1c1f ;  /* 0x003c1f003e107f89 */ /* 0x0088f000000e0000 */
[----:B----4-:R-:W-:Y:S05]  /*9cc0*/  @P0 BRA `(.L_x_10) ;  /* 0x0000004400dc0947 */ /* 0x010fea0003800000 */
        /* <DEDUP_REMOVED lines=8> */
[----:B------:R-:W-:Y:S01]  /*9d50*/  VIADD R19, R27, 0x28 ;  /* 0x000000281b137836 */ /* 0x000fe20000000000 */
[----:B------:R-:W-:Y:S01]  /*9d60*/  ISETP.GE.AND P5, PT, R3, UR4, PT ;  /* 0x0000000403007c0c */ /* 0x000fe2000bfa6270 */
[C---:B------:R-:W-:Y:S01]  /*9d70*/  VIADD R22, R27.reuse, 0x38 ;  /* 0x000000381b167836 */ /* 0x040fe20000000000 */
[----:B------:R-:W-:Y:S01]  /*9d80*/  ISETP.GE.AND P0, PT, R18, UR4, PT ;  /* 0x0000000412007c0c */ /* 0x000fe2000bf06270 */
[----:B------:R-:W-:Y:S01]  /*9d90*/  VIADD R23, R27, 0x40 ;  /* 0x000000401b177836 */ /* 0x000fe20000000000 */
[----:B------:R-:W-:Y:S01]  /*9da0*/  ISETP.GE.AND P1, PT, R19, UR4, PT ;  /* 0x0000000413007c0c */ /* 0x000fe2000bf26270 */
[----:B------:R-:W-:-:S02]  /*9db0*/  VIADD R26, R27, 0x48 ;  /* 0x000000481b1a7836 */ /* 0x000fc40000000000 */
[----:B------:R-:W-:Y:S02]  /*9dc0*/  VIADD R28, R27, 0x50 ;  /* 0x000000501b1c7836 */ /* 0x000fe40000000000 */
[----:B------:R-:W-:Y:S02]  /*9dd0*/  @!P3 LEA.HI R0, R0, R0, RZ, 0x1 ;  /* 0x000000000000b211 */ /* 0x000fe400078f08ff */
[----:B------:R-:W-:Y:S02]  /*9de0*/  @!P4 LEA.HI R2, R2, R2, RZ, 0x1 ;  /* 0x000000020202c211 */ /* 0x000fe400078f08ff */
[----:B------:R-:W-:Y:S02]  /*9df0*/  @!P5 LEA.HI R3, R3, R3, RZ, 0x1 ;  /* 0x000000030303d211 */ /* 0x000fe400078f08ff */
[----:B------:R-:W-:Y:S01]  /*9e00*/  @!P3 LOP3.LUT R5, R0, 0xfffffffe, RZ, 0xc0, !PT ;  /* 0xfffffffe0005b812 */ /* 0x000fe200078ec0ff */
[----:B------:R-:W-:Y:S01]  /*9e10*/  VIADD R0, R27, 0x30 ;  /* 0x000000301b007836 */ /* 0x000fe20000000000 */
[----:B------:R-:W-:-:S02]  /*9e20*/  @!P4 LOP3.LUT R7, R2, 0xfffffffe, RZ, 0xc0, !PT ;  /* 0xfffffffe0207c812 */ /* 0x000fc400078ec0ff */
[----:B------:R-:W-:Y:S01]  /*9e30*/  @!P5 LOP3.LUT R11, R3, 0xfffffffe, RZ, 0xc0, !PT ;  /* 0xfffffffe030bd812 */ /* 0x000fe200078ec0ff */
[--C-:B0--3--:R-:W-:Y:S01]  /*9e40*/  @!P2 IMAD.WIDE R2, R27, 0x4, R16.reuse ;  /* 0x000000041b02a825 */ /* 0x109fe200078e0210 */
[----:B------:R-:W-:Y:S02]  /*9e50*/  ISETP.GE.AND P6, PT, R28, UR4, PT ;  /* 0x000000041c007c0c */ /* 0x000fe4000bfc6270 */
[----:B------:R-:W-:Y:S01]  /*9e60*/  @!P0 LEA.HI R18, R18, R18, RZ, 0x1 ;  /* 0x0000001212128211 */ /* 0x000fe200078f08ff */
[--C-:B------:R-:W-:Y:S01]  /*9e70*/  @!P3 IMAD.WIDE R4, R5, 0x4, R16.reuse ;  /* 0x000000040504b825 */ /* 0x100fe200078e0210 */
[----:B------:R0:W-:Y:S01]  /*9e80*/  @!P2 ST.E.64 desc[UR38][R2.64], R14 ;  /* 0x0000000e0200a985 */ /* 0x0001e2000c101b26 */
[----:B------:R-:W-:Y:S02]  /*9e90*/  ISETP.GE.AND P2, PT, R0, UR4, PT ;  /* 0x0000000400007c0c */ /* 0x000fe4000bf46270 */
[----:B------:R-:W-:Y:S01]  /*9ea0*/  @!P4 IMAD.WIDE R6, R7, 0x4, R16 ;  /* 0x000000040706c825 */ /* 0x000fe200078e0210 */
[----:B------:R1:W-:Y:S01]  /*9eb0*/  @!P3 ST.E.64 desc[UR38][R4.64], R24 ;  /* 0x000000180400b985 */ /* 0x0003e2000c101b26 */
[----:B------:R-:W-:-:S02]  /*9ec0*/  ISETP.GE.AND P3, PT, R22, UR4, PT ;  /* 0x0000000416007c0c */ /* 0x000fc4000bf66270 */
[----:B------:R-:W-:Y:S01]  /*9ed0*/  @!P5 IMAD.WIDE R10, R11, 0x4, R16 ;  /* 0x000000040b0ad825 */ /* 0x000fe200078e0210 */
[----:B------:R2:W-:Y:S01]  /*9ee0*/  @!P4 ST.E.64 desc[UR38][R6.64], R40 ;  /* 0x000000280600c985 */ /* 0x0005e2000c101b26 */
[----:B------:R-:W-:Y:S02]  /*9ef0*/  ISETP.GE.AND P4, PT, R23, UR4, PT ;  /* 0x0000000417007c0c */ /* 0x000fe4000bf86270 */
[----:B------:R-:W-:Y:S01]  /*9f00*/  @!P1 LEA.HI R19, R19, R19, RZ, 0x1 ;  /* 0x0000001313139211 */ /* 0x000fe200078f08ff */
[----:B------:R3:W-:Y:S01]  /*9f10*/  @!P5 ST.E.64 desc[UR38][R10.64], R48 ;  /* 0x000000300a00d985 */ /* 0x0007e2000c101b26 */
[----:B------:R-:W-:Y:S01]  /*9f20*/  ISETP.GE.AND P5, PT, R26, UR4, PT ;  /* 0x000000041a007c0c */ /* 0x000fe2000bfa6270 */
[----:B------:R-:W-:Y:S01]  /*9f30*/  VIADD R27, R27, 0x58 ;  /* 0x000000581b1b7836 */ /* 0x000fe20000000000 */
[----:B0-----:R-:W-:Y:S02]  /*9f40*/  @!P0 LOP3.LUT R3, R18, 0xfffffffe, RZ, 0xc0, !PT ;  /* 0xfffffffe12038812 */ /* 0x001fe400078ec0ff */
[----:B------:R-:W-:-:S02]  /*9f50*/  @!P2 LEA.HI R0, R0, R0, RZ, 0x1 ;  /* 0x000000000000a211 */ /* 0x000fc400078f08ff */
[----:B-1----:R-:W-:Y:S01]  /*9f60*/  @!P1 LOP3.LUT R5, R19, 0xfffffffe, RZ, 0xc0, !PT ;  /* 0xfffffffe13059812 */ /* 0x002fe200078ec0ff */
[--C-:B------:R-:W-:Y:S01]  /*9f70*/  @!P0 IMAD.WIDE R2, R3, 0x4, R16.reuse ;  /* 0x0000000403028825 */ /* 0x100fe200078e0210 */
[----:B------:R-:W-:Y:S02]  /*9f80*/  @!P3 LEA.HI R22, R22, R22, RZ, 0x1 ;  /* 0x000000161616b211 */ /* 0x000fe400078f08ff */
[----:B------:R-:W-:Y:S01]  /*9f90*/  @!P4 LEA.HI R23, R23, R23, RZ, 0x1 ;  /* 0x000000171717c211 */ /* 0x000fe200078f08ff */
[----:B------:R-:W-:Y:S01]  /*9fa0*/  @!P1 IMAD.WIDE R4, R5, 0x4, R16 ;  /* 0x0000000405049825 */ /* 0x000fe200078e0210 */
[----:B------:R-:W-:Y:S01]  /*9fb0*/  @!P6 LEA.HI R28, R28, R28, RZ, 0x1 ;  /* 0x0000001c1c1ce211 */ /* 0x000fe200078f08ff */
[----:B------:R0:W-:Y:S01]  /*9fc0*/  @!P0 ST.E.64 desc[UR38][R2.64], R34 ;  /* 0x0000002202008985 */ /* 0x0001e2000c101b26 */
[----:B------:R-:W-:Y:S02]  /*9fd0*/  @!P5 LEA.HI R26, R26, R26, RZ, 0x1 ;  /* 0x0000001a1a1ad211 */ /* 0x000fe400078f08ff */
[----:B--2---:R-:W-:Y:S01]  /*9fe0*/  @!P2 LOP3.LUT R7, R0, 0xfffffffe, RZ, 0xc0, !PT ;  /* 0xfffffffe0007a812 */ /* 0x004fe200078ec0ff */
[----:B------:R1:W-:Y:S01]  /*9ff0*/  @!P1 ST.E.64 desc[UR38][R4.64], R42 ;  /* 0x0000002a04009985 */ /* 0x0003e2000c101b26 */
[----:B---3--:R-:W-:-:S02]  /*a000*/  @!P3 LOP3.LUT R11, R22, 0xfffffffe, RZ, 0xc0, !PT ;  /* 0xfffffffe160bb812 */ /* 0x008fc400078ec0ff */
[----:B------:R-:W-:Y:S02]  /*a010*/  @!P4 LOP3.LUT R23, R23, 0xfffffffe, RZ, 0xc0, !PT ;  /* 0xfffffffe1717c812 */ /* 0x000fe400078ec0ff */
[----:B------:R-:W-:Y:S02]  /*a020*/  @!P5 LOP3.LUT R15, R26, 0xfffffffe, RZ, 0xc0, !PT ;  /* 0xfffffffe1a0fd812 */ /* 0x000fe400078ec0ff */
[----:B------:R-:W-:Y:S02]  /*a030*/  @!P6 LOP3.LUT R19, R28, 0xfffffffe, RZ, 0xc0, !PT ;  /* 0xfffffffe1c13e812 */ /* 0x000fe400078ec0ff */
[----:B------:R-:W-:Y:S01]  /*a040*/  ISETP.GE.AND P0, PT, R27, UR4, PT ;  /* 0x000000041b007c0c */ /* 0x000fe2000bf06270 */
[----:B0-----:R-:W-:-:S04]  /*a050*/  @!P2 IMAD.WIDE R2, R7, 0x4, R16 ;  /* 0x000000040702a825 */ /* 0x001fc800078e0210 */
[--C-:B-1----:R-:W-:Y:S01]  /*a060*/  @!P3 IMAD.WIDE R4, R11, 0x4, R16.reuse ;  /* 0x000000040b04b825 */ /* 0x102fe200078e0210 */
[----:B------:R4:W-:Y:S03]  /*a070*/  @!P2 ST.E.64 desc[UR38][R2.64], R8 ;  /* 0x000000080200a985 */ /* 0x0009e6000c101b26 */
[--C-:B------:R-:W-:Y:S01]  /*a080*/  @!P4 IMAD.WIDE R6, R23, 0x4, R16.reuse ;  /* 0x000000041706c825 */ /* 0x100fe200078e0210 */
[----:B------:R4:W-:Y:S03]  /*a090*/  @!P3 ST.E.64 desc[UR38][R4.64], R12 ;  /* 0x0000000c0400b985 */ /* 0x0009e6000c101b26 */
[--C-:B------:R-:W-:Y:S01]  /*a0a0*/  @!P5 IMAD.WIDE R10, R15, 0x4, R16.reuse ;  /* 0x000000040f0ad825 */ /* 0x100fe200078e0210 */
[----:B------:R4:W-:Y:S03]  /*a0b0*/  @!P4 ST.E.64 desc[UR38][R6.64], R20 ;  /* 0x000000140600c985 */ /* 0x0009e6000c101b26 */
[----:B------:R-:W-:Y:S01]  /*a0c0*/  @!P6 IMAD.WIDE R14, R19, 0x4, R16 ;  /* 0x00000004130ee825 */ /* 0x000fe200078e0210 */
[----:B------:R4:W-:Y:S04]  /*a0d0*/  @!P5 ST.E.64 desc[UR38][R10.64], R30 ;  /* 0x0000001e0a00d985 */ /* 0x0009e8000c101b26 */
[----:B------:R4:W-:Y:S01]  /*a0e0*/  @!P6 ST.E.64 desc[UR38][R14.64], R38 ;  /* 0x000000260e00e985 */ /* 0x0009e2000c101b26 */
[----:B------:R-:W-:Y:S05]  /*a0f0*/  @P0 BRA `(.L_x_10) ;  /* 0x0000004000d00947 */ /* 0x000fea0003800000 */
[----:B------:R-:W-:-:S04]  /*a100*/  LEA.HI R27, R27, R27, RZ, 0x1 ;  /* 0x0000001b1b1b7211 */ /* 0x000fc800078f08ff */
[----:B----4-:R-:W-:-:S05]  /*a110*/  LOP3.LUT R3, R27, 0xfffffffe, RZ, 0xc0, !PT ;  /* 0xfffffffe1b037812 */ /* 0x010fca00078ec0ff */
[----:B------:R-:W-:-:S05]  /*a120*/  IMAD.WIDE R2, R3, 0x4, R16 ;  /* 0x0000000403027825 */ /* 0x000fca00078e0210 */
[----:B------:R0:W-:Y:S01]  /*a130*/  ST.E.64 desc[UR38][R2.64], R70 ;  /* 0x0000004602007985 */ /* 0x0001e2000c101b26 */
[----:B------:R-:W-:Y:S05]  /*a140*/  BRA `(.L_x_10) ;  /* 0x0000004000bc7947 */ /* 0x000fea0003800000 */
.L_x_33:
[----:B------:R-:W0:Y:S02]  /*a150*/  S2R R2, SR_TID.X ;  /* 0x0000000000027919 */ /* 0x000e240000002100 */
[----:B0-----:R-:W-:-:S05]  /*a160*/  VIADD R0, R2, 0xffffff80 ;  /* 0xffffff8002007836 */ /* 0x001fca0000000000 */
[----:B------:R-:W-:-:S13]  /*a170*/  ISETP.GT.AND P0, PT, R0, 0xbf, PT ;  /* 0x000000bf0000780c */ /* 0x000fda0003f04270 */
[----:B------:R-:W-:Y:S05]  /*a180*/  @P0 BRA `(.L_x_10) ;  /* 0x0000004000ac0947 */ /* 0x000fea0003800000 */
[----:B------:R-:W0:Y:S01]  /*a190*/  S2R R0, SR_CTAID.X ;  /* 0x0000000000007919 */ /* 0x000e220000002500 */
[----:B------:R-:W1:Y:S01]  /*a1a0*/  LDC R6, c[0x0][0xbe8] ;  /* 0x0002fa00ff067b82 */ /* 0x000e620000000800 */
[----:B------:R-:W-:Y:S02]  /*a1b0*/  ULDC UR4, c[0x0][0xa88] ;  /* 0x0002a20000047ab9 */ /* 0x000fe40000000800 */
[----:B-1----:R-:W-:Y:S02]  /*a1c0*/  IMAD R3, R6, UR4, RZ ;  /* 0x0000000406037c24 */ /* 0x002fe4000f8e02ff */
[----:B0-----:R-:W-:-:S04]  /*a1d0*/  IMAD R0, R0, 0xc0, R2 ;  /* 0x000000c000007824 */ /* 0x001fc800078e0202 */
[----:B------:R-:W-:-:S05]  /*a1e0*/  VIADD R0, R0, 0xffffff80 ;  /* 0xffffff8000007836 */ /* 0x000fca0000000000 */
[----:B------:R-:W-:-:S13]  /*a1f0*/  ISETP.GE.AND P0, PT, R0, R3, PT ;  /* 0x000000030000720c */ /* 0x000fda0003f06270 */
[----:B------:R-:W-:Y:S05]  /*a200*/  @P0 BRA `(.L_x_10) ;  /* 0x00000040008c0947 */ /* 0x000fea0003800000 */
[----:B------:R-:W-:Y:S01]  /*a210*/  ISETP.NE.AND P0, PT, R6, 0x1, PT ;  /* 0x000000010600780c */ /* 0x000fe20003f05270 */
[----:B------:R-:W0:Y:S01]  /*a220*/  S2UR UR4, SR_CTAID.Z ;  /* 0x00000000000479c3 */ /* 0x000e220000002700 */
[----:B------:R-:W-:Y:S01]  /*a230*/  SHF.R.S32.HI R4, RZ, 0x1f, R145 ;  /* 0x0000001fff047819 */ /* 0x000fe20000011491 */
[----:B------:R-:W-:Y:S02]  /*a240*/  ULDC.64 UR6, c[0x0][0xbd0] ;  /* 0x0002f40000067ab9 */ /* 0x000fe40000000a00 */
[----:B------:R-:W-:-:S04]  /*a250*/  IMAD.WIDE.U32 R2, R145, UR6, RZ ;  /* 0x0000000691027c25 */ /* 0x000fc8000f8e00ff */
[----:B------:R-:W1:Y:S01]  /*a260*/  LDC.64 R10, c[0x0][0xbd8] ;  /* 0x0002f600ff0a7b82 */ /* 0x000e620000000a00 */
[----:B------:R-:W-:-:S04]  /*a270*/  IMAD R4, R4, UR6, RZ ;  /* 0x0000000604047c24 */ /* 0x000fc8000f8e02ff */
[----:B------:R-:W-:Y:S02]  /*a280*/  IMAD R5, R145, UR7, R4 ;  /* 0x0000000791057c24 */ /* 0x000fe4000f8e0204 */
[----:B------:R-:W-:Y:S01]  /*a290*/  IMAD.MOV R145, RZ, RZ, -R145 ;  /* 0x000000ffff917224 */ /* 0x000fe200078e0a91 */
[----:B------:R-:W2:Y:S01]  /*a2a0*/  @P0 LDC R7, c[0x0][0xbec] ;  /* 0x0002fb00ff070b82 */ /* 0x000ea20000000800 */
[----:B------:R-:W-:Y:S02]  /*a2b0*/  IMAD.IADD R3, R3, 0x1, R5 ;  /* 0x0000000103037824 */ /* 0x000fe400078e0205 */
[----:B------:R-:W-:-:S05]  /*a2c0*/  IMAD.MOV.U32 R5, RZ, RZ, R0 ;  /* 0x000000ffff057224 */ /* 0x000fca00078e0000 */
[----:B------:R-:W3:Y:S01]  /*a2d0*/  S2UR UR8, SR_CTAID.Y ;  /* 0x00000000000879c3 */ /* 0x000ee20000002600 */
[----:B0-----:R-:W-:-:S07]  /*a2e0*/  USHF.R.S32.HI UR5, URZ, 0x1f, UR4 ;  /* 0x0000001f3f057899 */ /* 0x001fce0008011404 */
[----:B------:R-:W3:Y:S01]  /*a2f0*/  LDC R8, c[0x0][0xc50] ;  /* 0x00031400ff087b82 */ /* 0x000ee20000000800 */
[C---:B-1----:R-:W-:Y:S02]  /*a300*/  IMAD R12, R10.reuse, UR5, RZ ;  /* 0x000000050a0c7c24 */ /* 0x042fe4000f8e02ff */
[----:B------:R-:W-:-:S04]  /*a310*/  IMAD.WIDE.U32 R2, R10, UR4, R2 ;  /* 0x000000040a027c25 */ /* 0x000fc8000f8e0002 */
[----:B------:R-:W-:Y:S01]  /*a320*/  IMAD R11, R11, UR4, R12 ;  /* 0x000000040b0b7c24 */ /* 0x000fe2000f8e020c */
[----:B------:R-:W0:Y:S01]  /*a330*/  @P0 LDC R9, c[0x0][0xbf0] ;  /* 0x0002fc00ff090b82 */ /* 0x000e220000000800 */
[----:B--2---:R-:W-:Y:S01]  /*a340*/  @P0 IMAD.HI.U32 R4, R0, R7, RZ ;  /* 0x0000000700040227 */ /* 0x004fe200078e00ff */
[----:B------:R-:W-:-:S03]  /*a350*/  ULDC.64 UR4, c[0x0][0xbe0] ;  /* 0x0002f80000047ab9 */ /* 0x000fc60000000a00 */
[----:B------:R-:W-:Y:S02]  /*a360*/  IMAD.IADD R3, R11, 0x1, R3 ;  /* 0x000000010b037824 */ /* 0x000fe400078e0203 */
[----:B---3--:R-:W-:-:S04]  /*a370*/  IMAD R145, R8, R145, UR8 ;  /* 0x0000000808917e24 */ /* 0x008fc8000f8e0291 */
[----:B------:R-:W-:Y:S01]  /*a380*/  IMAD.WIDE.U32 R2, R145, UR4, R2 ;  /* 0x0000000491027c25 */ /* 0x000fe2000f8e0002 */
[----:B0-----:R-:W-:Y:S02]  /*a390*/  @P0 SHF.R.U32.HI R5, RZ, R9, R4 ;  /* 0x00000009ff050219 */ /* 0x001fe40000011604 */
[----:B------:R-:W-:Y:S02]  /*a3a0*/  SHF.R.S32.HI R4, RZ, 0x1f, R145 ;  /* 0x0000001fff047819 */ /* 0x000fe40000011491 */
[--C-:B------:R-:W-:Y:S01]  /*a3b0*/  SHF.R.S32.HI R9, RZ, 0x1f, R5.reuse ;  /* 0x0000001fff097819 */ /* 0x100fe20000011405 */
[----:B------:R-:W-:Y:S01]  /*a3c0*/  IMAD.MOV R7, RZ, RZ, -R5 ;  /* 0x000000ffff077224 */ /* 0x000fe200078e0a05 */
[----:B------:R-:W-:Y:S01]  /*a3d0*/  IADD3 R2, P0, R5, R2, RZ ;  /* 0x0000000205027210 */ /* 0x000fe20007f1e0ff */
[----:B------:R-:W-:Y:S02]  /*a3e0*/  IMAD R4, R4, UR4, RZ ;  /* 0x0000000404047c24 */ /* 0x000fe4000f8e02ff */
[----:B------:R-:W-:-:S02]  /*a3f0*/  IMAD R7, R6, R7, R0 ;  /* 0x0000000706077224 */ /* 0x000fc400078e0200 */
[----:B------:R-:W-:Y:S01]  /*a400*/  IMAD R4, R145, UR5, R4 ;  /* 0x0000000591047c24 */ /* 0x000fe2000f8e0204 */
[----:B------:R-:W-:Y:S02]  /*a410*/  ULDC.64 UR4, c[0x0][0xbc8] ;  /* 0x0002f20000047ab9 */ /* 0x000fe40000000a00 */
[----:B------:R-:W-:Y:S02]  /*a420*/  SHF.R.S32.HI R0, RZ, 0x1f, R7 ;  /* 0x0000001fff007819 */ /* 0x000fe40000011407 */
[----:B------:R-:W-:-:S03]  /*a430*/  IADD3.X R3, R9, R3, R4, P0, !PT ;  /* 0x0000000309037210 */ /* 0x000fc600007fe404 */
[----:B------:R-:W-:Y:S02]  /*a440*/  IMAD R0, R0, UR4, RZ ;  /* 0x0000000400007c24 */ /* 0x000fe4000f8e02ff */
[----:B------:R-:W-:-:S04]  /*a450*/  IMAD.WIDE.U32 R2, R7, UR4, R2 ;  /* 0x0000000407027c25 */ /* 0x000fc8000f8e0002 */
[----:B------:R-:W-:Y:S01]  /*a460*/  IMAD R5, R7, UR5, R0 ;  /* 0x0000000507057c24 */ /* 0x000fe2000f8e0200 */
[----:B------:R-:W-:Y:S02]  /*a470*/  ULDC.64 UR4, c[0x0][0xba8] ;  /* 0x0002ea0000047ab9 */ /* 0x000fe40000000a00 */
[----:B------:R-:W-:Y:S01]  /*a480*/  LEA R4, P0, R2, UR4, 0x2 ;  /* 0x0000000402047c11 */ /* 0x000fe2000f8010ff */
[----:B------:R-:W-:-:S05]  /*a490*/  IMAD.IADD R3, R3, 0x1, R5 ;  /* 0x0000000103037824 */ /* 0x000fca00078e0205 */
[----:B------:R-:W-:Y:S01]  /*a4a0*/  LEA.HI.X R5, R2, UR5, R3, 0x2, P0 ;  /* 0x0000000502057c11 */ /* 0x000fe200080f1403 */
[----:B------:R-:W-:-:S05]  /*a4b0*/  IMAD.MOV.U32 R3, RZ, RZ, -0x800000 ;  /* 0xff800000ff037424 */ /* 0x000fca00078e00ff */
[----:B------:R0:W-:Y:S01]  /*a4c0*/  STG.E desc[UR38][R4.64], R3 ;  /* 0x0000000304007986 */ /* 0x0001e2000c101926 */
[----:B------:R-:W-:Y:S05]  /*a4d0*/  BRA `(.L_x_10) ;  /* 0x0000003c00d87947 */ /* 0x000fea0003800000 */
.L_x_8:
[----:B------:R-:W-:-:S08]  /*a4e0*/  NOP ;  /* 0x0000000000007918 */ /* 0x000fd00000000000 */
[----:B------:R-:W0:-:S00]  /*a4f0*/  USETMAXREG.DEALLOC.CTAPOOL 0x20 ;  /* 0x00000020000079c8 */ /* 0x000e0000080e0500 */
[----:B0-----:R-:W-:Y:S01]  /*a500*/  LOP3.LUT R29, R29, 0x3, RZ, 0xc0, !PT ;  /* 0x000000031d1d7812 */ /* 0x001fe200078ec0ff */
[----:B------:R-:W0:Y:S05]  /*a510*/  S2R R18, SR_CTAID.Z ;  /* 0x0000000000127919 */ /* 0x000e2a0000002700 */
[----:B------:R-:W1:Y:S01]  /*a520*/  S2UR UR6, SR_CTAID.Y ;  /* 0x00000000000679c3 */ /* 0x000e620000002600 */
[----:B------:R-:W2:Y:S02]  /*a530*/  SHFL.IDX PT, R0, R29, RZ, 0x1f ;  /* 0x00001fff1d007589 */ /* 0x000ea400000e0000 */
[----:B--2---:R-:W-:-:S13]  /*a540*/  ISETP.NE.AND P0, PT, R0, RZ, PT ;  /* 0x000000ff0000720c */ /* 0x004fda0003f05270 */
[----:B01----:R-:W-:Y:S05]  /*a550*/  @!P0 BRA `(.L_x_36) ;  /* 0x0000000000288947 */ /* 0x003fea0003800000 */
[----:B------:R-:W-:Y:S01]  /*a560*/  ULDC UR7, c[0x0][0xc50] ;  /* 0x0003140000077ab9 */ /* 0x000fe20000000800 */
[----:B------:R-:W-:Y:S01]  /*a570*/  UMOV UR36, UR6 ;  /* 0x0000000600247c82 */ /* 0x000fe20008000000 */
[----:B------:R-:W-:-:S06]  /*a580*/  UISETP.NE.AND UP0, UPT, UR7, 0x1, UPT ;  /* 0x000000010700788c */ /* 0x000fcc000bf05270 */
[----:B------:R-:W-:-:S13]  /*a590*/  PLOP3.LUT P0, PT, PT, PT, UP0, 0x80, 0x0 ;  /* 0x000000000000781c */ /* 0x000fda0003f0f008 */
[----:B------:R-:W-:Y:S05]  /*a5a0*/  @!P0 BRA `(.L_x_37) ;  /* 0x0000000000308947 */ /* 0x000fea0003800000 */
[----:B------:R-:W-:Y:S01]  /*a5b0*/  ULDC UR4, c[0x0][0xc54] ;  /* 0x0003150000047ab9 */ /* 0x000fe20000000800 */
[----:B------:R-:W-:Y:S01]  /*a5c0*/  ULDC UR36, c[0x0][0xc58] ;  /* 0x0003160000247ab9 */ /* 0x000fe20000000800 */
[----:B------:R-:W-:-:S04]  /*a5d0*/  UIMAD.WIDE.U32 UR4, UR6, UR4, URZ ;  /* 0x00000004060472a5 */ /* 0x000fc8000f8e003f */
[----:B------:R-:W-:Y:S01]  /*a5e0*/  USHF.R.U32.HI UR36, URZ, UR36, UR5 ;  /* 0x000000243f247299 */ /* 0x000fe20008011605 */
[----:B------:R-:W-:Y:S11]  /*a5f0*/  BRA `(.L_x_37) ;  /* 0x00000000001c7947 */ /* 0x000ff60003800000 */
.L_x_36:
[----:B------:R-:W-:Y:S01]  /*a600*/  ULDC UR7, c[0x0][0xc50] ;  /* 0x0003140000077ab9 */ /* 0x000fe20000000800 */
[----:B------:R-:W-:Y:S01]  /*a610*/  UMOV UR36, UR6 ;  /* 0x0000000600247c82 */ /* 0x000fe20008000000 */
[----:B------:R-:W-:-:S11]  /*a620*/  UISETP.NE.AND UP0, UPT, UR7, 0x1, UPT ;  /* 0x000000010700788c */ /* 0x000fd6000bf05270 */
[----:B------:R-:W-:Y:S01]  /*a630*/  @UP0 ULDC UR4, c[0x0][0xc54] ;  /* 0x0003150000040ab9 */ /* 0x000fe20000000800 */
[----:B------:R-:W-:Y:S01]  /*a640*/  @UP0 ULDC UR8, c[0x0][0xc58] ;  /* 0x0003160000080ab9 */ /* 0x000fe20000000800 */
[----:B------:R-:W-:-:S04]  /*a650*/  UIMAD.WIDE.U32 UR4, UR6, UR4, URZ ;  /* 0x00000004060472a5 */ /* 0x000fc8000f8e003f */
[----:B------:R-:W-:-:S12]  /*a660*/  @UP0 USHF.R.U32.HI UR36, URZ, UR8, UR5 ;  /* 0x000000083f240299 */ /* 0x000fd80008011605 */
.L_x_37:
[----:B------:R-:W-:Y:S01]  /*a670*/  ISETP.GE.AND P0, PT, R18, RZ, PT ;  /* 0x000000ff1200720c */ /* 0x000fe20003f06270 */
[----:B------:R-:W-:Y:S01]  /*a680*/  UIADD3 UR4, -UR36, URZ, URZ ;  /* 0x0000003f24047290 */ /* 0x000fe2000fffe13f */
[----:B------:R-:W-:Y:S02]  /*a690*/  IMAD.MOV.U32 R6, RZ, RZ, 0x1 ;  /* 0x00000001ff067424 */ /* 0x000fe400078e00ff */
[----:B------:R-:W-:Y:S01]  /*a6a0*/  IMAD.MOV.U32 R0, RZ, RZ, RZ ;  /* 0x000000ffff007224 */ /* 0x000fe200078e00ff */
[----:B------:R-:W-:Y:S01]  /*a6b0*/  UIMAD UR6, UR7, UR4, UR6 ;  /* 0x00000004070672a4 */ /* 0x000fe2000f8e0206 */
[----:B------:R-:W-:-:S07]  /*a6c0*/  IMAD.MOV.U32 R2, RZ, RZ, 0x1 ;  /* 0x00000001ff027424 */ /* 0x000fce00078e00ff */
[----:B------:R-:W-:Y:S05]  /*a6d0*/  @!P0 BRA `(.L_x_38) ;  /* 0x0000003800a88947 */ /* 0x000fea0003800000 */
[----:B------:R-:W-:Y:S01]  /*a6e0*/  ULDC.64 UR4, c[0x0][0x418] ;  /* 0x0001060000047ab9 */ /* 0x000fe20000000a00 */
[----:B------:R-:W-:Y:S01]  /*a6f0*/  ULOP3.LUT UR42, UR6, 0xffff, URZ, 0xc0, !UPT ;  /* 0x0000ffff062a7892 */ /* 0x000fe2000f8ec03f */
[----:B------:R-:W-:Y:S01]  /*a700*/  IMAD.MOV.U32 R24, RZ, RZ, RZ ;  /* 0x000000ffff187224 */ /* 0x000fe200078e00ff */
[----:B------:R-:W-:-:S03]  /*a710*/  UISETP.NE.U32.AND UP0, UPT, UR4, URZ, UPT ;  /* 0x0000003f0400728c */ /* 0x000fc6000bf05070 */
[----:B------:R-:W-:Y:S01]  /*a720*/  ULDC UR4, c[0x0][0x424] ;  /* 0x0001090000047ab9 */ /* 0x000fe20000000800 */
[----:B------:R-:W-:-:S03]  /*a730*/  UISETP.NE.AND.EX UP0, UPT, UR5, URZ, UPT, UP0 ;  /* 0x0000003f0500728c */ /* 0x000fc6000bf05300 */
[----:B------:R-:W-:Y:S01]  /*a740*/  ULDC UR5, c[0x0][0x2f0] ;  /* 0x0000bc0000057ab9 */ /* 0x000fe20000000800 */
[----:B------:R-:W-:-:S04]  /*a750*/  USEL UR4, UR4, 0x1, UP0 ;  /* 0x0000000104047887 */ /* 0x000fc80008000000 */
[----:B------:R-:W-:-:S04]  /*a760*/  UIMAD UR4, UR4, UR5, URZ ;  /* 0x00000005040472a4 */ /* 0x000fc8000f8e023f */
[----:B------:R-:W-:Y:S02]  /*a770*/  UISETP.GE.AND UP0, UPT, UR4, 0x1, UPT ;  /* 0x000000010400788c */ /* 0x000fe4000bf06270 */
[----:B------:R-:W-:-:S04]  /*a780*/  UIADD3 UR5, UR4, 0x8f, URZ ;  /* 0x0000008f04057890 */ /* 0x000fc8000fffe03f */
[----:B------:R-:W-:Y:S01]  /*a790*/  PLOP3.LUT P0, PT, PT, PT, UP0, 0x80, 0x0 ;  /* 0x000000000000781c */ /* 0x000fe20003f0f008 */
[----:B------:R-:W-:-:S04]  /*a7a0*/  UIMAD.WIDE UR4, UR5, 0x38e38e39, URZ ;  /* 0x38e38e39050478a5 */ /* 0x000fc8000f8e023f */
[----:B------:R-:W-:-:S04]  /*a7b0*/  USHF.R.U32.HI UR41, URZ, 0x1f, UR5 ;  /* 0x0000001f3f297899 */ /* 0x000fc80008011605 */
[----:B------:R-:W-:-:S04]  /*a7c0*/  ULEA.HI.SX32 UR41, UR5, UR41, 0x1b ;  /* 0x0000002905297291 */ /* 0x000fc8000f8fda3f */
[----:B------:R-:W-:Y:S08]  /*a7d0*/  @!P0 BRA `(.L_x_39) ;  /* 0x0000000000808947 */ /* 0x000ff00003800000 */
[----:B------:R-:W-:-:S04]  /*a7e0*/  USHF.R.U32.HI UR4, URZ, 0x10, UR6 ;  /* 0x000000103f047899 */ /* 0x000fc80008011606 */
[----:B------:R-:W-:-:S11]  /*a7f0*/  UISETP.NE.AND UP0, UPT, UR4, URZ, UPT ;  /* 0x0000003f0400728c */ /* 0x000fd6000bf05270 */
[----:B------:R-:W-:Y:S02]  /*a800*/  @!UP0 ULDC UR4, c[0x0][0x9f0] ;  /* 0x00027c0000048ab9 */ /* 0x000fe40000000800 */
[----:B------:R-:W-:Y:S01]  /*a810*/  IMAD.U32 R4, RZ, RZ, UR4 ;  /* 0x00000004ff047e24 */ /* 0x000fe2000f8e00ff */
[----:B------:R-:W-:-:S04]  /*a820*/  UIADD3 UR5, UR41, -0x1, UR4 ;  /* 0xffffffff29057890 */ /* 0x000fc8000fffe004 */
[-C--:B------:R-:W-:Y:S02]  /*a830*/  IABS R5, R4.reuse ;  /* 0x0000000400057213 */ /* 0x080fe40000000000 */
[----:B------:R-:W-:Y:S01]  /*a840*/  IMAD.U32 R8, RZ, RZ, UR5 ;  /* 0x00000005ff087e24 */ /* 0x000fe2000f8e00ff */
[----:B------:R-:W-:Y:S01]  /*a850*/  IABS R4, R4 ;  /* 0x0000000400047213 */ /* 0x000fe20000000000 */
[----:B------:R-:W0:Y:S01]  /*a860*/  I2F.RP R0, R5 ;  /* 0x0000000500007306 */ /* 0x000e220000209400 */
[----:B------:R-:W-:-:S03]  /*a870*/  ULOP3.LUT UR5, UR5, UR4, URZ, 0x3c, !UPT ;  /* 0x0000000405057292 */ /* 0x000fc6000f8e3c3f */
[----:B------:R-:W-:-:S03]  /*a880*/  IMAD.MOV R4, RZ, RZ, -R4 ;  /* 0x000000ffff047224 */ /* 0x000fc600078e0a04 */
[----:B------:R-:W-:Y:S01]  /*a890*/  ISETP.LE.AND P2, PT, RZ, UR5, PT ;  /* 0x00000005ff007c0c */ /* 0x000fe2000bf43270 */
[----:B0-----:R-:W0:Y:S02]  /*a8a0*/  MUFU.RCP R0, R0 ;  /* 0x0000000000007308 */ /* 0x001e240000001000 */
[----:B0-----:R-:W-:Y:S01]  /*a8b0*/  VIADD R2, R0, 0xffffffe ;  /* 0x0ffffffe00027836 */ /* 0x001fe20000000000 */
[----:B------:R-:W-:-:S05]  /*a8c0*/  IABS R0, R8 ;  /* 0x0000000800007213 */ /* 0x000fca0000000000 */
[----:B------:R0:W1:Y:S02]  /*a8d0*/  F2I.FTZ.U32.TRUNC.NTZ R3, R2 ;  /* 0x0000000200037305 */ /* 0x000064000021f000 */
        /* <DEDUP_REMOVED lines=10> */
[----:B------:R-:W-:Y:S02]  /*a980*/  ISETP.NE.AND P1, PT, RZ, UR4, PT ;  /* 0x00000004ff007c0c */ /* 0x000fe4000bf25270 */
[----:B------:R-:W-:-:S13]  /*a990*/  ISETP.GE.U32.AND P0, PT, R0, R5, PT ;  /* 0x000000050000720c */ /* 0x000fda0003f06070 */
[----:B------:R-:W-:-:S04]  /*a9a0*/  @P0 VIADD R3, R3, 0x1 ;  /* 0x0000000103030836 */ /* 0x000fc80000000000 */
[----:B------:R-:W-:Y:S01]  /*a9b0*/  @!P2 IMAD.MOV R3, RZ, RZ, -R3 ;  /* 0x000000ffff03a224 */ /* 0x000fe200078e0a03 */
[----:B------:R-:W-:-:S05]  /*a9c0*/  @!P1 LOP3.LUT R3, RZ, UR4, RZ, 0x33, !PT ;  /* 0x00000004ff039c12 */ /* 0x000fca000f8e33ff */
[----:B------:R-:W-:-:S07]  /*a9d0*/  IMAD.MOV.U32 R24, RZ, RZ, R3 ;  /* 0x000000ffff187224 */ /* 0x000fce00078e0003 */
.L_x_39:
[----:B------:R-:W-:Y:S02]  /*a9e0*/  IMAD R23, R24, UR42, RZ ;  /* 0x0000002a18177c24 */ /* 0x000fe4000f8e02ff */
[----:B------:R-:W-:Y:S02]  /*a9f0*/  IMAD.MOV.U32 R0, RZ, RZ, RZ ;  /* 0x000000ffff007224 */ /* 0x000fe400078e00ff */
[----:B------:R-:W-:Y:S01]  /*aa00*/  IMAD.MOV.U32 R2, RZ, RZ, 0x1 ;  /* 0x00000001ff027424 */ /* 0x000fe200078e00ff */
[----:B------:R-:W-:-:S04]  /*aa10*/  VIADDMNMX R25, R23, R24, UR41, PT ;  /* 0x0000002917197e46 */ /* 0x000fc8000b800118 */
[----:B------:R-:W-:-:S13]  /*aa20*/  ISETP.GT.AND P0, PT, R25, R23, PT ;  /* 0x000000171900720c */ /* 0x000fda0003f04270 */
[----:B------:R-:W-:Y:S05]  /*aa30*/  @!P0 BRA `(.L_x_38) ;  /* 0x0000003400d08947 */ /* 0x000fea0003800000 */
[----:B------:R-:W0:Y:S01]  /*aa40*/  S2UR UR4, SR_CgaCtaId ;  /* 0x00000000000479c3 */ /* 0x000e220000008800 */
[----:B------:R-:W-:Y:S02]  /*aa50*/  UMOV UR40, 0x400 ;  /* 0x0000040000287882 */ /* 0x000fe40000000000 */
[----:B0-----:R-:W-:-:S04]  /*aa60*/  ULEA UR40, UR4, UR40, 0x18 ;  /* 0x0000002804287291 */ /* 0x001fc8000f8ec03f */
[----:B------:R-:W-:-:S04]  /*aa70*/  UIADD3 UR4, UR40, 0x16a00, URZ ;  /* 0x00016a0028047890 */ /* 0x000fc8000fffe03f */
[----:B------:R-:W-:-:S06]  /*aa80*/  ULOP3.LUT UP0, URZ, UR4, 0x1bf, URZ, 0xc0, !UPT ;  /* 0x000001bf043f7892 */ /* 0x000fcc000f80c03f */
[----:B------:R-:W-:-:S13]  /*aa90*/  PLOP3.LUT P0, PT, PT, PT, UP0, 0x80, 0x0 ;  /* 0x000000000000781c */ /* 0x000fda0003f0f008 */
[----:B------:R-:W-:Y:S05]  /*aaa0*/  @!P0 BRA `(.L_x_40) ;  /* 0x0000000000408947 */ /* 0x000fea0003800000 */
[----:B------:R-:W-:Y:S01]  /*aab0*/  MOV R2, 0x0 ;  /* 0x0000000000027802 */ /* 0x000fe20000000f00 */
[----:B------:R-:W-:Y:S01]  /*aac0*/  ULDC.64 UR4, c[0x4][0xa8] ;  /* 0x01002a0000047ab9 */ /* 0x000fe20000000a00 */
[----:B------:R-:W-:Y:S01]  /*aad0*/  ULDC.64 UR6, c[0x4][0xb0] ;  /* 0x01002c0000067ab9 */ /* 0x000fe20000000a00 */
[----:B------:R-:W-:Y:S02]  /*aae0*/  IMAD.U32 R4, RZ, RZ, UR4 ;  /* 0x00000004ff047e24 */ /* 0x000fe4000f8e00ff */
[----:B------:R-:W-:Y:S01]  /*aaf0*/  IMAD.U32 R5, RZ, RZ, UR5 ;  /* 0x00000005ff057e24 */ /* 0x000fe2000f8e00ff */
[----:B------:R-:W0:Y:S01]  /*ab00*/  LDC.64 R2, c[0x4][R2] ;  /* 0x0100000002027b82 */ /* 0x000e220000000a00 */
[----:B------:R-:W-:Y:S01]  /*ab10*/  ULDC.64 UR4, c[0x4][0x8] ;  /* 0x0100020000047ab9 */ /* 0x000fe20000000a00 */
[----:B------:R-:W-:Y:S02]  /*ab20*/  IMAD.U32 R6, RZ, RZ, UR6 ;  /* 0x00000006ff067e24 */ /* 0x000fe4000f8e00ff */
[----:B------:R-:W-:-:S02]  /*ab30*/  IMAD.U32 R7, RZ, RZ, UR7 ;  /* 0x00000007ff077e24 */ /* 0x000fc4000f8e00ff */
[----:B------:R-:W-:Y:S02]  /*ab40*/  IMAD.U32 R10, RZ, RZ, UR4 ;  /* 0x00000004ff0a7e24 */ /* 0x000fe4000f8e00ff */
[----:B------:R-:W-:Y:S02]  /*ab50*/  IMAD.U32 R11, RZ, RZ, UR5 ;  /* 0x00000005ff0b7e24 */ /* 0x000fe4000f8e00ff */
[----:B------:R-:W-:Y:S02]  /*ab60*/  IMAD.MOV.U32 R8, RZ, RZ, 0x70 ;  /* 0x00000070ff087424 */ /* 0x000fe400078e00ff */
[----:B------:R-:W-:Y:S02]  /*ab70*/  IMAD.MOV.U32 R12, RZ, RZ, 0x1 ;  /* 0x00000001ff0c7424 */ /* 0x000fe400078e00ff */
[----:B------:R-:W-:-:S07]  /*ab80*/  IMAD.MOV.U32 R13, RZ, RZ, RZ ;  /* 0x000000ffff0d7224 */ /* 0x000fce00078e00ff */
[----:B------:R-:W-:-:S07]  /*ab90*/  LEPC R20, `(.L_x_40) ;  /* 0x000000001014794e */ /* 0x000fce0000000000 */
[----:B0-----:R-:W-:Y:S05]  /*aba0*/  CALL.ABS.NOINC R2 ;  /* 0x0000000002007343 */ /* 0x001fea0003c00000 */
.L_x_40:
[----:B------:R-:W-:-:S04]  /*abb0*/  UIADD3 UR4, UR40, 0x200, URZ ;  /* 0x0000020028047890 */ /* 0x000fc8000fffe03f */
[----:B------:R-:W-:-:S06]  /*abc0*/  ULOP3.LUT UP0, URZ, UR4, 0x1bf, URZ, 0xc0, !UPT ;  /* 0x000001bf043f7892 */ /* 0x000fcc000f80c03f */
[----:B------:R-:W-:-:S13]  /*abd0*/  PLOP3.LUT P0, PT, PT, PT, UP0, 0x80, 0x0 ;  /* 0x000000000000781c */ /* 0x000fda0003f0f008 */
[----:B------:R-:W-:Y:S05]  /*abe0*/  @!P0 BRA `(.L_x_41) ;  /* 0x00000000007c8947 */ /* 0x000fea0003800000 */
        /* <DEDUP_REMOVED lines=16> */
.L_x_42:
[----:B------:R0:W1:Y:S01]  /*acf0*/  LDC.64 R2, c[0x4][R16] ;  /* 0x0100000010027b82 */ /* 0x0000620000000a00 */
[----:B------:R-:W-:Y:S01]  /*ad00*/  ULDC.64 UR4, c[0x4][0xa8] ;  /* 0x01002a0000047ab9 */ /* 0x000fe20000000a00 */
[----:B------:R-:W-:Y:S01]  /*ad10*/  ULDC.64 UR6, c[0x4][0xb0] ;  /* 0x01002c0000067ab9 */ /* 0x000fe20000000a00 */
[----:B------:R-:W-:Y:S02]  /*ad20*/  IMAD.U32 R4, RZ, RZ, UR4 ;  /* 0x00000004ff047e24 */ /* 0x000fe4000f8e00ff */
        /* <DEDUP_REMOVED lines=11> */
.L_x_41:
[----:B------:R-:W0:Y:S01]  /*ade0*/  LDC.64 R2, c[0x0][0x9f8] ;  /* 0x00027e00ff027b82 */ /* 0x000e220000000a00 */
[----:B------:R-:W-:-:S07]  /*adf0*/  IMAD.MOV.U32 R19, RZ, RZ, R18 ;  /* 0x000000ffff137224 */ /* 0x000fce00078e0012 */
[----:B------:R-:W1:Y:S01]  /*ae00*/  LDC.64 R4, c[0x0][0x418] ;  /* 0x00010600ff047b82 */ /* 0x000e620000000a00 */
[----:B0-----:R-:W-:-:S04]  /*ae10*/  ISETP.NE.U32.AND P0, PT, R2, RZ, PT ;  /* 0x000000ff0200720c */ /* 0x001fc80003f05070 */
[----:B------:R-:W-:-:S13]  /*ae20*/  ISETP.NE.AND.EX P0, PT, R3, RZ, PT, P0 ;  /* 0x000000ff0300720c */ /* 0x000fda0003f05300 */
[----:B------:R-:W0:Y:S02]  /*ae30*/  @P0 LDC.64 R2, c[0x0][0x9f8] ;  /* 0x00027e00ff020b82 */ /* 0x000e240000000a00 */
[----:B0-----:R-:W-:-:S05]  /*ae40*/  @P0 IMAD.WIDE R2, R18, 0x4, R2 ;  /* 0x0000000412020825 */ /* 0x001fca00078e0202 */
[----:B------:R-:W2:Y:S01]  /*ae50*/  @P0 LDG.E R19, desc[UR38][R2.64] ;  /* 0x0000002602130981 */ /* 0x000ea2000c1e1900 */
[----:B-1----:R-:W-:Y:S01]  /*ae60*/  ISETP.NE.U32.AND P0, PT, R4, RZ, PT ;  /* 0x000000ff0400720c */ /* 0x002fe20003f05070 */
[----:B------:R-:W-:Y:S01]  /*ae70*/  UMOV UR4, 0xffffffff ;  /* 0xffffffff00047882 */ /* 0x000fe20000000000 */
[----:B------:R-:W-:Y:S01]  /*ae80*/  LOP3.LUT R17, R17, 0xfffffffe, RZ, 0xc0, !PT ;  /* 0xfffffffe11117812 */ /* 0x000fe200078ec0ff */
[----:B------:R-:W-:Y:S01]  /*ae90*/  VIADD R18, R25, 0xffffffff ;  /* 0xffffffff19127836 */ /* 0x000fe20000000000 */
[----:B------:R-:W-:-:S13]  /*aea0*/  ISETP.NE.AND.EX P1, PT, R5, RZ, PT, P0 ;  /* 0x000000ff0500720c */ /* 0x000fda0003f25300 */
[----:B------:R-:W-:Y:S02]  /*aeb0*/  @P1 LOP3.LUT R17, R17, 0x1, RZ, 0xfc, !PT ;  /* 0x0000000111111812 */ /* 0x000fe400078efcff */
[----:B--2---:R-:W-:Y:S02]  /*aec0*/  SHF.R.S32.HI R22, RZ, 0x1f, R19 ;  /* 0x0000001fff167819 */ /* 0x004fe40000011413 */
[----:B------:R-:W-:Y:S01]  /*aed0*/  SEL R16, R19, RZ, !P1 ;  /* 0x000000ff13107207 */ /* 0x000fe20004800000 */
[----:B------:R-:W-:Y:S06]  /*aee0*/  BRA.DIV UR4, `(.L_x_43) ;  /* 0x0000003604cc7947 */ /* 0x000fec000b800000 */
[----:B------:R0:W1:Y:S02]  /*aef0*/  SHFL.IDX PT, R14, R29, RZ, 0x1f ;  /* 0x00001fff1d0e7589 */ /* 0x00006400000e0000 */
.L_x_127:
[----:B-1----:R-:W-:Y:S02]  /*af00*/  ISETP.NE.AND P0, PT, R14, RZ, PT ;  /* 0x000000ff0e00720c */ /* 0x002fe40003f05270 */
[----:B------:R-:W-:Y:S02]  /*af10*/  PLOP3.LUT P2, PT, PT, PT, PT, 0x8, 0x0 ;  /* 0x000000000000781c */ /* 0x000fe40003f4e170 */
[----:B------:R-:W-:-:S11]  /*af20*/  LOP3.LUT R17, R17, 0xfffffffd, RZ, 0xc0, !PT ;  /* 0xfffffffd11117812 */ /* 0x000fd600078ec0ff */
[----:B------:R-:W-:Y:S01]  /*af30*/  @P2 LOP3.LUT R17, R17, 0x2, RZ, 0xfc, !PT ;  /* 0x0000000211112812 */ /* 0x000fe200078efcff */
[----:B------:R-:W-:Y:S06]  /*af40*/  @P0 BRA `(.L_x_44) ;  /* 0x0000000400080947 */ /* 0x000fec0003800000 */
[----:B------:R-:W-:-:S03]  /*af50*/  UMOV UR4, 0xffffffff ;  /* 0xffffffff00047882 */ /* 0x000fc60000000000 */
[----:B------:R-:W-:Y:S05]  /*af60*/  BRA.DIV UR4, `(.L_x_45) ;  /* 0x0000003604cc7947 */ /* 0x000fea000b800000 */
[----:B------:R-:W-:-:S13]  /*af70*/  ELECT P6, URZ, PT ;  /* 0x00000000003f782f */ /* 0x000fda00038c0000 */
.L_x_130:
[----:B------:R-:W-:Y:S05]  /*af80*/  @!P6 BRA `(.L_x_44) ;  /* 0x0000000000f8e947 */ /* 0x000fea0003800000 */
[----:B------:R-:W-:Y:S02]  /*af90*/  IMAD.MOV.U32 R0, RZ, RZ, 0x1 ;  /* 0x00000001ff007424 */ /* 0x000fe400078e00ff */
[----:B------:R-:W-:-:S03]  /*afa0*/  IMAD.MOV.U32 R16, RZ, RZ, R19 ;  /* 0x000000ffff107224 */ /* 0x000fc600078e0013 */
[----:B------:R-:W-:Y:S01]  /*afb0*/  SHF.L.U32 R0, R0, 0x1f, RZ ;  /* 0x0000001f00007819 */ /* 0x000fe200000006ff */
[----:B------:R-:W-:Y:S06]  /*afc0*/  @!P1 BRA `(.L_x_46) ;  /* 0x0000000000489947 */ /* 0x000fec0003800000 */
[----:B------:R-:W1:Y:S01]  /*afd0*/  LDC R7, c[0x0][0x43c] ;  /* 0x00010f00ff077b82 */ /* 0x000e620000000800 */
[----:B------:R-:W-:Y:S01]  /*afe0*/  IMAD.MOV.U32 R9, RZ, RZ, R18 ;  /* 0x000000ffff097224 */ /* 0x000fe200078e0012 */
[----:B------:R-:W-:Y:S02]  /*aff0*/  ULDC.64 UR4, c[0x0][0x428] ;  /* 0x00010a0000047ab9 */ /* 0x000fe40000000a00 */
[----:B------:R-:W-:-:S04]  /*b000*/  IMAD R6, R22, UR4, RZ ;  /* 0x0000000416067c24 */ /* 0x000fc8000f8e02ff */
[----:B------:R-:W-:Y:S01]  /*b010*/  IMAD R11, R19, UR5, R6 ;  /* 0x00000005130b7c24 */ /* 0x000fe2000f8e0206 */
[----:B-1----:R-:W-:-:S13]  /*b020*/  ISETP.NE.AND P0, PT, R7, 0x1, PT ;  /* 0x000000010700780c */ /* 0x002fda0003f05270 */
[----:B------:R-:W1:Y:S02]  /*b030*/  @P0 LDC.64 R2, c[0x0][0x440] ;  /* 0x00011000ff020b82 */ /* 0x000e640000000a00 */
[----:B-1----:R-:W-:-:S05]  /*b040*/  @P0 IMAD.HI.U32 R2, R18, R2, RZ ;  /* 0x0000000212020227 */ /* 0x002fca00078e00ff */
[----:B------:R-:W-:-:S04]  /*b050*/  @P0 SHF.R.U32.HI R9, RZ, R3, R2 ;  /* 0x00000003ff090219 */ /* 0x000fc80000011602 */
[--C-:B------:R-:W-:Y:S01]  /*b060*/  SHF.R.S32.HI R3, RZ, 0x1f, R9.reuse ;  /* 0x0000001fff037819 */ /* 0x100fe20000011409 */
[----:B------:R-:W-:-:S04]  /*b070*/  IMAD.MOV.U32 R2, RZ, RZ, R9 ;  /* 0x000000ffff027224 */ /* 0x000fc800078e0009 */
[----:B------:R-:W-:-:S04]  /*b080*/  IMAD.WIDE.U32 R2, R19, UR4, R2 ;  /* 0x0000000413027c25 */ /* 0x000fc8000f8e0002 */
[----:B------:R-:W-:Y:S01]  /*b090*/  IMAD.IADD R3, R3, 0x1, R11 ;  /* 0x0000000103037824 */ /* 0x000fe200078e020b */
[----:B------:R-:W-:-:S04]  /*b0a0*/  LEA R4, P0, R2, R4, 0x2 ;  /* 0x0000000402047211 */ /* 0x000fc800078010ff */
[----:B------:R-:W-:-:S05]  /*b0b0*/  LEA.HI.X R5, R2, R5, R3, 0x2, P0 ;  /* 0x0000000502057211 */ /* 0x000fca00000f1403 */
[----:B------:R1:W5:Y:S01]  /*b0c0*/  LDG.E R16, desc[UR38][R4.64] ;  /* 0x0000002604107981 */ /* 0x000362000c1e1900 */
[----:B------:R-:W-:-:S04]  /*b0d0*/  IMAD.MOV R2, RZ, RZ, -R9 ;  /* 0x000000ffff027224 */ /* 0x000fc800078e0a09 */
[----:B------:R-:W-:-:S07]  /*b0e0*/  IMAD R18, R7, R2, R18 ;  /* 0x0000000207127224 */ /* 0x000fce00078e0212 */
.L_x_46:
[----:B------:R-:W2:Y:S01]  /*b0f0*/  SYNCS.PHASECHK.TRANS64.TRYWAIT P0, [UR40+0x31c40], R0 ;  /* 0x031c4000ff0075a7 */ /* 0x000ea20008000168 */
[----:B------:R-:W-:Y:S01]  /*b100*/  ISETP.NE.AND P1, PT, R27, RZ, PT ;  /* 0x000000ff1b00720c */ /* 0x000fe20003f25270 */
[----:B--2---:R-:W-:-:S12]  /*b110*/  @!P0 BRA `(.L_x_47) ;  /* 0x0000003400808947 */ /* 0x004fd80003800000 */
.L_x_131:
[----:B------:R-:W-:Y:S05]  /*b120*/  @P1 BRA `(.L_x_48) ;  /* 0x0000000000181947 */ /* 0x000fea0003800000 */
[----:B------:R-:W3:Y:S01]  /*b130*/  S2R R2, SR_TID.X ;  /* 0x0000000000027919 */ /* 0x000ee20000002100 */
[----:B--2---:R-:W-:-:S04]  /*b140*/  IMAD.MOV.U32 R0, RZ, RZ, 0x6c00 ;  /* 0x00006c00ff007424 */ /* 0x004fc800078e00ff */
[----:B------:R4:W-:Y:S01]  /*b150*/  SYNCS.ARRIVE.TRANS64 RZ, [UR40+0x31c30], R0 ;  /* 0x031c3000ffff79a7 */ /* 0x0009e20008000028 */
[----:B---3--:R-:W-:-:S13]  /*b160*/  LOP3.LUT P0, RZ, R2, 0x1f, RZ, 0xc0, !PT ;  /* 0x0000001f02ff7812 */ /* 0x008fda000780c0ff */
[----:B----4-:R-:W-:Y:S05]  /*b170*/  @!P0 BRA `(.L_x_48) ;  /* 0x0000000000048947 */ /* 0x010fea0003800000 */
[----:B------:R-:W-:Y:S01]  /*b180*/  BPT.TRAP 0x1 ;  /* 0x000000040000795c */ /* 0x000fe20000300000 */
.L_x_48:
[----:B------:R-:W-:Y:S01]  /*b190*/  R2UR UR11, R18 ;  /* 0x00000000120b72ca */ /* 0x000fe200000e0000 */
[----:B------:R-:W-:Y:S01]  /*b1a0*/  ULDC.64 UR4, c[0x0][0x198] ;  /* 0x0000660000047ab9 */ /* 0x000fe20000000a00 */
[----:B-----5:R-:W-:Y:S01]  /*b1b0*/  R2UR UR13, R16 ;  /* 0x00000000100d72ca */ /* 0x020fe200000e0000 */
[----:B------:R-:W-:Y:S01]  /*b1c0*/  UIADD3 UR4, UP0, UR4, 0x370, URZ ;  /* 0x0000037004047890 */ /* 0x000fe2000ff1e03f */
[----:B------:R-:W-:Y:S01]  /*b1d0*/  PLOP3.LUT P0, PT, PT, PT, PT, 0x80, 0x0 ;  /* 0x000000000000781c */ /* 0x000fe20003f0f070 */
[----:B------:R-:W-:Y:S01]  /*b1e0*/  UIADD3 UR8, UR40, 0x16a00, URZ ;  /* 0x00016a0028087890 */ /* 0x000fe2000fffe03f */
[----:B------:R-:W-:Y:S01]  /*b1f0*/  LOP3.LUT R17, R17, 0xfffffffd, RZ, 0xc0, !PT ;  /* 0xfffffffd11117812 */ /* 0x000fe200078ec0ff */
[----:B------:R-:W-:Y:S02]  /*b200*/  UIADD3 UR9, UR40, 0x31c30, URZ ;  /* 0x00031c3028097890 */ /* 0x000fe4000fffe03f */
[----:B------:R-:W-:Y:S02]  /*b210*/  UIADD3.X UR5, URZ, UR5, URZ, UP0, !UPT ;  /* 0x000000053f057290 */ /* 0x000fe400087fe43f */
[----:B------:R-:W-:-:S02]  /*b220*/  UIADD3 UR16, UR40, 0x18e00, URZ ;  /* 0x00018e0028107890 */ /* 0x000fc4000fffe03f */
[----:B------:R-:W-:Y:S02]  /*b230*/  UIMAD UR11, UR11, 0x90, URZ ;  /* 0x000000900b0b78a4 */ /* 0x000fe4000f8e023f */
[----:B------:R-:W-:Y:S01]  /*b240*/  UIADD3 UR32, UR40, 0x1b200, URZ ;  /* 0x0001b20028207890 */ /* 0x000fe2000fffe03f */
[----:B------:R-:W-:Y:S01]  /*b250*/  UMOV UR6, 0x0 ;  /* 0x0000000000067882 */ /* 0x000fe20000000000 */
[----:B------:R-:W-:Y:S01]  /*b260*/  UMOV UR7, 0x14f00000 ;  /* 0x14f0000000077882 */ /* 0x000fe20000000000 */
[----:B------:R-:W-:Y:S01]  /*b270*/  UMOV UR10, URZ ;  /* 0x0000003f000a7c82 */ /* 0x000fe20008000000 */
[----:B------:R-:W-:Y:S01]  /*b280*/  UMOV UR12, UR36 ;  /* 0x00000024000c7c82 */ /* 0x000fe20008000000 */
[----:B------:R-:W-:Y:S01]  /*b290*/  UMOV UR18, 0x20 ;  /* 0x0000002000127882 */ /* 0x000fe20000000000 */
[----:B------:R-:W-:Y:S01]  /*b2a0*/  UMOV UR20, UR36 ;  /* 0x0000002400147c82 */ /* 0x000fe20008000000 */
[----:B------:R-:W-:Y:S01]  /*b2b0*/  UMOV UR17, UR9 ;  /* 0x0000000900117c82 */ /* 0x000fe20008000000 */
[----:B------:R-:W-:Y:S01]  /*b2c0*/  UMOV UR21, UR13 ;  /* 0x0000000d00157c82 */ /* 0x000fe20008000000 */
[----:B------:R-:W-:Y:S01]  /*b2d0*/  UMOV UR19, UR11 ;  /* 0x0000000b00137c82 */ /* 0x000fe20008000000 */
[----:B------:R-:W-:Y:S01]  /*b2e0*/  UMOV UR34, 0x40 ;  /* 0x0000004000227882 */ /* 0x000fe20000000000 */
[----:B------:R-:W-:Y:S01]  /*b2f0*/  UMOV UR33, UR9 ;  /* 0x0000000900217c82 */ /* 0x000fe20008000000 */
[----:B------:R-:W-:Y:S01]  /*b300*/  UMOV UR37, UR13 ;  /* 0x0000000d00257c82 */ /* 0x000fe20008000000 */
[----:B------:R3:W-:Y:S01]  /*b310*/  UTMALDG.4D [UR8], [UR4], desc[UR6] ;  /* 0x00000608040075b4 */ /* 0x0007e20008019000 */
[----:B------:R-:W-:Y:S01]  /*b320*/  UMOV UR35, UR11 ;  /* 0x0000000b00237c82 */ /* 0x000fe20008000000 */
[----:B------:R-:W-:Y:S01]  /*b330*/  @P0 LOP3.LUT R17, R17, 0x2, RZ, 0xfc, !PT ;  /* 0x0000000211110812 */ /* 0x000fe200078efcff */
[----:B------:R3:W-:Y:S01]  /*b340*/  UTMALDG.4D [UR16], [UR4], desc[UR6] ;  /* 0x00000610040075b4 */ /* 0x0007e20008019000 */
[----:B------:R3:W-:Y:S02]  /*b350*/  UTMALDG.4D [UR32], [UR4], desc[UR6] ;  /* 0x00000620040075b4 */ /* 0x0007e40008019000 */
[----:B---3--:R-:W-:-:S03]  /*b360*/  NOP ;  /* 0x0000000000007918 */ /* 0x008fc60000000000 */
.L_x_44:
[----:B------:R-:W-:Y:S05]  /*b370*/  WARPSYNC.ALL ;  /* 0x0000000000007948 */ /* 0x000fea0003800000 */
[----:B--2---:R-:W2:Y:S01]  /*b380*/  S2R R0, SR_CTAID.Z ;  /* 0x0000000000007919 */ /* 0x004ea20000002700 */
[----:B------:R-:W-:Y:S02]  /*b390*/  UIADD3 UR5, UR40, 0xda00, URZ ;  /* 0x0000da0028057890 */ /* 0x000fe4000fffe03f */
[----:B------:R-:W-:Y:S01]  /*b3a0*/  USHF.R.S32.HI UR4, URZ, 0x1f, UR36 ;  /* 0x0000001f3f047899 */ /* 0x000fe20008011424 */
[----:B------:R-:W-:Y:S01]  /*b3b0*/  BAR.SYNC.DEFER_BLOCKING 0x8, 0x200 ;  /* 0x0208000000007b1d */ /* 0x000fe20000010000 */
[----:B------:R-:W-:-:S05]  /*b3c0*/  ULOP3.LUT UP0, URZ, UR5, 0x1bf, URZ, 0xc0, !UPT ;  /* 0x000001bf053f7892 */ /* 0x000fca000f80c03f */
[----:B------:R-:W-:Y:S01]  /*b3d0*/  ULDC.64 UR6, c[0x0][0x2d8] ;  /* 0x0000b60000067ab9 */ /* 0x000fe20000000a00 */
[----:B------:R-:W-:Y:S01]  /*b3e0*/  PLOP3.LUT P0, PT, PT, PT, UP0, 0x80, 0x0 ;  /* 0x000000000000781c */ /* 0x000fe20003f0f008 */
[----:B------:R-:W-:Y:S02]  /*b3f0*/  UIMAD UR4, UR4, UR6, URZ ;  /* 0x00000006040472a4 */ /* 0x000fe4000f8e023f */
[----:B------:R-:W-:Y:S02]  /*b400*/  UIMAD.WIDE.U32 UR44, UR36, UR6, URZ ;  /* 0x00000006242c72a5 */ /* 0x000fe4000f8e003f */
[----:B------:R-:W-:-:S04]  /*b410*/  UIMAD UR4, UR36, UR7, UR4 ;  /* 0x00000007240472a4 */ /* 0x000fc8000f8e0204 */
[----:B------:R-:W-:Y:S01]  /*b420*/  UIADD3 UR43, UR45, UR4, URZ ;  /* 0x000000042d2b7290 */ /* 0x000fe2000fffe03f */
[----:B--2---:R-:W-:-:S03]  /*b430*/  SHF.R.S32.HI R28, RZ, 0x1f, R0 ;  /* 0x0000001fff1c7819 */ /* 0x004fc60000011400 */
[----:B------:R-:W-:Y:S08]  /*b440*/  @!P0 BRA `(.L_x_49) ;  /* 0x0000000000408947 */ /* 0x000ff00003800000 */
[----:B------:R-:W-:Y:S01]  /*b450*/  MOV R2, 0x0 ;  /* 0x0000000000027802 */ /* 0x000fe20000000f00 */
[----:B------:R-:W-:Y:S01]  /*b460*/  ULDC.64 UR6, c[0x4][0xa8] ;  /* 0x01002a0000067ab9 */ /* 0x000fe20000000a00 */
[----:B------:R-:W-:Y:S01]  /*b470*/  ULDC.64 UR8, c[0x4][0xb0] ;  /* 0x01002c0000087ab9 */ /* 0x000fe20000000a00 */
[----:B------:R-:W-:Y:S01]  /*b480*/  ULDC.64 UR4, c[0x4][0x20] ;  /* 0x0100080000047ab9 */ /* 0x000fe20000000a00 */
[----:B-1----:R-:W-:Y:S02]  /*b490*/  IMAD.U32 R4, RZ, RZ, UR6 ;  /* 0x00000006ff047e24 */ /* 0x002fe4000f8e00ff */
[----:B------:R-:W1:Y:S01]  /*b4a0*/  LDC.64 R2, c[0x4][R2] ;  /* 0x0100000002027b82 */ /* 0x000e620000000a00 */
[----:B------:R-:W-:Y:S02]  /*b4b0*/  IMAD.U32 R5, RZ, RZ, UR7 ;  /* 0x00000007ff057e24 */ /* 0x000fe4000f8e00ff */
        /* <DEDUP_REMOVED lines=8> */
[----:B01----:R-:W-:Y:S05]  /*b540*/  CALL.ABS.NOINC R2 ;  /* 0x0000000002007343 */ /* 0x003fea0003c00000 */
.L_x_49:
[----:B------:R-:W2:Y:S01]  /*b550*/  LDC R14, c[0x0][0x448] ;  /* 0x00011200ff0e7b82 */ /* 0x000ea20000000800 */
[----:B------:R-:W3:Y:S01]  /*b560*/  S2R R20, SR_TID.X ;  /* 0x0000000000147919 */ /* 0x000ee20000002100 */
[----:B------:R-:W-:Y:S01]  /*b570*/  SHF.R.U32.HI R10, RZ, 0x2, R27 ;  /* 0x00000002ff0a7819 */ /* 0x000fe2000001161b */
[----:B------:R-:W-:Y:S01]  /*b580*/  UMOV UR4, UR44 ;  /* 0x0000002c00047c82 */ /* 0x000fe20008000000 */
[----:B------:R-:W-:Y:S01]  /*b590*/  UMOV UR5, UR43 ;  /* 0x0000002b00057c82 */ /* 0x000fe20008000000 */
[----:B------:R-:W4:Y:S01]  /*b5a0*/  S2R R13, SR_CTAID.X ;  /* 0x00000000000d7919 */ /* 0x000f220000002500 */
[----:B------:R-:W-:Y:S01]  /*b5b0*/  ULDC.64 UR6, c[0x0][0x2c8] ;  /* 0x0000b20000067ab9 */ /* 0x000fe20000000a00 */
[----:B------:R-:W-:Y:S01]  /*b5c0*/  ULDC.64 UR8, c[0x0][0x280] ;  /* 0x0000a00000087ab9 */ /* 0x000fe20000000a00 */
[----:B------:R-:W5:Y:S01]  /*b5d0*/  S2R R21, SR_CTAID.Z ;  /* 0x0000000000157919 */ /* 0x000f620000002700 */
[----:B--2---:R-:W-:Y:S01]  /*b5e0*/  ISETP.NE.AND P0, PT, R14, 0x1, PT ;  /* 0x000000010e00780c */ /* 0x004fe20003f05270 */
[----:B---3--:R-:W-:-:S12]  /*b5f0*/  IMAD.SHL.U32 R3, R20, 0x20, RZ ;  /* 0x0000002014037824 */ /* 0x008fd800078e00ff */
[----:B-1----:R-:W1:Y:S01]  /*b600*/  @P0 LDC R5, c[0x0][0x44c] ;  /* 0x00011300ff050b82 */ /* 0x002e620000000800 */
[----:B------:R-:W-:-:S05]  /*b610*/  LOP3.LUT R0, R10, 0x60, R3, 0xf8, !PT ;  /* 0x000000600a007812 */ /* 0x000fca00078ef803 */
[----:B----4-:R-:W-:Y:S02]  /*b620*/  IMAD R0, R13, 0xc0, R0 ;  /* 0x000000c00d007824 */ /* 0x010fe400078e0200 */
[----:B------:R-:W2:Y:S02]  /*b630*/  @P0 LDC R7, c[0x0][0x450] ;  /* 0x00011400ff070b82 */ /* 0x000ea40000000800 */
[----:B------:R-:W-:-:S04]  /*b640*/  VIADD R9, R0, 0x80 ;  /* 0x0000008000097836 */ /* 0x000fc80000000000 */
[----:B------:R-:W-:Y:S02]  /*b650*/  IMAD.MOV.U32 R8, RZ, RZ, R9 ;  /* 0x000000ffff087224 */ /* 0x000fe400078e0009 */
[----:B------:R-:W3:Y:S08]  /*b660*/  @P0 LDC R6, c[0x0][0x44c] ;  /* 0x00011300ff060b82 */ /* 0x000ef00000000800 */
[----:B------:R-:W4:Y:S01]  /*b670*/  @P0 LDC R11, c[0x0][0x450] ;  /* 0x00011400ff0b0b82 */ /* 0x000f220000000800 */
[----:B-1----:R-:W-:-:S04]  /*b680*/  @P0 IMAD.HI.U32 R4, R0, R5, RZ ;  /* 0x0000000500040227 */ /* 0x002fc800078e00ff */
[----:B------:R-:W-:-:S03]  /*b690*/  IMAD.MOV.U32 R5, RZ, RZ, R0 ;  /* 0x000000ffff057224 */ /* 0x000fc600078e0000 */
[----:B------:R-:W1:Y:S01]  /*b6a0*/  LDC.64 R2, c[0x0][0x2e0] ;  /* 0x0000b800ff027b82 */ /* 0x000e620000000a00 */
[----:B--2---:R-:W-:Y:S01]  /*b6b0*/  @P0 SHF.R.U32.HI R5, RZ, R7, R4 ;  /* 0x00000007ff050219 */ /* 0x004fe20000011604 */
[----:B---3--:R-:W-:Y:S01]  /*b6c0*/  @P0 IMAD.HI.U32 R4, R9, R6, RZ ;  /* 0x0000000609040227 */ /* 0x008fe200078e00ff */
[----:B------:R-:W-:-:S04]  /*b6d0*/  SHF.R.U32.HI R6, RZ, 0x3, R20 ;  /* 0x00000003ff067819 */ /* 0x000fc80000011614 */
[----:B------:R-:W-:Y:S02]  /*b6e0*/  LOP3.LUT R6, R6, 0x3, RZ, 0xc0, !PT ;  /* 0x0000000306067812 */ /* 0x000fe400078ec0ff */
[----:B----4-:R-:W-:Y:S01]  /*b6f0*/  @P0 SHF.R.U32.HI R8, RZ, R11, R4 ;  /* 0x0000000bff080219 */ /* 0x010fe20000011604 */
[--C-:B------:R-:W-:Y:S01]  /*b700*/  IMAD.MOV R11, RZ, RZ, -R5.reuse ;  /* 0x000000ffff0b7224 */ /* 0x100fe200078e0a05 */
[----:B------:R-:W-:-:S03]  /*b710*/  SHF.R.S32.HI R4, RZ, 0x1f, R5 ;  /* 0x0000001fff047819 */ /* 0x000fc60000011405 */
[----:B------:R-:W-:Y:S02]  /*b720*/  IMAD R11, R14, R11, R0 ;  /* 0x0000000b0e0b7224 */ /* 0x000fe400078e0200 */
[----:B------:R-:W-:Y:S02]  /*b730*/  IMAD.MOV R12, RZ, RZ, -R8 ;  /* 0x000000ffff0c7224 */ /* 0x000fe400078e0a08 */
[----:B-1----:R-:W-:Y:S01]  /*b740*/  IMAD R28, R28, R2, RZ ;  /* 0x000000021c1c7224 */ /* 0x002fe200078e02ff */
[----:B------:R-:W-:-:S03]  /*b750*/  SHF.R.S32.HI R0, RZ, 0x1f, R11 ;  /* 0x0000001fff007819 */ /* 0x000fc6000001140b */
[C---:B-----5:R-:W-:Y:S02]  /*b760*/  IMAD R7, R21.reuse, R3, R28 ;  /* 0x0000000315077224 */ /* 0x060fe400078e021c */
[----:B------:R-:W-:Y:S01]  /*b770*/  IMAD.WIDE.U32 R2, R21, R2, UR4 ;  /* 0x0000000415027e25 */ /* 0x000fe2000f8e0002 */
[----:B------:R-:W-:-:S03]  /*b780*/  ULDC.64 UR4, c[0x0][0x2d0] ;  /* 0x0000b40000047ab9 */ /* 0x000fc60000000a00 */
[----:B------:R-:W-:Y:S02]  /*b790*/  IMAD R4, R4, UR4, RZ ;  /* 0x0000000404047c24 */ /* 0x000fe4000f8e02ff */
[----:B------:R-:W-:Y:S02]  /*b7a0*/  IMAD.IADD R3, R3, 0x1, R7 ;  /* 0x0000000103037824 */ /* 0x000fe400078e0207 */
[C---:B------:R-:W-:Y:S02]  /*b7b0*/  IMAD R7, R5.reuse, UR5, R4 ;  /* 0x0000000505077c24 */ /* 0x040fe4000f8e0204 */
[----:B------:R-:W-:-:S04]  /*b7c0*/  IMAD.WIDE.U32 R4, R5, UR4, R2 ;  /* 0x0000000405047c25 */ /* 0x000fc8000f8e0002 */
[----:B------:R-:W-:Y:S02]  /*b7d0*/  IMAD R0, R0, UR6, RZ ;  /* 0x0000000600007c24 */ /* 0x000fe4000f8e02ff */
[----:B------:R-:W-:Y:S02]  /*b7e0*/  IMAD.IADD R5, R5, 0x1, R7 ;  /* 0x0000000105057824 */ /* 0x000fe400078e0207 */
[C---:B------:R-:W-:Y:S02]  /*b7f0*/  IMAD R7, R11.reuse, UR7, R0 ;  /* 0x000000070b077c24 */ /* 0x040fe4000f8e0200 */
[----:B------:R-:W-:Y:S02]  /*b800*/  IMAD.SHL.U32 R0, R20, 0x8, RZ ;  /* 0x0000000814007824 */ /* 0x000fe400078e00ff */
[----:B------:R-:W-:-:S03]  /*b810*/  IMAD.WIDE.U32 R4, R11, UR6, R4 ;  /* 0x000000060b047c25 */ /* 0x000fc6000f8e0004 */
[C---:B------:R-:W-:Y:S01]  /*b820*/  LOP3.LUT R21, R0.reuse, 0x18, RZ, 0xc0, !PT ;  /* 0x0000001800157812 */ /* 0x040fe200078ec0ff */
[----:B------:R-:W-:Y:S01]  /*b830*/  IMAD.SHL.U32 R11, R27, 0x8, RZ ;  /* 0x000000081b0b7824 */ /* 0x000fe200078e00ff */
[----:B------:R-:W-:Y:S01]  /*b840*/  LOP3.LUT R0, R0, 0x20, RZ, 0xc0, !PT ;  /* 0x0000002000007812 */ /* 0x000fe200078ec0ff */
[----:B------:R-:W-:Y:S02]  /*b850*/  IMAD.IADD R7, R5, 0x1, R7 ;  /* 0x0000000105077824 */ /* 0x000fe400078e0207 */
[----:B------:R-:W-:Y:S01]  /*b860*/  IMAD R5, R14, R12, R9 ;  /* 0x0000000c0e057224 */ /* 0x000fe200078e0209 */
[----:B------:R-:W-:Y:S01]  /*b870*/  LOP3.LUT R0, R0, 0x300, R11, 0xf8, !PT ;  /* 0x0000030000007812 */ /* 0x000fe200078ef80b */
[C---:B------:R-:W-:Y:S02]  /*b880*/  IMAD R11, R6.reuse, 0x40, R21 ;  /* 0x00000040060b7824 */ /* 0x040fe400078e0215 */
[----:B------:R-:W-:Y:S02]  /*b890*/  IMAD.SHL.U32 R6, R6, 0x8, RZ ;  /* 0x0000000806067824 */ /* 0x000fe400078e00ff */
[----:B------:R-:W-:-:S03]  /*b8a0*/  IMAD.WIDE.U32 R2, R8, UR4, R2 ;  /* 0x0000000408027c25 */ /* 0x000fc6000f8e0002 */
[----:B------:R-:W-:Y:S02]  /*b8b0*/  LOP3.LUT R0, R0, R11, R6, 0xf6, !PT ;  /* 0x0000000b00007212 */ /* 0x000fe400078ef606 */
[----:B------:R-:W-:-:S04]  /*b8c0*/  LEA R6, P0, R4, UR8, 0x1 ;  /* 0x0000000804067c11 */ /* 0x000fc8000f8008ff */
[----:B------:R-:W-:Y:S02]  /*b8d0*/  LEA.HI.X R7, R4, UR9, R7, 0x1, P0 ;  /* 0x0000000904077c11 */ /* 0x000fe400080f0c07 */
[----:B------:R-:W-:-:S05]  /*b8e0*/  SHF.R.S32.HI R4, RZ, 0x1f, R8 ;  /* 0x0000001fff047819 */ /* 0x000fca0000011408 */
[----:B------:R-:W-:Y:S01]  /*b8f0*/  IMAD R9, R4, UR4, RZ ;  /* 0x0000000404097c24 */ /* 0x000fe2000f8e02ff */
[----:B------:R-:W-:Y:S01]  /*b900*/  SHF.R.S32.HI R4, RZ, 0x1f, R5 ;  /* 0x0000001fff047819 */ /* 0x000fe20000011405 */
[----:B------:R-:W-:Y:S02]  /*b910*/  ULDC UR4, c[0x0][0x2b8] ;  /* 0x0000ae0000047ab9 */ /* 0x000fe40000000800 */
[----:B------:R-:W-:Y:S01]  /*b920*/  IMAD R9, R8, UR5, R9 ;  /* 0x0000000508097c24 */ /* 0x000fe2000f8e0209 */
[----:B------:R-:W-:Y:S01]  /*b930*/  ISETP.GE.AND P2, PT, R21, UR4, PT ;  /* 0x0000000415007c0c */ /* 0x000fe2000bf46270 */
[----:B------:R-:W-:Y:S02]  /*b940*/  IMAD R4, R4, UR6, RZ ;  /* 0x0000000604047c24 */ /* 0x000fe4000f8e02ff */
[----:B------:R-:W-:Y:S02]  /*b950*/  IMAD.IADD R3, R3, 0x1, R9 ;  /* 0x0000000103037824 */ /* 0x000fe400078e0209 */
[----:B------:R-:W-:Y:S01]  /*b960*/  IMAD R9, R5, UR7, R4 ;  /* 0x0000000705097c24 */ /* 0x000fe2000f8e0204 */
[----:B------:R-:W-:Y:S01]  /*b970*/  LOP3.LUT R4, R21, 0x20, RZ, 0xfc, !PT ;  /* 0x0000002015047812 */ /* 0x000fe200078efcff */
[----:B------:R-:W-:-:S03]  /*b980*/  IMAD.WIDE.U32 R2, R5, UR6, R2 ;  /* 0x0000000605027c25 */ /* 0x000fc6000f8e0002 */
[----:B------:R-:W-:Y:S01]  /*b990*/  ISETP.GE.AND P0, PT, R4, UR4, PT ;  /* 0x0000000404007c0c */ /* 0x000fe2000bf06270 */
[----:B------:R-:W-:Y:S01]  /*b9a0*/  IMAD.IADD R3, R3, 0x1, R9 ;  /* 0x0000000103037824 */ /* 0x000fe200078e0209 */
[----:B------:R-:W-:Y:S02]  /*b9b0*/  LOP3.LUT R4, R21, 0x40, RZ, 0xfc, !PT ;  /* 0x0000004015047812 */ /* 0x000fe400078efcff */
[----:B------:R-:W-:Y:S02]  /*b9c0*/  LEA R20, P3, R2, UR8, 0x1 ;  /* 0x0000000802147c11 */ /* 0x000fe4000f8608ff */
[----:B------:R-:W-:Y:S01]  /*b9d0*/  ISETP.GE.AND P1, PT, R4, UR4, PT ;  /* 0x0000000404007c0c */ /* 0x000fe2000bf26270 */
[----:B------:R-:W-:Y:S01]  /*b9e0*/  UMOV UR4, 0xffffffff ;  /* 0xffffffff00047882 */ /* 0x000fe20000000000 */
[----:B------:R-:W-:Y:S02]  /*b9f0*/  LEA.HI.X R8, R2, UR9, R3, 0x1, P3 ;  /* 0x0000000902087c11 */ /* 0x000fe400098f0c03 */
[----:B------:R-:W-:Y:S09]  /*ba00*/  BRA.DIV UR4, `(.L_x_50) ;  /* 0x0000002e045c7947 */ /* 0x000ff2000b800000 */
[----:B------:R-:W1:Y:S01]  /*ba10*/  S2R R2, SR_CTAID.X ;  /* 0x0000000000027919 */ /* 0x000e620000002500 */
[----:B------:R-:W2:Y:S01]  /*ba20*/  LDC R4, c[0x0][0x448] ;  /* 0x00011200ff047b82 */ /* 0x000ea20000000800 */
[----:B------:R-:W-:Y:S01]  /*ba30*/  ULDC UR4, c[0x0][0x288] ;  /* 0x0000a20000047ab9 */ /* 0x000fe20000000800 */
[----:B------:R-:W-:Y:S04]  /*ba40*/  SHFL.IDX PT, R3, R7, RZ, 0x1c1f ;  /* 0x001c1fff07037589 */ /* 0x000fe800000e0000 */
[----:B------:R-:W-:Y:S04]  /*ba50*/  SHFL.IDX PT, R5, R7, 0x1, 0x1c1f ;  /* 0x003c1f0007057f89 */ /* 0x000fe800000e0000 */
[----:B------:R-:W-:Y:S01]  /*ba60*/  SHFL.IDX PT, R14, R6, 0x2, 0x1c1f ;  /* 0x005c1f00060e7f89 */ /* 0x000fe200000e0000 */
[----:B-1----:R-:W-:-:S03]  /*ba70*/  IMAD R9, R2, 0xc0, R10 ;  /* 0x000000c002097824 */ /* 0x002fc600078e020a */
[----:B------:R-:W1:Y:S01]  /*ba80*/  SHFL.IDX PT, R2, R6, RZ, 0x1c1f ;  /* 0x001c1fff06027589 */ /* 0x000e6200000e0000 */
[----:B--2---:R-:W-:Y:S02]  /*ba90*/  IMAD R10, R4, UR4, RZ ;  /* 0x00000004040a7c24 */ /* 0x004fe4000f8e02ff */
[C---:B------:R-:W-:Y:S01]  /*baa0*/  VIADD R11, R9.reuse, 0x20 ;  /* 0x00000020090b7836 */ /* 0x040fe20000000000 */
[----:B------:R-:W2:Y:S02]  /*bab0*/  SHFL.IDX PT, R4, R6, 0x1, 0x1c1f ;  /* 0x003c1f0006047f89 */ /* 0x000ea400000e0000 */
[----:B------:R-:W-:-:S13]  /*bac0*/  ISETP.GE.AND P3, PT, R9, R10, PT ;  /* 0x0000000a0900720c */ /* 0x000fda0003f66270 */
[----:B------:R-:W-:Y:S01]  /*bad0*/  @!P3 LEA R28, R0, UR40, 0x1 ;  /* 0x00000028001cbc11 */ /* 0x000fe2000f8e08ff */
[----:B-1----:R-:W-:-:S05]  /*bae0*/  @!P3 IMAD.WIDE.U32 R2, R21, 0x2, R2 ;  /* 0x000000021502b825 */ /* 0x002fca00078e0002 */
[----:B------:R-:W-:Y:S04]  /*baf0*/  @!P3 LDGSTS.E.BYPASS.LTC128B.128 [R28+0xda00], desc[UR38][R2.64], !P2 ;  /* 0x0da00000021cbfae */ /* 0x000fe8000d101d66 */
[----:B------:R-:W-:Y:S04]  /*bb00*/  @!P3 LDGSTS.E.BYPASS.LTC128B.128 [R28+0x10a00], desc[UR38][R2.64+0x40], !P0 ;  /* 0x10a00040021cbfae */ /* 0x000fe8000c101d66 */
[----:B------:R1:W-:Y:S01]  /*bb10*/  @!P3 LDGSTS.E.BYPASS.LTC128B.128 [R28+0x13a00], desc[UR38][R2.64+0x80], !P1 ;  /* 0x13a00080021cbfae */ /* 0x0003e2000c901d66 */
[----:B------:R-:W-:Y:S01]  /*bb20*/  ISETP.GE.AND P3, PT, R11, R10, PT ;  /* 0x0000000a0b00720c */ /* 0x000fe20003f66270 */
[----:B------:R-:W-:-:S05]  /*bb30*/  VIADD R11, R9, 0x40 ;  /* 0x00000040090b7836 */ /* 0x000fca0000000000 */
[-C--:B------:R-:W-:Y:S01]  /*bb40*/  ISETP.GE.AND P4, PT, R11, R10.reuse, PT ;  /* 0x0000000a0b00720c */ /* 0x080fe20003f86270 */
[----:B------:R-:W-:Y:S01]  /*bb50*/  VIADD R11, R9, 0x60 ;  /* 0x00000060090b7836 */ /* 0x000fe20000000000 */
[----:B-1----:R-:W1:Y:S05]  /*bb60*/  SHFL.IDX PT, R2, R7, 0x2, 0x1c1f ;  /* 0x005c1f0007027f89 */ /* 0x002e6a00000e0000 */
[----:B--2---:R-:W-:Y:S01]  /*bb70*/  @!P3 IMAD.WIDE.U32 R4, R21, 0x2, R4 ;  /* 0x000000021504b825 */ /* 0x004fe200078e0004 */
[----:B------:R-:W-:Y:S01]  /*bb80*/  @!P3 LEA R28, R0, UR40, 0x1 ;  /* 0x00000028001cbc11 */ /* 0x000fe2000f8e08ff */
[----:B------:R-:W-:Y:S04]  /*bb90*/  SHFL.IDX PT, R7, R7, 0x3, 0x1c1f ;  /* 0x007c1f0007077f89 */ /* 0x000fe800000e0000 */
[----:B------:R-:W-:Y:S04]  /*bba0*/  @!P3 LDGSTS.E.BYPASS.LTC128B.128 [R28+0xe200], desc[UR38][R4.64], !P2 ;  /* 0x0e200000041cbfae */ /* 0x000fe8000d101d66 */
[----:B------:R-:W-:Y:S04]  /*bbb0*/  @!P3 LDGSTS.E.BYPASS.LTC128B.128 [R28+0x11200], desc[UR38][R4.64+0x40], !P0 ;  /* 0x11200040041cbfae */ /* 0x000fe8000c101d66 */
[----:B------:R2:W-:Y:S01]  /*bbc0*/  @!P3 LDGSTS.E.BYPASS.LTC128B.128 [R28+0x14200], desc[UR38][R4.64+0x80], !P1 ;  /* 0x14200080041cbfae */ /* 0x0005e2000c901d66 */
[----:B------:R-:W-:Y:S01]  /*bbd0*/  ISETP.GE.AND P3, PT, R11, R10, PT ;  /* 0x0000000a0b00720c */ /* 0x000fe20003f66270 */
[----:B------:R-:W-:-:S02]  /*bbe0*/  VIADD R11, R9, 0x80 ;  /* 0x00000080090b7836 */ /* 0x000fc40000000000 */
[----:B-1----:R-:W-:Y:S02]  /*bbf0*/  IMAD.MOV.U32 R3, RZ, RZ, R2 ;  /* 0x000000ffff037224 */ /* 0x002fe400078e0002 */
[----:B------:R-:W-:Y:S02]  /*bc00*/  IMAD.MOV.U32 R2, RZ, RZ, R14 ;  /* 0x000000ffff027224 */ /* 0x000fe400078e000e */
[----:B------:R-:W1:Y:S01]  /*bc10*/  SHFL.IDX PT, R14, R6, 0x3, 0x1c1f ;  /* 0x007c1f00060e7f89 */ /* 0x000e6200000e0000 */
[----:B--2---:R-:W-:Y:S01]  /*bc20*/  @!P4 LEA R5, R0, UR40, 0x1 ;  /* 0x000000280005cc11 */ /* 0x004fe2000f8e08ff */
[----:B------:R-:W-:Y:S02]  /*bc30*/  @!P4 IMAD.WIDE.U32 R2, R21, 0x2, R2 ;  /* 0x000000021502c825 */ /* 0x000fe400078e0002 */
[----:B------:R-:W-:Y:S04]  /*bc40*/  SHFL.IDX PT, R28, R8, RZ, 0x1c1f ;  /* 0x001c1fff081c7589 */ /* 0x000fe800000e0000 */
[----:B------:R-:W2:Y:S04]  /*bc50*/  SHFL.IDX PT, R6, R20, RZ, 0x1c1f ;  /* 0x001c1fff14067589 */ /* 0x000ea800000e0000 */
[----:B------:R-:W-:Y:S04]  /*bc60*/  @!P4 LDGSTS.E.BYPASS.LTC128B.128 [R5+0xea00], desc[UR38][R2.64], !P2 ;  /* 0x0ea000000205cfae */ /* 0x000fe8000d101d66 */
[----:B------:R-:W-:Y:S04]  /*bc70*/  @!P4 LDGSTS.E.BYPASS.LTC128B.128 [R5+0x11a00], desc[UR38][R2.64+0x40], !P0 ;  /* 0x11a000400205cfae */ /* 0x000fe8000c101d66 */
[----:B------:R3:W-:Y:S01]  /*bc80*/  @!P4 LDGSTS.E.BYPASS.LTC128B.128 [R5+0x14a00], desc[UR38][R2.64+0x80], !P1 ;  /* 0x14a000800205cfae */ /* 0x0007e2000c901d66 */
[----:B------:R-:W-:Y:S01]  /*bc90*/  ISETP.GE.AND P4, PT, R11, R10, PT ;  /* 0x0000000a0b00720c */ /* 0x000fe20003f86270 */
[----:B-1----:R-:W-:-:S02]  /*bca0*/  IMAD.MOV.U32 R4, RZ, RZ, R14 ;  /* 0x000000ffff047224 */ /* 0x002fc400078e000e */
[----:B------:R-:W1:Y:S04]  /*bcb0*/  SHFL.IDX PT, R8, R8, 0x1, 0x1c1f ;  /* 0x003c1f0008087f89 */ /* 0x000e6800000e0000 */
[----:B------:R4:W0:Y:S01]  /*bcc0*/  SHFL.IDX PT, R14, R20, 0x1, 0x1c1f ;  /* 0x003c1f00140e7f89 */ /* 0x00082200000e0000 */
[----:B---3--:R-:W-:Y:S01]  /*bcd0*/  IMAD.MOV.U32 R5, RZ, RZ, R7 ;  /* 0x000000ffff057224 */ /* 0x008fe200078e0007 */
[C---:B------:R-:W-:Y:S01]  /*bce0*/  @!P3 LEA R7, R0.reuse, UR40, 0x1 ;  /* 0x000000280007bc11 */ /* 0x040fe2000f8e08ff */
[----:B--2---:R-:W-:Y:S02]  /*bcf0*/  IMAD.MOV.U32 R2, RZ, RZ, R6 ;  /* 0x000000ffff027224 */ /* 0x004fe400078e0006 */
[----:B------:R-:W-:Y:S01]  /*bd00*/  IMAD.MOV.U32 R3, RZ, RZ, R28 ;  /* 0x000000ffff037224 */ /* 0x000fe200078e001c */
[----:B------:R-:W-:Y:S01]  /*bd10*/  @!P4 LEA R28, R0, UR40, 0x1 ;  /* 0x00000028001ccc11 */ /* 0x000fe2000f8e08ff */
[----:B------:R-:W-:-:S04]  /*bd20*/  @!P3 IMAD.WIDE.U32 R4, R21, 0x2, R4 ;  /* 0x000000021504b825 */ /* 0x000fc800078e0004 */
[----:B------:R-:W-:Y:S01]  /*bd30*/  @!P4 IMAD.WIDE.U32 R2, R21, 0x2, R2 ;  /* 0x000000021502c825 */ /* 0x000fe200078e0002 */
[----:B------:R4:W-:Y:S03]  /*bd40*/  @!P3 LDGSTS.E.BYPASS.LTC128B.128 [R7+0xf200], desc[UR38][R4.64], !P2 ;  /* 0x0f2000000407bfae */ /* 0x0009e6000d101d66 */
[----:B------:R-:W-:Y:S01]  /*bd50*/  IMAD.MOV.U32 R6, RZ, RZ, 0x1 ;  /* 0x00000001ff067424 */ /* 0x000fe200078e00ff */
[----:B------:R4:W-:Y:S04]  /*bd60*/  @!P3 LDGSTS.E.BYPASS.LTC128B.128 [R7+0x12200], desc[UR38][R4.64+0x40], !P0 ;  /* 0x122000400407bfae */ /* 0x0009e8000c101d66 */
[----:B------:R4:W-:Y:S04]  /*bd70*/  @!P3 LDGSTS.E.BYPASS.LTC128B.128 [R7+0x15200], desc[UR38][R4.64+0x80], !P1 ;  /* 0x152000800407bfae */ /* 0x0009e8000c901d66 */
[----:B------:R4:W-:Y:S04]  /*bd80*/  @!P4 LDGSTS.E.BYPASS.LTC128B.128 [R28+0xfa00], desc[UR38][R2.64], !P2 ;  /* 0x0fa00000021ccfae */ /* 0x0009e8000d101d66 */
[----:B------:R4:W-:Y:S04]  /*bd90*/  @!P4 LDGSTS.E.BYPASS.LTC128B.128 [R28+0x12a00], desc[UR38][R2.64+0x40], !P0 ;  /* 0x12a00040021ccfae */ /* 0x0009e8000c101d66 */
[----:B01----:R4:W-:Y:S02]  /*bda0*/  @!P4 LDGSTS.E.BYPASS.LTC128B.128 [R28+0x15a00], desc[UR38][R2.64+0x80], !P1 ;  /* 0x15a00080021ccfae */ /* 0x0039e4000c901d66 */
.L_x_144:
[----:B------:R-:W-:Y:S01]  /*bdb0*/  VIADD R9, R9, 0xa0 ;  /* 0x000000a009097836 */ /* 0x000fe20000000000 */
[----:B------:R-:W-:Y:S01]  /*bdc0*/  BSSY B0, `(.L_x_51) ;  /* 0x000000e000007945 */ /* 0x000fe20003800000 */
[----:B----4-:R-:W-:Y:S02]  /*bdd0*/  IMAD.MOV.U32 R4, RZ, RZ, 0x1 ;  /* 0x00000001ff047424 */ /* 0x010fe400078e00ff */
[----:B------:R-:W-:Y:S01]  /*bde0*/  IMAD.MOV.U32 R2, RZ, RZ, R14 ;  /* 0x000000ffff027224 */ /* 0x000fe200078e000e */
[----:B------:R-:W-:Y:S01]  /*bdf0*/  ISETP.GE.AND P3, PT, R9, R10, PT ;  /* 0x0000000a0900720c */ /* 0x000fe20003f66270 */
[----:B------:R-:W-:-:S12]  /*be00*/  IMAD.MOV.U32 R3, RZ, RZ, R8 ;  /* 0x000000ffff037224 */ /* 0x000fd800078e0008 */
[----:B------:R-:W-:Y:S05]  /*be10*/  @P3 BRA `(.L_x_52) ;  /* 0x0000000000203947 */ /* 0x000fea0003800000 */
[----:B------:R-:W-:Y:S01]  /*be20*/  IMAD.WIDE.U32 R2, R21, 0x2, R2 ;  /* 0x0000000215027825 */ /* 0x000fe200078e0002 */
[----:B------:R-:W-:-:S05]  /*be30*/  LEA R5, R0, UR40, 0x1 ;  /* 0x0000002800057c11 */ /* 0x000fca000f8e08ff */
[----:B------:R-:W-:Y:S01]  /*be40*/  @!PT LDS RZ, [RZ] ;  /* 0x00000000fffff984 */ /* 0x000fe20000000800 */
[----:B------:R-:W-:Y:S01]  /*be50*/  @!PT LDS RZ, [RZ] ;  /* 0x00000000fffff984 */ /* 0x000fe20000000800 */
[----:B------:R-:W-:Y:S01]  /*be60*/  @!PT LDS RZ, [RZ] ;  /* 0x00000000fffff984 */ /* 0x000fe20000000800 */
[----:B------:R0:W-:Y:S04]  /*be70*/  LDGSTS.E.BYPASS.LTC128B.128 [R5+0x10200], desc[UR38][R2.64], !P2 ;  /* 0x1020000002057fae */ /* 0x0001e8000d101d66 */
[----:B------:R0:W-:Y:S04]  /*be80*/  LDGSTS.E.BYPASS.LTC128B.128 [R5+0x13200], desc[UR38][R2.64+0x40], !P0 ;  /* 0x1320004002057fae */ /* 0x0001e8000c101d66 */
[----:B------:R0:W-:Y:S02]  /*be90*/  LDGSTS.E.BYPASS.LTC128B.128 [R5+0x16200], desc[UR38][R2.64+0x80], !P1 ;  /* 0x1620008002057fae */ /* 0x0001e4000c901d66 */
.L_x_52:
[----:B------:R-:W-:Y:S05]  /*bea0*/  BSYNC B0 ;  /* 0x0000000000007941 */ /* 0x000fea0003800000 */
.L_x_51:
[----:B------:R-:W-:Y:S01]  /*beb0*/  NOP ;  /* 0x0000000000007918 */ /* 0x000fe20000000000 */
[----:B------:R-:W-:Y:S01]  /*bec0*/  SYNCS.ARRIVE.TRANS64.RED.A0T1 RZ, [UR40+0x31c00], RZ ;  /* 0x031c00ffffff79a7 */ /* 0x000fe20008200428 */
[----:B------:R-:W-:Y:S01]  /*bed0*/  SHF.L.U32 R0, R4, 0x1f, RZ ;  /* 0x0000001f04007819 */ /* 0x000fe200000006ff */
[----:B------:R-:W-:Y:S01]  /*bee0*/  ARRIVES.LDGSTSBAR.64.TRANSCNT [UR40+0x31c00] ;  /* 0x031c0000ff0079b0 */ /* 0x000fe20008000aa8 */
[----:B------:R-:W-:Y:S01]  /*bef0*/  NOP ;  /* 0x0000000000007918 */ /* 0x000fe20000000000 */
[----:B------:R-:W-:Y:S01]  /*bf00*/  SYNCS.ARRIVE.TRANS64.A1T0 RZ, [UR40+0x31c00], RZ ;  /* 0x031c00ffffff79a7 */ /* 0x000fe20008100028 */
[----:B------:R-:W-:-:S05]  /*bf10*/  VIADD R8, R25, 0xfffffffe ;  /* 0xfffffffe19087836 */ /* 0x000fca0000000000 */
[----:B------:R-:W-:Y:S01]  /*bf20*/  ISETP.GE.AND P1, PT, R8, R23, PT ;  /* 0x000000170800720c */ /* 0x000fe20003f26270 */
[----:B------:R-:W1:Y:S02]  /*bf30*/  SYNCS.PHASECHK.TRANS64.TRYWAIT P0, [UR40+0x31c20], R0 ;  /* 0x031c2000ff0075a7 */ /* 0x000e640008000168 */
[----:B-1----:R-:W-:Y:S10]  /*bf40*/  @!P0 BRA `(.L_x_53) ;  /* 0x0000003000048947 */ /* 0x002ff40003800000 */
.L_x_145:
[----:B0-----:R-:W-:Y:S01]  /*bf50*/  IMAD.MOV.U32 R0, RZ, RZ, RZ ;  /* 0x000000ffff007224 */ /* 0x001fe200078e00ff */
[----:B------:R-:W-:Y:S06]  /*bf60*/  @!P1 BRA `(.L_x_54) ;  /* 0x0000001c00609947 */ /* 0x000fec0003800000 */
[----:B------:R-:W-:Y:S01]  /*bf70*/  UIADD3 UR4, UR42, 0x1, URZ ;  /* 0x000000012a047890 */ /* 0x000fe2000fffe03f */
[----:B------:R-:W0:Y:S01]  /*bf80*/  S2R R4, SR_TID.X ;  /* 0x0000000000047919 */ /* 0x000e220000002100 */
[----:B------:R-:W-:Y:S01]  /*bf90*/  LOP3.LUT R23, RZ, R23, RZ, 0x33, !PT ;  /* 0x00000017ff177212 */ /* 0x000fe200078e33ff */
[----:B------:R-:W-:-:S03]  /*bfa0*/  IMAD.MOV.U32 R6, RZ, RZ, 0x1 ;  /* 0x00000001ff067424 */ /* 0x000fc600078e00ff */
[----:B------:R-:W-:-:S05]  /*bfb0*/  IMAD R24, R24, UR4, RZ ;  /* 0x0000000418187c24 */ /* 0x000fca000f8e02ff */
[----:B------:R-:W-:-:S05]  /*bfc0*/  VIMNMX R24, R24, UR41, PT ;  /* 0x0000002918187c48 */ /* 0x000fca000bfe0100 */
[----:B------:R-:W-:-:S05]  /*bfd0*/  IMAD.MOV R2, RZ, RZ, -R24 ;  /* 0x000000ffff027224 */ /* 0x000fca00078e0a18 */
[----:B------:R-:W-:Y:S02]  /*bfe0*/  VIADDMNMX R23, R2, 0x1, R23, !PT ;  /* 0x0000000102177846 */ /* 0x000fe40007800117 */
[----:B------:R-:W-:-:S03]  /*bff0*/  LOP3.LUT R2, RZ, R24, RZ, 0x33, !PT ;  /* 0x00000018ff027212 */ /* 0x000fc600078e33ff */
[----:B------:R-:W-:Y:S02]  /*c000*/  VIADD R3, R23, 0xfffffffe ;  /* 0xfffffffe17037836 */ /* 0x000fe40000000000 */
[----:B------:R-:W-:-:S03]  /*c010*/  IMAD.IADD R10, R24, 0x1, R23 ;  /* 0x00000001180a7824 */ /* 0x000fc600078e0217 */
[----:B------:R-:W-:Y:S02]  /*c020*/  ISETP.NE.AND P0, PT, R3, R2, PT ;  /* 0x000000020300720c */ /* 0x000fe40003f05270 */
[----:B0-----:R-:W-:Y:S01]  /*c030*/  LOP3.LUT R7, R4, 0x1f, RZ, 0xc0, !PT ;  /* 0x0000001f04077812 */ /* 0x001fe200078ec0ff */
[----:B------:R-:W-:Y:S01]  /*c040*/  IMAD.MOV.U32 R4, RZ, RZ, R16 ;  /* 0x000000ffff047224 */ /* 0x000fe200078e0010 */
[----:B------:R-:W-:-:S09]  /*c050*/  LOP3.LUT R9, R10, 0x1, RZ, 0xc0, !PT ;  /* 0x000000010a097812 */ /* 0x000fd200078ec0ff */
[----:B------:R-:W-:Y:S05]  /*c060*/  @!P0 BRA `(.L_x_55) ;  /* 0x0000001000cc8947 */ /* 0x000fea0003800000 */
[----:B------:R-:W-:Y:S01]  /*c070*/  BSSY B0, `(.L_x_55) ;  /* 0x0000132000007945 */ /* 0x000fe20003800000 */
[----:B------:R-:W-:Y:S02]  /*c080*/  IMAD.IADD R10, R10, 0x1, -R9 ;  /* 0x000000010a0a7824 */ /* 0x000fe400078e0a09 */
[----:B------:R-:W-:Y:S02]  /*c090*/  IMAD.MOV.U32 R11, RZ, RZ, 0x1 ;  /* 0x00000001ff0b7424 */ /* 0x000fe400078e00ff */
[----:B------:R-:W-:-:S07]  /*c0a0*/  IMAD.MOV.U32 R4, RZ, RZ, R16 ;  /* 0x000000ffff047224 */ /* 0x000fce00078e0010 */
.L_x_90:
[----:B------:R-:W-:Y:S01]  /*c0b0*/  LOP3.LUT P0, RZ, R17, 0x2, RZ, 0xc0, !PT ;  /* 0x0000000211ff7812 */ /* 0x000fe2000780c0ff */
[----:B------:R-:W-:Y:S01]  /*c0c0*/  VIADD R10, R10, 0xfffffffe ;  /* 0xfffffffe0a0a7836 */ /* 0x000fe20000000000 */
[----:B------:R-:W-:Y:S04]  /*c0d0*/  BSSY B1, `(.L_x_56) ;  /* 0x0000093000017945 */ /* 0x000fe80003800000 */
[----:B------:R-:W-:-:S07]  /*c0e0*/  ISETP.NE.AND P1, PT, R10, RZ, PT ;  /* 0x000000ff0a00720c */ /* 0x000fce0003f25270 */
[----:B------:R-:W-:Y:S06]  /*c0f0*/  @!P0 BRA `(.L_x_57) ;  /* 0x0000000800408947 */ /* 0x000fec0003800000 */
[----:B------:R-:W-:Y:S01]  /*c100*/  LOP3.LUT P0, RZ, R17, 0x1, RZ, 0xc0, !PT ;  /* 0x0000000111ff7812 */ /* 0x000fe2000780c0ff */
[----:B------:R-:W-:Y:S01]  /*c110*/  IMAD.MOV.U32 R13, RZ, RZ, R8 ;  /* 0x000000ffff0d7224 */ /* 0x000fe200078e0008 */
[----:B------:R-:W-:-:S11]  /*c120*/  SHF.L.U32 R6, R11, 0x1f, RZ ;  /* 0x0000001f0b067819 */ /* 0x000fd600000006ff */
[----:B------:R-:W-:Y:S05]  /*c130*/  @!P0 BRA `(.L_x_58) ;  /* 0x00000000004c8947 */ /* 0x000fea0003800000 */
[----:B------:R-:W0:Y:S01]  /*c140*/  LDC R13, c[0x0][0x43c] ;  /* 0x00010f00ff0d7b82 */ /* 0x000e220000000800 */
[----:B------:R-:W-:Y:S01]  /*c150*/  IMAD.MOV.U32 R15, RZ, RZ, R8 ;  /* 0x000000ffff0f7224 */ /* 0x000fe200078e0008 */
[----:B------:R-:W-:Y:S01]  /*c160*/  ULDC.64 UR4, c[0x0][0x428] ;  /* 0x00010a0000047ab9 */ /* 0x000fe20000000a00 */
[----:B0-----:R-:W-:-:S13]  /*c170*/  ISETP.NE.AND P0, PT, R13, 0x1, PT ;  /* 0x000000010d00780c */ /* 0x001fda0003f05270 */
[----:B------:R-:W0:Y:S02]  /*c180*/  @P0 LDC.64 R2, c[0x0][0x440] ;  /* 0x00011000ff020b82 */ /* 0x000e240000000a00 */
[----:B0-----:R-:W-:-:S05]  /*c190*/  @P0 IMAD.HI.U32 R2, R8, R2, RZ ;  /* 0x0000000208020227 */ /* 0x001fca00078e00ff */
[----:B------:R-:W-:Y:S01]  /*c1a0*/  @P0 SHF.R.U32.HI R15, RZ, R3, R2 ;  /* 0x00000003ff0f0219 */ /* 0x000fe20000011602 */
[----:B------:R-:W-:-:S03]  /*c1b0*/  IMAD R2, R22, UR4, RZ ;  /* 0x0000000416027c24 */ /* 0x000fc6000f8e02ff */
[--C-:B------:R-:W-:Y:S01]  /*c1c0*/  SHF.R.S32.HI R3, RZ, 0x1f, R15.reuse ;  /* 0x0000001fff037819 */ /* 0x100fe2000001140f */
[----:B------:R-:W-:Y:S02]  /*c1d0*/  IMAD R5, R19, UR5, R2 ;  /* 0x0000000513057c24 */ /* 0x000fe4000f8e0202 */
[----:B------:R-:W-:-:S04]  /*c1e0*/  IMAD.MOV.U32 R2, RZ, RZ, R15 ;  /* 0x000000ffff027224 */ /* 0x000fc800078e000f */
[----:B------:R-:W-:Y:S01]  /*c1f0*/  IMAD.WIDE.U32 R2, R19, UR4, R2 ;  /* 0x0000000413027c25 */ /* 0x000fe2000f8e0002 */
[----:B------:R-:W-:-:S03]  /*c200*/  ULDC.64 UR4, c[0x0][0x418] ;  /* 0x0001060000047ab9 */ /* 0x000fc60000000a00 */
[----:B------:R-:W-:Y:S01]  /*c210*/  IMAD.IADD R3, R5, 0x1, R3 ;  /* 0x0000000105037824 */ /* 0x000fe200078e0203 */
[----:B------:R-:W-:-:S04]  /*c220*/  LEA R4, P0, R2, UR4, 0x2 ;  /* 0x0000000402047c11 */ /* 0x000fc8000f8010ff */
[----:B------:R-:W-:-:S05]  /*c230*/  LEA.HI.X R5, R2, UR5, R3, 0x2, P0 ;  /* 0x0000000502057c11 */ /* 0x000fca00080f1403 */
[----:B------:R0:W5:Y:S01]  /*c240*/  LDG.E R4, desc[UR38][R4.64] ;  /* 0x0000002604047981 */ /* 0x000162000c1e1900 */
[----:B------:R-:W-:-:S04]  /*c250*/  IMAD.MOV R2, RZ, RZ, -R15 ;  /* 0x000000ffff027224 */ /* 0x000fc800078e0a0f */
[----:B------:R-:W-:-:S07]  /*c260*/  IMAD R13, R13, R2, R8 ;  /* 0x000000020d0d7224 */ /* 0x000fce00078e0208 */
.L_x_58:
[----:B------:R-:W1:Y:S01]  /*c270*/  SYNCS.PHASECHK.TRANS64.TRYWAIT P0, [UR40+0x31c48], R6 ;  /* 0x031c4806ff0075a7 */ /* 0x000e620008000168 */
[----:B------:R-:W-:Y:S01]  /*c280*/  BSSY B2, `(.L_x_59) ;  /* 0x0000003000027945 */ /* 0x000fe20003800000 */
[----:B------:R-:W-:-:S03]  /*c290*/  ISETP.NE.AND P2, PT, R27, RZ, PT ;  /* 0x000000ff1b00720c */ /* 0x000fc60003f45270 */
[----:B-1----:R-:W-:Y:S10]  /*c2a0*/  @!P0 BRA `(.L_x_60) ;  /* 0x0000002c00448947 */ /* 0x002ff40003800000 */
.L_x_146:
[----:B------:R-:W-:Y:S05]  /*c2b0*/  BSYNC B2 ;  /* 0x0000000000027941 */ /* 0x000fea0003800000 */
.L_x_59:
[----:B------:R-:W-:Y:S04]  /*c2c0*/  BSSY B2, `(.L_x_61) ;  /* 0x0000007000027945 */ /* 0x000fe80003800000 */
[----:B------:R-:W-:Y:S05]  /*c2d0*/  @P2 BRA `(.L_x_62) ;  /* 0x0000000000142947 */ /* 0x000fea0003800000 */
[----:B------:R-:W-:Y:S01]  /*c2e0*/  ISETP.NE.AND P0, PT, R7, RZ, PT ;  /* 0x000000ff0700720c */ /* 0x000fe20003f05270 */
[----:B------:R-:W-:-:S04]  /*c2f0*/  IMAD.MOV.U32 R2, RZ, RZ, 0x6c00 ;  /* 0x00006c00ff027424 */ /* 0x000fc800078e00ff */
[----:B------:R2:W-:Y:S08]  /*c300*/  SYNCS.ARRIVE.TRANS64 RZ, [UR40+0x31c38], R2 ;  /* 0x031c3802ffff79a7 */ /* 0x0005f00008000028 */
[----:B--2---:R-:W-:Y:S05]  /*c310*/  @!P0 BRA `(.L_x_62) ;  /* 0x0000000000048947 */ /* 0x004fea0003800000 */
[----:B------:R-:W-:Y:S01]  /*c320*/  BPT.TRAP 0x1 ;  /* 0x000000040000795c */ /* 0x000fe20000300000 */
.L_x_62:
[----:B------:R-:W-:Y:S05]  /*c330*/  BSYNC B2 ;  /* 0x0000000000027941 */ /* 0x000fea0003800000 */
.L_x_61:
[----:B0-----:R-:W-:Y:S01]  /*c340*/  IMAD.MOV.U32 R5, RZ, RZ, RZ ;  /* 0x000000ffff057224 */ /* 0x001fe200078e00ff */
[----:B------:R-:W-:Y:S01]  /*c350*/  ULDC.64 UR4, c[0x0][0x198] ;  /* 0x0000660000047ab9 */ /* 0x000fe20000000a00 */
[----:B------:R-:W-:Y:S01]  /*c360*/  PLOP3.LUT P0, PT, PT, PT, PT, 0x80, 0x0 ;  /* 0x000000000000781c */ /* 0x000fe20003f0f070 */
[----:B------:R-:W-:Y:S01]  /*c370*/  UIADD3 UR4, UP0, UR4, 0x370, URZ ;  /* 0x0000037004047890 */ /* 0x000fe2000ff1e03f */
[----:B------:R-:W-:Y:S01]  /*c380*/  IMAD R2, R13, 0x90, RZ ;  /* 0x000000900d027824 */ /* 0x000fe200078e02ff */
[----:B------:R-:W-:Y:S01]  /*c390*/  R2UR UR34, R5 ;  /* 0x00000000052272ca */ /* 0x000fe200000e0000 */
[----:B------:R-:W-:Y:S02]  /*c3a0*/  UIADD3 UR32, UR40, 0x1d600, URZ ;  /* 0x0001d60028207890 */ /* 0x000fe4000fffe03f */
[----:B------:R-:W-:Y:S02]  /*c3b0*/  UIADD3 UR33, UR40, 0x31c38, URZ ;  /* 0x00031c3828217890 */ /* 0x000fe4000fffe03f */
[----:B------:R-:W-:Y:S01]  /*c3c0*/  UIADD3.X UR5, URZ, UR5, URZ, UP0, !UPT ;  /* 0x000000053f057290 */ /* 0x000fe200087fe43f */
[----:B------:R-:W-:Y:S01]  /*c3d0*/  UMOV UR6, 0x0 ;  /* 0x0000000000067882 */ /* 0x000fe20000000000 */
[----:B------:R-:W-:-:S10]  /*c3e0*/  UMOV UR7, 0x14f00000 ;  /* 0x14f0000000077882 */ /* 0x000fd40000000000 */
.L_x_63:
[----:B------:R-:W-:-:S13]  /*c3f0*/  @P0 ELECT P3, URZ, PT ;  /* 0x00000000003f082f */ /* 0x000fda0003860000 */
[----:B-----5:R-:W-:Y:S02]  /*c400*/  @P3 R2UR UR37, R4 ;  /* 0x00000000042532ca */ /* 0x020fe400000e0000 */
[----:B------:R-:W-:Y:S02]  /*c410*/  @P3 R2UR UR35, R2 ;  /* 0x00000000022332ca */ /* 0x000fe400000e0000 */
[----:B------:R-:W-:Y:S02]  /*c420*/  @P3 PLOP3.LUT P0, PT, P3, PT, PT, 0x8, 0x0 ;  /* 0x000000000000381c */ /* 0x000fe40001f0e170 */
[----:B------:R-:W-:-:S09]  /*c430*/  PLOP3.LUT P3, PT, PT, PT, PT, 0x8, 0x0 ;  /* 0x000000000000781c */ /* 0x000fd20003f6e170 */
[----:B------:R0:W-:Y:S02]  /*c440*/  UTMALDG.4D [UR32], [UR4], desc[UR6] ;  /* 0x00000620040075b4 */ /* 0x0001e40008019000 */
[----:B0-----:R-:W-:Y:S05]  /*c450*/  @P0 BRA.U.ANY `(.L_x_63) ;  /* 0xfffffffd00e40947 */ /* 0x001fea000393ffff */
[----:B------:R-:W-:Y:S01]  /*c460*/  IMAD.MOV.U32 R12, RZ, RZ, 0x20 ;  /* 0x00000020ff0c7424 */ /* 0x000fe200078e00ff */
[----:B------:R-:W-:Y:S01]  /*c470*/  PLOP3.LUT P0, PT, PT, PT, PT, 0x80, 0x0 ;  /* 0x000000000000781c */ /* 0x000fe20003f0f070 */
[----:B------:R-:W-:Y:S01]  /*c480*/  UIADD3 UR8, UR40, 0x1fa00, URZ ;  /* 0x0001fa0028087890 */ /* 0x000fe2000fffe03f */
[----:B------:R-:W-:Y:S02]  /*c490*/  UMOV UR6, 0x0 ;  /* 0x0000000000067882 */ /* 0x000fe40000000000 */
[----:B------:R-:W-:Y:S01]  /*c4a0*/  R2UR UR10, R12 ;  /* 0x000000000c0a72ca */ /* 0x000fe200000e0000 */
[----:B------:R-:W-:-:S14]  /*c4b0*/  UMOV UR7, 0x14f00000 ;  /* 0x14f0000000077882 */ /* 0x000fdc0000000000 */
.L_x_64:
[----:B------:R-:W-:-:S13]  /*c4c0*/  @P0 ELECT P3, URZ, PT ;  /* 0x00000000003f082f */ /* 0x000fda0003860000 */
[----:B------:R-:W-:Y:S01]  /*c4d0*/  @P3 R2UR UR13, R4 ;  /* 0x00000000040d32ca */ /* 0x000fe200000e0000 */
[----:B------:R-:W-:Y:S01]  /*c4e0*/  UMOV UR9, UR33 ;  /* 0x0000002100097c82 */ /* 0x000fe20008000000 */
[----:B------:R-:W-:Y:S01]  /*c4f0*/  @P3 R2UR UR11, R2 ;  /* 0x00000000020b32ca */ /* 0x000fe200000e0000 */
[----:B------:R-:W-:Y:S01]  /*c500*/  UMOV UR12, UR36 ;  /* 0x00000024000c7c82 */ /* 0x000fe20008000000 */
        /* <DEDUP_REMOVED lines=10> */
.L_x_65:
        /* <DEDUP_REMOVED lines=9> */
[----:B------:R-:W0:Y:S01]  /*c640*/  SYNCS.PHASECHK.TRANS64.TRYWAIT P0, [UR40+0x31c60], R6 ;  /* 0x031c6006ff0075a7 */ /* 0x000e220008000168 */
[----:B------:R-:W-:Y:S04]  /*c650*/  BSSY B2, `(.L_x_66) ;  /* 0x0000002000027945 */ /* 0x000fe80003800000 */
[----:B0-----:R-:W-:Y:S05]  /*c660*/  @!P0 BRA `(.L_x_67) ;  /* 0x00000028006c8947 */ /* 0x001fea0003800000 */
.L_x_147:
[----:B------:R-:W-:Y:S05]  /*c670*/  BSYNC B2 ;  /* 0x0000000000027941 */ /* 0x000fea0003800000 */
.L_x_66:
[----:B------:R-:W-:Y:S01]  /*c680*/  BSSY B2, `(.L_x_68) ;  /* 0x0000009000027945 */ /* 0x000fe20003800000 */
[----:B------:R-:W-:Y:S02]  /*c690*/  IMAD.MOV.U32 R2, RZ, RZ, 0x0 ;  /* 0x00000000ff027424 */ /* 0x000fe400078e00ff */
[----:B01----:R-:W-:Y:S01]  /*c6a0*/  IMAD.MOV.U32 R3, RZ, RZ, 0x14f00000 ;  /* 0x14f00000ff037424 */ /* 0x003fe200078e00ff */
[----:B------:R-:W-:Y:S06]  /*c6b0*/  @P2 BRA `(.L_x_69) ;  /* 0x0000000000142947 */ /* 0x000fec0003800000 */
[----:B------:R-:W-:Y:S01]  /*c6c0*/  ISETP.NE.AND P0, PT, R7, RZ, PT ;  /* 0x000000ff0700720c */ /* 0x000fe20003f05270 */
[----:B------:R-:W-:-:S04]  /*c6d0*/  IMAD.MOV.U32 R6, RZ, RZ, 0x6c00 ;  /* 0x00006c00ff067424 */ /* 0x000fc800078e00ff */
[----:B------:R0:W-:Y:S08]  /*c6e0*/  SYNCS.ARRIVE.TRANS64 RZ, [UR40+0x31c50], R6 ;  /* 0x031c5006ffff79a7 */ /* 0x0001f00008000028 */
[----:B0-----:R-:W-:Y:S05]  /*c6f0*/  @!P0 BRA `(.L_x_69) ;  /* 0x0000000000048947 */ /* 0x001fea0003800000 */
[----:B------:R-:W-:Y:S01]  /*c700*/  BPT.TRAP 0x1 ;  /* 0x000000040000795c */ /* 0x000fe20000300000 */
.L_x_69:
[----:B------:R-:W-:Y:S05]  /*c710*/  BSYNC B2 ;  /* 0x0000000000027941 */ /* 0x000fea0003800000 */
.L_x_68:
[----:B------:R-:W-:Y:S01]  /*c720*/  R2UR UR6, R2 ;  /* 0x00000000020672ca */ /* 0x000fe200000e0000 */
[----:B------:R-:W-:Y:S01]  /*c730*/  ULDC.64 UR4, c[0x0][0x198] ;  /* 0x0000660000047ab9 */ /* 0x000fe20000000a00 */
[----:B------:R-:W-:Y:S01]  /*c740*/  R2UR UR7, R3 ;  /* 0x00000000030772ca */ /* 0x000fe200000e0000 */
[----:B------:R-:W-:Y:S01]  /*c750*/  UIADD3 UR4, UP0, UR4, 0x470, URZ ;  /* 0x0000047004047890 */ /* 0x000fe2000ff1e03f */
[----:B------:R-:W-:Y:S01]  /*c760*/  R2UR UR10, R5 ;  /* 0x00000000050a72ca */ /* 0x000fe200000e0000 */
[----:B------:R-:W-:Y:S01]  /*c770*/  IMAD R5, R18, 0x90, RZ ;  /* 0x0000009012057824 */ /* 0x000fe200078e02ff */
[----:B------:R-:W-:Y:S01]  /*c780*/  PLOP3.LUT P0, PT, PT, PT, PT, 0x80, 0x0 ;  /* 0x000000000000781c */ /* 0x000fe20003f0f070 */
[----:B------:R-:W-:Y:S02]  /*c790*/  UIADD3 UR8, UR40, 0x200, URZ ;  /* 0x0000020028087890 */ /* 0x000fe4000fffe03f */
[----:B------:R-:W-:Y:S02]  /*c7a0*/  UIADD3 UR9, UR40, 0x31c50, URZ ;  /* 0x00031c5028097890 */ /* 0x000fe4000fffe03f */
[----:B------:R-:W-:-:S12]  /*c7b0*/  UIADD3.X UR5, URZ, UR5, URZ, UP0, !UPT ;  /* 0x000000053f057290 */ /* 0x000fd800087fe43f */
.L_x_70:
[----:B------:R-:W-:-:S13]  /*c7c0*/  @P0 ELECT P2, URZ, PT ;  /* 0x00000000003f082f */ /* 0x000fda0003840000 */
[----:B------:R-:W-:Y:S01]  /*c7d0*/  @P2 R2UR UR13, R16 ;  /* 0x00000000100d22ca */ /* 0x000fe200000e0000 */
[----:B------:R-:W-:Y:S01]  /*c7e0*/  UMOV UR12, UR36 ;  /* 0x00000024000c7c82 */ /* 0x000fe20008000000 */
[----:B------:R-:W-:Y:S02]  /*c7f0*/  @P2 R2UR UR11, R5 ;  /* 0x00000000050b22ca */ /* 0x000fe400000e0000 */
[----:B------:R-:W-:Y:S02]  /*c800*/  @P2 PLOP3.LUT P0, PT, P2, PT, PT, 0x8, 0x0 ;  /* 0x000000000000281c */ /* 0x000fe4000170e170 */
[----:B------:R-:W-:-:S09]  /*c810*/  PLOP3.LUT P2, PT, PT, PT, PT, 0x8, 0x0 ;  /* 0x000000000000781c */ /* 0x000fd20003f4e170 */
[----:B------:R0:W-:Y:S02]  /*c820*/  UTMALDG.4D [UR8], [UR4], desc[UR6] ;  /* 0x00000608040075b4 */ /* 0x0001e40008019000 */
[----:B0-----:R-:W-:Y:S05]  /*c830*/  @P0 BRA.U.ANY `(.L_x_70) ;  /* 0xfffffffd00e00947 */ /* 0x001fea000393ffff */
[----:B------:R-:W-:Y:S01]  /*c840*/  R2UR UR10, R12 ;  /* 0x000000000c0a72ca */ /* 0x000fe200000e0000 */
[----:B------:R-:W-:Y:S01]  /*c850*/  UIADD3 UR8, UR40, 0x2600, URZ ;  /* 0x0000260028087890 */ /* 0x000fe2000fffe03f */
[----:B------:R-:W-:Y:S02]  /*c860*/  R2UR UR6, R2 ;  /* 0x00000000020672ca */ /* 0x000fe400000e0000 */
[----:B------:R-:W-:Y:S02]  /*c870*/  R2UR UR7, R3 ;  /* 0x00000000030772ca */ /* 0x000fe400000e0000 */
[----:B------:R-:W-:-:S13]  /*c880*/  PLOP3.LUT P0, PT, PT, PT, PT, 0x80, 0x0 ;  /* 0x000000000000781c */ /* 0x000fda0003f0f070 */
.L_x_71:
        /* <DEDUP_REMOVED lines=13> */
.L_x_72:
        /* <DEDUP_REMOVED lines=8> */
[----:B------:R-:W-:Y:S02]  /*c9e0*/  IMAD.MOV.U32 R18, RZ, RZ, R13 ;  /* 0x000000ffff127224 */ /* 0x000fe400078e000d */
[----:B------:R-:W-:-:S07]  /*c9f0*/  IMAD.MOV.U32 R16, RZ, RZ, R4 ;  /* 0x000000ffff107224 */ /* 0x000fce00078e0004 */
.L_x_57:
[----:B------:R-:W-:Y:S05]  /*ca00*/  BSYNC B1 ;  /* 0x0000000000017941 */ /* 0x000fea0003800000 */
.L_x_56:
[----:B------:R-:W-:Y:S01]  /*ca10*/  LOP3.LUT P0, RZ, R17, 0x2, RZ, 0xc0, !PT ;  /* 0x0000000211ff7812 */ /* 0x000fe2000780c0ff */
[----:B------:R-:W-:Y:S01]  /*ca20*/  BSSY B1, `(.L_x_73) ;  /* 0x0000093000017945 */ /* 0x000fe20003800000 */
[----:B------:R-:W-:-:S11]  /*ca30*/  LOP3.LUT R6, R11, 0x1, RZ, 0x3c, !PT ;  /* 0x000000010b067812 */ /* 0x000fd600078e3cff */
[----:B------:R-:W-:Y:S05]  /*ca40*/  @!P0 BRA `(.L_x_74) ;  /* 0x0000000800408947 */ /* 0x000fea0003800000 */
[----:B------:R-:W-:Y:S01]  /*ca50*/  LOP3.LUT P0, RZ, R17, 0x1, RZ, 0xc0, !PT ;  /* 0x0000000111ff7812 */ /* 0x000fe2000780c0ff */
[----:B------:R-:W-:Y:S01]  /*ca60*/  VIADD R13, R8, 0xffffffff ;  /* 0xffffffff080d7836 */ /* 0x000fe20000000000 */
        /* <DEDUP_REMOVED lines=21> */
.L_x_75:
[----:B------:R-:W1:Y:S01]  /*cbc0*/  SYNCS.PHASECHK.TRANS64.TRYWAIT P0, [UR40+0x31c40], R12 ;  /* 0x031c400cff0075a7 */ /* 0x000e620008000168 */
[----:B------:R-:W-:Y:S01]  /*cbd0*/  BSSY B2, `(.L_x_76) ;  /* 0x0000003000027945 */ /* 0x000fe20003800000 */
[----:B------:R-:W-:-:S03]  /*cbe0*/  ISETP.NE.AND P2, PT, R27, RZ, PT ;  /* 0x000000ff1b00720c */ /* 0x000fc60003f45270 */
[----:B-1----:R-:W-:Y:S10]  /*cbf0*/  @!P0 BRA `(.L_x_77) ;  /* 0x0000002400208947 */ /* 0x002ff40003800000 */
.L_x_148:
[----:B------:R-:W-:Y:S05]  /*cc00*/  BSYNC B2 ;  /* 0x0000000000027941 */ /* 0x000fea0003800000 */
.L_x_76:
[----:B------:R-:W-:Y:S04]  /*cc10*/  BSSY B2, `(.L_x_78) ;  /* 0x0000007000027945 */ /* 0x000fe80003800000 */
[----:B------:R-:W-:Y:S05]  /*cc20*/  @P2 BRA `(.L_x_79) ;  /* 0x0000000000142947 */ /* 0x000fea0003800000 */
[----:B------:R-:W-:Y:S01]  /*cc30*/  ISETP.NE.AND P0, PT, R7, RZ, PT ;  /* 0x000000ff0700720c */ /* 0x000fe20003f05270 */
[----:B------:R-:W-:-:S04]  /*cc40*/  IMAD.MOV.U32 R2, RZ, RZ, 0x6c00 ;  /* 0x00006c00ff027424 */ /* 0x000fc800078e00ff */
[----:B------:R2:W-:Y:S08]  /*cc50*/  SYNCS.ARRIVE.TRANS64 RZ, [UR40+0x31c30], R2 ;  /* 0x031c3002ffff79a7 */ /* 0x0005f00008000028 */
[----:B--2---:R-:W-:Y:S05]  /*cc60*/  @!P0 BRA `(.L_x_79) ;  /* 0x0000000000048947 */ /* 0x004fea0003800000 */
[----:B------:R-:W-:Y:S01]  /*cc70*/  BPT.TRAP 0x1 ;  /* 0x000000040000795c */ /* 0x000fe20000300000 */
.L_x_79:
[----:B------:R-:W-:Y:S05]  /*cc80*/  BSYNC B2 ;  /* 0x0000000000027941 */ /* 0x000fea0003800000 */
.L_x_78:
        /* <DEDUP_REMOVED lines=11> */
.L_x_80:
[----:B------:R-:W-:-:S13]  /*cd40*/  @P0 ELECT P3, URZ, PT ;  /* 0x00000000003f082f */ /* 0x000fda0003860000 */
[----:B-----5:R-:W-:Y:S01]  /*cd50*/  @P3 R2UR UR13, R4 ;  /* 0x00000000040d32ca */ /* 0x020fe200000e0000 */
[----:B------:R-:W-:Y:S01]  /*cd60*/  UMOV UR12, UR36 ;  /* 0x00000024000c7c82 */ /* 0x000fe20008000000 */
[----:B------:R-:W-:Y:S02]  /*cd70*/  @P3 R2UR UR11, R2 ;  /* 0x00000000020b32ca */ /* 0x000fe400000e0000 */
[----:B------:R-:W-:Y:S02]  /*cd80*/  @P3 PLOP3.LUT P0, PT, P3, PT, PT, 0x8, 0x0 ;  /* 0x000000000000381c */ /* 0x000fe40001f0e170 */
[----:B------:R-:W-:-:S09]  /*cd90*/  PLOP3.LUT P3, PT, PT, PT, PT, 0x8, 0x0 ;  /* 0x000000000000781c */ /* 0x000fd20003f6e170 */
[----:B------:R0:W-:Y:S02]  /*cda0*/  UTMALDG.4D [UR8], [UR4], desc[UR6] ;  /* 0x00000608040075b4 */ /* 0x0001e40008019000 */
[----:B0-----:R-:W-:Y:S05]  /*cdb0*/  @P0 BRA.U.ANY `(.L_x_80) ;  /* 0xfffffffd00e00947 */ /* 0x001fea000393ffff */
[----:B-1----:R-:W-:Y:S01]  /*cdc0*/  IMAD.MOV.U32 R12, RZ, RZ, 0x20 ;  /* 0x00000020ff0c7424 */ /* 0x002fe200078e00ff */
[----:B------:R-:W-:Y:S01]  /*cdd0*/  PLOP3.LUT P0, PT, PT, PT, PT, 0x80, 0x0 ;  /* 0x000000000000781c */ /* 0x000fe20003f0f070 */
[----:B------:R-:W-:Y:S01]  /*cde0*/  UIADD3 UR8, UR40, 0x18e00, URZ ;  /* 0x00018e0028087890 */ /* 0x000fe2000fffe03f */
[----:B------:R-:W-:Y:S02]  /*cdf0*/  UMOV UR6, 0x0 ;  /* 0x0000000000067882 */ /* 0x000fe40000000000 */
[----:B------:R-:W-:Y:S01]  /*ce00*/  R2UR UR10, R12 ;  /* 0x000000000c0a72ca */ /* 0x000fe200000e0000 */
[----:B------:R-:W-:-:S14]  /*ce10*/  UMOV UR7, 0x14f00000 ;  /* 0x14f0000000077882 */ /* 0x000fdc0000000000 */
.L_x_81:
        /* <DEDUP_REMOVED lines=14> */
.L_x_82:
        /* <DEDUP_REMOVED lines=8> */
[----:B------:R-:W-:Y:S01]  /*cf80*/  SHF.L.U32 R2, R11, 0x1f, RZ ;  /* 0x0000001f0b027819 */ /* 0x000fe200000006ff */
[----:B------:R-:W-:Y:S03]  /*cf90*/  BSSY B2, `(.L_x_83) ;  /* 0x0000003000027945 */ /* 0x000fe60003800000 */
[----:B------:R-:W0:Y:S02]  /*cfa0*/  SYNCS.PHASECHK.TRANS64.TRYWAIT P0, [UR40+0x31c68], R2 ;  /* 0x031c6802ff0075a7 */ /* 0x000e240008000168 */
[----:B0-----:R-:W-:Y:S05]  /*cfb0*/  @!P0 BRA `(.L_x_84) ;  /* 0x0000002000488947 */ /* 0x001fea0003800000 */
.L_x_149:
[----:B------:R-:W-:Y:S05]  /*cfc0*/  BSYNC B2 ;  /* 0x0000000000027941 */ /* 0x000fea0003800000 */
.L_x_83:
[----:B------:R-:W-:Y:S01]  /*cfd0*/  BSSY B2, `(.L_x_85) ;  /* 0x0000009000027945 */ /* 0x000fe20003800000 */
[----:B0-----:R-:W-:Y:S02]  /*cfe0*/  IMAD.MOV.U32 R2, RZ, RZ, 0x0 ;  /* 0x00000000ff027424 */ /* 0x001fe400078e00ff */
[----:B------:R-:W-:Y:S01]  /*cff0*/  IMAD.MOV.U32 R3, RZ, RZ, 0x14f00000 ;  /* 0x14f00000ff037424 */ /* 0x000fe200078e00ff */
[----:B------:R-:W-:Y:S06]  /*d000*/  @P2 BRA `(.L_x_86) ;  /* 0x0000000000142947 */ /* 0x000fec0003800000 */
[----:B------:R-:W-:Y:S01]  /*d010*/  ISETP.NE.AND P0, PT, R7, RZ, PT ;  /* 0x000000ff0700720c */ /* 0x000fe20003f05270 */
[----:B------:R-:W-:-:S04]  /*d020*/  IMAD.MOV.U32 R11, RZ, RZ, 0x6c00 ;  /* 0x00006c00ff0b7424 */ /* 0x000fc800078e00ff */
[----:B------:R0:W-:Y:S08]  /*d030*/  SYNCS.ARRIVE.TRANS64 RZ, [UR40+0x31c58], R11 ;  /* 0x031c580bffff79a7 */ /* 0x0001f00008000028 */
[----:B0-----:R-:W-:Y:S05]  /*d040*/  @!P0 BRA `(.L_x_86) ;  /* 0x0000000000048947 */ /* 0x001fea0003800000 */
[----:B------:R-:W-:Y:S01]  /*d050*/  BPT.TRAP 0x1 ;  /* 0x000000040000795c */ /* 0x000fe20000300000 */
.L_x_86:
[----:B------:R-:W-:Y:S05]  /*d060*/  BSYNC B2 ;  /* 0x0000000000027941 */ /* 0x000fea0003800000 */
.L_x_85:
        /* <DEDUP_REMOVED lines=10> */
.L_x_87:
        /* <DEDUP_REMOVED lines=13> */
.L_x_88:
        /* <DEDUP_REMOVED lines=13> */
.L_x_89:
        /* <DEDUP_REMOVED lines=10> */
.L_x_74:
[----:B------:R-:W-:Y:S05]  /*d350*/  BSYNC B1 ;  /* 0x0000000000017941 */ /* 0x000fea0003800000 */
.L_x_73:
[----:B------:R-:W-:Y:S02]  /*d360*/  VIADD R8, R8, 0xfffffffe ;  /* 0xfffffffe08087836 */ /* 0x000fe40000000000 */
[----:B------:R-:W-:Y:S01]  /*d370*/  IMAD.MOV.U32 R11, RZ, RZ, R6 ;  /* 0x000000ffff0b7224 */ /* 0x000fe200078e0006 */
[----:B------:R-:W-:Y:S06]  /*d380*/  @P1 BRA `(.L_x_90) ;  /* 0xffffffec00481947 */ /* 0x000fec000383ffff */
[----:B------:R-:W-:Y:S05]  /*d390*/  BSYNC B0 ;  /* 0x0000000000007941 */ /* 0x000fea0003800000 */
.L_x_55:
[----:B------:R-:W-:Y:S01]  /*d3a0*/  ISETP.NE.AND P0, PT, R9, RZ, PT ;  /* 0x000000ff0900720c */ /* 0x000fe20003f05270 */
[----:B------:R-:W-:-:S12]  /*d3b0*/  BSSY B0, `(.L_x_54) ;  /* 0x0000093000007945 */ /* 0x000fd80003800000 */
[----:B------:R-:W-:Y:S05]  /*d3c0*/  @!P0 BRA `(.L_x_91) ;  /* 0x0000000800448947 */ /* 0x000fea0003800000 */
[----:B------:R-:W-:Y:S01]  /*d3d0*/  LOP3.LUT P1, RZ, R17, 0x2, RZ, 0xc0, !PT ;  /* 0x0000000211ff7812 */ /* 0x000fe2000782c0ff */
[----:B------:R-:W-:-:S12]  /*d3e0*/  IMAD.MOV.U32 R0, RZ, RZ, 0x1 ;  /* 0x00000001ff007424 */ /* 0x000fd800078e00ff */
[----:B------:R-:W-:Y:S05]  /*d3f0*/  @!P1 BRA `(.L_x_91) ;  /* 0x0000000800389947 */ /* 0x000fea0003800000 */
[----:B------:R-:W-:Y:S02]  /*d400*/  LOP3.LUT P1, RZ, R17, 0x1, RZ, 0xc0, !PT ;  /* 0x0000000111ff7812 */ /* 0x000fe4000782c0ff */
[----:B------:R-:W-:-:S11]  /*d410*/  SHF.L.U32 R9, R6, 0x1f, RZ ;  /* 0x0000001f06097819 */ /* 0x000fd600000006ff */
[----:B------:R-:W-:Y:S05]  /*d420*/  @!P1 BRA `(.L_x_92) ;  /* 0x00000000004c9947 */ /* 0x000fea0003800000 */
[----:B------:R-:W0:Y:S01]  /*d430*/  LDC R11, c[0x0][0x43c] ;  /* 0x00010f00ff0b7b82 */ /* 0x000e220000000800 */
[----:B------:R-:W-:Y:S01]  /*d440*/  IMAD.MOV.U32 R13, RZ, RZ, R8 ;  /* 0x000000ffff0d7224 */ /* 0x000fe200078e0008 */
[----:B------:R-:W-:Y:S02]  /*d450*/  ULDC.64 UR4, c[0x0][0x428] ;  /* 0x00010a0000047ab9 */ /* 0x000fe40000000a00 */
[----:B------:R-:W-:-:S04]  /*d460*/  IMAD R22, R22, UR4, RZ ;  /* 0x0000000416167c24 */ /* 0x000fc8000f8e02ff */
[----:B------:R-:W-:Y:S01]  /*d470*/  IMAD R5, R19, UR5, R22 ;  /* 0x0000000513057c24 */ /* 0x000fe2000f8e0216 */
[----:B0-----:R-:W-:-:S13]  /*d480*/  ISETP.NE.AND P0, PT, R11, 0x1, PT ;  /* 0x000000010b00780c */ /* 0x001fda0003f05270 */
[----:B------:R-:W0:Y:S02]  /*d490*/  @P0 LDC.64 R2, c[0x0][0x440] ;  /* 0x00011000ff020b82 */ /* 0x000e240000000a00 */
[----:B0-----:R-:W-:-:S05]  /*d4a0*/  @P0 IMAD.HI.U32 R2, R8, R2, RZ ;  /* 0x0000000208020227 */ /* 0x001fca00078e00ff */
[----:B------:R-:W-:-:S04]  /*d4b0*/  @P0 SHF.R.U32.HI R13, RZ, R3, R2 ;  /* 0x00000003ff0d0219 */ /* 0x000fc80000011602 */
[--C-:B------:R-:W-:Y:S01]  /*d4c0*/  SHF.R.S32.HI R3, RZ, 0x1f, R13.reuse ;  /* 0x0000001fff037819 */ /* 0x100fe2000001140d */
        /* <DEDUP_REMOVED lines=9> */
.L_x_92:
[----:B------:R-:W1:Y:S01]  /*d560*/  SYNCS.PHASECHK.TRANS64.TRYWAIT P0, [UR40+0x31c48], R9 ;  /* 0x031c4809ff0075a7 */ /* 0x000e620008000168 */
[----:B------:R-:W-:Y:S01]  /*d570*/  BSSY B1, `(.L_x_93) ;  /* 0x0000003000017945 */ /* 0x000fe20003800000 */
[----:B------:R-:W-:-:S03]  /*d580*/  ISETP.NE.AND P1, PT, R27, RZ, PT ;  /* 0x000000ff1b00720c */ /* 0x000fc60003f25270 */
[----:B-1----:R-:W-:Y:S10]  /*d590*/  @!P0 BRA `(.L_x_94) ;  /* 0x0000001800e88947 */ /* 0x002ff40003800000 */
.L_x_150:
[----:B------:R-:W-:Y:S05]  /*d5a0*/  BSYNC B1 ;  /* 0x0000000000017941 */ /* 0x000fea0003800000 */
.L_x_93:
[----:B------:R-:W-:Y:S04]  /*d5b0*/  BSSY B1, `(.L_x_95) ;  /* 0x0000007000017945 */ /* 0x000fe80003800000 */
[----:B------:R-:W-:Y:S05]  /*d5c0*/  @P1 BRA `(.L_x_96) ;  /* 0x0000000000141947 */ /* 0x000fea0003800000 */
[----:B------:R-:W-:Y:S01]  /*d5d0*/  ISETP.NE.AND P0, PT, R7, RZ, PT ;  /* 0x000000ff0700720c */ /* 0x000fe20003f05270 */
[----:B-1----:R-:W-:-:S04]  /*d5e0*/  IMAD.MOV.U32 R2, RZ, RZ, 0x6c00 ;  /* 0x00006c00ff027424 */ /* 0x002fc800078e00ff */
[----:B------:R2:W-:Y:S08]  /*d5f0*/  SYNCS.ARRIVE.TRANS64 RZ, [UR40+0x31c38], R2 ;  /* 0x031c3802ffff79a7 */ /* 0x0005f00008000028 */
[----:B--2---:R-:W-:Y:S05]  /*d600*/  @!P0 BRA `(.L_x_96) ;  /* 0x0000000000048947 */ /* 0x004fea0003800000 */
[----:B------:R-:W-:Y:S01]  /*d610*/  BPT.TRAP 0x1 ;  /* 0x000000040000795c */ /* 0x000fe20000300000 */
.L_x_96:
[----:B------:R-:W-:Y:S05]  /*d620*/  BSYNC B1 ;  /* 0x0000000000017941 */ /* 0x000fea0003800000 */
.L_x_95:
[----:B0-----:R-:W-:Y:S01]  /*d630*/  IMAD.MOV.U32 R5, RZ, RZ, RZ ;  /* 0x000000ffff057224 */ /* 0x001fe200078e00ff */
[----:B------:R-:W-:Y:S01]  /*d640*/  ULDC.64 UR4, c[0x0][0x198] ;  /* 0x0000660000047ab9 */ /* 0x000fe20000000a00 */
[----:B------:R-:W-:Y:S01]  /*d650*/  PLOP3.LUT P0, PT, PT, PT, PT, 0x80, 0x0 ;  /* 0x000000000000781c */ /* 0x000fe20003f0f070 */
[----:B------:R-:W-:Y:S01]  /*d660*/  UIADD3 UR4, UP0, UR4, 0x370, URZ ;  /* 0x0000037004047890 */ /* 0x000fe2000ff1e03f */
[----:B-1----:R-:W-:Y:S01]  /*d670*/  IMAD R2, R8, 0x90, RZ ;  /* 0x0000009008027824 */ /* 0x002fe200078e02ff */
[----:B------:R-:W-:Y:S01]  /*d680*/  R2UR UR10, R5 ;  /* 0x00000000050a72ca */ /* 0x000fe200000e0000 */
[----:B------:R-:W-:Y:S02]  /*d690*/  UIADD3 UR8, UR40, 0x1d600, URZ ;  /* 0x0001d60028087890 */ /* 0x000fe4000fffe03f */
[----:B------:R-:W-:Y:S02]  /*d6a0*/  UIADD3 UR9, UR40, 0x31c38, URZ ;  /* 0x00031c3828097890 */ /* 0x000fe4000fffe03f */
[----:B------:R-:W-:Y:S01]  /*d6b0*/  UIADD3.X UR5, URZ, UR5, URZ, UP0, !UPT ;  /* 0x000000053f057290 */ /* 0x000fe200087fe43f */
[----:B------:R-:W-:Y:S01]  /*d6c0*/  UMOV UR6, 0x0 ;  /* 0x0000000000067882 */ /* 0x000fe20000000000 */
[----:B------:R-:W-:-:S10]  /*d6d0*/  UMOV UR7, 0x14f00000 ;  /* 0x14f0000000077882 */ /* 0x000fd40000000000 */
.L_x_97:
        /* <DEDUP_REMOVED lines=14> */
.L_x_98:
        /* <DEDUP_REMOVED lines=14> */
.L_x_99:
        /* <DEDUP_REMOVED lines=8> */
[----:B------:R-:W0:Y:S01]  /*d920*/  SYNCS.PHASECHK.TRANS64.TRYWAIT P0, [UR40+0x31c60], R9 ;  /* 0x031c6009ff0075a7 */ /* 0x000e220008000168 */
[----:B------:R-:W-:Y:S04]  /*d930*/  BSSY B1, `(.L_x_100) ;  /* 0x0000002000017945 */ /* 0x000fe80003800000 */
[----:B0-----:R-:W-:Y:S05]  /*d940*/  @!P0 BRA `(.L_x_101) ;  /* 0x0000001800148947 */ /* 0x001fea0003800000 */
.L_x_151:
[----:B------:R-:W-:Y:S05]  /*d950*/  BSYNC B1 ;  /* 0x0000000000017941 */ /* 0x000fea0003800000 */
.L_x_100:
        /* <DEDUP_REMOVED lines=9> */
.L_x_103:
[----:B------:R-:W-:Y:S05]  /*d9f0*/  BSYNC B1 ;  /* 0x0000000000017941 */ /* 0x000fea0003800000 */
.L_x_102:
        /* <DEDUP_REMOVED lines=10> */
.L_x_104:
        /* <DEDUP_REMOVED lines=13> */
.L_x_105:
        /* <DEDUP_REMOVED lines=13> */
.L_x_106:
        /* <DEDUP_REMOVED lines=10> */
.L_x_91:
[----:B------:R-:W-:Y:S05]  /*dce0*/  BSYNC B0 ;  /* 0x0000000000007941 */ /* 0x000fea0003800000 */
.L_x_54:
[----:B------:R-:W-:Y:S01]  /*dcf0*/  LOP3.LUT P0, RZ, R17, 0x2, RZ, 0xc0, !PT ;  /* 0x0000000211ff7812 */ /* 0x000fe2000780c0ff */
[----:B------:R-:W-:-:S12]  /*dd00*/  BSSY B0, `(.L_x_107) ;  /* 0x0000041000007945 */ /* 0x000fd80003800000 */
[----:B------:R-:W-:Y:S05]  /*dd10*/  @!P0 BRA `(.L_x_108) ;  /* 0x0000000000fc8947 */ /* 0x000fea0003800000 */
[----:B------:R-:W-:Y:S01]  /*dd20*/  LEA R3, R0, UR40, 0x3 ;  /* 0x0000002800037c11 */ /* 0x000fe2000f8e18ff */
[----:B------:R-:W-:Y:S01]  /*dd30*/  BSSY B1, `(.L_x_109) ;  /* 0x0000005000017945 */ /* 0x000fe20003800000 */
[----:B------:R-:W-:Y:S02]  /*dd40*/  SHF.L.U32 R2, R6, 0x1f, RZ ;  /* 0x0000001f06027819 */ /* 0x000fe400000006ff */
[----:B------:R-:W-:Y:S02]  /*dd50*/  ISETP.NE.AND P1, PT, R27, RZ, PT ;  /* 0x000000ff1b00720c */ /* 0x000fe40003f25270 */
[----:B------:R-:W0:Y:S02]  /*dd60*/  SYNCS.PHASECHK.TRANS64.TRYWAIT P0, [R3+URZ+0x31c60], R2 ;  /* 0x031c6002030075a7 */ /* 0x000e24000800017f */
[----:B0-----:R-:W-:Y:S09]  /*dd70*/  @!P0 BRA `(.L_x_110) ;  /* 0x0000001400208947 */ /* 0x001ff20003800000 */
.L_x_152:
[----:B------:R-:W-:Y:S05]  /*dd80*/  BSYNC B1 ;  /* 0x0000000000017941 */ /* 0x000fea0003800000 */
.L_x_109:
[----:B------:R-:W-:Y:S04]  /*dd90*/  BSSY B1, `(.L_x_111) ;  /* 0x0000008000017945 */ /* 0x000fe80003800000 */
[----:B------:R-:W-:Y:S05]  /*dda0*/  @P1 BRA `(.L_x_112) ;  /* 0x0000000000181947 */ /* 0x000fea0003800000 */
[----:B------:R-:W1:Y:S01]  /*ddb0*/  S2R R4, SR_TID.X ;  /* 0x0000000000047919 */ /* 0x000e620000002100 */
[----:B0-----:R-:W-:-:S04]  /*ddc0*/  IMAD.MOV.U32 R2, RZ, RZ, 0x6c00 ;  /* 0x00006c00ff027424 */ /* 0x001fc800078e00ff */
[----:B------:R2:W-:Y:S01]  /*ddd0*/  SYNCS.ARRIVE.TRANS64 RZ, [R3+URZ+0x31c50], R2 ;  /* 0x031c500203ff79a7 */ /* 0x0005e2000800003f */
[----:B-1----:R-:W-:-:S13]  /*dde0*/  LOP3.LUT P0, RZ, R4, 0x1f, RZ, 0xc0, !PT ;  /* 0x0000001f04ff7812 */ /* 0x002fda000780c0ff */
[----:B--2---:R-:W-:Y:S05]  /*ddf0*/  @!P0 BRA `(.L_x_112) ;  /* 0x0000000000048947 */ /* 0x004fea0003800000 */
[----:B------:R-:W-:Y:S01]  /*de00*/  BPT.TRAP 0x1 ;  /* 0x000000040000795c */ /* 0x000fe20000300000 */
.L_x_112:
[----:B------:R-:W-:Y:S05]  /*de10*/  BSYNC B1 ;  /* 0x0000000000017941 */ /* 0x000fea0003800000 */
.L_x_111:
[----:B------:R-:W-:Y:S01]  /*de20*/  R2UR UR4, R0 ;  /* 0x00000000000472ca */ /* 0x000fe200000e0000 */
[----:B------:R-:W-:Y:S01]  /*de30*/  ULDC.64 UR6, c[0x0][0x198] ;  /* 0x0000660000067ab9 */ /* 0x000fe20000000a00 */
[----:B------:R-:W-:Y:S01]  /*de40*/  R2UR UR9, R3 ;  /* 0x00000000030972ca */ /* 0x000fe200000e0000 */
[----:B------:R-:W-:Y:S01]  /*de50*/  UIADD3 UR6, UP0, UR6, 0x470, URZ ;  /* 0x0000047006067890 */ /* 0x000fe2000ff1e03f */
[----:B------:R-:W-:Y:S01]  /*de60*/  PLOP3.LUT P0, PT, PT, PT, PT, 0x80, 0x0 ;  /* 0x000000000000781c */ /* 0x000fe20003f0f070 */
[----:B------:R-:W-:Y:S01]  /*de70*/  IMAD R18, R18, 0x90, RZ ;  /* 0x0000009012127824 */ /* 0x000fe200078e02ff */
[----:B------:R-:W-:Y:S01]  /*de80*/  UMOV UR14, 0x0 ;  /* 0x00000000000e7882 */ /* 0x000fe20000000000 */
[----:B------:R-:W-:Y:S01]  /*de90*/  UIADD3.X UR7, URZ, UR7, URZ, UP0, !UPT ;  /* 0x000000073f077290 */ /* 0x000fe200087fe43f */
[----:B------:R-:W-:Y:S01]  /*dea0*/  UMOV UR15, 0x14f00000 ;  /* 0x14f00000000f7882 */ /* 0x000fe20000000000 */
[----:B------:R-:W-:-:S04]  /*deb0*/  UMOV UR10, URZ ;  /* 0x0000003f000a7c82 */ /* 0x000fc80008000000 */
[----:B------:R-:W-:Y:S02]  /*dec0*/  UIMAD UR4, UR4, 0x6c00, UR40 ;  /* 0x00006c00040478a4 */ /* 0x000fe4000f8e0228 */
[----:B------:R-:W-:Y:S02]  /*ded0*/  UIADD3 UR9, UR9, 0x31c50, URZ ;  /* 0x00031c5009097890 */ /* 0x000fe4000fffe03f */
[----:B------:R-:W-:-:S12]  /*dee0*/  UIADD3 UR8, UR4, 0x200, URZ ;  /* 0x0000020004087890 */ /* 0x000fd8000fffe03f */
.L_x_113:
[----:B------:R-:W-:-:S13]  /*def0*/  @P0 ELECT P1, URZ, PT ;  /* 0x00000000003f082f */ /* 0x000fda0003820000 */
[----:B------:R-:W-:Y:S01]  /*df00*/  @P1 R2UR UR13, R16 ;  /* 0x00000000100d12ca */ /* 0x000fe200000e0000 */
[----:B------:R-:W-:Y:S01]  /*df10*/  UMOV UR12, UR36 ;  /* 0x00000024000c7c82 */ /* 0x000fe20008000000 */
[----:B------:R-:W-:Y:S02]  /*df20*/  @P1 R2UR UR11, R18 ;  /* 0x00000000120b12ca */ /* 0x000fe400000e0000 */
[----:B------:R-:W-:Y:S02]  /*df30*/  @P1 PLOP3.LUT P0, PT, P1, PT, PT, 0x8, 0x0 ;  /* 0x000000000000181c */ /* 0x000fe40000f0e170 */
[----:B------:R-:W-:-:S09]  /*df40*/  PLOP3.LUT P1, PT, PT, PT, PT, 0x8, 0x0 ;  /* 0x000000000000781c */ /* 0x000fd20003f2e170 */
[----:B------:R1:W-:Y:S02]  /*df50*/  UTMALDG.4D [UR8], [UR6], desc[UR14] ;  /* 0x00000e08060075b4 */ /* 0x0003e40008019000 */
[----:B-1----:R-:W-:Y:S05]  /*df60*/  @P0 BRA.U.ANY `(.L_x_113) ;  /* 0xfffffffd00e00947 */ /* 0x002fea000393ffff */
[----:B------:R-:W-:Y:S01]  /*df70*/  PLOP3.LUT P0, PT, PT, PT, PT, 0x80, 0x0 ;  /* 0x000000000000781c */ /* 0x000fe20003f0f070 */
[----:B------:R-:W-:Y:S01]  /*df80*/  UIADD3 UR8, UR4, 0x2600, URZ ;  /* 0x0000260004087890 */ /* 0x000fe2000fffe03f */
[----:B------:R-:W-:Y:S01]  /*df90*/  UMOV UR14, 0x0 ;  /* 0x00000000000e7882 */ /* 0x000fe20000000000 */
[----:B------:R-:W-:Y:S01]  /*dfa0*/  UMOV UR15, 0x14f00000 ;  /* 0x14f00000000f7882 */ /* 0x000fe20000000000 */
[----:B------:R-:W-:-:S09]  /*dfb0*/  UMOV UR10, 0x20 ;  /* 0x00000020000a7882 */ /* 0x000fd20000000000 */
.L_x_114:
        /* <DEDUP_REMOVED lines=10> */
[----:B------:R-:W-:Y:S02]  /*e060*/  UMOV UR5, 0x14f00000 ;  /* 0x14f0000000057882 */ /* 0x000fe40000000000 */
[----:B------:R-:W-:Y:S01]  /*e070*/  UMOV UR4, 0x0 ;  /* 0x0000000000047882 */ /* 0x000fe20000000000 */
[----:B------:R-:W-:-:S08]  /*e080*/  UMOV UR10, 0x40 ;  /* 0x00000040000a7882 */ /* 0x000fd00000000000 */
.L_x_115:
        /* <DEDUP_REMOVED lines=8> */
.L_x_108:
[----:B------:R-:W-:Y:S05]  /*e110*/  BSYNC B0 ;  /* 0x0000000000007941 */ /* 0x000fea0003800000 */
.L_x_107:
[----:B------:R-:W-:Y:S02]  /*e120*/  VIADD R0, R0, 0x1 ;  /* 0x0000000100007836 */ /* 0x000fe40000000000 */
[----:B0-----:R-:W-:-:S03]  /*e130*/  IMAD.MOV.U32 R2, RZ, RZ, RZ ;  /* 0x000000ffff027224 */ /* 0x001fc600078e00ff */
[----:B------:R-:W-:-:S04]  /*e140*/  ISETP.NE.AND P0, PT, R0, 0x2, PT ;  /* 0x000000020000780c */ /* 0x000fc80003f05270 */
[----:B------:R-:W-:Y:S02]  /*e150*/  SEL R3, RZ, 0x1, P0 ;  /* 0x00000001ff037807 */ /* 0x000fe40000000000 */
[----:B------:R-:W-:Y:S02]  /*e160*/  SEL R0, R0, RZ, P0 ;  /* 0x000000ff00007207 */ /* 0x000fe40000000000 */
[----:B------:R-:W-:-:S07]  /*e170*/  LOP3.LUT R6, R6, R3, RZ, 0x3c, !PT ;  /* 0x0000000306067212 */ /* 0x000fce00078e3cff */
.L_x_38:
[----:B------:R-:W0:Y:S01]  /*e180*/  S2R R4, SR_CgaCtaId ;  /* 0x0000000000047919 */ /* 0x000e220000008800 */
[----:B------:R-:W-:Y:S02]  /*e190*/  MOV R3, 0x400 ;  /* 0x0000040000037802 */ /* 0x000fe40000000f00 */
[----:B------:R-:W-:Y:S02]  /*e1a0*/  SHF.L.U32 R2, R2, 0x1f, RZ ;  /* 0x0000001f02027819 */ /* 0x000fe400000006ff */
[----:B0-----:R-:W-:-:S04]  /*e1b0*/  LEA R7, R4, R3, 0x18 ;  /* 0x0000000304077211 */ /* 0x001fc800078ec0ff */
[----:B------:R-:W0:Y:S02]  /*e1c0*/  SYNCS.PHASECHK.TRANS64.TRYWAIT P0, [R7+URZ+0x31c20], R2 ;  /* 0x031c2002070075a7 */ /* 0x000e24000800017f */
[----:B0-----:R-:W-:Y:S05]  /*e1d0*/  @!P0 BRA `(.L_x_116) ;  /* 0x00000010001c8947 */ /* 0x001fea0003800000 */
.L_x_153:
[----:B------:R-:W-:-:S03]  /*e1e0*/  UMOV UR4, 0xffffffff ;  /* 0xffffffff00047882 */ /* 0x000fc60000000000 */
[----:B------:R-:W-:Y:S05]  /*e1f0*/  BRA.DIV UR4, `(.L_x_117) ;  /* 0x0000001204287947 */ /* 0x000fea000b800000 */
[----:B------:R1:W2:Y:S02]  /*e200*/  SHFL.IDX PT, R14, R29, RZ, 0x1f ;  /* 0x00001fff1d0e7589 */ /* 0x0002a400000e0000 */
.L_x_156:
[----:B--2---:R-:W-:-:S13]  /*e210*/  ISETP.NE.AND P0, PT, R14, RZ, PT ;  /* 0x000000ff0e00720c */ /* 0x004fda0003f05270 */
[----:B------:R-:W-:Y:S05]  /*e220*/  @P0 BRA `(.L_x_10) ;  /* 0x0000000000840947 */ /* 0x000fea0003800000 */
[----:B------:R-:W-:-:S03]  /*e230*/  UMOV UR4, 0xffffffff ;  /* 0xffffffff00047882 */ /* 0x000fc60000000000 */
[----:B------:R-:W-:Y:S05]  /*e240*/  BRA.DIV UR4, `(.L_x_118) ;  /* 0x00000012043c7947 */ /* 0x000fea000b800000 */
[----:B------:R-:W-:-:S13]  /*e250*/  ELECT P6, URZ, PT ;  /* 0x00000000003f782f */ /* 0x000fda00038c0000 */
.L_x_159:
[----:B------:R-:W-:Y:S05]  /*e260*/  @!P6 BRA `(.L_x_10) ;  /* 0x000000000074e947 */ /* 0x000fea0003800000 */
[----:B------:R-:W-:-:S04]  /*e270*/  LOP3.LUT R26, R26, 0x2, RZ, 0xfc, !PT ;  /* 0x000000021a1a7812 */ /* 0x000fc800078efcff */
[----:B------:R-:W-:-:S13]  /*e280*/  ISETP.NE.AND P2, PT, R26, 0x3, PT ;  /* 0x000000031a00780c */ /* 0x000fda0003f45270 */
[----:B------:R-:W-:Y:S05]  /*e290*/  @!P2 BRA `(.L_x_119) ;  /* 0x000000000004a947 */ /* 0x000fea0003800000 */
[----:B------:R-:W-:Y:S01]  /*e2a0*/  BPT.TRAP 0x1 ;  /* 0x000000040000795c */ /* 0x000fe20000300000 */
.L_x_119:
[----:B------:R-:W-:Y:S01]  /*e2b0*/  VIADD R9, R7, 0x31c40 ;  /* 0x00031c4007097836 */ /* 0x000fe20000000000 */
[----:B------:R-:W-:Y:S01]  /*e2c0*/  SHF.L.U32 R4, R6, 0x1f, RZ ;  /* 0x0000001f06047819 */ /* 0x000fe200000006ff */
[C---:B0-----:R-:W-:Y:S02]  /*e2d0*/  VIADD R2, R0.reuse, 0x1 ;  /* 0x0000000100027836 */ /* 0x041fe40000000000 */
[----:B------:R-:W-:-:S03]  /*e2e0*/  IMAD R5, R0, 0x8, R9 ;  /* 0x0000000800057824 */ /* 0x000fc600078e0209 */
[C---:B------:R-:W-:Y:S01]  /*e2f0*/  ISETP.NE.AND P1, PT, R2.reuse, 0x2, PT ;  /* 0x000000020200780c */ /* 0x040fe20003f25270 */
[----:B------:R-:W0:Y:S03]  /*e300*/  SYNCS.PHASECHK.TRANS64.TRYWAIT P0, [R5+URZ], R4 ;  /* 0x00000004050075a7 */ /* 0x000e26000800017f */
[----:B------:R-:W-:Y:S02]  /*e310*/  SEL R3, RZ, 0x1, P1 ;  /* 0x00000001ff037807 */ /* 0x000fe40000800000 */
[----:B------:R-:W-:Y:S02]  /*e320*/  SEL R8, R2, RZ, P1 ;  /* 0x000000ff02087207 */ /* 0x000fe40000800000 */
[----:B------:R-:W-:-:S03]  /*e330*/  LOP3.LUT R2, R6, R3, RZ, 0x3c, !PT ;  /* 0x0000000306027212 */ /* 0x000fc600078e3cff */
[----:B------:R-:W-:Y:S01]  /*e340*/  IMAD R3, R8, 0x8, R9 ;  /* 0x0000000808037824 */ /* 0x000fe200078e0209 */
[----:B------:R-:W-:Y:S01]  /*e350*/  SHF.L.U32 R2, R2, 0x1f, RZ ;  /* 0x0000001f02027819 */ /* 0x000fe200000006ff */
[----:B0-----:R-:W-:Y:S06]  /*e360*/  @!P0 BRA `(.L_x_120) ;  /* 0x0000001000148947 */ /* 0x001fec0003800000 */
.L_x_160:
[----:B------:R-:W2:Y:S02]  /*e370*/  SYNCS.PHASECHK.TRANS64.TRYWAIT P0, [R3+URZ], R2 ;  /* 0x00000002030075a7 */ /* 0x000ea4000800017f */
[----:B--2---:R-:W-:Y:S05]  /*e380*/  @!P0 BRA `(.L_x_121) ;  /* 0x0000001000208947 */ /* 0x004fea0003800000 */
.L_x_161:
[----:B------:R-:W-:Y:S05]  /*e390*/  @!P2 BRA `(.L_x_122) ;  /* 0x000000000004a947 */ /* 0x000fea0003800000 */
[----:B------:R-:W-:Y:S01]  /*e3a0*/  BPT.TRAP 0x1 ;  /* 0x000000040000795c */ /* 0x000fe20000300000 */
.L_x_122:
[----:B--2---:R-:W-:-:S04]  /*e3b0*/  VIADD R3, R7, 0x31c60 ;  /* 0x00031c6007037836 */ /* 0x004fc80000000000 */
[----:B0-----:R-:W-:-:S04]  /*e3c0*/  IMAD R5, R0, 0x8, R3 ;  /* 0x0000000800057824 */ /* 0x001fc800078e0203 */
[----:B------:R-:W0:Y:S02]  /*e3d0*/  SYNCS.PHASECHK.TRANS64.TRYWAIT P0, [R5+URZ], R4 ;  /* 0x00000004050075a7 */ /* 0x000e24000800017f */
[----:B0-----:R-:W-:Y:S05]  /*e3e0*/  @!P0 BRA `(.L_x_123) ;  /* 0x00000010001c8947 */ /* 0x001fea0003800000 */
.L_x_162:
[----:B------:R-:W-:-:S07]  /*e3f0*/  IMAD R3, R8, 0x8, R3 ;  /* 0x0000000808037824 */ /* 0x000fce00078e0203 */
.L_x_124:
[----:B--2---:R2:W3:Y:S02]  /*e400*/  SYNCS.PHASECHK.TRANS64.TRYWAIT P0, [R3+URZ], R2 ;  /* 0x00000002030075a7 */ /* 0x0044e4000800017f */
[----:B---3--:R-:W-:Y:S05]  /*e410*/  @!P0 NANOSLEEP.SYNCS 0x989680 ;  /* 0x009896800000895d */ /* 0x008fea0003900000 */
[----:B------:R-:W3:Y:S02]  /*e420*/  @!P0 SYNCS.PHASECHK.TRANS64 P0, [R3+URZ], R2 ;  /* 0x00000002030085a7 */ /* 0x000ee4000800007f */
[----:B---3--:R-:W-:Y:S05]  /*e430*/  @!P0 BRA `(.L_x_124) ;  /* 0xfffffffc00f08947 */ /* 0x008fea000383ffff */
.L_x_10:
[----:B------:R-:W-:Y:S05]  /*e440*/  BSYNC B6 ;  /* 0x0000000000067941 */ /* 0x000fea0003800000 */
.L_x_7:
[----:B------:R-:W-:Y:S05]  /*e450*/  EXIT ;  /* 0x000000000000794d */ /* 0x000fea0003800000 */
.L_x_14:
[----:B0-----:R-:W-:-:S04]  /*e460*/  IMAD.U32 R3, RZ, RZ, UR37 ;  /* 0x00000025ff037e24 */ /* 0x001fc8000f8e00ff */
[----:B------:R0:W1:Y:S03]  /*e470*/  SYNCS.PHASECHK.TRANS64.TRYWAIT P1, [R3+URZ+0x31c00], R0 ;  /* 0x031c0000030075a7 */ /* 0x000066000802017f */
[----:B-1----:R-:W-:Y:S05]  /*e480*/  @!P1 NANOSLEEP.SYNCS 0x989680 ;  /* 0x009896800000995d */ /* 0x002fea0003900000 */
[----:B------:R-:W1:Y:S02]  /*e490*/  @!P1 SYNCS.PHASECHK.TRANS64 P1, [R3+URZ+0x31c00], R0 ;  /* 0x031c0000030095a7 */ /* 0x000e64000802007f */
[----:B-1----:R-:W-:Y:S05]  /*e4a0*/  @!P1 BRA `(.L_x_14) ;  /* 0xfffffffc00ec9947 */ /* 0x002fea000383ffff */
[----:B------:R-:W-:Y:S05]  /*e4b0*/  BRA `(.L_x_125) ;  /* 0xffffff2c00547947 */ /* 0x000fea000383ffff */
.L_x_18:
[----:B0-----:R-:W-:-:S04]  /*e4c0*/  IMAD.U32 R3, RZ, RZ, UR37 ;  /* 0x00000025ff037e24 */ /* 0x001fc8000f8e00ff */
[----:B------:R0:W2:Y:S03]  /*e4d0*/  SYNCS.PHASECHK.TRANS64.TRYWAIT P1, [R3+URZ+0x31c30], R0 ;  /* 0x031c3000030075a7 */ /* 0x0000a6000802017f */
[----:B--2---:R-:W-:Y:S05]  /*e4e0*/  @!P1 NANOSLEEP.SYNCS 0x989680 ;  /* 0x009896800000995d */ /* 0x004fea0003900000 */
[----:B------:R-:W2:Y:S02]  /*e4f0*/  @!P1 SYNCS.PHASECHK.TRANS64 P1, [R3+URZ+0x31c30], R0 ;  /* 0x031c3000030095a7 */ /* 0x000ea4000802007f */
[----:B--2---:R-:W-:Y:S05]  /*e500*/  @!P1 BRA `(.L_x_18) ;  /* 0xfffffffc00ec9947 */ /* 0x004fea000383ffff */
[----:B------:R-:W-:Y:S05]  /*e510*/  BRA `(.L_x_17) ;  /* 0xffffff2c005c7947 */ /* 0x000fea000383ffff */
.L_x_23:
[----:B-1----:R1:W2:Y:S02]  /*e520*/  SYNCS.PHASECHK.TRANS64.TRYWAIT P2, [R5+URZ+0x31c30], R4 ;  /* 0x031c3004050075a7 */ /* 0x0022a4000804017f */
[----:B--2---:R-:W-:Y:S05]  /*e530*/  @!P2 NANOSLEEP.SYNCS 0x989680 ;  /* 0x009896800000a95d */ /* 0x004fea0003900000 */
[----:B------:R-:W2:Y:S02]  /*e540*/  @!P2 SYNCS.PHASECHK.TRANS64 P2, [R5+URZ+0x31c30], R4 ;  /* 0x031c30040500a5a7 */ /* 0x000ea4000804007f */
[----:B--2---:R-:W-:Y:S05]  /*e550*/  @!P2 BRA `(.L_x_23) ;  /* 0xfffffffc00f0a947 */ /* 0x004fea000383ffff */
[----:B------:R-:W-:Y:S05]  /*e560*/  BRA `(.L_x_20) ;  /* 0xffffff6800987947 */ /* 0x000fea000383ffff */
.L_x_27:
[----:B-1----:R-:W-:-:S04]  /*e570*/  IMAD.U32 R5, RZ, RZ, UR6 ;  /* 0x00000006ff057e24 */ /* 0x002fc8000f8e00ff */
[----:B------:R1:W2:Y:S03]  /*e580*/  SYNCS.PHASECHK.TRANS64.TRYWAIT P2, [R5+URZ+0x31c50], R4 ;  /* 0x031c5004050075a7 */ /* 0x0002a6000804017f */
[----:B--2---:R-:W-:Y:S05]  /*e590*/  @!P2 NANOSLEEP.SYNCS 0x989680 ;  /* 0x009896800000a95d */ /* 0x004fea0003900000 */
[----:B------:R-:W2:Y:S02]  /*e5a0*/  @!P2 SYNCS.PHASECHK.TRANS64 P2, [R5+URZ+0x31c50], R4 ;  /* 0x031c50040500a5a7 */ /* 0x000ea4000804007f */
[----:B--2---:R-:W-:Y:S05]  /*e5b0*/  @!P2 BRA `(.L_x_27) ;  /* 0xfffffffc00eca947 */ /* 0x004fea000383ffff */
[----:B------:R-:W-:Y:S05]  /*e5c0*/  BRA `(.L_x_24) ;  /* 0xffffff8000347947 */ /* 0x000fea000383ffff */
.L_x_32:
[----:B-1----:R1:W2:Y:S02]  /*e5d0*/  SYNCS.PHASECHK.TRANS64.TRYWAIT P0, [R12+URZ+0x31c50], R7 ;  /* 0x031c50070c0075a7 */ /* 0x0022a4000800017f */
[----:B--2---:R-:W-:Y:S05]  /*e5e0*/  @!P0 NANOSLEEP.SYNCS 0x989680 ;  /* 0x009896800000895d */ /* 0x004fea0003900000 */
[----:B------:R-:W2:Y:S02]  /*e5f0*/  @!P0 SYNCS.PHASECHK.TRANS64 P0, [R12+URZ+0x31c50], R7 ;  /* 0x031c50070c0085a7 */ /* 0x000ea4000800007f */
[----:B--2---:R-:W-:Y:S05]  /*e600*/  @!P0 BRA `(.L_x_32) ;  /* 0xfffffffc00f08947 */ /* 0x004fea000383ffff */
[----:B------:R-:W-:Y:S05]  /*e610*/  BRA `(.L_x_31) ;  /* 0xffffffa0000c7947 */ /* 0x000fea000383ffff */
.L_x_43:
[----:B------:R-:W-:Y:S02]  /*e620*/  IMAD.MOV.U32 R13, RZ, RZ, R29 ;  /* 0x000000ffff0d7224 */ /* 0x000fe400078e001d */
[----:B------:R-:W-:Y:S02]  /*e630*/  IMAD.MOV.U32 R12, RZ, RZ, RZ ;  /* 0x000000ffff0c7224 */ /* 0x000fe400078e00ff */
[----:B------:R-:W-:Y:S02]  /*e640*/  IMAD.MOV.U32 R11, RZ, RZ, 0x1f ;  /* 0x0000001fff0b7424 */ /* 0x000fe400078e00ff */
[----:B------:R-:W-:-:S07]  /*e650*/  IMAD.MOV.U32 R15, RZ, RZ, -0x1 ;  /* 0xffffffffff0f7424 */ /* 0x000fce00078e00ff */
[----:B------:R-:W-:Y:S05]  /*e660*/  WARPSYNC.COLLECTIVE R15, `(.L_x_126) ;  /* 0x000000000f087348 */ /* 0x000fea0003c00000 */
[----:B------:R0:W1:Y:S02]  /*e670*/  SHFL.IDX P6, R14, R13, R12, R11 ;  /* 0x0000000c0d0e7389 */ /* 0x00006400000c000b */
[----:B01----:R-:W-:Y:S01]  /*e680*/  ENDCOLLECTIVE ;  /* 0x000000000000791b */ /* 0x003fe20003800000 */
.L_x_126:
[----:B------:R-:W-:Y:S05]  /*e690*/  BRA `(.L_x_127) ;  /* 0xffffffc800187947 */ /* 0x000fea000383ffff */
.L_x_45:
[----:B------:R-:W-:Y:S01]  /*e6a0*/  BSSY B0, `(.L_x_128) ;  /* 0x0000006000007945 */ /* 0x000fe20003800000 */
[----:B------:R-:W-:-:S07]  /*e6b0*/  IMAD.MOV.U32 R15, RZ, RZ, -0x1 ;  /* 0xffffffffff0f7424 */ /* 0x000fce00078e00ff */
[----:B0-----:R-:W-:Y:S05]  /*e6c0*/  WARPSYNC.COLLECTIVE R15, `(.L_x_129) ;  /* 0x000000000f0c7348 */ /* 0x001fea0003c00000 */
[----:B------:R-:W-:Y:S02]  /*e6d0*/  ELECT P6, UR62, PT ;  /* 0x00000000003e782f */ /* 0x000fe400038c0000 */
[----:B------:R-:W-:Y:S01]  /*e6e0*/  MOV R14, UR62 ;  /* 0x0000003e000e7c02 */ /* 0x000fe20008000f00 */
[----:B0-----:R-:W-:Y:S10]  /*e6f0*/  ENDCOLLECTIVE ;  /* 0x000000000000791b */ /* 0x001ff40003800000 */
.L_x_129:
[----:B------:R-:W-:Y:S05]  /*e700*/  BSYNC B0 ;  /* 0x0000000000007941 */ /* 0x000fea0003800000 */
.L_x_128:
[----:B------:R-:W-:Y:S05]  /*e710*/  BRA `(.L_x_130) ;  /* 0xffffffc800187947 */ /* 0x000fea000383ffff */
.L_x_47:
[----:B--2---:R-:W-:-:S04]  /*e720*/  IMAD.U32 R3, RZ, RZ, UR40 ;  /* 0x00000028ff037e24 */ /* 0x004fc8000f8e00ff */
[----:B------:R2:W3:Y:S03]  /*e730*/  SYNCS.PHASECHK.TRANS64.TRYWAIT P0, [R3+URZ+0x31c40], R0 ;  /* 0x031c4000030075a7 */ /* 0x0004e6000800017f */
[----:B---3--:R-:W-:Y:S05]  /*e740*/  @!P0 NANOSLEEP.SYNCS 0x989680 ;  /* 0x009896800000895d */ /* 0x008fea0003900000 */
[----:B------:R-:W3:Y:S02]  /*e750*/  @!P0 SYNCS.PHASECHK.TRANS64 P0, [R3+URZ+0x31c40], R0 ;  /* 0x031c4000030085a7 */ /* 0x000ee4000800007f */
[----:B---3--:R-:W-:Y:S05]  /*e760*/  @!P0 BRA `(.L_x_47) ;  /* 0xfffffffc00ec8947 */ /* 0x008fea000383ffff */
[----:B------:R-:W-:Y:S05]  /*e770*/  BRA `(.L_x_131) ;  /* 0xffffffc800687947 */ /* 0x000fea000383ffff */
.L_x_50:
[----:B------:R-:W-:Y:S01]  /*e780*/  IMAD R9, R13, 0xc0, R10 ;  /* 0x000000c00d097824 */ /* 0x000fe200078e020a */
[----:B------:R-:W1:Y:S01]  /*e790*/  LDC R5, c[0x0][0x448] ;  /* 0x00011200ff057b82 */ /* 0x000e620000000800 */
[----:B------:R-:W-:Y:S02]  /*e7a0*/  IMAD.MOV.U32 R13, RZ, RZ, R7 ;  /* 0x000000ffff0d7224 */ /* 0x000fe400078e0007 */
[----:B------:R-:W-:Y:S02]  /*e7b0*/  IMAD.MOV.U32 R12, RZ, RZ, RZ ;  /* 0x000000ffff0c7224 */ /* 0x000fe400078e00ff */
[----:B------:R-:W-:Y:S02]  /*e7c0*/  IMAD.MOV.U32 R11, RZ, RZ, 0x1c1f ;  /* 0x00001c1fff0b7424 */ /* 0x000fe400078e00ff */
[----:B------:R-:W-:-:S07]  /*e7d0*/  IMAD.MOV.U32 R15, RZ, RZ, -0x1 ;  /* 0xffffffffff0f7424 */ /* 0x000fce00078e00ff */
[----:B01----:R-:W-:Y:S05]  /*e7e0*/  WARPSYNC.COLLECTIVE R15, `(.L_x_132) ;  /* 0x000000000f087348 */ /* 0x003fea0003c00000 */
[----:B------:R2:W3:Y:S02]  /*e7f0*/  SHFL.IDX P6, R14, R13, R12, R11 ;  /* 0x0000000c0d0e7389 */ /* 0x0004e400000c000b */
[----:B0123--:R-:W-:Y:S01]  /*e800*/  ENDCOLLECTIVE ;  /* 0x000000000000791b */ /* 0x00ffe20003800000 */
.L_x_132:
[----:B------:R-:W-:Y:S02]  /*e810*/  IMAD.MOV.U32 R13, RZ, RZ, R6 ;  /* 0x000000ffff0d7224 */ /* 0x000fe400078e0006 */
[----:B------:R-:W-:-:S07]  /*e820*/  IMAD.MOV.U32 R3, RZ, RZ, R14 ;  /* 0x000000ffff037224 */ /* 0x000fce00078e000e */
[----:B------:R-:W-:Y:S05]  /*e830*/  WARPSYNC.COLLECTIVE R15, `(.L_x_133) ;  /* 0x000000000f087348 */ /* 0x000fea0003c00000 */
[----:B------:R0:W1:Y:S02]  /*e840*/  SHFL.IDX P6, R14, R13, R12, R11 ;  /* 0x0000000c0d0e7389 */ /* 0x00006400000c000b */
[----:B01----:R-:W-:Y:S01]  /*e850*/  ENDCOLLECTIVE ;  /* 0x000000000000791b */ /* 0x003fe20003800000 */
.L_x_133:
[----:B------:R-:W-:Y:S02]  /*e860*/  ULDC UR4, c[0x0][0x288] ;  /* 0x0000a20000047ab9 */ /* 0x000fe40000000800 */
[----:B------:R-:W-:Y:S02]  /*e870*/  IMAD R10, R5, UR4, RZ ;  /* 0x00000004050a7c24 */ /* 0x000fe4000f8e02ff */
[----:B------:R-:W-:-:S03]  /*e880*/  VIADD R5, R9, 0x20 ;  /* 0x0000002009057836 */ /* 0x000fc60000000000 */
[----:B------:R-:W-:Y:S01]  /*e890*/  ISETP.GE.AND P3, PT, R9, R10, PT ;  /* 0x0000000a0900720c */ /* 0x000fe20003f66270 */
[----:B------:R-:W-:Y:S02]  /*e8a0*/  IMAD.MOV.U32 R13, RZ, RZ, R7 ;  /* 0x000000ffff0d7224 */ /* 0x000fe400078e0007 */
[----:B------:R-:W-:-:S10]  /*e8b0*/  IMAD.MOV.U32 R12, RZ, RZ, 0x1 ;  /* 0x00000001ff0c7424 */ /* 0x000fd400078e00ff */
[----:B------:R-:W-:Y:S01]  /*e8c0*/  @!P3 LEA R28, R0, UR40, 0x1 ;  /* 0x00000028001cbc11 */ /* 0x000fe2000f8e08ff */
[----:B------:R-:W-:-:S07]  /*e8d0*/  IMAD.MOV.U32 R2, RZ, RZ, R14 ;  /* 0x000000ffff027224 */ /* 0x000fce00078e000e */
[----:B------:R-:W-:Y:S05]  /*e8e0*/  WARPSYNC.COLLECTIVE R15, `(.L_x_134) ;  /* 0x000000000f087348 */ /* 0x000fea0003c00000 */
[----:B------:R0:W1:Y:S02]  /*e8f0*/  SHFL.IDX P6, R14, R13, R12, R11 ;  /* 0x0000000c0d0e7389 */ /* 0x00006400000c000b */
[----:B01----:R-:W-:Y:S01]  /*e900*/  ENDCOLLECTIVE ;  /* 0x000000000000791b */ /* 0x003fe20003800000 */
.L_x_134:
[----:B------:R-:W-:-:S05]  /*e910*/  @!P3 IMAD.WIDE.U32 R2, R21, 0x2, R2 ;  /* 0x000000021502b825 */ /* 0x000fca00078e0002 */
[----:B------:R-:W-:Y:S01]  /*e920*/  @!PT LDS RZ, [RZ] ;  /* 0x00000000fffff984 */ /* 0x000fe20000000800 */
[----:B------:R-:W-:Y:S01]  /*e930*/  @!PT LDS RZ, [RZ] ;  /* 0x00000000fffff984 */ /* 0x000fe20000000800 */
[----:B------:R-:W-:Y:S01]  /*e940*/  @!PT LDS RZ, [RZ] ;  /* 0x00000000fffff984 */ /* 0x000fe20000000800 */
[----:B------:R0:W-:Y:S04]  /*e950*/  @!P3 LDGSTS.E.BYPASS.LTC128B.128 [R28+0xda00], desc[UR38][R2.64], !P2 ;  /* 0x0da00000021cbfae */ /* 0x0001e8000d101d66 */
[----:B------:R0:W-:Y:S01]  /*e960*/  @!P3 LDGSTS.E.BYPASS.LTC128B.128 [R28+0x10a00], desc[UR38][R2.64+0x40], !P0 ;  /* 0x10a00040021cbfae */ /* 0x0001e2000c101d66 */
[----:B------:R-:W-:-:S03]  /*e970*/  IMAD.MOV.U32 R13, RZ, RZ, R6 ;  /* 0x000000ffff0d7224 */ /* 0x000fc600078e0006 */
[----:B------:R0:W-:Y:S01]  /*e980*/  @!P3 LDGSTS.E.BYPASS.LTC128B.128 [R28+0x13a00], desc[UR38][R2.64+0x80], !P1 ;  /* 0x13a00080021cbfae */ /* 0x0001e2000c901d66 */
[----:B------:R-:W-:Y:S01]  /*e990*/  ISETP.GE.AND P3, PT, R5, R10, PT ;  /* 0x0000000a0500720c */ /* 0x000fe20003f66270 */
[----:B------:R-:W-:-:S12]  /*e9a0*/  IMAD.MOV.U32 R5, RZ, RZ, R14 ;  /* 0x000000ffff057224 */ /* 0x000fd800078e000e */
[----:B0-----:R-:W-:Y:S05]  /*e9b0*/  WARPSYNC.COLLECTIVE R15, `(.L_x_135) ;  /* 0x000000000f087348 */ /* 0x001fea0003c00000 */
[----:B------:R1:W2:Y:S02]  /*e9c0*/  SHFL.IDX P6, R14, R13, R12, R11 ;  /* 0x0000000c0d0e7389 */ /* 0x0002a400000c000b */
[----:B012---:R-:W-:Y:S01]  /*e9d0*/  ENDCOLLECTIVE ;  /* 0x000000000000791b */ /* 0x007fe20003800000 */
.L_x_135:
[----:B------:R-:W-:Y:S01]  /*e9e0*/  VIADD R3, R9, 0x40 ;  /* 0x0000004009037836 */ /* 0x000fe20000000000 */
[----:B------:R-:W-:Y:S01]  /*e9f0*/  @!P3 LEA R28, R0, UR40, 0x1 ;  /* 0x00000028001cbc11 */ /* 0x000fe2000f8e08ff */
[----:B------:R-:W-:Y:S02]  /*ea00*/  IMAD.MOV.U32 R13, RZ, RZ, R7 ;  /* 0x000000ffff0d7224 */ /* 0x000fe400078e0007 */
[----:B------:R-:W-:Y:S02]  /*ea10*/  IMAD.MOV.U32 R12, RZ, RZ, 0x2 ;  /* 0x00000002ff0c7424 */ /* 0x000fe400078e00ff */
[----:B------:R-:W-:-:S07]  /*ea20*/  IMAD.MOV.U32 R4, RZ, RZ, R14 ;  /* 0x000000ffff047224 */ /* 0x000fce00078e000e */
[----:B------:R-:W-:Y:S05]  /*ea30*/  WARPSYNC.COLLECTIVE R15, `(.L_x_136) ;  /* 0x000000000f087348 */ /* 0x000fea0003c00000 */
[----:B------:R0:W1:Y:S02]  /*ea40*/  SHFL.IDX P6, R14, R13, R12, R11 ;  /* 0x0000000c0d0e7389 */ /* 0x00006400000c000b */
[----:B01----:R-:W-:Y:S01]  /*ea50*/  ENDCOLLECTIVE ;  /* 0x000000000000791b */ /* 0x003fe20003800000 */
.L_x_136:
        /* <DEDUP_REMOVED lines=13> */
.L_x_137:
[----:B------:R-:W-:Y:S01]  /*eb30*/  IMAD.MOV.U32 R3, RZ, RZ, R2 ;  /* 0x000000ffff037224 */ /* 0x000fe200078e0002 */
[----:B------:R-:W-:Y:S01]  /*eb40*/  @!P3 LEA R5, R0, UR40, 0x1 ;  /* 0x000000280005bc11 */ /* 0x000fe2000f8e08ff */
[----:B------:R-:W-:Y:S02]  /*eb50*/  IMAD.MOV.U32 R13, RZ, RZ, R7 ;  /* 0x000000ffff0d7224 */ /* 0x000fe400078e0007 */
[----:B------:R-:W-:Y:S02]  /*eb60*/  IMAD.MOV.U32 R12, RZ, RZ, 0x3 ;  /* 0x00000003ff0c7424 */ /* 0x000fe400078e00ff */
[----:B------:R-:W-:-:S07]  /*eb70*/  IMAD.MOV.U32 R2, RZ, RZ, R14 ;  /* 0x000000ffff027224 */ /* 0x000fce00078e000e */
[----:B------:R-:W-:Y:S05]  /*eb80*/  WARPSYNC.COLLECTIVE R15, `(.L_x_138) ;  /* 0x000000000f087348 */ /* 0x000fea0003c00000 */
[----:B------:R0:W1:Y:S02]  /*eb90*/  SHFL.IDX P6, R14, R13, R12, R11 ;  /* 0x0000000c0d0e7389 */ /* 0x00006400000c000b */
[----:B01----:R-:W-:Y:S01]  /*eba0*/  ENDCOLLECTIVE ;  /* 0x000000000000791b */ /* 0x003fe20003800000 */
.L_x_138:
        /* <DEDUP_REMOVED lines=8> */
[----:B------:R-:W-:-:S07]  /*ec30*/  IMAD.MOV.U32 R7, RZ, RZ, R14 ;  /* 0x000000ffff077224 */ /* 0x000fce00078e000e */
[----:B0-----:R-:W-:Y:S05]  /*ec40*/  WARPSYNC.COLLECTIVE R15, `(.L_x_139) ;  /* 0x000000000f087348 */ /* 0x001fea0003c00000 */
[----:B------:R1:W2:Y:S02]  /*ec50*/  SHFL.IDX P6, R14, R13, R12, R11 ;  /* 0x0000000c0d0e7389 */ /* 0x0002a400000c000b */
[----:B012---:R-:W-:Y:S01]  /*ec60*/  ENDCOLLECTIVE ;  /* 0x000000000000791b */ /* 0x007fe20003800000 */
.L_x_139:
[----:B------:R-:W-:Y:S02]  /*ec70*/  VIADD R3, R9, 0x60 ;  /* 0x0000006009037836 */ /* 0x000fe40000000000 */
[----:B------:R-:W-:-:S03]  /*ec80*/  IMAD.MOV.U32 R5, RZ, RZ, R7 ;  /* 0x000000ffff057224 */ /* 0x000fc600078e0007 */
[----:B------:R-:W-:Y:S01]  /*ec90*/  ISETP.GE.AND P3, PT, R3, R10, PT ;  /* 0x0000000a0300720c */ /* 0x000fe20003f66270 */
[----:B------:R-:W-:Y:S02]  /*eca0*/  VIADD R3, R9, 0x80 ;  /* 0x0000008009037836 */ /* 0x000fe40000000000 */
[----:B------:R-:W-:Y:S02]  /*ecb0*/  IMAD.MOV.U32 R13, RZ, RZ, R8 ;  /* 0x000000ffff0d7224 */ /* 0x000fe400078e0008 */
[----:B------:R-:W-:-:S08]  /*ecc0*/  IMAD.MOV.U32 R12, RZ, RZ, RZ ;  /* 0x000000ffff0c7224 */ /* 0x000fd000078e00ff */
[----:B------:R-:W-:Y:S01]  /*ecd0*/  @!P3 LEA R7, R0, UR40, 0x1 ;  /* 0x000000280007bc11 */ /* 0x000fe2000f8e08ff */
[----:B------:R-:W-:-:S07]  /*ece0*/  IMAD.MOV.U32 R4, RZ, RZ, R14 ;  /* 0x000000ffff047224 */ /* 0x000fce00078e000e */
[----:B------:R-:W-:Y:S05]  /*ecf0*/  WARPSYNC.COLLECTIVE R15, `(.L_x_140) ;  /* 0x000000000f087348 */ /* 0x000fea0003c00000 */
[----:B------:R0:W1:Y:S02]  /*ed00*/  SHFL.IDX P6, R14, R13, R12, R11 ;  /* 0x0000000c0d0e7389 */ /* 0x00006400000c000b */
[----:B01----:R-:W-:Y:S01]  /*ed10*/  ENDCOLLECTIVE ;  /* 0x000000000000791b */ /* 0x003fe20003800000 */
.L_x_140:
        /* <DEDUP_REMOVED lines=13> */
.L_x_141:
        /* <DEDUP_REMOVED lines=8> */
.L_x_142:
[----:B------:R-:W-:Y:S02]  /*ee70*/  IMAD.MOV.U32 R2, RZ, RZ, R6 ;  /* 0x000000ffff027224 */ /* 0x000fe400078e0006 */
[----:B------:R-:W-:Y:S02]  /*ee80*/  IMAD.MOV.U32 R6, RZ, RZ, 0x1 ;  /* 0x00000001ff067424 */ /* 0x000fe400078e00ff */
[----:B------:R-:W-:-:S05]  /*ee90*/  @!P3 IMAD.WIDE.U32 R2, R21, 0x2, R2 ;  /* 0x000000021502b825 */ /* 0x000fca00078e0002 */
[----:B------:R-:W-:Y:S01]  /*eea0*/  @!PT LDS RZ, [RZ] ;  /* 0x00000000fffff984 */ /* 0x000fe20000000800 */
[----:B------:R-:W-:Y:S01]  /*eeb0*/  @!PT LDS RZ, [RZ] ;  /* 0x00000000fffff984 */ /* 0x000fe20000000800 */
[----:B------:R-:W-:Y:S01]  /*eec0*/  @!PT LDS RZ, [RZ] ;  /* 0x00000000fffff984 */ /* 0x000fe20000000800 */
[----:B------:R0:W-:Y:S01]  /*eed0*/  @!P3 LDGSTS.E.BYPASS.LTC128B.128 [R28+0xfa00], desc[UR38][R2.64], !P2 ;  /* 0x0fa00000021cbfae */ /* 0x0001e2000d101d66 */
[----:B------:R-:W-:-:S03]  /*eee0*/  IMAD.MOV.U32 R13, RZ, RZ, R20 ;  /* 0x000000ffff0d7224 */ /* 0x000fc600078e0014 */
[----:B------:R0:W-:Y:S04]  /*eef0*/  @!P3 LDGSTS.E.BYPASS.LTC128B.128 [R28+0x12a00], desc[UR38][R2.64+0x40], !P0 ;  /* 0x12a00040021cbfae */ /* 0x0001e8000c101d66 */
[----:B------:R0:W-:Y:S01]  /*ef00*/  @!P3 LDGSTS.E.BYPASS.LTC128B.128 [R28+0x15a00], desc[UR38][R2.64+0x80], !P1 ;  /* 0x15a00080021cbfae */ /* 0x0001e2000c901d66 */
[----:B------:R-:W-:-:S07]  /*ef10*/  IMAD.MOV.U32 R8, RZ, RZ, R14 ;  /* 0x000000ffff087224 */ /* 0x000fce00078e000e */
[----:B0-----:R-:W-:Y:S05]  /*ef20*/  WARPSYNC.COLLECTIVE R15, `(.L_x_143) ;  /* 0x000000000f087348 */ /* 0x001fea0003c00000 */
[----:B------:R1:W2:Y:S02]  /*ef30*/  SHFL.IDX P6, R14, R13, R12, R11 ;  /* 0x0000000c0d0e7389 */ /* 0x0002a400000c000b */
[----:B012---:R-:W-:Y:S01]  /*ef40*/  ENDCOLLECTIVE ;  /* 0x000000000000791b */ /* 0x007fe20003800000 */
.L_x_143:
[----:B------:R-:W-:Y:S05]  /*ef50*/  BRA `(.L_x_144) ;  /* 0xffffffcc00947947 */ /* 0x000fea000383ffff */
.L_x_53:
[----:B0-----:R-:W-:-:S04]  /*ef60*/  IMAD.U32 R3, RZ, RZ, UR40 ;  /* 0x00000028ff037e24 */ /* 0x001fc8000f8e00ff */
[----:B------:R0:W1:Y:S03]  /*ef70*/  SYNCS.PHASECHK.TRANS64.TRYWAIT P0, [R3+URZ+0x31c20], R0 ;  /* 0x031c2000030075a7 */ /* 0x000066000800017f */
[----:B-1----:R-:W-:Y:S05]  /*ef80*/  @!P0 NANOSLEEP.SYNCS 0x989680 ;  /* 0x009896800000895d */ /* 0x002fea0003900000 */
[----:B------:R-:W1:Y:S02]  /*ef90*/  @!P0 SYNCS.PHASECHK.TRANS64 P0, [R3+URZ+0x31c20], R0 ;  /* 0x031c2000030085a7 */ /* 0x000e64000800007f */
[----:B-1----:R-:W-:Y:S05]  /*efa0*/  @!P0 BRA `(.L_x_53) ;  /* 0xfffffffc00ec8947 */ /* 0x002fea000383ffff */
[----:B------:R-:W-:Y:S05]  /*efb0*/  BRA `(.L_x_145) ;  /* 0xffffffcc00e47947 */ /* 0x000fea000383ffff */
.L_x_60:
[----:B-1----:R-:W-:-:S04]  /*efc0*/  IMAD.U32 R3, RZ, RZ, UR40 ;  /* 0x00000028ff037e24 */ /* 0x002fc8000f8e00ff */
[----:B------:R1:W2:Y:S03]  /*efd0*/  SYNCS.PHASECHK.TRANS64.TRYWAIT P0, [R3+URZ+0x31c48], R6 ;  /* 0x031c4806030075a7 */ /* 0x0002a6000800017f */
[----:B--2---:R-:W-:Y:S05]  /*efe0*/  @!P0 NANOSLEEP.SYNCS 0x989680 ;  /* 0x009896800000895d */ /* 0x004fea0003900000 */
[----:B------:R-:W2:Y:S02]  /*eff0*/  @!P0 SYNCS.PHASECHK.TRANS64 P0, [R3+URZ+0x31c48], R6 ;  /* 0x031c4806030085a7 */ /* 0x000ea4000800007f */
[----:B--2---:R-:W-:Y:S05]  /*f000*/  @!P0 BRA `(.L_x_60) ;  /* 0xfffffffc00ec8947 */ /* 0x004fea000383ffff */
[----:B------:R-:W-:Y:S05]  /*f010*/  BRA `(.L_x_146) ;  /* 0xffffffd000a47947 */ /* 0x000fea000383ffff */
.L_x_67:
[----:B01----:R-:W-:-:S04]  /*f020*/  IMAD.U32 R3, RZ, RZ, UR40 ;  /* 0x00000028ff037e24 */ /* 0x003fc8000f8e00ff */
[----:B------:R0:W1:Y:S03]  /*f030*/  SYNCS.PHASECHK.TRANS64.TRYWAIT P0, [R3+URZ+0x31c60], R6 ;  /* 0x031c6006030075a7 */ /* 0x000066000800017f */
[----:B-1----:R-:W-:Y:S05]  /*f040*/  @!P0 NANOSLEEP.SYNCS 0x989680 ;  /* 0x009896800000895d */ /* 0x002fea0003900000 */
[----:B------:R-:W1:Y:S02]  /*f050*/  @!P0 SYNCS.PHASECHK.TRANS64 P0, [R3+URZ+0x31c60], R6 ;  /* 0x031c6006030085a7 */ /* 0x000e64000800007f */
[----:B-1----:R-:W-:Y:S05]  /*f060*/  @!P0 BRA `(.L_x_67) ;  /* 0xfffffffc00ec8947 */ /* 0x002fea000383ffff */
[----:B------:R-:W-:Y:S05]  /*f070*/  BRA `(.L_x_147) ;  /* 0xffffffd4007c7947 */ /* 0x000fea000383ffff */
.L_x_77:
[----:B-1----:R-:W-:-:S04]  /*f080*/  IMAD.U32 R3, RZ, RZ, UR40 ;  /* 0x00000028ff037e24 */ /* 0x002fc8000f8e00ff */
[----:B------:R1:W2:Y:S03]  /*f090*/  SYNCS.PHASECHK.TRANS64.TRYWAIT P0, [R3+URZ+0x31c40], R12 ;  /* 0x031c400c030075a7 */ /* 0x0002a6000800017f */
[----:B--2---:R-:W-:Y:S05]  /*f0a0*/  @!P0 NANOSLEEP.SYNCS 0x989680 ;  /* 0x009896800000895d */ /* 0x004fea0003900000 */
[----:B------:R-:W2:Y:S02]  /*f0b0*/  @!P0 SYNCS.PHASECHK.TRANS64 P0, [R3+URZ+0x31c40], R12 ;  /* 0x031c400c030085a7 */ /* 0x000ea4000800007f */
[----:B--2---:R-:W-:Y:S05]  /*f0c0*/  @!P0 BRA `(.L_x_77) ;  /* 0xfffffffc00ec8947 */ /* 0x004fea000383ffff */
[----:B------:R-:W-:Y:S05]  /*f0d0*/  BRA `(.L_x_148) ;  /* 0xffffffd800c87947 */ /* 0x000fea000383ffff */
.L_x_84:
[----:B0-----:R-:W-:-:S04]  /*f0e0*/  IMAD.U32 R3, RZ, RZ, UR40 ;  /* 0x00000028ff037e24 */ /* 0x001fc8000f8e00ff */
[----:B------:R0:W1:Y:S03]  /*f0f0*/  SYNCS.PHASECHK.TRANS64.TRYWAIT P0, [R3+URZ+0x31c68], R2 ;  /* 0x031c6802030075a7 */ /* 0x000066000800017f */
[----:B-1----:R-:W-:Y:S05]  /*f100*/  @!P0 NANOSLEEP.SYNCS 0x989680 ;  /* 0x009896800000895d */ /* 0x002fea0003900000 */
[----:B------:R-:W1:Y:S02]  /*f110*/  @!P0 SYNCS.PHASECHK.TRANS64 P0, [R3+URZ+0x31c68], R2 ;  /* 0x031c6802030085a7 */ /* 0x000e64000800007f */
[----:B-1----:R-:W-:Y:S05]  /*f120*/  @!P0 BRA `(.L_x_84) ;  /* 0xfffffffc00ec8947 */ /* 0x002fea000383ffff */
[----:B------:R-:W-:Y:S05]  /*f130*/  BRA `(.L_x_149) ;  /* 0xffffffdc00a07947 */ /* 0x000fea000383ffff */
.L_x_94:
[----:B-1----:R-:W-:-:S04]  /*f140*/  IMAD.U32 R2, RZ, RZ, UR40 ;  /* 0x00000028ff027e24 */ /* 0x002fc8000f8e00ff */
[----:B------:R1:W2:Y:S03]  /*f150*/  SYNCS.PHASECHK.TRANS64.TRYWAIT P0, [R2+URZ+0x31c48], R9 ;  /* 0x031c4809020075a7 */ /* 0x0002a6000800017f */
[----:B--2---:R-:W-:Y:S05]  /*f160*/  @!P0 NANOSLEEP.SYNCS 0x989680 ;  /* 0x009896800000895d */ /* 0x004fea0003900000 */
[----:B------:R-:W2:Y:S02]  /*f170*/  @!P0 SYNCS.PHASECHK.TRANS64 P0, [R2+URZ+0x31c48], R9 ;  /* 0x031c4809020085a7 */ /* 0x000ea4000800007f */
[----:B--2---:R-:W-:Y:S05]  /*f180*/  @!P0 BRA `(.L_x_94) ;  /* 0xfffffffc00ec8947 */ /* 0x004fea000383ffff */
[----:B------:R-:W-:Y:S05]  /*f190*/  BRA `(.L_x_150) ;  /* 0xffffffe400007947 */ /* 0x000fea000383ffff */
.L_x_101:
[----:B0-----:R-:W-:-:S04]  /*f1a0*/  IMAD.U32 R2, RZ, RZ, UR40 ;  /* 0x00000028ff027e24 */ /* 0x001fc8000f8e00ff */
[----:B------:R0:W1:Y:S03]  /*f1b0*/  SYNCS.PHASECHK.TRANS64.TRYWAIT P0, [R2+URZ+0x31c60], R9 ;  /* 0x031c6009020075a7 */ /* 0x000066000800017f */
[----:B-1----:R-:W-:Y:S05]  /*f1c0*/  @!P0 NANOSLEEP.SYNCS 0x989680 ;  /* 0x009896800000895d */ /* 0x002fea0003900000 */
[----:B------:R-:W1:Y:S02]  /*f1d0*/  @!P0 SYNCS.PHASECHK.TRANS64 P0, [R2+URZ+0x31c60], R9 ;  /* 0x031c6009020085a7 */ /* 0x000e64000800007f */
[----:B-1----:R-:W-:Y:S05]  /*f1e0*/  @!P0 BRA `(.L_x_101) ;  /* 0xfffffffc00ec8947 */ /* 0x002fea000383ffff */
[----:B------:R-:W-:Y:S05]  /*f1f0*/  BRA `(.L_x_151) ;  /* 0xffffffe400d47947 */ /* 0x000fea000383ffff */
.L_x_110:
[----:B0-----:R0:W1:Y:S02]  /*f200*/  SYNCS.PHASECHK.TRANS64.TRYWAIT P0, [R3+URZ+0x31c60], R2 ;  /* 0x031c6002030075a7 */ /* 0x001064000800017f */
[----:B-1----:R-:W-:Y:S05]  /*f210*/  @!P0 NANOSLEEP.SYNCS 0x989680 ;  /* 0x009896800000895d */ /* 0x002fea0003900000 */
[----:B------:R-:W1:Y:S02]  /*f220*/  @!P0 SYNCS.PHASECHK.TRANS64 P0, [R3+URZ+0x31c60], R2 ;  /* 0x031c6002030085a7 */ /* 0x000e64000800007f */
[----:B-1----:R-:W-:Y:S05]  /*f230*/  @!P0 BRA `(.L_x_110) ;  /* 0xfffffffc00f08947 */ /* 0x002fea000383ffff */
[----:B------:R-:W-:Y:S05]  /*f240*/  BRA `(.L_x_152) ;  /* 0xffffffe800cc7947 */ /* 0x000fea000383ffff */
.L_x_116:
[----:B0-----:R0:W1:Y:S02]  /*f250*/  SYNCS.PHASECHK.TRANS64.TRYWAIT P0, [R7+URZ+0x31c20], R2 ;  /* 0x031c2002070075a7 */ /* 0x001064000800017f */
[----:B-1----:R-:W-:Y:S05]  /*f260*/  @!P0 NANOSLEEP.SYNCS 0x989680 ;  /* 0x009896800000895d */ /* 0x002fea0003900000 */
[----:B------:R-:W1:Y:S02]  /*f270*/  @!P0 SYNCS.PHASECHK.TRANS64 P0, [R7+URZ+0x31c20], R2 ;  /* 0x031c2002070085a7 */ /* 0x000e64000800007f */
[----:B-1----:R-:W-:Y:S05]  /*f280*/  @!P0 BRA `(.L_x_116) ;  /* 0xfffffffc00f08947 */ /* 0x002fea000383ffff */
[----:B------:R-:W-:Y:S05]  /*f290*/  BRA `(.L_x_153) ;  /* 0xffffffec00d07947 */ /* 0x000fea000383ffff */
.L_x_117:
[----:B------:R-:W-:Y:S01]  /*f2a0*/  BSSY B0, `(.L_x_154) ;  /* 0x0000008000007945 */ /* 0x000fe20003800000 */
[----:B------:R-:W-:Y:S02]  /*f2b0*/  IMAD.MOV.U32 R13, RZ, RZ, R29 ;  /* 0x000000ffff0d7224 */ /* 0x000fe400078e001d */
[----:B------:R-:W-:Y:S02]  /*f2c0*/  IMAD.MOV.U32 R12, RZ, RZ, RZ ;  /* 0x000000ffff0c7224 */ /* 0x000fe400078e00ff */
[----:B------:R-:W-:Y:S02]  /*f2d0*/  IMAD.MOV.U32 R11, RZ, RZ, 0x1f ;  /* 0x0000001fff0b7424 */ /* 0x000fe400078e00ff */
[----:B------:R-:W-:-:S07]  /*f2e0*/  IMAD.MOV.U32 R15, RZ, RZ, -0x1 ;  /* 0xffffffffff0f7424 */ /* 0x000fce00078e00ff */
[----:B0-----:R-:W-:Y:S05]  /*f2f0*/  WARPSYNC.COLLECTIVE R15, `(.L_x_155) ;  /* 0x000000000f087348 */ /* 0x001fea0003c00000 */
[----:B------:R1:W2:Y:S02]  /*f300*/  SHFL.IDX P6, R14, R13, R12, R11 ;  /* 0x0000000c0d0e7389 */ /* 0x0002a400000c000b */
[----:B012---:R-:W-:Y:S01]  /*f310*/  ENDCOLLECTIVE ;  /* 0x000000000000791b */ /* 0x007fe20003800000 */
.L_x_155:
[----:B------:R-:W-:Y:S05]  /*f320*/  BSYNC B0 ;  /* 0x0000000000007941 */ /* 0x000fea0003800000 */
.L_x_154:
[----:B------:R-:W-:Y:S05]  /*f330*/  BRA `(.L_x_156) ;  /* 0xffffffec00b47947 */ /* 0x000fea000383ffff */
.L_x_118:
[----:B------:R-:W-:Y:S01]  /*f340*/  BSSY B0, `(.L_x_157) ;  /* 0x0000006000007945 */ /* 0x000fe20003800000 */
[----:B------:R-:W-:-:S07]  /*f350*/  IMAD.MOV.U32 R15, RZ, RZ, -0x1 ;  /* 0xffffffffff0f7424 */ /* 0x000fce00078e00ff */
[----:B01----:R-:W-:Y:S05]  /*f360*/  WARPSYNC.COLLECTIVE R15, `(.L_x_158) ;  /* 0x000000000f0c7348 */ /* 0x003fea0003c00000 */
[----:B------:R-:W-:Y:S02]  /*f370*/  ELECT P6, UR62, PT ;  /* 0x00000000003e782f */ /* 0x000fe400038c0000 */
[----:B------:R-:W-:Y:S01]  /*f380*/  MOV R14, UR62 ;  /* 0x0000003e000e7c02 */ /* 0x000fe20008000f00 */
[----:B01----:R-:W-:Y:S10]  /*f390*/  ENDCOLLECTIVE ;  /* 0x000000000000791b */ /* 0x003ff40003800000 */
.L_x_158:
[----:B------:R-:W-:Y:S05]  /*f3a0*/  BSYNC B0 ;  /* 0x0000000000007941 */ /* 0x000fea0003800000 */
.L_x_157:
[----:B------:R-:W-:Y:S05]  /*f3b0*/  BRA `(.L_x_159) ;  /* 0xffffffec00a87947 */ /* 0x000fea000383ffff */
.L_x_120:
[----:B0-----:R0:W2:Y:S02]  /*f3c0*/  SYNCS.PHASECHK.TRANS64.TRYWAIT P0, [R5+URZ], R4 ;  /* 0x00000004050075a7 */ /* 0x0010a4000800017f */
[----:B--2---:R-:W-:Y:S05]  /*f3d0*/  @!P0 NANOSLEEP.SYNCS 0x989680 ;  /* 0x009896800000895d */ /* 0x004fea0003900000 */
[----:B------:R-:W2:Y:S02]  /*f3e0*/  @!P0 SYNCS.PHASECHK.TRANS64 P0, [R5+URZ], R4 ;  /* 0x00000004050085a7 */ /* 0x000ea4000800007f */
[----:B--2---:R-:W-:Y:S05]  /*f3f0*/  @!P0 BRA `(.L_x_120) ;  /* 0xfffffffc00f08947 */ /* 0x004fea000383ffff */
[----:B------:R-:W-:Y:S05]  /*f400*/  BRA `(.L_x_160) ;  /* 0xffffffec00d87947 */ /* 0x000fea000383ffff */
.L_x_121:
[----:B--2---:R2:W3:Y:S02]  /*f410*/  SYNCS.PHASECHK.TRANS64.TRYWAIT P0, [R3+URZ], R2 ;  /* 0x00000002030075a7 */ /* 0x0044e4000800017f */
[----:B---3--:R-:W-:Y:S05]  /*f420*/  @!P0 NANOSLEEP.SYNCS 0x989680 ;  /* 0x009896800000895d */ /* 0x008fea0003900000 */
[----:B------:R-:W3:Y:S02]  /*f430*/  @!P0 SYNCS.PHASECHK.TRANS64 P0, [R3+URZ], R2 ;  /* 0x00000002030085a7 */ /* 0x000ee4000800007f */
[----:B---3--:R-:W-:Y:S05]  /*f440*/  @!P0 BRA `(.L_x_121) ;  /* 0xfffffffc00f08947 */ /* 0x008fea000383ffff */
[----:B------:R-:W-:Y:S05]  /*f450*/  BRA `(.L_x_161) ;  /* 0xffffffec00cc7947 */ /* 0x000fea000383ffff */
.L_x_123:
[----:B0-----:R0:W2:Y:S02]  /*f460*/  SYNCS.PHASECHK.TRANS64.TRYWAIT P0, [R5+URZ], R4 ;  /* 0x00000004050075a7 */ /* 0x0010a4000800017f */
[----:B--2---:R-:W-:Y:S05]  /*f470*/  @!P0 NANOSLEEP.SYNCS 0x989680 ;  /* 0x009896800000895d */ /* 0x004fea0003900000 */
[----:B------:R-:W2:Y:S02]  /*f480*/  @!P0 SYNCS.PHASECHK.TRANS64 P0, [R5+URZ], R4 ;  /* 0x00000004050085a7 */ /* 0x000ea4000800007f */
[----:B--2---:R-:W-:Y:S05]  /*f490*/  @!P0 BRA `(.L_x_123) ;  /* 0xfffffffc00f08947 */ /* 0x004fea000383ffff */
[----:B------:R-:W-:Y:S05]  /*f4a0*/  BRA `(.L_x_162) ;  /* 0xffffffec00d07947 */ /* 0x000fea000383ffff */
.L_x_163:
[----:B------:R-:W-:-:S00]  /*f4b0*/  BRA `(.L_x_163) ;  /* 0xfffffffc00fc7947 */ /* 0x000fc0000383ffff */
[----:B------:R-:W-:-:S00]  /*f4c0*/  NOP ;  /* 0x0000000000007918 */ /* 0x000fc00000000000 */
        /* <DEDUP_REMOVED lines=11> */
.L_x_2776:


//--------------------- .text._ZN7cutlass13device_kernelIN5flash11enable_sm90INS1_16FlashAttnFwdSm90INS1_25CollectiveMainloopFwdSm90ILi2EN4cute5tupleIJNS5_1CILi1EEES8_S8_EEENS6_IJNS7_ILi192EEENS7_ILi144EEENS7_ILi96EEEEEELi96ENS_10bfloat16_tEfNS_4arch4Sm90ELb0ELb0ELb0ELb1ELb0ELb0ELb0ELb0ELb1ELb1ELb1ELb0EEENS1_21CollectiveEpilogueFwdINS6_IJSA_SC_SB_EEES9_SE_SG_Li384ELb1ELb1ELb1ELb0EEENS1_36VarlenDynamicPersistentTileSchedulerILi192ELi144ELi384ELi128ELb1ELb1ELb1ELb0ELb1ELb1EEEEEEEEEvNT_6ParamsE --------------------------
	.section	.text._ZN7cutlass13device_kernelIN5flash11enable_sm90INS1_16FlashAttnFwdSm90INS1_25CollectiveMainloopFwdSm90ILi2EN4cute5tupleIJNS5_1CILi1EEES8_S8_EEENS6_IJNS7_ILi192EEENS7_ILi144EEENS7_ILi96EEEEEELi96ENS_10bfloat16_tEfNS_4arch4Sm90ELb0ELb0ELb0ELb1ELb0ELb0ELb0ELb0ELb1ELb1ELb1ELb0EEENS1_21CollectiveEpilogueFwdINS6_IJSA_SC_SB_EEES9_SE_SG_Li384ELb1ELb1ELb1ELb0EEENS1_36VarlenDynamicPersistentTileSchedulerILi192ELi144ELi384ELi128ELb1ELb1ELb1ELb0ELb1ELb1EEEEEEEEEvNT_6ParamsE,"ax",@progbits
	.align	128
.text._ZN7cutlass13device_kernelIN5flash11enable_sm90INS1_16FlashAttnFwdSm90INS1_25CollectiveMainloopFwdSm90ILi2EN4cute5tupleIJNS5_1CILi1EEES8_S8_EEENS6_IJNS7_ILi192EEENS7_ILi144EEENS7_ILi96EEEEEELi96ENS_10bfloat16_tEfNS_4arch4Sm90ELb0ELb0ELb0ELb1ELb0ELb0ELb0ELb0ELb1ELb1ELb1ELb0EEENS1_21CollectiveEpilogueFwdINS6_IJSA_SC_SB_EEES9_SE_SG_Li384ELb1ELb1ELb1ELb0EEENS1_36VarlenDynamicPersistentTileSchedulerILi192ELi144ELi384ELi128ELb1ELb1ELb1ELb0ELb1ELb1EEEEEEEEEvNT_6ParamsE:
        .type           _ZN7cutlass13device_kernelIN5flash11enable_sm90INS1_16FlashAttnFwdSm90INS1_25CollectiveMainloopFwdSm90ILi2EN4cute5tupleIJNS5_1CILi1EEES8_S8_EEENS6_IJNS7_ILi192EEENS7_ILi144EEENS7_ILi96EEEEEELi96ENS_10bfloat16_tEfNS_4arch4Sm90ELb0ELb0ELb0ELb1ELb0ELb0ELb0ELb0ELb1ELb1ELb1ELb0EEENS1_21CollectiveEpilogueFwdINS6_IJSA_SC_SB_EEES9_SE_SG_Li384ELb1ELb1ELb1ELb0EEENS1_36VarlenDynamicPersistentTileSchedulerILi192ELi144ELi384ELi128ELb1ELb1ELb1ELb0ELb1ELb1EEEEEEEEEvNT_6ParamsE,@function
        .size           _ZN7cutlass13device_kernelIN5flash11enable_sm90INS1_16FlashAttnFwdSm90INS1_25CollectiveMainloopFwdSm90ILi2EN4cute5tupleIJNS5_1CILi1EEES8_S8_EEENS6_IJNS7_ILi192EEENS7_ILi144EEENS7_ILi96EEEEEELi96ENS_10bfloat16_tEfNS_4arch4Sm90ELb0ELb0ELb0ELb1ELb0ELb0ELb0ELb0ELb1ELb1ELb1ELb0EEENS1_21CollectiveEpilogueFwdINS6_IJSA_SC_SB_EEES9_SE_SG_Li384ELb1ELb1ELb1ELb0EEENS1_36VarlenDynamicPersistentTileSchedulerILi192ELi144ELi384ELi128ELb1ELb1ELb1ELb0ELb1ELb1EEEEEEEEEvNT_6ParamsE,(.L_x_2777 - _ZN7cutlass13device_kernelIN5flash11enable_sm90INS1_16FlashAttnFwdSm90INS1_25CollectiveMainloopFwdSm90ILi2EN4cute5tupleIJNS5_1CILi1EEES8_S8_EEENS6_IJNS7_ILi192EEENS7_ILi144EEENS7_ILi96EEEEEELi96ENS_10bfloat16_tEfNS_4arch4Sm90ELb0ELb0ELb0ELb1ELb0ELb0ELb0ELb0ELb1ELb1ELb1ELb0EEENS1_21CollectiveEpilogueFwdINS6_IJSA_SC_SB_EEES9_SE_SG_Li384ELb1ELb1ELb1ELb0EEENS1_36VarlenDynamicPersistentTileSchedulerILi192ELi144ELi384ELi128ELb1ELb1ELb1ELb0ELb1ELb1EEEEEEEEEvNT_6ParamsE)
        .other          _ZN7cutlass13device_kernelIN5flash11enable_sm90INS1_16FlashAttnFwdSm90INS1_25CollectiveMainloopFwdSm90ILi2EN4cute5tupleIJNS5_1CILi1EEES8_S8_EEENS6_IJNS7_ILi192EEENS7_ILi144EEENS7_ILi96EEEEEELi96ENS_10bfloat16_tEfNS_4arch4Sm90ELb0ELb0ELb0ELb1ELb0ELb0ELb0ELb0ELb1ELb1ELb1ELb0EEENS1_21CollectiveEpilogueFwdINS6_IJSA_SC_SB_EEES9_SE_SG_Li384ELb1ELb1ELb1ELb0EEENS1_36VarlenDynamicPersistentTileSchedulerILi192ELi144ELi384ELi128ELb1ELb1ELb1ELb0ELb1ELb1EEEEEEEEEvNT_6ParamsE,@"STO_CUDA_ENTRY STV_DEFAULT"
_ZN7cutlass13device_kernelIN5flash11enable_sm90INS1_16FlashAttnFwdSm90INS1_25CollectiveMainloopFwdSm90ILi2EN4cute5tupleIJNS5_1CILi1EEES8_S8_EEENS6_IJNS7_ILi192EEENS7_ILi144EEENS7_ILi96EEEEEELi96ENS_10bfloat16_tEfNS_4arch4Sm90ELb0ELb0ELb0ELb1ELb0ELb0ELb0ELb0ELb1ELb1ELb1ELb0EEENS1_21CollectiveEpilogueFwdINS6_IJSA_SC_SB_EEES9_SE_SG_Li384ELb1ELb1ELb1ELb0EEENS1_36VarlenDynamicPersistentTileSchedulerILi192ELi144ELi384ELi128ELb1ELb1ELb1ELb0ELb1ELb1EEEEEEEEEvNT_6ParamsE:
[----:B------:R-:W0:Y:S02]  /*0000*/  LDC R1, c[0x0][0x28] ;  /* 0x00000a00ff017b82 */ /* 0x000e240000000800 */
[----:B0-----:R-:W-:Y:S01]  /*0010*/  VIADD R1, R1, 0xffffffb0 ;  /* 0xffffffb001017836 */ /* 0x001fe20000000000 */
[----:B------:R-:W0:Y:S01]  /*0020*/  S2R R3, SR_TID.X ;  /* 0x0000000000037919 */ /* 0x000e220000002100 */
[----:B------:R-:W-:Y:S01]  /*0030*/  ELECT P0, URZ, PT ;  /* 0x00000000003f782f */ /* 0x000fe20003800000 */
[----:B------:R-:W-:Y:S01]  /*0040*/  BSSY B0, `(.L_x_164) ;  /* 0x000000e000007945 */ /* 0x000fe20003800000 */
[--C-:B0-----:R-:W-:Y:S02]  /*0050*/  SHF.R.U32.HI R0, RZ, 0x5, R3.reuse ;  /* 0x00000005ff007819 */ /* 0x101fe40000011603 */
[----:B------:R-:W-:-:S03]  /*0060*/  SHF.R.U32.HI R3, RZ, 0x7, R3 ;  /* 0x00000007ff037819 */ /* 0x000fc60000011603 */
[----:B------:R-:W0:Y:S02]  /*0070*/  SHFL.IDX PT, R2, R0, RZ, 0x1f ;  /* 0x00001fff00027589 */ /* 0x000e2400000e0000 */
[----:B0-----:R-:W-:-:S13]  /*0080*/  ISETP.EQ.AND P0, PT, R2, RZ, P0 ;  /* 0x000000ff0200720c */ /* 0x001fda0000702270 */
[----:B------:R-:W-:Y:S05]  /*0090*/  @!P0 BRA `(.L_x_165) ;  /* 0x0000000000208947 */ /* 0x000fea0003800000 */
        /* <DEDUP_REMOVED lines=8> */
.L_x_165:
[----:B------:R-:W-:Y:S05]  /*0120*/  BSYNC B0 ;  /* 0x0000000000007941 */ /* 0x000fea0003800000 */
.L_x_164:
[----:B------:R-:W-:Y:S01]  /*0130*/  VOTEU.ANY UP0, P0 ;  /* 0x00000000003f7886 */ /* 0x000fe20000000100 */
[----:B------:R-:W0:Y:S01]  /*0140*/  SHFL.IDX PT, R3, R3, RZ, 0x1f ;  /* 0x00001fff03037589 */ /* 0x000e2200000e0000 */
[----:B------:R-:W-:Y:S01]  /*0150*/  UMOV UR4, 0x80 ;  /* 0x0000008000047882 */ /* 0x000fe20000000000 */
[----:B------:R-:W-:Y:S01]  /*0160*/  UMOV UR7, 0x180 ;  /* 0x0000018000077882 */ /* 0x000fe20000000000 */
[----:B------:R-:W-:Y:S01]  /*0170*/  VOTEU.ANY UP1, P0 ;  /* 0x00000000003f7886 */ /* 0x000fe20000020100 */
[----:B------:R-:W1:Y:S01]  /*0180*/  @UP0 S2UR UR8, SR_CgaCtaId ;  /* 0x00000000000809c3 */ /* 0x000e620000008800 */
[----:B------:R-:W2:Y:S01]  /*0190*/  SHFL.IDX PT, R2, R0, RZ, 0x1f ;  /* 0x00001fff00027589 */ /* 0x000ea200000e0000 */
[----:B------:R-:W-:Y:S01]  /*01a0*/  @UP0 UMOV UR6, 0x400 ;  /* 0x0000040000060882 */ /* 0x000fe20000000000 */
[----:B------:R-:W-:-:S04]  /*01b0*/  @UP0 UIADD3 UR4, -UR4, 0x100000, URZ ;  /* 0x0010000004040890 */ /* 0x000fc8000fffe13f */
[----:B------:R-:W-:Y:S02]  /*01c0*/  @UP0 USHF.L.U32 UR5, UR4, 0xb, URZ ;  /* 0x0000000b04050899 */ /* 0x000fe4000800063f */
[----:B------:R-:W-:Y:S01]  /*01d0*/  @UP0 USHF.L.U32 UR4, UR4, 0x1, URZ ;  /* 0x0000000104040899 */ /* 0x000fe2000800063f */
[----:B------:R-:W-:Y:S01]  /*01e0*/  VOTEU.ANY UP2, P0 ;  /* 0x00000000003f7886 */ /* 0x000fe20000040100 */
[----:B0-----:R-:W-:Y:S01]  /*01f0*/  R2UR UR9, R3 ;  /* 0x00000000030972ca */ /* 0x001fe200000e0000 */
[----:B-1----:R-:W-:Y:S01]  /*0200*/  @UP0 ULEA UR8, UR8, UR6, 0x18 ;  /* 0x0000000608080291 */ /* 0x002fe2000f8ec03f */
[----:B--2---:R-:W-:Y:S01]  /*0210*/  ISETP.NE.AND P1, PT, R2, RZ, PT ;  /* 0x000000ff0200720c */ /* 0x004fe20003f25270 */
[----:B------:R-:W-:-:S04]  /*0220*/  @UP0 UIADD3 UR6, -UR7, 0x100000, URZ ;  /* 0x0010000007060890 */ /* 0x000fc8000fffe13f */
[----:B------:R-:W-:Y:S02]  /*0230*/  @UP0 USHF.L.U32 UR7, UR6, 0xb, URZ ;  /* 0x0000000b06070899 */ /* 0x000fe4000800063f */
[----:B------:R-:W-:-:S04]  /*0240*/  @UP0 USHF.L.U32 UR6, UR6, 0x1, URZ ;  /* 0x0000000106060899 */ /* 0x000fc8000800063f */
[----:B------:R-:W-:Y:S01]  /*0250*/  UISETP.NE.AND UP0, UPT, UR9, URZ, UPT ;  /* 0x0000003f0900728c */ /* 0x000fe2000bf05270 */
[----:B------:R-:W0:Y:S02]  /*0260*/  FENCE.VIEW.ASYNC.S ;  /* 0x00000000000073c6 */ /* 0x000e240000000000 */
[----:B0-----:R0:W1:Y:S05]  /*0270*/  @UP1 SYNCS.EXCH.64 URZ, [UR8+0x31c00], UR4 ;  /* 0x031c0004083f15b2 */ /* 0x00106a0008000100 */
[----:B------:R0:W2:Y:S01]  /*0280*/  @UP2 SYNCS.EXCH.64 URZ, [UR8+0x31c20], UR6 ;  /* 0x031c2006083f25b2 */ /* 0x0000a20008000100 */
        /* <DEDUP_REMOVED lines=17> */
[----:B------:R3:W0:Y:S02]  /*03a0*/  SYNCS.EXCH.64 URZ, [UR8+0x31c48], UR6 ;  /* 0x031c4806083f75b2 */ /* 0x0006240008000100 */
[----:B---3--:R-:W-:Y:S01]  /*03b0*/  NOP ;  /* 0x0000000000007918 */ /* 0x008fe20000000000 */
.L_x_166:
[----:B------:R-:W3:Y:S01]  /*03c0*/  SHFL.IDX PT, R2, R0, RZ, 0x1f ;  /* 0x00001fff00027589 */ /* 0x000ee200000e0000 */
[----:B------:R-:W-:Y:S01]  /*03d0*/  NOP ;  /* 0x0000000000007918 */ /* 0x000fe20000000000 */
[----:B---3--:R-:W-:-:S13]  /*03e0*/  ISETP.NE.AND P0, PT, R2, RZ, PT ;  /* 0x000000ff0200720c */ /* 0x008fda0003f05270 */
        /* <DEDUP_REMOVED lines=17> */
[----:B------:R3:W0:Y:S02]  /*0500*/  SYNCS.EXCH.64 URZ, [UR8+0x31c68], UR6 ;  /* 0x031c6806083f75b2 */ /* 0x0006240008000100 */
[----:B---3--:R-:W-:Y:S01]  /*0510*/  NOP ;  /* 0x0000000000007918 */ /* 0x008fe20000000000 */
.L_x_167:
[----:B------:R-:W3:Y:S01]  /*0520*/  SHFL.IDX PT, R2, R0, RZ, 0x1f ;  /* 0x00001fff00027589 */ /* 0x000ee200000e0000 */
[----:B------:R-:W-:Y:S01]  /*0530*/  NOP ;  /* 0x0000000000007918 */ /* 0x000fe20000000000 */
[----:B---3--:R-:W-:-:S13]  /*0540*/  ISETP.NE.AND P0, PT, R2, RZ, PT ;  /* 0x000000ff0200720c */ /* 0x008fda0003f05270 */
        /* <DEDUP_REMOVED lines=13> */
[----:B------:R3:W0:Y:S02]  /*0620*/  SYNCS.EXCH.64 URZ, [UR6+0x31c88], UR4 ;  /* 0x031c8804063f75b2 */ /* 0x0006240008000100 */
[----:B---3--:R-:W-:Y:S01]  /*0630*/  NOP ;  /* 0x0000000000007918 */ /* 0x008fe20000000000 */
.L_x_168:
        /* <DEDUP_REMOVED lines=22> */
.L_x_169:
        /* <DEDUP_REMOVED lines=22> */
.L_x_170:
[----:B0-----:R-:W-:Y:S01]  /*0900*/  UMOV UR4, 0x1 ;  /* 0x0000000100047882 */ /* 0x001fe20000000000 */
[----:B------:R-:W-:Y:S01]  /*0910*/  PLOP3.LUT P0, PT, PT, PT, UP0, 0x80, 0x0 ;  /* 0x000000000000781c */ /* 0x000fe20003f0f008 */
[----:B------:R-:W-:Y:S01]  /*0920*/  USEL UR4, UR4, 0x2, !UP0 ;  /* 0x0000000204047887 */ /* 0x000fe2000c000000 */
[----:B------:R-:W-:-:S05]  /*0930*/  NOP ;  /* 0x0000000000007918 */ /* 0x000fca0000000000 */
[----:B------:R-:W-:-:S05]  /*0940*/  IMAD.U32 R2, RZ, RZ, UR4 ;  /* 0x00000004ff027e24 */ /* 0x000fca000f8e00ff */
[----:B------:R0:W-:Y:S01]  /*0950*/  STL [R1+0x4c], R2 ;  /* 0x00004c0201007387 */ /* 0x0001e20000100800 */
[----:B-12-4-:R-:W-:Y:S06]  /*0960*/  BAR.SYNC.DEFER_BLOCKING 0x0 ;  /* 0x0000000000007b1d */ /* 0x016fec0000010000 */
[----:B------:R-:W-:Y:S05]  /*0970*/  @!P0 BRA `(.L_x_171) ;  /* 0x000000b800e88947 */ /* 0x000fea0003800000 */
.L_x_172:
[----:B------:R-:W-:-:S08]  /*0980*/  NOP ;  /* 0x0000000000007918 */ /* 0x000fd00000000000 */
[----:B------:R-:W1:Y:S02]  /*0990*/  USETMAXREG.TRY_ALLOC.CTAPOOL UP0, 0xa0 ;  /* 0x000000a0000079c8 */ /* 0x000e640008000600 */
[----:B-1----:R-:W-:-:S13]  /*09a0*/  PLOP3.LUT P0, PT, PT, PT, UP0, 0x80, 0x0 ;  /* 0x000000000000781c */ /* 0x002fda0003f0f008 */
[----:B------:R-:W-:Y:S05]  /*09b0*/  @!P0 BRA `(.L_x_172) ;  /* 0xfffffffc00f08947 */ /* 0x000fea000383ffff */
[----:B------:R-:W1:Y:S01]  /*09c0*/  S2R R0, SR_TID.X ;  /* 0x0000000000007919 */ /* 0x000e620000002100 */
[----:B------:R-:W2:Y:S01]  /*09d0*/  S2UR UR4, SR_CgaCtaId ;  /* 0x00000000000479c3 */ /* 0x000ea20000008800 */
[----:B------:R-:W-:-:S07]  /*09e0*/  UMOV UR37, 0x400 ;  /* 0x0000040000257882 */ /* 0x000fce0000000000 */
[----:B------:R-:W-:Y:S06]  /*09f0*/  BAR.ARV 0x8, 0x200 ;  /* 0x0208000000007b1d */ /* 0x000fec0000002000 */
[----:B--2---:R-:W-:-:S03]  /*0a00*/  ULEA UR37, UR4, UR37, 0x18 ;  /* 0x0000002504257291 */ /* 0x004fc6000f8ec03f */
[----:B------:R-:W-:Y:S01]  /*0a10*/  ULDC UR4, c[0x0][0xc3c] ;  /* 0x00030f0000047ab9 */ /* 0x000fe20000000800 */
[----:B-1----:R-:W-:-:S04]  /*0a20*/  SHF.R.U32.HI R0, RZ, 0x7, R0 ;  /* 0x00000007ff007819 */ /* 0x002fc80000011600 */
[----:B------:R-:W-:-:S13]  /*0a30*/  ISETP.NE.AND P0, PT, R0, 0x1, PT ;  /* 0x000000010000780c */ /* 0x000fda0003f05270 */
[----:B------:R-:W-:Y:S08]  /*0a40*/  @!P0 BAR.ARV 0x9, 0x100 ;  /* 0x0244000000008b1d */ /* 0x000ff00000002000 */
[----:B------:R-:W-:Y:S06]  /*0a50*/  BAR.SYNC.DEFER_BLOCKING 0x5, 0x200 ;  /* 0x0148000000007b1d */ /* 0x000fec0000010000 */
[----:B------:R-:W1:Y:S02]  /*0a60*/  LDS.128 R8, [UR37+0x31cd0] ;  /* 0x031cd025ff087984 */ /* 0x000e640008000c00 */
[----:B------:R-:W-:Y:S06]  /*0a70*/  BAR.ARV 0x4, 0x200 ;  /* 0x0108000000007b1d */ /* 0x000fec0000002000 */
[----:B-1----:R-:W-:-:S13]  /*0a80*/  ISETP.GE.AND P0, PT, R11, UR4, PT ;  /* 0x000000040b007c0c */ /* 0x002fda000bf06270 */
[----:B------:R-:W-:Y:S05]  /*0a90*/  @P0 EXIT ;  /* 0x000000000000094d */ /* 0x000fea0003800000 */
[----:B0-----:R-:W2:Y:S01]  /*0aa0*/  LDL R2, [R1+0x4c] ;  /* 0x00004c0001027983 */ /* 0x001ea20000100800 */
[----:B------:R-:W-:Y:S01]  /*0ab0*/  R2UR UR6, R9 ;  /* 0x00000000090672ca */ /* 0x000fe200000e0000 */
[----:B------:R-:W-:Y:S01]  /*0ac0*/  UMOV UR39, URZ ;  /* 0x0000003f00277c82 */ /* 0x000fe20008000000 */
[----:B------:R-:W-:Y:S01]  /*0ad0*/  R2UR UR5, R10 ;  /* 0x000000000a0572ca */ /* 0x000fe200000e0000 */
[----:B------:R-:W0:Y:S01]  /*0ae0*/  S2R R0, SR_TID.X ;  /* 0x0000000000007919 */ /* 0x000e220000002100 */
[----:B------:R-:W-:Y:S01]  /*0af0*/  R2UR UR7, R11 ;  /* 0x000000000b0772ca */ /* 0x000fe200000e0000 */
[----:B------:R-:W-:Y:S01]  /*0b00*/  UMOV UR36, URZ ;  /* 0x0000003f00247c82 */ /* 0x000fe20008000000 */
[----:B0-----:R-:W-:-:S05]  /*0b10*/  VIADD R15, R0, 0xffffff80 ;  /* 0xffffff80000f7836 */ /* 0x001fca0000000000 */
[----:B------:R-:W-:-:S04]  /*0b20*/  SHF.R.S32.HI R0, RZ, 0x1f, R15 ;  /* 0x0000001fff007819 */ /* 0x000fc8000001140f */
[----:B------:R-:W-:-:S04]  /*0b30*/  LEA.HI R7, R0, R15, RZ, 0x5 ;  /* 0x0000000f00077211 */ /* 0x000fc800078f28ff */
[----:B------:R-:W-:Y:S02]  /*0b40*/  SHF.R.S32.HI R10, RZ, 0x5, R7 ;  /* 0x00000005ff0a7819 */ /* 0x000fe40000011407 */
[----:B--2---:R-:W-:Y:S02]  /*0b50*/  R2UR UR4, R2 ;  /* 0x00000000020472ca */ /* 0x004fe400000e0000 */
[----:B------:R-:W-:-:S04]  /*0b60*/  LEA.HI R2, R0, R15, RZ, 0x4 ;  /* 0x0000000f00027211 */ /* 0x000fc800078f20ff */
[----:B------:R-:W-:Y:S02]  /*0b70*/  SHF.R.S32.HI R5, RZ, 0x4, R2 ;  /* 0x00000004ff057819 */ /* 0x000fe40000011402 */
[C---:B------:R-:W-:Y:S02]  /*0b80*/  LOP3.LUT R3, R2.reuse, 0xfffffff0, RZ, 0xc0, !PT ;  /* 0xfffffff002037812 */ /* 0x040fe400078ec0ff */
[----:B------:R-:W-:Y:S02]  /*0b90*/  LEA.HI R4, R2, R5, RZ, 0x1 ;  /* 0x0000000502047211 */ /* 0x000fe400078f08ff */
[----:B------:R-:W-:Y:S01]  /*0ba0*/  LEA.HI R2, R0, R15, RZ, 0x7 ;  /* 0x0000000f00027211 */ /* 0x000fe200078f38ff */
[----:B------:R-:W-:Y:S01]  /*0bb0*/  IMAD.IADD R3, R15, 0x1, -R3 ;  /* 0x000000010f037824 */ /* 0x000fe200078e0a03 */
[----:B------:R-:W-:Y:S01]  /*0bc0*/  LOP3.LUT R6, R4, 0x1ffffffe, RZ, 0xc0, !PT ;  /* 0x1ffffffe04067812 */ /* 0x000fe200078ec0ff */
[----:B------:R-:W-:Y:S01]  /*0bd0*/  ULOP3.LUT UR8, UR4, 0x1, URZ, 0xfc, !UPT ;  /* 0x0000000104087892 */ /* 0x000fe2000f8efc3f */
[----:B------:R-:W-:Y:S01]  /*0be0*/  LOP3.LUT R8, R2, 0xffffff80, RZ, 0xc0, !PT ;  /* 0xffffff8002087812 */ /* 0x000fe200078ec0ff */
[--C-:B------:R-:W-:Y:S01]  /*0bf0*/  IMAD R12, R10, 0x10, R3.reuse ;  /* 0x000000100a0c7824 */ /* 0x100fe200078e0203 */
[----:B------:R-:W-:Y:S01]  /*0c00*/  SHF.R.S32.HI R4, RZ, 0x1f, R3 ;  /* 0x0000001fff047819 */ /* 0x000fe20000011403 */
[----:B------:R-:W-:Y:S01]  /*0c10*/  IMAD.IADD R6, R5, 0x1, -R6 ;  /* 0x0000000105067824 */ /* 0x000fe200078e0a06 */
[----:B------:R-:W-:Y:S01]  /*0c20*/  SHF.R.S32.HI R16, RZ, 0x7, R2 ;  /* 0x00000007ff107819 */ /* 0x000fe20000011402 */
[----:B------:R-:W-:Y:S01]  /*0c30*/  IMAD.IADD R14, R15, 0x1, -R8 ;  /* 0x000000010f0e7824 */ /* 0x000fe200078e0a08 */
[CC--:B------:R-:W-:Y:S01]  /*0c40*/  LEA.HI R5, R4.reuse, R3.reuse, RZ, 0x3 ;  /* 0x0000000304057211 */ /* 0x0c0fe200078f18ff */
[----:B------:R-:W-:Y:S01]  /*0c50*/  UMOV UR4, URZ ;  /* 0x0000003f00047c82 */ /* 0x000fe20008000000 */
[----:B------:R-:W-:Y:S01]  /*0c60*/  LEA.HI R4, R4, R3, RZ, 0x2 ;  /* 0x0000000304047211 */ /* 0x000fe200078f10ff */
[----:B------:R-:W-:Y:S01]  /*0c70*/  IMAD.HI R2, R16, 0x55555556, RZ ;  /* 0x5555555610027827 */ /* 0x000fe200078e02ff */
[----:B------:R-:W-:-:S02]  /*0c80*/  SHF.R.S32.HI R9, RZ, 0x1f, R14 ;  /* 0x0000001fff097819 */ /* 0x000fc4000001140e */
[----:B------:R-:W-:Y:S01]  /*0c90*/  LOP3.LUT R8, R4, 0x7fffffc, RZ, 0xc0, !PT ;  /* 0x07fffffc04087812 */ /* 0x000fe200078ec0ff */
[----:B------:R-:W-:Y:S01]  /*0ca0*/  IMAD.SHL.U32 R5, R5, 0x10, RZ ;  /* 0x0000001005057824 */ /* 0x000fe200078e00ff */
[-C--:B------:R-:W-:Y:S02]  /*0cb0*/  LEA.HI R11, R9, R14.reuse, RZ, 0x2 ;  /* 0x0000000e090b7211 */ /* 0x080fe400078f10ff */
[----:B------:R-:W-:Y:S01]  /*0cc0*/  SHF.R.S32.HI R4, RZ, 0x2, R4 ;  /* 0x00000002ff047819 */ /* 0x000fe20000011404 */
[----:B------:R-:W-:Y:S01]  /*0cd0*/  IMAD.IADD R8, R3, 0x1, -R8 ;  /* 0x0000000103087824 */ /* 0x000fe200078e0a08 */
[----:B------:R-:W-:Y:S02]  /*0ce0*/  LOP3.LUT R5, R5, 0x7fffff80, RZ, 0xc0, !PT ;  /* 0x7fffff8005057812 */ /* 0x000fe400078ec0ff */
[----:B------:R-:W-:Y:S01]  /*0cf0*/  SHF.R.S32.HI R3, RZ, 0x1f, R11 ;  /* 0x0000001fff037819 */ /* 0x000fe2000001140b */
[----:B------:R-:W-:Y:S01]  /*0d00*/  IMAD.SHL.U32 R4, R4, 0x40, RZ ;  /* 0x0000004004047824 */ /* 0x000fe200078e00ff */
[----:B------:R-:W-:Y:S01]  /*0d10*/  LEA.HI R9, R9, R14, RZ, 0x5 ;  /* 0x0000000e09097211 */ /* 0x000fe200078f28ff */
[----:B------:R-:W-:Y:S01]  /*0d20*/  IMAD R5, R10, 0x100, R5 ;  /* 0x000001000a057824 */ /* 0x000fe200078e0205 */
[----:B------:R-:W-:-:S02]  /*0d30*/  SHF.R.S32.HI R10, RZ, 0x2, R11 ;  /* 0x00000002ff0a7819 */ /* 0x000fc4000001140b */
[----:B------:R-:W-:Y:S01]  /*0d40*/  LEA.HI R0, R0, R15, RZ, 0x2 ;  /* 0x0000000f00007211 */ /* 0x000fe200078f10ff */
[----:B------:R-:W-:Y:S01]  /*0d50*/  IMAD R7, R8, 0x10, R5 ;  /* 0x0000001008077824 */ /* 0x000fe200078e0205 */
[----:B------:R-:W-:Y:S01]  /*0d60*/  LEA.HI R5, R3, R10, RZ, 0x3 ;  /* 0x0000000a03057211 */ /* 0x000fe200078f18ff */
[----:B------:R-:W-:Y:S01]  /*0d70*/  IMAD.SHL.U32 R3, R6, 0x8, RZ ;  /* 0x0000000806037824 */ /* 0x000fe200078e00ff */
[----:B------:R-:W-:Y:S02]  /*0d80*/  LEA.HI R6, R2, R2, RZ, 0x1 ;  /* 0x0000000202067211 */ /* 0x000fe400078f08ff */
[----:B------:R-:W-:Y:S02]  /*0d90*/  LOP3.LUT R13, R5, 0xfffffff8, RZ, 0xc0, !PT ;  /* 0xfffffff8050d7812 */ /* 0x000fe400078ec0ff */
[----:B------:R-:W-:Y:S01]  /*0da0*/  SHF.R.S32.HI R9, RZ, 0x5, R9 ;  /* 0x00000005ff097819 */ /* 0x000fe20000011409 */
[----:B------:R-:W-:Y:S01]  /*0db0*/  IMAD R6, R6, -0x3, R16 ;  /* 0xfffffffd06067824 */ /* 0x000fe200078e0210 */
[----:B------:R-:W-:Y:S01]  /*0dc0*/  LOP3.LUT R4, R4, 0x40, RZ, 0xc0, !PT ;  /* 0x0000004004047812 */ /* 0x000fe200078ec0ff */
[----:B------:R-:W-:Y:S01]  /*0dd0*/  IMAD.IADD R10, R10, 0x1, -R13 ;  /* 0x000000010a0a7824 */ /* 0x000fe200078e0a0d */
[----:B------:R-:W-:-:S02]  /*0de0*/  LOP3.LUT R157, R0, 0xfffffffc, RZ, 0xc0, !PT ;  /* 0xfffffffc009d7812 */ /* 0x000fc400078ec0ff */
[--C-:B------:R-:W-:Y:S01]  /*0df0*/  LOP3.LUT R2, R4, 0x8, R3.reuse, 0xf8, !PT ;  /* 0x0000000804027812 */ /* 0x100fe200078ef803 */
[----:B------:R-:W-:Y:S01]  /*0e00*/  IMAD R9, R9, 0x10, R10 ;  /* 0x0000001009097824 */ /* 0x000fe200078e020a */
[----:B------:R-:W-:Y:S01]  /*0e10*/  SHF.R.U32.HI R5, RZ, 0x3, R4 ;  /* 0x00000003ff057819 */ /* 0x000fe20000011604 */
[----:B------:R-:W-:Y:S01]  /*0e20*/  IMAD.U32 R3, R12, 0x20, R3 ;  /* 0x000000200c037824 */ /* 0x000fe200078e0003 */
[----:B------:R-:W-:Y:S01]  /*0e30*/  LOP3.LUT R11, R11, 0x7ffffffc, RZ, 0xc0, !PT ;  /* 0x7ffffffc0b0b7812 */ /* 0x000fe200078ec0ff */
[----:B------:R-:W-:Y:S01]  /*0e40*/  IMAD.IADD R157, R15, 0x1, -R157 ;  /* 0x000000010f9d7824 */ /* 0x000fe200078e0a9d */
[----:B------:R-:W-:Y:S01]  /*0e50*/  LOP3.LUT R2, R2, R5, RZ, 0x3c, !PT ;  /* 0x0000000502027212 */ /* 0x000fe200078e3cff */
[----:B------:R-:W-:Y:S01]  /*0e60*/  IMAD R4, R6, 0x40, R9 ;  /* 0x0000004006047824 */ /* 0x000fe200078e0209 */
[----:B------:R0:W-:Y:S01]  /*0e70*/  STL [R1+0x44], R3 ;  /* 0x0000440301007387 */ /* 0x0001e20000100800 */
[----:B------:R-:W-:Y:S02]  /*0e80*/  IMAD.U32 R5, RZ, RZ, UR8 ;  /* 0x00000008ff057e24 */ /* 0x000fe4000f8e00ff */
[----:B------:R-:W-:Y:S01]  /*0e90*/  IMAD.U32 R6, RZ, RZ, UR4 ;  /* 0x00000004ff067e24 */ /* 0x000fe2000f8e00ff */
[----:B------:R-:W-:Y:S01]  /*0ea0*/  STL [R1+0x3c], R4 ;  /* 0x00003c0401007387 */ /* 0x000fe20000100800 */
[----:B------:R-:W-:-:S02]  /*0eb0*/  IMAD.IADD R11, R14, 0x1, -R11 ;  /* 0x000000010e0b7824 */ /* 0x000fc400078e0a0b */
[----:B------:R-:W-:Y:S01]  /*0ec0*/  IMAD.SHL.U32 R17, R157, 0x8, RZ ;  /* 0x000000089d117824 */ /* 0x000fe200078e00ff */
[----:B------:R1:W-:Y:S01]  /*0ed0*/  STL [R1+0x48], R5 ;  /* 0x0000480501007387 */ /* 0x0003e20000100800 */
[----:B------:R-:W-:Y:S01]  /*0ee0*/  IMAD.SHL.U32 R156, R11, 0x2, RZ ;  /* 0x000000020b9c7824 */ /* 0x000fe200078e00ff */
[----:B0-----:R-:W-:Y:S01]  /*0ef0*/  LEA.HI R3, R157, R157, RZ, 0x1 ;  /* 0x0000009d9d037211 */ /* 0x001fe200078f08ff */
[C---:B------:R-:W-:Y:S01]  /*0f00*/  VIADD R19, R17.reuse, 0x20 ;  /* 0x0000002011137836 */ /* 0x040fe20000000000 */
[----:B------:R0:W-:Y:S01]  /*0f10*/  STL [R1+0xc], R6 ;  /* 0x00000c0601007387 */ /* 0x0001e20000100800 */
[----:B------:R-:W-:Y:S02]  /*0f20*/  VIADD R23, R17, 0x40 ;  /* 0x0000004011177836 */ /* 0x000fe40000000000 */
[C---:B------:R-:W-:Y:S02]  /*0f30*/  VIADD R154, R156.reuse, 0x8 ;  /* 0x000000089c9a7836 */ /* 0x040fe40000000000 */
[C---:B------:R-:W-:Y:S01]  /*0f40*/  VIADD R153, R156.reuse, 0x10 ;  /* 0x000000109c997836 */ /* 0x040fe20000000000 */
[----:B-1----:R-:W-:Y:S01]  /*0f50*/  SHF.R.S32.HI R5, RZ, 0x2, R0 ;  /* 0x00000002ff057819 */ /* 0x002fe20000011400 */
[C---:B------:R-:W-:Y:S01]  /*0f60*/  VIADD R152, R156.reuse, 0x18 ;  /* 0x000000189c987836 */ /* 0x040fe20000000000 */
[----:B------:R-:W-:Y:S01]  /*0f70*/  LOP3.LUT R0, R3, 0x1ffffffe, RZ, 0xc0, !PT ;  /* 0x1ffffffe03007812 */ /* 0x000fe200078ec0ff */
[C---:B------:R-:W-:Y:S01]  /*0f80*/  VIADD R151, R156.reuse, 0x20 ;  /* 0x000000209c977836 */ /* 0x040fe20000000000 */
[----:B------:R-:W-:Y:S01]  /*0f90*/  SHF.R.S32.HI R5, RZ, 0x1f, R19 ;  /* 0x0000001fff057819 */ /* 0x000fe20000011413 */
[C---:B------:R-:W-:Y:S01]  /*0fa0*/  VIADD R150, R156.reuse, 0x28 ;  /* 0x000000289c967836 */ /* 0x040fe20000000000 */
[----:B------:R-:W-:Y:S01]  /*0fb0*/  SHF.R.S32.HI R3, RZ, 0x1f, R23 ;  /* 0x0000001fff037819 */ /* 0x000fe20000011417 */
[----:B------:R-:W-:Y:S01]  /*0fc0*/  IMAD.IADD R0, R157, 0x1, -R0 ;  /* 0x000000019d007824 */ /* 0x000fe200078e0a00 */
[----:B------:R-:W-:Y:S01]  /*0fd0*/  SHF.R.S32.HI R5, RZ, 0x1f, R154 ;  /* 0x0000001fff057819 */ /* 0x000fe2000001149a */
[----:B------:R-:W-:Y:S01]  /*0fe0*/  VIADD R149, R156, 0x30 ;  /* 0x000000309c957836 */ /* 0x000fe20000000000 */
[----:B------:R-:W-:Y:S01]  /*0ff0*/  SHF.R.S32.HI R3, RZ, 0x1f, R153 ;  /* 0x0000001fff037819 */ /* 0x000fe20000011499 */
[----:B------:R-:W-:Y:S01]  /*1000*/  IMAD R0, R0, 0x8, R4 ;  /* 0x0000000800007824 */ /* 0x000fe200078e0204 */
[----:B0-----:R-:W-:Y:S01]  /*1010*/  SHF.R.S32.HI R6, RZ, 0x1f, R152 ;  /* 0x0000001fff067819 */ /* 0x001fe20000011498 */
[C---:B------:R-:W-:Y:S01]  /*1020*/  VIADD R148, R156.reuse, 0x38 ;  /* 0x000000389c947836 */ /* 0x040fe20000000000 */
[----:B------:R-:W-:Y:S01]  /*1030*/  SHF.R.S32.HI R5, RZ, 0x1f, R151 ;  /* 0x0000001fff057819 */ /* 0x000fe20000011497 */
[----:B------:R-:W-:Y:S01]  /*1040*/  VIADD R147, R156, 0x40 ;  /* 0x000000409c937836 */ /* 0x000fe20000000000 */
[----:B------:R0:W-:Y:S01]  /*1050*/  STL [R1+0x40], R0 ;  /* 0x0000400001007387 */ /* 0x0001e20000100800 */
[----:B------:R-:W-:Y:S01]  /*1060*/  IMAD.IADD R2, R2, 0x1, R7 ;  /* 0x0000000102027824 */ /* 0x000fe200078e0207 */
[----:B------:R-:W-:Y:S01]  /*1070*/  SHF.R.S32.HI R3, RZ, 0x1f, R150 ;  /* 0x0000001fff037819 */ /* 0x000fe20000011496 */
[C---:B------:R-:W-:Y:S01]  /*1080*/  VIADD R146, R156.reuse, 0x48 ;  /* 0x000000489c927836 */ /* 0x040fe20000000000 */
[----:B------:R-:W-:Y:S01]  /*1090*/  SHF.R.S32.HI R6, RZ, 0x1f, R149 ;  /* 0x0000001fff067819 */ /* 0x000fe20000011495 */
[C---:B------:R-:W-:Y:S01]  /*10a0*/  VIADD R145, R156.reuse, 0x50 ;  /* 0x000000509c917836 */ /* 0x040fe20000000000 */
[----:B------:R-:W-:Y:S01]  /*10b0*/  SHF.R.S32.HI R5, RZ, 0x1f, R148 ;  /* 0x0000001fff057819 */ /* 0x000fe20000011494 */
[----:B------:R-:W-:Y:S01]  /*10c0*/  VIADD R144, R156, 0x58 ;  /* 0x000000589c907836 */ /* 0x000fe20000000000 */
[----:B------:R-:W-:-:S02]  /*10d0*/  SHF.R.S32.HI R3, RZ, 0x1f, R147 ;  /* 0x0000001fff037819 */ /* 0x000fc40000011493 */
[----:B------:R-:W-:Y:S02]  /*10e0*/  SHF.R.S32.HI R6, RZ, 0x1f, R146 ;  /* 0x0000001fff067819 */ /* 0x000fe40000011492 */
[----:B------:R-:W-:Y:S02]  /*10f0*/  SHF.R.S32.HI R5, RZ, 0x1f, R145 ;  /* 0x0000001fff057819 */ /* 0x000fe40000011491 */
[----:B------:R-:W-:Y:S02]  /*1100*/  SHF.R.S32.HI R3, RZ, 0x1f, R144 ;  /* 0x0000001fff037819 */ /* 0x000fe40000011490 */
[----:B0-----:R-:W-:-:S07]  /*1110*/  LEA R2, R2, UR37, 0x1 ;  /* 0x0000002502027c11 */ /* 0x001fce000f8e08ff */
.L_x_210:
[----:B------:R-:W-:Y:S01]  /*1120*/  ULDC.64 UR8, c[0x0][0xc88] ;  /* 0x0003220000087ab9 */ /* 0x000fe20000000a00 */
[----:B------:R-:W-:Y:S01]  /*1130*/  ULDC.64 UR12, c[0x0][0x208] ;  /* 0x00008200000c7ab9 */ /* 0x000fe20000000a00 */
[----:B------:R-:W-:Y:S01]  /*1140*/  UIMAD.WIDE UR8, UR7, 0x4, UR8 ;  /* 0x00000004070878a5 */ /* 0x000fe2000f8e0208 */
[----:B------:R-:W-:Y:S02]  /*1150*/  ULDC.64 UR10, c[0x0][0xa20] ;  /* 0x00028800000a7ab9 */ /* 0x000fe40000000a00 */
[----:B------:R-:W-:-:S03]  /*1160*/  ULDC UR7, c[0x0][0x2f0] ;  /* 0x0000bc0000077ab9 */ /* 0x000fc60000000800 */
[----:B01----:R-:W-:Y:S02]  /*1170*/  IMAD.U32 R4, RZ, RZ, UR8 ;  /* 0x00000008ff047e24 */ /* 0x003fe4000f8e00ff */
[----:B--2-4-:R-:W-:Y:S01]  /*1180*/  IMAD.U32 R5, RZ, RZ, UR9 ;  /* 0x00000009ff057e24 */ /* 0x014fe2000f8e00ff */
[----:B------:R-:W-:-:S04]  /*1190*/  ULDC.64 UR8, c[0x0][0xa28] ;  /* 0x00028a0000087ab9 */ /* 0x000fc80000000a00 */
[----:B------:R-:W2:Y:S01]  /*11a0*/  LDG.E R4, desc[UR12][R4.64] ;  /* 0x0000000c04047981 */ /* 0x000ea2000c1e1900 */
[----:B------:R-:W-:Y:S02]  /*11b0*/  UISETP.NE.U32.AND UP0, UPT, UR8, URZ, UPT ;  /* 0x0000003f0800728c */ /* 0x000fe4000bf05070 */
[----:B------:R-:W-:Y:S02]  /*11c0*/  UISETP.NE.U32.AND UP1, UPT, UR10, URZ, UPT ;  /* 0x0000003f0a00728c */ /* 0x000fe4000bf25070 */
[----:B------:R-:W-:Y:S02]  /*11d0*/  UISETP.NE.AND.EX UP0, UPT, UR9, URZ, UPT, UP0 ;  /* 0x0000003f0900728c */ /* 0x000fe4000bf05300 */
[----:B------:R-:W-:-:S04]  /*11e0*/  UISETP.NE.AND.EX UP1, UPT, UR11, URZ, UPT, UP1 ;  /* 0x0000003f0b00728c */ /* 0x000fc8000bf25310 */
[----:B------:R-:W-:Y:S02]  /*11f0*/  PLOP3.LUT P0, PT, PT, PT, UP0, 0x80, 0x0 ;  /* 0x000000000000781c */ /* 0x000fe40003f0f008 */
[----:B------:R-:W-:Y:S02]  /*1200*/  PLOP3.LUT P1, PT, PT, PT, UP1, 0x80, 0x0 ;  /* 0x000000000000781c */ /* 0x000fe40003f2f018 */
[----:B--2---:R-:W-:-:S13]  /*1210*/  R2UR UR4, R4 ;  /* 0x00000000040472ca */ /* 0x004fda00000e0000 */
[----:B------:R-:W-:Y:S02]  /*1220*/  USHF.R.S32.HI UR14, URZ, 0x1f, UR4 ;  /* 0x0000001f3f0e7899 */ /* 0x000fe40008011404 */
[----:B-----5:R-:W-:Y:S01]  /*1230*/  IMAD.U32 R0, RZ, RZ, UR4 ;  /* 0x00000004ff007e24 */ /* 0x020fe2000f8e00ff */
[----:B------:R-:W-:-:S04]  /*1240*/  @UP0 ULEA UR8, UP2, UR4, UR8, 0x2 ;  /* 0x0000000804080291 */ /* 0x000fc8000f84103f */
[----:B------:R-:W-:Y:S02]  /*1250*/  @UP0 ULEA.HI.X UR9, UR4, UR9, UR14, 0x2, UP2 ;  /* 0x0000000904090291 */ /* 0x000fe400090f140e */
[----:B------:R-:W-:Y:S01]  /*1260*/  IMAD.U32 R3, RZ, RZ, UR14 ;  /* 0x0000000eff037e24 */ /* 0x000fe2000f8e00ff */
[----:B------:R-:W-:Y:S01]  /*1270*/  @UP1 ULEA UR10, UP0, UR4, UR10, 0x2 ;  /* 0x0000000a040a1291 */ /* 0x000fe2000f80103f */
[----:B------:R-:W-:Y:S01]  /*1280*/  IMAD.U32 R4, RZ, RZ, UR8 ;  /* 0x00000008ff047e24 */ /* 0x000fe2000f8e00ff */
[----:B------:R-:W-:Y:S02]  /*1290*/  STL [R1+0x8], R0 ;  /* 0x0000080001007387 */ /* 0x000fe40000100800 */
[----:B------:R-:W-:Y:S01]  /*12a0*/  @UP1 ULEA.HI.X UR11, UR4, UR11, UR14, 0x2, UP0 ;  /* 0x0000000b040b1291 */ /* 0x000fe200080f140e */
[----:B------:R-:W-:Y:S01]  /*12b0*/  IMAD.U32 R5, RZ, RZ, UR9 ;  /* 0x00000009ff057e24 */ /* 0x000fe2000f8e00ff */
[----:B------:R0:W-:Y:S01]  /*12c0*/  STL [R1+0x10], R3 ;  /* 0x0000100301007387 */ /* 0x0001e20000100800 */
[----:B------:R-:W-:Y:S01]  /*12d0*/  IMAD.U32 R6, RZ, RZ, UR10 ;  /* 0x0000000aff067e24 */ /* 0x000fe2000f8e00ff */
[----:B------:R-:W-:Y:S01]  /*12e0*/  ULDC.64 UR8, c[0x0][0x418] ;  /* 0x0001060000087ab9 */ /* 0x000fe20000000a00 */
[----:B------:R-:W-:Y:S01]  /*12f0*/  ULDC UR4, c[0x0][0x424] ;  /* 0x0001090000047ab9 */ /* 0x000fe20000000800 */
[----:B------:R-:W-:Y:S01]  /*1300*/  IMAD.U32 R7, RZ, RZ, UR11 ;  /* 0x0000000bff077e24 */ /* 0x000fe2000f8e00ff */
[----:B------:R-:W2:Y:S04]  /*1310*/  @P0 LDG.E R4, desc[UR12][R4.64] ;  /* 0x0000000c04040981 */ /* 0x000ea8000c1e1900 */
[----:B---3--:R-:W3:Y:S01]  /*1320*/  @P1 LDG.E R6, desc[UR12][R6.64] ;  /* 0x0000000c06061981 */ /* 0x008ee2000c1e1900 */
[----:B0-----:R-:W-:Y:S01]  /*1330*/  IMAD.U32 R3, RZ, RZ, UR6 ;  /* 0x00000006ff037e24 */ /* 0x001fe2000f8e00ff */
[----:B------:R-:W-:-:S02]  /*1340*/  UISETP.NE.U32.AND UP0, UPT, UR8, URZ, UPT ;  /* 0x0000003f0800728c */ /* 0x000fc4000bf05070 */
[----:B------:R-:W-:Y:S02]  /*1350*/  ULOP3.LUT UR6, UR5, 0xffff, URZ, 0xc0, !UPT ;  /* 0x0000ffff05067892 */ /* 0x000fe4000f8ec03f */
[----:B------:R0:W-:Y:S01]  /*1360*/  STL [R1], R3 ;  /* 0x0000000301007387 */ /* 0x0001e20000100800 */
[----:B------:R-:W-:Y:S01]  /*1370*/  UISETP.NE.AND.EX UP0, UPT, UR9, URZ, UPT, UP0 ;  /* 0x0000003f0900728c */ /* 0x000fe2000bf05300 */
[----:B------:R-:W-:Y:S02]  /*1380*/  UMOV UR38, URZ ;  /* 0x0000003f00267c82 */ /* 0x000fe40008000000 */
[----:B------:R-:W-:Y:S01]  /*1390*/  IMAD.U32 R155, RZ, RZ, UR6 ;  /* 0x00000006ff9b7e24 */ /* 0x000fe2000f8e00ff */
[----:B------:R-:W-:Y:S02]  /*13a0*/  USEL UR4, UR4, 0x1, UP0 ;  /* 0x0000000104047887 */ /* 0x000fe40008000000 */
[----:B------:R-:W-:Y:S02]  /*13b0*/  ULOP3.LUT UR6, UR5, 0xff0000, URZ, 0xc0, !UPT ;  /* 0x00ff000005067892 */ /* 0x000fe4000f8ec03f */
[----:B------:R-:W-:-:S02]  /*13c0*/  UIMAD UR4, UR4, UR7, URZ ;  /* 0x00000007040472a4 */ /* 0x000fc4000f8e023f */
[----:B------:R-:W-:Y:S01]  /*13d0*/  ULOP3.LUT UR7, UR5, 0xff000000, URZ, 0xc0, !UPT ;  /* 0xff00000005077892 */ /* 0x000fe2000f8ec03f */
[----:B--2---:R-:W-:-:S04]  /*13e0*/  @P0 R2UR UR38, R4 ;  /* 0x00000000042602ca */ /* 0x004fc800000e0000 */
[----:B---3--:R-:W-:Y:S01]  /*13f0*/  @P1 R2UR UR4, R6 ;  /* 0x00000000060412ca */ /* 0x008fe200000e0000 */
[----:B0-----:R-:W-:-:S14]  /*1400*/  @P1 BRA `(.L_x_173) ;  /* 0x00000000003c1947 */ /* 0x001fdc0003800000 */
[----:B------:R-:W-:Y:S02]  /*1410*/  ULDC.64 UR8, c[0x0][0xa08] ;  /* 0x0002820000087ab9 */ /* 0x000fe40000000a00 */
[----:B------:R-:W-:-:S04]  /*1420*/  ISETP.NE.U32.AND P0, PT, RZ, UR8, PT ;  /* 0x00000008ff007c0c */ /* 0x000fc8000bf05070 */
[----:B------:R-:W-:-:S13]  /*1430*/  ISETP.NE.AND.EX P0, PT, RZ, UR9, PT, P0 ;  /* 0x00000009ff007c0c */ /* 0x000fda000bf05300 */
[----:B------:R-:W-:Y:S05]  /*1440*/  @!P0 BRA `(.L_x_173) ;  /* 0x00000000002c8947 */ /* 0x000fea0003800000 */
[----:B------:R-:W-:Y:S01]  /*1450*/  R2UR UR10, R0 ;  /* 0x00000000000a72ca */ /* 0x000fe200000e0000 */
[----:B------:R-:W-:Y:S01]  /*1460*/  ULDC.64 UR4, c[0x0][0xa08] ;  /* 0x0002820000047ab9 */ /* 0x000fe20000000a00 */
[----:B------:R-:W-:-:S11]  /*1470*/  ULDC.64 UR8, c[0x0][0x208] ;  /* 0x0000820000087ab9 */ /* 0x000fd60000000a00 */
[----:B------:R-:W-:-:S06]  /*1480*/  UIMAD.WIDE UR4, UR10, 0x4, UR4 ;  /* 0x000000040a0478a5 */ /* 0x000fcc000f8e0204 */
[----:B------:R-:W-:Y:S02]  /*1490*/  IMAD.U32 R4, RZ, RZ, UR4 ;  /* 0x00000004ff047e24 */ /* 0x000fe4000f8e00ff */
[----:B------:R-:W-:-:S05]  /*14a0*/  IMAD.U32 R5, RZ, RZ, UR5 ;  /* 0x00000005ff057e24 */ /* 0x000fca000f8e00ff */
[----:B------:R-:W2:Y:S04]  /*14b0*/  LDG.E R3, desc[UR8][R4.64] ;  /* 0x0000000804037981 */ /* 0x000ea8000c1e1900 */
[----:B------:R-:W3:Y:S01]  /*14c0*/  LDG.E R0, desc[UR8][R4.64+0x4] ;  /* 0x0000040804007981 */ /* 0x000ee2000c1e1900 */
[----:B--2---:R-:W-:Y:S02]  /*14d0*/  R2UR UR4, R3 ;  /* 0x00000000030472ca */ /* 0x004fe400000e0000 */
[----:B---3--:R-:W-:-:S13]  /*14e0*/  R2UR UR5, R0 ;  /* 0x00000000000572ca */ /* 0x008fda00000e0000 */
[----:B------:R-:W-:-:S12]  /*14f0*/  UIADD3 UR4, -UR4, UR5, URZ ;  /* 0x0000000504047290 */ /* 0x000fd8000fffe13f */
.L_x_173:
[----:B------:R-:W-:Y:S02]  /*1500*/  UIADD3 UR38, -UR38, UR4, URZ ;  /* 0x0000000426267290 */ /* 0x000fe4000fffe13f */
[----:B------:R-:W-:Y:S02]  /*1510*/  USHF.R.U32.HI UR7, URZ, 0x8, UR7 ;  /* 0x000000083f077899 */ /* 0x000fe40008011607 */
[----:B------:R-:W-:Y:S02]  /*1520*/  UISETP.GE.AND UP0, UPT, UR38, 0x1, UPT ;  /* 0x000000012600788c */ /* 0x000fe4000bf06270 */
[----:B------:R-:W-:Y:S02]  /*1530*/  UIADD3 UR4, UR38, 0x8f, URZ ;  /* 0x0000008f26047890 */ /* 0x000fe4000fffe03f */
[----:B------:R-:W-:Y:S02]  /*1540*/  ULEA.HI UR7, UR6, UR7, URZ, 0x10 ;  /* 0x0000000706077291 */ /* 0x000fe4000f8f803f */
[----:B------:R-:W-:Y:S01]  /*1550*/  PLOP3.LUT P0, PT, PT, PT, UP0, 0x80, 0x0 ;  /* 0x000000000000781c */ /* 0x000fe20003f0f008 */
[----:B------:R-:W-:-:S02]  /*1560*/  UIMAD.WIDE UR4, UR4, 0x38e38e39, URZ ;  /* 0x38e38e39040478a5 */ /* 0x000fc4000f8e023f */
[----:B------:R-:W-:Y:S02]  /*1570*/  ULOP3.LUT UR8, UR7, 0xff, URZ, 0xc0, !UPT ;  /* 0x000000ff07087892 */ /* 0x000fe4000f8ec03f */
[----:B------:R-:W-:Y:S02]  /*1580*/  USHF.R.U32.HI UR7, URZ, 0x10, UR7 ;  /* 0x000000103f077899 */ /* 0x000fe40008011607 */
[----:B------:R-:W-:Y:S02]  /*1590*/  USHF.R.U32.HI UR6, URZ, 0x1f, UR5 ;  /* 0x0000001f3f067899 */ /* 0x000fe40008011605 */
[----:B------:R-:W-:Y:S01]  /*15a0*/  IMAD.U32 R22, RZ, RZ, UR8 ;  /* 0x00000008ff167e24 */ /* 0x000fe2000f8e00ff */
[----:B------:R-:W-:Y:S01]  /*15b0*/  UMOV UR4, URZ ;  /* 0x0000003f00047c82 */ /* 0x000fe20008000000 */
[----:B------:R-:W-:Y:S01]  /*15c0*/  ULEA.HI.SX32 UR9, UR5, UR6, 0x1b ;  /* 0x0000000605097291 */ /* 0x000fe2000f8fda3f */
[----:B------:R-:W-:Y:S01]  /*15d0*/  IMAD.U32 R18, RZ, RZ, UR7 ;  /* 0x00000007ff127e24 */ /* 0x000fe2000f8e00ff */
[----:B------:R-:W-:Y:S10]  /*15e0*/  @!P0 BRA `(.L_x_174) ;  /* 0x0000000000948947 */ /* 0x000ff40003800000 */
[----:B------:R-:W-:Y:S01]  /*15f0*/  R2UR UR5, R18 ;  /* 0x00000000120572ca */ /* 0x000fe200000e0000 */
[----:B------:R-:W-:-:S12]  /*1600*/  ULDC UR4, c[0x0][0x9f0] ;  /* 0x00027c0000047ab9 */ /* 0x000fd80000000800 */
[----:B------:R-:W-:-:S04]  /*1610*/  UISETP.NE.AND UP0, UPT, UR5, URZ, UPT ;  /* 0x0000003f0500728c */ /* 0x000fc8000bf05270 */
[----:B------:R-:W-:-:S03]  /*1620*/  USEL UR10, UR5, UR4, UP0 ;  /* 0x00000004050a7287 */ /* 0x000fc60008000000 */
[----:B------:R-:W-:Y:S01]  /*1630*/  UMOV UR4, URZ ;  /* 0x0000003f00047c82 */ /* 0x000fe20008000000 */
[----:B------:R-:W-:Y:S02]  /*1640*/  UIADD3 UR6, UR9, -0x1, UR10 ;  /* 0xffffffff09067890 */ /* 0x000fe4000fffe00a */
[----:B------:R-:W-:-:S04]  /*1650*/  IMAD.U32 R4, RZ, RZ, UR10 ;  /* 0x0000000aff047e24 */ /* 0x000fc8000f8e00ff */
[----:B------:R-:W-:Y:S01]  /*1660*/  IMAD.U32 R5, RZ, RZ, UR6 ;  /* 0x00000006ff057e24 */ /* 0x000fe2000f8e00ff */
[-C--:B------:R-:W-:Y:S01]  /*1670*/  IABS R0, R4.reuse ;  /* 0x0000000400007213 */ /* 0x080fe20000000000 */
[----:B------:R-:W-:Y:S01]  /*1680*/  ULOP3.LUT UR6, UR6, UR10, URZ, 0x3c, !UPT ;  /* 0x0000000a06067292 */ /* 0x000fe2000f8e3c3f */
[----:B------:R-:W-:Y:S02]  /*1690*/  IABS R6, R4 ;  /* 0x0000000400067213 */ /* 0x000fe40000000000 */
[----:B------:R-:W-:Y:S02]  /*16a0*/  R2UR UR11, R0 ;  /* 0x00000000000b72ca */ /* 0x000fe400000e0000 */
[----:B------:R-:W-:-:S05]  /*16b0*/  IABS R5, R5 ;  /* 0x0000000500057213 */ /* 0x000fca0000000000 */
[----:B------:R-:W-:-:S05]  /*16c0*/  IMAD.MOV.U32 R4, RZ, RZ, R5 ;  /* 0x000000ffff047224 */ /* 0x000fca00078e0005 */
[----:B------:R-:W-:Y:S01]  /*16d0*/  R2UR UR8, R4 ;  /* 0x00000000040872ca */ /* 0x000fe200000e0000 */
[----:B------:R-:W0:Y:S08]  /*16e0*/  I2F.RP R0, UR11 ;  /* 0x0000000b00007d06 */ /* 0x000e300008209400 */
[----:B0-----:R-:W0:Y:S02]  /*16f0*/  MUFU.RCP R0, R0 ;  /* 0x0000000000007308 */ /* 0x001e240000001000 */
[----:B0-----:R-:W-:-:S02]  /*1700*/  VIADD R3, R0, 0xffffffe ;  /* 0x0ffffffe00037836 */ /* 0x001fc40000000000 */
[----:B------:R-:W-:-:S04]  /*1710*/  IMAD.MOV R0, RZ, RZ, -R6 ;  /* 0x000000ffff007224 */ /* 0x000fc800078e0a06 */
[----:B------:R-:W0:Y:S02]  /*1720*/  F2I.FTZ.U32.TRUNC.NTZ R3, R3 ;  /* 0x0000000300037305 */ /* 0x000e24000021f000 */
[----:B0-----:R-:W-:-:S13]  /*1730*/  R2UR UR5, R3 ;  /* 0x00000000030572ca */ /* 0x001fda00000e0000 */
[----:B------:R-:W-:-:S04]  /*1740*/  UIADD3 UR7, URZ, -UR5, URZ ;  /* 0x800000053f077290 */ /* 0x000fc8000fffe03f */
[----:B------:R-:W-:-:S04]  /*1750*/  UIMAD UR7, UR7, UR11, URZ ;  /* 0x0000000b070772a4 */ /* 0x000fc8000f8e023f */
[----:B------:R-:W-:-:S03]  /*1760*/  UIMAD.WIDE.U32 UR4, UR5, UR7, UR4 ;  /* 0x00000007050472a5 */ /* 0x000fc6000f8e0004 */
[----:B------:R-:W-:Y:S01]  /*1770*/  R2UR UR7, R0 ;  /* 0x00000000000772ca */ /* 0x000fe200000e0000 */
[----:B------:R-:W-:-:S12]  /*1780*/  UIMAD.WIDE.U32 UR4, UR5, UR8, URZ ;  /* 0x00000008050472a5 */ /* 0x000fd8000f8e003f */
[----:B------:R-:W-:-:S04]  /*1790*/  UIMAD UR4, UR5, UR7, UR8 ;  /* 0x00000007050472a4 */ /* 0x000fc8000f8e0208 */
[----:B------:R-:W-:-:S11]  /*17a0*/  UISETP.GT.U32.AND UP1, UPT, UR11, UR4, UPT ;  /* 0x000000040b00728c */ /* 0x000fd6000bf24070 */
[----:B------:R-:W-:Y:S02]  /*17b0*/  @!UP1 UIADD3 UR4, UR4, -UR11, URZ ;  /* 0x8000000b04049290 */ /* 0x000fe4000fffe03f */
[----:B------:R-:W-:Y:S02]  /*17c0*/  @!UP1 UIADD3 UR5, UR5, 0x1, URZ ;  /* 0x0000000105059890 */ /* 0x000fe4000fffe03f */
[----:B------:R-:W-:Y:S02]  /*17d0*/  UISETP.GE.U32.AND UP0, UPT, UR4, UR11, UPT ;  /* 0x0000000b0400728c */ /* 0x000fe4000bf06070 */
[----:B------:R-:W-:-:S09]  /*17e0*/  UISETP.GE.AND UP1, UPT, UR6, URZ, UPT ;  /* 0x0000003f0600728c */ /* 0x000fd2000bf26270 */
[----:B------:R-:W-:Y:S02]  /*17f0*/  @UP0 UIADD3 UR5, UR5, 0x1, URZ ;  /* 0x0000000105050890 */ /* 0x000fe4000fffe03f */
[----:B------:R-:W-:-:S05]  /*1800*/  UISETP.NE.AND UP0, UPT, UR10, URZ, UPT ;  /* 0x0000003f0a00728c */ /* 0x000fca000bf05270 */
[----:B------:R-:W-:Y:S02]  /*1810*/  UMOV UR4, UR5 ;  /* 0x0000000500047c82 */ /* 0x000fe40008000000 */
[----:B------:R-:W-:-:S04]  /*1820*/  @!UP1 UIADD3 UR4, -UR4, URZ, URZ ;  /* 0x0000003f04049290 */ /* 0x000fc8000fffe13f */
[----:B------:R-:W-:-:S12]  /*1830*/  @!UP0 ULOP3.LUT UR4, URZ, UR10, URZ, 0x33, !UPT ;  /* 0x0000000a3f048292 */ /* 0x000fd8000f8e333f */
.L_x_174:
[----:B------:R-:W-:Y:S01]  /*1840*/  R2UR UR5, R22 ;  /* 0x00000000160572ca */ /* 0x000fe200000e0000 */
[----:B------:R-:W-:Y:S01]  /*1850*/  IMAD.U32 R0, RZ, RZ, UR9 ;  /* 0x00000009ff007e24 */ /* 0x000fe2000f8e00ff */
[----:B------:R-:W-:Y:S01]  /*1860*/  PLOP3.LUT P0, PT, PT, PT, PT, 0x80, 0x0 ;  /* 0x000000000000781c */ /* 0x000fe20003f0f070 */
[----:B------:R-:W-:Y:S01]  /*1870*/  IMAD.U32 R3, RZ, RZ, UR4 ;  /* 0x00000004ff037e24 */ /* 0x000fe2000f8e00ff */
[----:B------:R-:W-:Y:S01]  /*1880*/  CS2R R70, SRZ ;  /* 0x0000000000467805 */ /* 0x000fe2000001ff00 */
[----:B------:R-:W-:Y:S01]  /*1890*/  IMAD.MOV.U32 R16, RZ, RZ, RZ ;  /* 0x000000ffff107224 */ /* 0x000fe200078e00ff */
[----:B------:R-:W-:Y:S02]  /*18a0*/  CS2R R68, SRZ ;  /* 0x0000000000447805 */ /* 0x000fe4000001ff00 */
[----:B------:R-:W-:Y:S02]  /*18b0*/  CS2R R66, SRZ ;  /* 0x0000000000427805 */ /* 0x000fe4000001ff00 */
[----:B------:R-:W-:-:S02]  /*18c0*/  CS2R R64, SRZ ;  /* 0x0000000000407805 */ /* 0x000fc4000001ff00 */
[----:B------:R-:W-:Y:S02]  /*18d0*/  CS2R R62, SRZ ;  /* 0x00000000003e7805 */ /* 0x000fe4000001ff00 */
[----:B------:R-:W-:Y:S02]  /*18e0*/  CS2R R60, SRZ ;  /* 0x00000000003c7805 */ /* 0x000fe4000001ff00 */
[----:B------:R-:W-:Y:S02]  /*18f0*/  CS2R R58, SRZ ;  /* 0x00000000003a7805 */ /* 0x000fe4000001ff00 */
[----:B------:R-:W-:Y:S01]  /*1900*/  CS2R R56, SRZ ;  /* 0x0000000000387805 */ /* 0x000fe2000001ff00 */
[----:B------:R-:W-:Y:S01]  /*1910*/  UIMAD UR61, UR5, UR4, URZ ;  /* 0x00000004053d72a4 */ /* 0x000fe2000f8e023f */
[----:B------:R-:W-:Y:S02]  /*1920*/  CS2R R54, SRZ ;  /* 0x0000000000367805 */ /* 0x000fe4000001ff00 */
[----:B------:R-:W-:-:S02]  /*1930*/  CS2R R52, SRZ ;  /* 0x0000000000347805 */ /* 0x000fc4000001ff00 */
[----:B------:R-:W-:Y:S02]  /*1940*/  CS2R R50, SRZ ;  /* 0x0000000000327805 */ /* 0x000fe4000001ff00 */
[----:B------:R-:W-:Y:S02]  /*1950*/  CS2R R48, SRZ ;  /* 0x0000000000307805 */ /* 0x000fe4000001ff00 */
[----:B------:R-:W-:Y:S02]  /*1960*/  CS2R R46, SRZ ;  /* 0x00000000002e7805 */ /* 0x000fe4000001ff00 */
[----:B------:R-:W-:Y:S01]  /*1970*/  VIADDMNMX R0, R3, UR61, R0, PT ;  /* 0x0000003d03007c46 */ /* 0x000fe2000b800100 */
[----:B------:R-:W-:Y:S01]  /*1980*/  IMAD.MOV.U32 R3, RZ, RZ, RZ ;  /* 0x000000ffff037224 */ /* 0x000fe200078e00ff */
[----:B------:R-:W-:Y:S02]  /*1990*/  CS2R R44, SRZ ;  /* 0x00000000002c7805 */ /* 0x000fe4000001ff00 */
[----:B------:R-:W-:-:S02]  /*19a0*/  CS2R R42, SRZ ;  /* 0x00000000002a7805 */ /* 0x000fc4000001ff00 */
[----:B------:R-:W-:Y:S02]  /*19b0*/  R2UR UR40, R0 ;  /* 0x00000000002872ca */ /* 0x000fe400000e0000 */
        /* <DEDUP_REMOVED lines=8> */
[----:B------:R-:W-:Y:S01]  /*1a40*/  CS2R R20, SRZ ;  /* 0x0000000000147805 */ /* 0x000fe2000001ff00 */
[----:B------:R-:W-:-:S06]  /*1a50*/  UISETP.GT.AND UP0, UPT, UR40, UR61, UPT ;  /* 0x0000003d2800728c */ /* 0x000fcc000bf04270 */
[----:B------:R-:W-:-:S13]  /*1a60*/  PLOP3.LUT P1, PT, PT, PT, UP0, 0x80, 0x0 ;  /* 0x000000000000781c */ /* 0x000fda0003f2f008 */
[----:B------:R-:W-:Y:S05]  /*1a70*/  @!P1 BRA `(.L_x_175) ;  /* 0x0000007c00749947 */ /* 0x000fea0003800000 */
[----:B------:R-:W0:Y:S02]  /*1a80*/  S2R R4, SR_TID.X ;  /* 0x0000000000047919 */ /* 0x000e240000002100 */
[----:B0-----:R-:W-:-:S05]  /*1a90*/  VIADD R5, R4, 0xffffff80 ;  /* 0xffffff8004057836 */ /* 0x001fca0000000000 */
[----:B------:R-:W-:-:S04]  /*1aa0*/  SHF.R.S32.HI R4, RZ, 0x1f, R5 ;  /* 0x0000001fff047819 */ /* 0x000fc80000011405 */
[----:B------:R-:W-:-:S04]  /*1ab0*/  LEA.HI R4, R4, R5, RZ, 0x7 ;  /* 0x0000000504047211 */ /* 0x000fc800078f38ff */
[----:B------:R-:W-:-:S05]  /*1ac0*/  SHF.R.S32.HI R4, RZ, 0x7, R4 ;  /* 0x00000007ff047819 */ /* 0x000fca0000011404 */
[----:B------:R-:W0:Y:S02]  /*1ad0*/  SHFL.IDX PT, R0, R4, RZ, 0x1f ;  /* 0x00001fff04007589 */ /* 0x000e2400000e0000 */
[----:B0-----:R-:W-:-:S13]  /*1ae0*/  R2UR UR6, R0 ;  /* 0x00000000000672ca */ /* 0x001fda00000e0000 */
[----:B------:R-:W-:Y:S02]  /*1af0*/  UIMAD.WIDE UR4, UR6, 0x55555556, URZ ;  /* 0x55555556060478a5 */ /* 0x000fe4000f8e023f */
[----:B------:R-:W-:Y:S02]  /*1b00*/  IMAD.U32 R16, RZ, RZ, UR6 ;  /* 0x00000006ff107e24 */ /* 0x000fe4000f8e00ff */
[----:B------:R-:W-:Y:S02]  /*1b10*/  ULEA.HI UR41, UR5, UR5, URZ, 0x1 ;  /* 0x0000000505297291 */ /* 0x000fe4000f8f083f */
[----:B------:R-:W-:Y:S02]  /*1b20*/  UIADD3 UR5, UR37, 0x24300, URZ ;  /* 0x0002430025057890 */ /* 0x000fe4000fffe03f */
[----:B------:R-:W-:Y:S02]  /*1b30*/  UIMAD UR41, UR41, -0x3, UR6 ;  /* 0xfffffffd292978a4 */ /* 0x000fe4000f8e0206 */
[----:B------:R-:W-:-:S02]  /*1b40*/  ULOP3.LUT UP0, URZ, UR5, 0x9f, URZ, 0xc0, !UPT ;  /* 0x0000009f053f7892 */ /* 0x000fc4000f80c03f */
[----:B------:R-:W-:-:S04]  /*1b50*/  ULEA UR4, UR41, UR5, 0xb ;  /* 0x0000000529047291 */ /* 0x000fc8000f8e583f */
[----:B------:R-:W-:Y:S01]  /*1b60*/  PLOP3.LUT P0, PT, PT, PT, UP0, 0x80, 0x0 ;  /* 0x000000000000781c */ /* 0x000fe20003f0f008 */
[----:B------:R-:W-:-:S04]  /*1b70*/  USHF.R.U32.HI UR4, URZ, 0x4, UR4 ;  /* 0x000000043f047899 */ /* 0x000fc80008011604 */
[----:B------:R-:W-:-:S08]  /*1b80*/  ULOP3.LUT UR60, UR4, 0x3fff, URZ, 0xc0, !UPT ;  /* 0x00003fff043c7892 */ /* 0x000fd0000f8ec03f */
        /* <DEDUP_REMOVED lines=17> */
.L_x_176:
[----:B------:R-:W2:Y:S04]  /*1ca0*/  LDL R21, [R1+0xc] ;  /* 0x00000c0001157983 */ /* 0x000ea80000100800 */
[----:B------:R-:W3:Y:S01]  /*1cb0*/  LDL R20, [R1+0x48] ;  /* 0x0000480001147983 */ /* 0x000ee20000100800 */
[----:B--2---:R-:W-:Y:S02]  /*1cc0*/  R2UR UR6, R21 ;  /* 0x00000000150672ca */ /* 0x004fe400000e0000 */
[----:B---3--:R-:W-:-:S11]  /*1cd0*/  R2UR UR5, R20 ;  /* 0x00000000140572ca */ /* 0x008fd600000e0000 */
[----:B------:R-:W-:-:S04]  /*1ce0*/  ULEA.HI UR4, UR6, UR6, URZ, 0x1 ;  /* 0x0000000606047291 */ /* 0x000fc8000f8f083f */
[----:B------:R-:W-:Y:S01]  /*1cf0*/  ULOP3.LUT UR4, UR4, 0xfffffffe, URZ, 0xc0, !UPT ;  /* 0xfffffffe04047892 */ /* 0x000fe2000f8ec03f */
[----:B------:R-:W-:-:S03]  /*1d00*/  IMAD.U32 R3, RZ, RZ, UR5 ;  /* 0x00000005ff037e24 */ /* 0x000fc6000f8e00ff */
[----:B------:R-:W-:Y:S02]  /*1d10*/  UIADD3 UR4, UR6, -UR4, URZ ;  /* 0x8000000406047290 */ /* 0x000fe4000fffe03f */
[----:B------:R-:W-:-:S04]  /*1d20*/  ISETP.NE.AND P0, PT, R3, 0x3, PT ;  /* 0x000000030300780c */ /* 0x000fc80003f05270 */
[----:B------:R-:W-:-:S05]  /*1d30*/  IMAD.U32 R0, RZ, RZ, UR4 ;  /* 0x00000004ff007e24 */ /* 0x000fca000f8e00ff */
[----:B------:R-:W-:-:S04]  /*1d40*/  SHF.L.U32 R0, R0, 0x1f, RZ ;  /* 0x0000001f00007819 */ /* 0x000fc800000006ff */
[----:B------:R-:W0:Y:S02]  /*1d50*/  SYNCS.PHASECHK.TRANS64.TRYWAIT P1, [UR37+0x31c00], R0 ;  /* 0x031c0000ff0075a7 */ /* 0x000e240008020165 */
[----:B0-----:R-:W-:Y:S05]  /*1d60*/  @!P1 BRA `(.L_x_177) ;  /* 0x0000010c00c49947 */ /* 0x001fea0003800000 */
.L_x_335:
[----:B------:R-:W-:Y:S05]  /*1d70*/  @!P0 BRA `(.L_x_178) ;  /* 0x0000000000048947 */ /* 0x000fea0003800000 */
[----:B------:R-:W-:Y:S01]  /*1d80*/  BPT.TRAP 0x1 ;  /* 0x000000040000795c */ /* 0x000fe20000300000 */
.L_x_178:
[----:B0-----:R-:W-:Y:S02]  /*1d90*/  IMAD.U32 R3, RZ, RZ, UR36 ;  /* 0x00000024ff037e24 */ /* 0x001fe4000f8e00ff */
[----:B------:R-:W-:-:S03]  /*1da0*/  IMAD.U32 R0, RZ, RZ, UR39 ;  /* 0x00000027ff007e24 */ /* 0x000fc6000f8e00ff */
[----:B------:R-:W-:Y:S02]  /*1db0*/  LEA R3, R3, UR37, 0x3 ;  /* 0x0000002503037c11 */ /* 0x000fe4000f8e18ff */
[----:B------:R-:W-:-:S04]  /*1dc0*/  SHF.L.U32 R0, R0, 0x1f, RZ ;  /* 0x0000001f00007819 */ /* 0x000fc800000006ff */
[----:B------:R0:W1:Y:S01]  /*1dd0*/  SYNCS.PHASECHK.TRANS64.TRYWAIT P2, [R3+URZ+0x31c30], R0 ;  /* 0x031c3000030075a7 */ /* 0x000062000804017f */
[----:B------:R-:W-:Y:S05]  /*1de0*/  @!P0 BRA `(.L_x_179) ;  /* 0x0000000000048947 */ /* 0x000fea0003800000 */
[----:B------:R-:W-:Y:S01]  /*1df0*/  BPT.TRAP 0x1 ;  /* 0x000000040000795c */ /* 0x000fe20000300000 */
.L_x_179:
[----:B------:R-:W2:Y:S01]  /*1e00*/  S2R R4, SR_TID.X ;  /* 0x0000000000047919 */ /* 0x000ea20000002100 */
[----:B------:R-:W-:Y:S01]  /*1e10*/  IMAD.MOV.U32 R71, RZ, RZ, RZ ;  /* 0x000000ffff477224 */ /* 0x000fe200078e00ff */
[----:B--2---:R-:W-:Y:S01]  /*1e20*/  LOP3.LUT P1, RZ, R4, 0x7f, RZ, 0xc0, !PT ;  /* 0x0000007f04ff7812 */ /* 0x004fe2000782c0ff */
[----:B-1----:R-:W-:-:S12]  /*1e30*/  @P2 BRA `(.L_x_180) ;  /* 0x0000000000082947 */ /* 0x002fd80003800000 */
[----:B------:R-:W1:Y:S02]  /*1e40*/  SYNCS.PHASECHK.TRANS64.TRYWAIT P2, [R3+URZ+0x31c30], R0 ;  /* 0x031c3000030075a7 */ /* 0x000e64000804017f */
[----:B-1----:R-:W-:Y:S05]  /*1e50*/  @!P2 BRA `(.L_x_181) ;  /* 0x0000010c00a0a947 */ /* 0x002fea0003800000 */
.L_x_180:
[----:B------:R-:W-:Y:S05]  /*1e60*/  WARPSYNC.ALL ;  /* 0x0000000000007948 */ /* 0x000fea0003800000 */
[----:B------:R-:W-:Y:S01]  /*1e70*/  UIADD3 UR4, UR37, 0x16a00, URZ ;  /* 0x00016a0025047890 */ /* 0x000fe2000fffe03f */
[----:B------:R-:W-:Y:S01]  /*1e80*/  WARPGROUP.ARRIVE ;  /* 0x00000000000079c5 */ /* 0x000fe20000000000 */
[----:B------:R-:W-:Y:S01]  /*1e90*/  ULEA UR41, UR41, UR37, 0xc ;  /* 0x0000002529297291 */ /* 0x000fe2000f8e603f */
[----:B------:R-:W-:Y:S01]  /*1ea0*/  IMAD.U32 R7, RZ, RZ, UR38 ;  /* 0x00000026ff077e24 */ /* 0x000fe2000f8e00ff */
[----:B------:R-:W-:Y:S01]  /*1eb0*/  USHF.R.U32.HI UR4, URZ, 0x4, UR4 ;  /* 0x000000043f047899 */ /* 0x000fe20008011604 */
[----:B------:R-:W-:Y:S01]  /*1ec0*/  IMAD.U32 R9, RZ, RZ, UR40 ;  /* 0x00000028ff097e24 */ /* 0x000fe2000f8e00ff */
[----:B------:R-:W-:Y:S01]  /*1ed0*/  UIADD3 UR41, UR41, 0xda00, URZ ;  /* 0x0000da0029297890 */ /* 0x000fe2000fffe03f */
[----:B------:R-:W-:Y:S01]  /*1ee0*/  P2R R6, PR, RZ, 0x2 ;  /* 0x00000002ff067803 */ /* 0x000fe20000000000 */
[----:B------:R-:W-:Y:S01]  /*1ef0*/  ULOP3.LUT UR4, UR4, 0x3fff, URZ, 0xc0, !UPT ;  /* 0x00003fff04047892 */ /* 0x000fe2000f8ec03f */
[----:B------:R-:W-:Y:S01]  /*1f00*/  IADD3 R4, R7, 0x90, -R156 ;  /* 0x0000009007047810 */ /* 0x000fe20007ffe89c */
[----:B------:R-:W-:Y:S01]  /*1f10*/  USHF.R.U32.HI UR41, URZ, 0x4, UR41 ;  /* 0x000000043f297899 */ /* 0x000fe20008011629 */
[----:B------:R-:W-:Y:S01]  /*1f20*/  P2R R5, PR, RZ, 0x1 ;  /* 0x00000001ff057803 */ /* 0x000fe20000000000 */
[----:B------:R-:W-:-:S02]  /*1f30*/  ULOP3.LUT UR5, UR4, 0x10000, URZ, 0xfc, !UPT ;  /* 0x0001000004057892 */ /* 0x000fc4000f8efc3f */
[----:B------:R-:W-:Y:S01]  /*1f40*/  ULOP3.LUT UR6, UR41, 0x3fff, URZ, 0xc0, !UPT ;  /* 0x00003fff29067892 */ /* 0x000fe2000f8ec03f */
[----:B------:R-:W-:Y:S01]  /*1f50*/  IMAD R4, R9, -0x90, R4 ;  /* 0xffffff7009047824 */ /* 0x000fe200078e0204 */
[----:B------:R-:W-:Y:S02]  /*1f60*/  UIMAD UR4, UR36, 0x6c0, UR5 ;  /* 0x000006c0240478a4 */ /* 0x000fe4000f8e0205 */
[----:B------:R-:W-:Y:S01]  /*1f70*/  ULOP3.LUT UR6, UR6, 0x10000, URZ, 0xfc, !UPT ;  /* 0x0001000006067892 */ /* 0x000fe2000f8efc3f */
[----:B------:R-:W-:Y:S01]  /*1f80*/  UMOV UR31, 0x80000020 ;  /* 0x80000020001f7882 */ /* 0x000fe20000000000 */
[----:B------:R-:W-:Y:S01]  /*1f90*/  UMOV UR29, 0x80000020 ;  /* 0x80000020001d7882 */ /* 0x000fe20000000000 */
[----:B------:R-:W-:Y:S01]  /*1fa0*/  UIADD3 UR10, UR4, 0x40, URZ ;  /* 0x00000040040a7890 */ /* 0x000fe2000fffe03f */
[C---:B------:R-:W-:Y:S01]  /*1fb0*/  ISETP.GT.AND P2, PT, R4.reuse, RZ, PT ;  /* 0x000000ff0400720c */ /* 0x040fe20003f44270 */
[----:B------:R-:W-:Y:S02]  /*1fc0*/  UMOV UR30, UR4 ;  /* 0x00000004001e7c82 */ /* 0x000fe40008000000 */
[----:B------:R-:W-:Y:S01]  /*1fd0*/  UMOV UR28, UR6 ;  /* 0x00000006001c7c82 */ /* 0x000fe20008000000 */
[----:B------:R-:W-:Y:S01]  /*1fe0*/  UMOV UR9, UR29 ;  /* 0x0000001d00097c82 */ /* 0x000fe20008000000 */
[----:B------:R-:W-:Y:S01]  /*1ff0*/  HGMMA.64x16x16.F32.BF16 R96, gdesc[UR28], RZ, !UPT, gsb0 ;  /* 0x002000001c6079f0 */ /* 0x000fe2000c0018ff */
[----:B------:R-:W-:Y:S01]  /*2000*/  UMOV UR8, UR28 ;  /* 0x0000001c00087c82 */ /* 0x000fe20008000000 */
[----:B------:R-:W-:Y:S01]  /*2010*/  UMOV UR11, 0x80000020 ;  /* 0x80000020000b7882 */ /* 0x000fe20000000000 */
[----:B------:R-:W-:Y:S01]  /*2020*/  UIADD3 UR7, UR4, 0xc0, URZ ;  /* 0x000000c004077890 */ /* 0x000fe2000fffe03f */
[C---:B------:R-:W-:Y:S01]  /*2030*/  ISETP.GT.AND P3, PT, R4.reuse, 0x1, PT ;  /* 0x000000010400780c */ /* 0x040fe20003f64270 */
        /* <DEDUP_REMOVED lines=9> */
[----:B------:R-:W-:Y:S01]  /*20d0*/  ISETP.GT.AND P0, PT, R4, 0x70, PT ;  /* 0x000000700400780c */ /* 0x000fe20003f04270 */
[----:B------:R-:W-:Y:S01]  /*20e0*/  UIADD3 UR18, UR4, 0x242, URZ ;  /* 0x0000024204127890 */ /* 0x000fe2000fffe03f */
[----:B------:R-:W-:Y:S01]  /*20f0*/  UMOV UR17, 0x80000020 ;  /* 0x8000002000117882 */ /* 0x000fe20000000000 */
[----:B------:R-:W-:Y:S01]  /*2100*/  UMOV UR19, 0x80000020 ;  /* 0x8000002000137882 */ /* 0x000fe20000000000 */
[----:B------:R-:W-:-:S02]  /*2110*/  UIADD3 UR20, UR6, 0x600, URZ ;  /* 0x0000060006147890 */ /* 0x000fc4000fffe03f */
[----:B------:R-:W-:Y:S01]  /*2120*/  UIADD3 UR22, UR4, 0x480, URZ ;  /* 0x0000048004167890 */ /* 0x000fe2000fffe03f */
[----:B------:R-:W-:Y:S01]  /*2130*/  UMOV UR21, 0x80000020 ;  /* 0x8000002000157882 */ /* 0x000fe20000000000 */
[----:B------:R-:W-:Y:S01]  /*2140*/  UMOV UR23, 0x80000020 ;  /* 0x8000002000177882 */ /* 0x000fe20000000000 */
[----:B------:R-:W-:Y:S02]  /*2150*/  UIADD3 UR24, UR6, 0x602, URZ ;  /* 0x0000060206187890 */ /* 0x000fe4000fffe03f */
[----:B------:R-:W-:Y:S01]  /*2160*/  UIADD3 UR26, UR4, 0x482, URZ ;  /* 0x00000482041a7890 */ /* 0x000fe2000fffe03f */
[----:B------:R-:W-:Y:S01]  /*2170*/  UMOV UR25, 0x80000020 ;  /* 0x8000002000197882 */ /* 0x000fe20000000000 */
[----:B------:R-:W-:Y:S01]  /*2180*/  UMOV UR27, 0x80000020 ;  /* 0x80000020001b7882 */ /* 0x000fe20000000000 */
[----:B------:R-:W-:-:S04]  /*2190*/  UIADD3 UR38, UR40, -0x2, URZ ;  /* 0xfffffffe28267890 */ /* 0x000fc8000fffe03f */
[----:B------:R-:W-:Y:S01]  /*21a0*/  UISETP.GE.AND UP0, UPT, UR38, UR61, UPT ;  /* 0x0000003d2600728c */ /* 0x000fe2000bf06270 */
        /* <DEDUP_REMOVED lines=10> */
[----:B------:R-:W-:Y:S01]  /*2250*/  UMOV UR8, UR28 ;  /* 0x0000001c00087c82 */ /* 0x000fe20008000000 */
[----:B------:R-:W-:Y:S01]  /*2260*/  UMOV UR9, UR29 ;  /* 0x0000001d00097c82 */ /* 0x000fe20008000000 */
[----:B------:R-:W-:Y:S01]  /*2270*/  UMOV UR10, UR7 ;  /* 0x00000007000a7c82 */ /* 0x000fe20008000000 */
[----:B------:R-:W-:Y:S01]  /*2280*/  UMOV UR11, 0x80000020 ;  /* 0x80000020000b7882 */ /* 0x000fe20000000000 */
[----:B------:R-:W-:Y:S01]  /*2290*/  UIADD3 UR7, UR4, 0x1c0, URZ ;  /* 0x000001c004077890 */ /* 0x000fe2000fffe03f */
        /* <DEDUP_REMOVED lines=44> */
[----:B------:R-:W-:Y:S01]  /*2560*/  UMOV UR9, 0x80000020 ;  /* 0x8000002000097882 */ /* 0x000fe20000000000 */
[----:B------:R-:W-:Y:S01]  /*2570*/  UMOV UR10, UR14 ;  /* 0x0000000e000a7c82 */ /* 0x000fe20008000000 */
[----:B------:R-:W-:Y:S01]  /*2580*/  UMOV UR11, 0x80000020 ;  /* 0x80000020000b7882 */ /* 0x000fe20000000000 */
[----:B------:R-:W-:Y:S02]  /*2590*/  UIADD3 UR13, UR4, 0x142, URZ ;  /* 0x00000142040d7890 */ /* 0x000fe4000fffe03f */
        /* <DEDUP_REMOVED lines=48> */
[----:B------:R-:W-:Y:S02]  /*28a0*/  WARPGROUP.DEPBAR.LE gsb0, 0x0 ;  /* 0x00008000000079c5 */ /* 0x000fe40000010000 */
[----:B------:R-:W-:-:S06]  /*28b0*/  WARPGROUP.ARRIVE ;  /* 0x00000000000079c5 */ /* 0x000fcc0000000000 */
[----:B------:R-:W-:Y:S01]  /*28c0*/  HGMMA.64x16x16.F32.BF16 R24, gdesc[UR8], R24, gsb0 ;  /* 0x00200000081879f0 */ /* 0x000fe20008001818 */
        /* <DEDUP_REMOVED lines=29> */
[----:B------:R-:W-:Y:S02]  /*2aa0*/  UIADD3 UR11, UR6, 0x302, URZ ;  /* 0x00000302060b7890 */ /* 0x000fe4000fffe03f */
[----:B------:R-:W-:Y:S01]  /*2ab0*/  UIADD3 UR6, UR4, 0x540, URZ ;  /* 0x0000054004067890 */ /* 0x000fe2000fffe03f */
[----:B------:R-:W-:Y:S02]  /*2ac0*/  WARPGROUP.DEPBAR.LE gsb0, 0x0 ;  /* 0x00008000000079c5 */ /* 0x000fe40000010000 */
[----:B------:R-:W-:-:S06]  /*2ad0*/  WARPGROUP.ARRIVE ;  /* 0x00000000000079c5 */ /* 0x000fcc0000000000 */
[----:B------:R-:W-:Y:S01]  /*2ae0*/  HGMMA.64x16x16.F32.BF16 R48, gdesc[UR12], R48, gsb0 ;  /* 0x002000000c3079f0 */ /* 0x000fe20008001830 */
[----:B------:R-:W-:Y:S01]  /*2af0*/  UMOV UR14, UR16 ;  /* 0x00000010000e7c82 */ /* 0x000fe20008000000 */
[----:B------:R-:W-:Y:S01]  /*2b00*/  UMOV UR15, 0x80000020 ;  /* 0x80000020000f7882 */ /* 0x000fe20000000000 */
[----:B------:R-:W-:Y:S01]  /*2b10*/  UMOV UR16, UR11 ;  /* 0x0000000b00107c82 */ /* 0x000fe20008000000 */
        /* <DEDUP_REMOVED lines=108> */
[----:B------:R-:W-:Y:S01]  /*31e0*/  ULDC UR10, c[0x0][0x988] ;  /* 0x00026200000a7ab9 */ /* 0x000fe20000000800 */
        /* <DEDUP_REMOVED lines=20> */
[----:B01----:R-:W-:Y:S02]  /*3330*/  FMNMX.FTZ R0, R100, R7, !PT ;  /* 0x0000000764007209 */ /* 0x003fe40007810000 */
[----:B------:R-:W-:Y:S02]  /*3340*/  FSEL R99, R99, -INF , P3 ;  /* 0xff80000063637808 */ /* 0x000fe40001800000 */
[----:B------:R-:W-:Y:S02]  /*3350*/  ISETP.GT.AND P3, PT, R4, 0x11, PT ;  /* 0x000000110400780c */ /* 0x000fe40003f64270 */
[----:B------:R-:W-:-:S02]  /*3360*/  FMNMX.FTZ R7, R101, R0, !PT ;  /* 0x0000000065077209 */ /* 0x000fc40007810000 */
[----:B------:R-:W-:Y:S02]  /*3370*/  FSEL R102, R102, -INF , P4 ;  /* 0xff80000066667808 */ /* 0x000fe40002000000 */
[C---:B------:R-:W-:Y:S02]  /*3380*/  ISETP.GT.AND P4, PT, R4.reuse, 0x18, PT ;  /* 0x000000180400780c */ /* 0x040fe40003f84270 */
        /* <DEDUP_REMOVED lines=20> */
[C---:B------:R-:W-:Y:S02]  /*34d0*/  ISETP.GT.AND P4, PT, R4.reuse, 0x28, PT ;  /* 0x000000280400780c */ /* 0x040fe40003f84270 */
        /* <DEDUP_REMOVED lines=8> */
[----:B------:R-:W-:Y:S01]  /*3560*/  UIADD3 UR26, UR4, 0x582, URZ ;  /* 0x00000582041a7890 */ /* 0x000fe2000fffe03f */
[----:B------:R-:W-:Y:S01]  /*3570*/  FSEL R84, R84, -INF , P4 ;  /* 0xff80000054547808 */ /* 0x000fe20002000000 */
[----:B------:R-:W-:Y:S01]  /*3580*/  UMOV UR27, 0x80000020 ;  /* 0x80000020001b7882 */ /* 0x000fe20000000000 */
[----:B------:R-:W-:Y:S02]  /*3590*/  FMNMX.FTZ R7, R81, R0, !PT ;  /* 0x0000000051077209 */ /* 0x000fe40007810000 */
[----:B------:R-:W-:Y:S02]  /*35a0*/  FSEL R82, R82, -INF , P2 ;  /* 0xff80000052527808 */ /* 0x000fe40001000000 */
[----:B------:R-:W-:Y:S02]  /*35b0*/  FSEL R85, R85, -INF , P5 ;  /* 0xff80000055557808 */ /* 0x000fe40002800000 */
[----:B------:R-:W-:-:S02]  /*35c0*/  ISETP.GT.AND P2, PT, R4, 0x30, PT ;  /* 0x000000300400780c */ /* 0x000fc40003f44270 */
        /* <DEDUP_REMOVED lines=16> */
[----:B------:R-:W-:Y:S01]  /*36d0*/  UIADD3 UR6, UR4, 0x642, URZ ;  /* 0x0000064204067890 */ /* 0x000fe2000fffe03f */
        /* <DEDUP_REMOVED lines=8> */
[----:B------:R-:W-:Y:S02]  /*3760*/  ISETP.GT.AND P5, PT, R4, 0x48, PT ;  /* 0x000000480400780c */ /* 0x000fe40003fa4270 */
[----:B------:R-:W-:Y:S02]  /*3770*/  FSEL R78, R78, -INF , P4 ;  /* 0xff8000004e4e7808 */ /* 0x000fe40002000000 */
[C---:B------:R-:W-:Y:S02]  /*3780*/  ISETP.GT.AND P4, PT, R4.reuse, 0x49, PT ;  /* 0x000000490400780c */ /* 0x040fe40003f84270 */
        /* <DEDUP_REMOVED lines=8> */
[----:B------:R-:W-:Y:S01]  /*3810*/  UIADD3 UR26, UR4, 0x602, URZ ;  /* 0x00000602041a7890 */ /* 0x000fe2000fffe03f */
[----:B------:R-:W-:Y:S01]  /*3820*/  FSEL R60, R60, -INF , P5 ;  /* 0xff8000003c3c7808 */ /* 0x000fe20002800000 */
[----:B------:R-:W-:Y:S01]  /*3830*/  UMOV UR27, 0x80000020 ;  /* 0x80000020001b7882 */ /* 0x000fe20000000000 */
[----:B------:R-:W-:-:S02]  /*3840*/  FMNMX.FTZ R7, R57, R0, !PT ;  /* 0x0000000039077209 */ /* 0x000fc40007810000 */
[----:B------:R-:W-:Y:S02]  /*3850*/  FSEL R61, R61, -INF , P4 ;  /* 0xff8000003d3d7808 */ /* 0x000fe40002000000 */
[----:B------:R-:W-:Y:S02]  /*3860*/  FMNMX.FTZ R0, R60, R7, !PT ;  /* 0x000000073c007209 */ /* 0x000fe40007810000 */
[----:B------:R-:W-:Y:S02]  /*3870*/  FSEL R58, R58, -INF , P2 ;  /* 0xff8000003a3a7808 */ /* 0x000fe40001000000 */
[----:B------:R-:W-:Y:S02]  /*3880*/  ISETP.GT.AND P2, PT, R4, 0x51, PT ;  /* 0x000000510400780c */ /* 0x000fe40003f44270 */
[----:B------:R-:W-:Y:S02]  /*3890*/  FMNMX.FTZ R7, R61, R0, !PT ;  /* 0x000000003d077209 */ /* 0x000fe40007810000 */
[----:B------:R-:W-:-:S02]  /*38a0*/  FSEL R59, R59, -INF , P6 ;  /* 0xff8000003b3b7808 */ /* 0x000fc40003000000 */
[----:B------:R-:W-:Y:S02]  /*38b0*/  ISETP.GT.AND P6, PT, R4, 0x58, PT ;  /* 0x000000580400780c */ /* 0x000fe40003fc4270 */
        /* <DEDUP_REMOVED lines=10> */
[----:B------:R-:W-:Y:S01]  /*3960*/  UMOV UR26, UR6 ;  /* 0x00000006001a7c82 */ /* 0x000fe20008000000 */
[----:B------:R-:W-:Y:S01]  /*3970*/  UMOV UR27, 0x80000020 ;  /* 0x80000020001b7882 */ /* 0x000fe20000000000 */
[----:B------:R-:W-:Y:S02]  /*3980*/  FSEL R52, R52, -INF , P6 ;  /* 0xff80000034347808 */ /* 0x000fe40003000000 */
[----:B------:R-:W-:Y:S02]  /*3990*/  FMNMX.FTZ R7, R49, R0, !PT ;  /* 0x0000000031077209 */ /* 0x000fe40007810000 */
[----:B------:R-:W-:-:S02]  /*39a0*/  FSEL R53, R53, -INF , P5 ;  /* 0xff80000035357808 */ /* 0x000fc40002800000 */
[----:B------:R-:W-:Y:S02]  /*39b0*/  FMNMX.FTZ R0, R52, R7, !PT ;  /* 0x0000000734007209 */ /* 0x000fe40007810000 */
[----:B------:R-:W-:Y:S02]  /*39c0*/  FSEL R50, R50, -INF , P3 ;  /* 0xff80000032327808 */ /* 0x000fe40001800000 */
[C---:B------:R-:W-:Y:S02]  /*39d0*/  ISETP.GT.AND P3, PT, R4.reuse, 0x61, PT ;  /* 0x000000610400780c */ /* 0x040fe40003f64270 */
[----:B------:R-:W-:Y:S02]  /*39e0*/  FMNMX.FTZ R7, R53, R0, !PT ;  /* 0x0000000035077209 */ /* 0x000fe40007810000 */
[----:B------:R-:W-:Y:S02]  /*39f0*/  FSEL R51, R51, -INF , P2 ;  /* 0xff80000033337808 */ /* 0x000fe40001000000 */
[----:B------:R-:W-:-:S02]  /*3a00*/  ISETP.GT.AND P2, PT, R4, 0x68, PT ;  /* 0x000000680400780c */ /* 0x000fc40003f44270 */
        /* <DEDUP_REMOVED lines=15> */
[----:B------:R-:W-:-:S02]  /*3b00*/  FMNMX.FTZ R0, R44, R7, !PT ;  /* 0x000000072c007209 */ /* 0x000fc40007810000 */
[----:B------:R-:W-:Y:S02]  /*3b10*/  ISETP.GT.AND P1, PT, R4, 0x71, PT ;  /* 0x000000710400780c */ /* 0x000fe40003f24270 */
[----:B------:R-:W-:Y:S02]  /*3b20*/  FMNMX.FTZ R7, R45, R0, !PT ;  /* 0x000000002d077209 */ /* 0x000fe40007810000 */
[----:B------:R-:W-:Y:S02]  /*3b30*/  FSEL R46, R46, -INF , P2 ;  /* 0xff8000002e2e7808 */ /* 0x000fe40001000000 */
[C---:B------:R-:W-:Y:S02]  /*3b40*/  ISETP.GT.AND P2, PT, R4.reuse, 0x79, PT ;  /* 0x000000790400780c */ /* 0x040fe40003f44270 */
[----:B------:R-:W-:Y:S02]  /*3b50*/  FSEL R43, R43, -INF , P3 ;  /* 0xff8000002b2b7808 */ /* 0x000fe40001800000 */
[----:B------:R-:W-:-:S02]  /*3b60*/  ISETP.GT.AND P3, PT, R4, 0x80, PT ;  /* 0x000000800400780c */ /* 0x000fc40003f64270 */
[----:B------:R-:W-:Y:S02]  /*3b70*/  FSEL R42, R42, -INF , P4 ;  /* 0xff8000002a2a7808 */ /* 0x000fe40002000000 */
[----:B------:R-:W-:Y:S02]  /*3b80*/  ISETP.GT.AND P4, PT, R4, 0x81, PT ;  /* 0x000000810400780c */ /* 0x000fe40003f84270 */
[----:B------:R-:W-:Y:S02]  /*3b90*/  P2R R10, PR, RZ, 0x4 ;  /* 0x00000004ff0a7803 */ /* 0x000fe40000000000 */
[----:B------:R-:W-:Y:S01]  /*3ba0*/  P2R R12, PR, RZ, 0x2 ;  /* 0x00000002ff0c7803 */ /* 0x000fe20000000000 */
[----:B------:R-:W-:Y:S02]  /*3bb0*/  WARPGROUP.DEPBAR.LE gsb0, 0x0 ;  /* 0x00008000000079c5 */ /* 0x000fe40000010000 */
[----:B------:R-:W-:Y:S01]  /*3bc0*/  WARPGROUP.ARRIVE ;  /* 0x00000000000079c5 */ /* 0x000fe20000000000 */
[----:B------:R-:W-:-:S02]  /*3bd0*/  FSEL R32, R32, -INF , P0 ;  /* 0xff80000020207808 */ /* 0x000fc40000000000 */
[----:B------:R-:W-:Y:S02]  /*3be0*/  ISETP.GT.AND P0, PT, R4, 0x78, PT ;  /* 0x000000780400780c */ /* 0x000fe40003f04270 */
[----:B------:R-:W-:Y:S01]  /*3bf0*/  FSEL R33, R33, -INF , P1 ;  /* 0xff80000021217808 */ /* 0x000fe20000800000 */
[----:B------:R-:W-:Y:S01]  /*3c00*/  HGMMA.64x16x16.F32.BF16 R24, gdesc[UR24], R24, gsb0 ;  /* 0x00200000181879f0 */ /* 0x000fe20008001818 */
[----:B------:R-:W-:Y:S02]  /*3c10*/  FMNMX.FTZ R0, R32, R7, !PT ;  /* 0x0000000720007209 */ /* 0x000fe40007810000 */
[----:B------:R-:W-:Y:S02]  /*3c20*/  FSEL R36, R36, -INF , P0 ;  /* 0xff80000024247808 */ /* 0x000fe40000000000 */
[----:B------:R-:W-:Y:S02]  /*3c30*/  FMNMX.FTZ R7, R33, R0, !PT ;  /* 0x0000000021077209 */ /* 0x000fe40007810000 */
[----:B------:R-:W-:-:S02]  /*3c40*/  FSEL R37, R37, -INF , P2 ;  /* 0xff80000025257808 */ /* 0x000fc40001000000 */
[----:B------:R-:W-:Y:S02]  /*3c50*/  FMNMX.FTZ R0, R36, R7, !PT ;  /* 0x0000000724007209 */ /* 0x000fe40007810000 */
[----:B------:R-:W-:Y:S02]  /*3c60*/  P2R R11, PR, RZ, 0x1 ;  /* 0x00000001ff0b7803 */ /* 0x000fe40000000000 */
[----:B------:R-:W-:Y:S02]  /*3c70*/  FMNMX.FTZ R7, R37, R0, !PT ;  /* 0x0000000025077209 */ /* 0x000fe40007810000 */
[C---:B------:R-:W-:Y:S02]  /*3c80*/  ISETP.GT.AND P0, PT, R4.reuse, 0x69, PT ;  /* 0x000000690400780c */ /* 0x040fe40003f04270 */
[----:B------:R-:W-:Y:S02]  /*3c90*/  ISETP.GT.AND P1, PT, R4, 0x70, PT ;  /* 0x000000700400780c */ /* 0x000fe40003f24270 */
[----:B------:R-:W-:-:S02]  /*3ca0*/  FSEL R47, R47, -INF , P0 ;  /* 0xff8000002f2f7808 */ /* 0x000fc40000000000 */
[----:B------:R-:W-:Y:S02]  /*3cb0*/  FSEL R34, R34, -INF , P1 ;  /* 0xff80000022227808 */ /* 0x000fe40000800000 */
[----:B------:R-:W-:Y:S02]  /*3cc0*/  ISETP.NE.AND P1, PT, R12, RZ, PT ;  /* 0x000000ff0c00720c */ /* 0x000fe40003f25270 */
[----:B------:R-:W-:Y:S02]  /*3cd0*/  ISETP.NE.AND P0, PT, R11, RZ, PT ;  /* 0x000000ff0b00720c */ /* 0x000fe40003f05270 */
[----:B------:R-:W-:Y:S02]  /*3ce0*/  FSEL R35, R35, -INF , P1 ;  /* 0xff80000023237808 */ /* 0x000fe40000800000 */
[----:B------:R-:W-:Y:S02]  /*3cf0*/  FSEL R38, R38, -INF , P0 ;  /* 0xff80000026267808 */ /* 0x000fe40000000000 */
[----:B------:R-:W-:-:S02]  /*3d00*/  ISETP.NE.AND P1, PT, R6, RZ, PT ;  /* 0x000000ff0600720c */ /* 0x000fc40003f25270 */
[----:B------:R-:W-:-:S11]  /*3d10*/  ISETP.NE.AND P0, PT, R5, RZ, PT ;  /* 0x000000ff0500720c */ /* 0x000fd60003f05270 */
[----:B------:R-:W-:Y:S01]  /*3d20*/  @!P1 VIADD R3, R3, 0x31c40 ;  /* 0x00031c4003039836 */ /* 0x000fe20000000000 */
        /* <DEDUP_REMOVED lines=8> */
[----:B------:R-:W-:Y:S02]  /*3db0*/  FSEL R26, R26, -INF , P3 ;  /* 0xff8000001a1a7808 */ /* 0x000fe40001800000 */
[----:B------:R-:W-:Y:S02]  /*3dc0*/  FMNMX.FTZ R7, R29, R0, !PT ;  /* 0x000000001d077209 */ /* 0x000fe40007810000 */
[----:B------:R-:W-:Y:S02]  /*3dd0*/  FSEL R27, R27, -INF , P4 ;  /* 0xff8000001b1b7808 */ /* 0x000fe40002000000 */
[----:B------:R-:W-:Y:S01]  /*3de0*/  FSEL R30, R30, -INF , P5 ;  /* 0xff8000001e1e7808 */ /* 0x000fe20002800000 */
[----:B------:R-:W0:Y:S01]  /*3df0*/  SHFL.BFLY PT, R0, R7, 0x2, 0x1f ;  /* 0x0c401f0007007f89 */ /* 0x000e2200000e0000 */
[----:B------:R-:W-:-:S02]  /*3e00*/  FSEL R31, R31, -INF , P6 ;  /* 0xff8000001f1f7808 */ /* 0x000fc40003000000 */
[----:B0-----:R-:W-:-:S05]  /*3e10*/  FMNMX.FTZ R8, R7, R0, !PT ;  /* 0x0000000007087209 */ /* 0x001fca0007810000 */
[----:B------:R-:W0:Y:S02]  /*3e20*/  SHFL.BFLY PT, R9, R8, 0x1, 0x1f ;  /* 0x0c201f0008097f89 */ /* 0x000e2400000e0000 */
[----:B0-----:R-:W-:-:S04]  /*3e30*/  FMNMX.FTZ R0, R8, R9, !PT ;  /* 0x0000000908007209 */ /* 0x001fc80007810000 */
[C---:B------:R-:W-:Y:S01]  /*3e40*/  FSETP.NEU.FTZ.AND P2, PT, R0.reuse, -INF , PT ;  /* 0xff8000000000780b */ /* 0x040fe20003f5d000 */
[----:B------:R-:W-:-:S05]  /*3e50*/  FMUL.FTZ R9, R0, UR10 ;  /* 0x0000000a00097c20 */ /* 0x000fca0008410000 */
[----:B------:R-:W-:Y:S02]  /*3e60*/  FSEL R4, R9, RZ, P2 ;  /* 0x000000ff09047208 */ /* 0x000fe40001000000 */
[----:B------:R-:W-:Y:S02]  /*3e70*/  FMNMX.FTZ R9, R98, R99, !PT ;  /* 0x0000006362097209 */ /* 0x000fe40007810000 */
[----:B------:R-:W-:Y:S01]  /*3e80*/  ISETP.NE.AND P2, PT, R10, RZ, PT ;  /* 0x000000ff0a00720c */ /* 0x000fe20003f45270 */
[--C-:B------:R-:W-:Y:S01]  /*3e90*/  FFMA.FTZ R10, R56, UR10, -R4.reuse ;  /* 0x0000000a380a7c23 */ /* 0x100fe20008010804 */
[----:B------:R-:W-:Y:S01]  /*3ea0*/  FMNMX.FTZ R8, R102, R9, !PT ;  /* 0x0000000966087209 */ /* 0x000fe20007810000 */
[--C-:B------:R-:W-:Y:S01]  /*3eb0*/  FFMA.FTZ R20, R72, UR10, -R4.reuse ;  /* 0x0000000a48147c23 */ /* 0x100fe20008010804 */
[----:B------:R-:W-:Y:S01]  /*3ec0*/  FSEL R72, R39, -INF , P2 ;  /* 0xff80000027487808 */ /* 0x000fe20001000000 */
[--C-:B------:R-:W-:Y:S01]  /*3ed0*/  FFMA.FTZ R60, R60, UR10, -R4.reuse ;  /* 0x0000000a3c3c7c23 */ /* 0x100fe20008010804 */
[----:B------:R-:W-:Y:S01]  /*3ee0*/  FMNMX.FTZ R9, R103, R8, !PT ;  /* 0x0000000867097209 */ /* 0x000fe20007810000 */
[--C-:B------:R-:W-:Y:S01]  /*3ef0*/  FFMA.FTZ R61, R61, UR10, -R4.reuse ;  /* 0x0000000a3d3d7c23 */ /* 0x100fe20008010804 */
[--C-:B------:R-:W-:Y:S01]  /*3f00*/  FFMA.FTZ R69, R49, UR10, -R4.reuse ;  /* 0x0000000a31457c23 */ /* 0x100fe20008010804 */
[--C-:B------:R-:W-:Y:S01]  /*3f10*/  FFMA.FTZ R49, R52, UR10, -R4.reuse ;  /* 0x0000000a34317c23 */ /* 0x100fe20008010804 */
[----:B------:R-:W-:Y:S01]  /*3f20*/  FMNMX.FTZ R8, R90, R9, !PT ;  /* 0x000000095a087209 */ /* 0x000fe20007810000 */
[----:B------:R-:W-:Y:S01]  /*3f30*/  MUFU.EX2 R39, R61 ;  /* 0x0000003d00277308 */ /* 0x000fe20000000800 */
[--C-:B------:R-:W-:Y:S01]  /*3f40*/  FFMA.FTZ R52, R53, UR10, -R4.reuse ;  /* 0x0000000a35347c23 */ /* 0x100fe20008010804 */
        /* <DEDUP_REMOVED lines=22> */
[----:B------:R-:W0:Y:S01]  /*40b0*/  MUFU.EX2 R6, R6 ;  /* 0x0000000600067308 */ /* 0x000e220000000800 */
[--C-:B------:R-:W-:Y:S01]  /*40c0*/  FFMA.FTZ R21, R73, UR10, -R4.reuse ;  /* 0x0000000a49157c23 */ /* 0x100fe20008010804 */
[--C-:B------:R-:W-:Y:S01]  /*40d0*/  FFMA.FTZ R14, R84, UR10, -R4.reuse ;  /* 0x0000000a540e7c23 */ /* 0x100fe20008010804 */
[----:B------:R-:W-:Y:S01]  /*40e0*/  FMNMX.FTZ R9, R87, R8, !PT ;  /* 0x0000000857097209 */ /* 0x000fe20007810000 */
[--C-:B------:R-:W-:Y:S01]  /*40f0*/  FFMA.FTZ R11, R76, UR10, -R4.reuse ;  /* 0x0000000a4c0b7c23 */ /* 0x100fe20008010804 */
[--C-:B------:R-:W-:Y:S01]  /*4100*/  FFMA.FTZ R67, R81, UR10, -R4.reuse ;  /* 0x0000000a51437c23 */ /* 0x100fe20008010804 */
[--C-:B------:R-:W-:Y:S01]  /*4110*/  FFMA.FTZ R57, R57, UR10, -R4.reuse ;  /* 0x0000000a39397c23 */ /* 0x100fe20008010804 */
[----:B------:R-:W-:Y:S01]  /*4120*/  FMNMX.FTZ R8, R74, R9, !PT ;  /* 0x000000094a087209 */ /* 0x000fe20007810000 */
[----:B------:R-:W1:Y:S01]  /*4130*/  MUFU.EX2 R7, R7 ;  /* 0x0000000700077308 */ /* 0x000e620000000800 */
[--C-:B------:R-:W-:Y:S01]  /*4140*/  FFMA.FTZ R48, R48, UR10, -R4.reuse ;  /* 0x0000000a30307c23 */ /* 0x100fe20008010804 */
[----:B------:R-:W-:Y:S01]  /*4150*/  FFMA.FTZ R40, R40, UR10, -R4 ;  /* 0x0000000a28287c23 */ /* 0x000fe20008010804 */
[----:B------:R-:W-:-:S04]  /*4160*/  FMNMX.FTZ R9, R75, R8, !PT ;  /* 0x000000084b097209 */ /* 0x000fc80007810000 */
[----:B------:R-:W-:Y:S01]  /*4170*/  FMNMX.FTZ R8, R78, R9, !PT ;  /* 0x000000094e087209 */ /* 0x000fe20007810000 */
[----:B------:R-:W2:Y:S03]  /*4180*/  MUFU.EX2 R70, R70 ;  /* 0x0000004600467308 */ /* 0x000ea60000000800 */
[----:B------:R-:W-:-:S04]  /*4190*/  FMNMX.FTZ R9, R79, R8, !PT ;  /* 0x000000084f097209 */ /* 0x000fc80007810000 */
[----:B------:R-:W-:Y:S01]  /*41a0*/  FMNMX.FTZ R8, R58, R9, !PT ;  /* 0x000000093a087209 */ /* 0x000fe20007810000 */
[----:B------:R-:W3:Y:S03]  /*41b0*/  MUFU.EX2 R15, R15 ;  /* 0x0000000f000f7308 */ /* 0x000ee60000000800 */
[----:B------:R-:W-:-:S04]  /*41c0*/  FMNMX.FTZ R9, R59, R8, !PT ;  /* 0x000000083b097209 */ /* 0x000fc80007810000 */
[----:B------:R-:W-:Y:S01]  /*41d0*/  FMNMX.FTZ R8, R62, R9, !PT ;  /* 0x000000093e087209 */ /* 0x000fe20007810000 */
[----:B------:R-:W-:Y:S03]  /*41e0*/  MUFU.EX2 R68, R68 ;  /* 0x0000004400447308 */ /* 0x000fe60000000800 */
        /* <DEDUP_REMOVED lines=14> */
[----:B------:R4:W-:Y:S03]  /*42d0*/  MUFU.EX2 R8, R60 ;  /* 0x0000003c00087308 */ /* 0x0009e60000000800 */
        /* <DEDUP_REMOVED lines=9> */
[----:B------:R-:W-:Y:S01]  /*4370*/  FMNMX.FTZ R9, R31, R56, !PT ;  /* 0x000000381f097209 */ /* 0x000fe20007810000 */
[--C-:B------:R-:W-:Y:S01]  /*4380*/  FFMA.FTZ R56, R45, UR10, -R4.reuse ;  /* 0x0000000a2d387c23 */ /* 0x100fe20008010804 */
[--C-:B------:R-:W-:Y:S01]  /*4390*/  FFMA.FTZ R45, R33, UR10, -R4.reuse ;  /* 0x0000000a212d7c23 */ /* 0x100fe20008010804 */
[--C-:B------:R-:W-:Y:S01]  /*43a0*/  FFMA.FTZ R33, R36, UR10, -R4.reuse ;  /* 0x0000000a24217c23 */ /* 0x100fe20008010804 */
[--C-:B------:R-:W-:Y:S01]  /*43b0*/  FFMA.FTZ R36, R24, UR10, -R4.reuse ;  /* 0x0000000a18247c23 */ /* 0x100fe20008010804 */
[----:B----4-:R-:W4:Y:S01]  /*43c0*/  SHFL.BFLY PT, R60, R9, 0x2, 0x1f ;  /* 0x0c401f00093c7f89 */ /* 0x010f2200000e0000 */
[--C-:B------:R-:W-:Y:S01]  /*43d0*/  FFMA.FTZ R24, R25, UR10, -R4.reuse ;  /* 0x0000000a19187c23 */ /* 0x100fe20008010804 */
[----:B------:R-:W-:Y:S08]  /*43e0*/  MUFU.EX2 R21, R21 ;  /* 0x0000001500157308 */ /* 0x000ff00000000800 */
[----:B------:R-:W-:Y:S08]  /*43f0*/  MUFU.EX2 R11, R11 ;  /* 0x0000000b000b7308 */ /* 0x000ff00000000800 */
[----:B------:R-:W-:Y:S01]  /*4400*/  MUFU.EX2 R64, R64 ;  /* 0x0000004000407308 */ /* 0x000fe20000000800 */
[----:B----4-:R-:W-:Y:S01]  /*4410*/  FMNMX.FTZ R69, R9, R60, !PT ;  /* 0x0000003c09457209 */ /* 0x010fe20007810000 */
[--C-:B------:R-:W-:Y:S01]  /*4420*/  FFMA.FTZ R60, R37, UR10, -R4.reuse ;  /* 0x0000000a253c7c23 */ /* 0x100fe20008010804 */
[----:B------:R-:W-:-:S05]  /*4430*/  FFMA.FTZ R37, R29, UR10, -R4 ;  /* 0x0000000a1d257c23 */ /* 0x000fca0008010804 */
[----:B------:R-:W-:Y:S01]  /*4440*/  MUFU.EX2 R10, R10 ;  /* 0x0000000a000a7308 */ /* 0x000fe20000000800 */
[----:B------:R-:W4:Y:S07]  /*4450*/  SHFL.BFLY PT, R32, R69, 0x1, 0x1f ;  /* 0x0c201f0045207f89 */ /* 0x000f2e00000e0000 */
[----:B------:R-:W-:Y:S08]  /*4460*/  MUFU.EX2 R57, R57 ;  /* 0x0000003900397308 */ /* 0x000ff00000000800 */
[----:B------:R-:W-:Y:S08]  /*4470*/  MUFU.EX2 R48, R48 ;  /* 0x0000003000307308 */ /* 0x000ff00000000800 */
[----:B------:R-:W-:Y:S01]  /*4480*/  MUFU.EX2 R49, R49 ;  /* 0x0000003100317308 */ /* 0x000fe20000000800 */
[----:B----4-:R-:W-:Y:S01]  /*4490*/  FMNMX.FTZ R9, R69, R32, !PT ;  /* 0x0000002045097209 */ /* 0x010fe20007810000 */
[----:B------:R-:W-:Y:S01]  /*44a0*/  FFMA.FTZ R32, R28, UR10, -R4 ;  /* 0x0000000a1c207c23 */ /* 0x000fe20008010804 */
[----:B------:R-:W-:-:S02]  /*44b0*/  @!P1 PRMT R4, RZ, 0x654, R3 ;  /* 0x00000654ff049816 */ /* 0x000fc40000000003 */
[C---:B------:R-:W-:Y:S01]  /*44c0*/  FSETP.NEU.FTZ.AND P2, PT, R9.reuse, -INF , PT ;  /* 0xff8000000900780b */ /* 0x040fe20003f5d000 */
[----:B------:R-:W-:Y:S02]  /*44d0*/  FMUL.FTZ R25, R9, UR10 ;  /* 0x0000000a09197c20 */ /* 0x000fe40008410000 */
[----:B------:R4:W-:Y:S01]  /*44e0*/  MUFU.EX2 R69, R24 ;  /* 0x0000001800457308 */ /* 0x0009e20000000800 */
[----:B------:R5:W-:Y:S02]  /*44f0*/  @!P1 SYNCS.ARRIVE.TRANS64.RED.A1T0 RZ, [R4+URZ], RZ ;  /* 0x000000ff04ff99a7 */ /* 0x000be4000810043f */
[----:B------:R-:W-:Y:S02]  /*4500*/  FSEL R25, R25, RZ, P2 ;  /* 0x000000ff19197208 */ /* 0x000fe40001000000 */
[----:B------:R-:W-:-:S03]  /*4510*/  PLOP3.LUT P2, PT, PT, PT, UP0, 0x80, 0x0 ;  /* 0x000000000000781c */ /* 0x000fc60003f4f008 */
[----:B------:R-:W-:Y:S01]  /*4520*/  MUFU.EX2 R52, R52 ;  /* 0x0000003400347308 */ /* 0x000fe20000000800 */
[--C-:B------:R-:W-:Y:S01]  /*4530*/  FFMA.FTZ R88, R98, UR10, -R25.reuse ;  /* 0x0000000a62587c23 */ /* 0x100fe20008010819 */
[--C-:B------:R-:W-:Y:S01]  /*4540*/  FFMA.FTZ R89, R99, UR10, -R25.reuse ;  /* 0x0000000a63597c23 */ /* 0x100fe20008010819 */
[--C-:B------:R-:W-:Y:S01]  /*4550*/  FFMA.FTZ R92, R102, UR10, -R25.reuse ;  /* 0x0000000a665c7c23 */ /* 0x100fe20008010819 */
[--C-:B------:R-:W-:Y:S01]  /*4560*/  FFMA.FTZ R93, R103, UR10, -R25.reuse ;  /* 0x0000000a675d7c23 */ /* 0x100fe20008010819 */
[--C-:B------:R-:W-:Y:S01]  /*4570*/  FFMA.FTZ R80, R90, UR10, -R25.reuse ;  /* 0x0000000a5a507c23 */ /* 0x100fe20008010819 */
[--C-:B------:R-:W-:Y:S01]  /*4580*/  FFMA.FTZ R85, R91, UR10, -R25.reuse ;  /* 0x0000000a5b557c23 */ /* 0x100fe20008010819 */
[--C-:B------:R-:W-:Y:S01]  /*4590*/  FFMA.FTZ R29, R58, UR10, -R25.reuse ;  /* 0x0000000a3a1d7c23 */ /* 0x100fe20008010819 */
[----:B------:R-:W-:Y:S01]  /*45a0*/  MUFU.EX2 R88, R88 ;  /* 0x0000005800587308 */ /* 0x000fe20000000800 */
[--C-:B------:R-:W-:Y:S01]  /*45b0*/  FFMA.FTZ R77, R94, UR10, -R25.reuse ;  /* 0x0000000a5e4d7c23 */ /* 0x100fe20008010819 */
[--C-:B------:R-:W-:Y:S01]  /*45c0*/  FFMA.FTZ R28, R78, UR10, -R25.reuse ;  /* 0x0000000a4e1c7c23 */ /* 0x100fe20008010819 */
[--C-:B------:R-:W-:Y:S01]  /*45d0*/  FFMA.FTZ R58, R62, UR10, -R25.reuse ;  /* 0x0000000a3e3a7c23 */ /* 0x100fe20008010819 */
[--C-:B------:R-:W-:Y:S01]  /*45e0*/  FFMA.FTZ R62, R50, UR10, -R25.reuse ;  /* 0x0000000a323e7c23 */ /* 0x100fe20008010819 */
[----:B0-----:R-:W-:Y:S01]  /*45f0*/  FADD.FTZ R78, R5, R6 ;  /* 0x00000006054e7221 */ /* 0x001fe20000010000 */
[--C-:B------:R-:W-:Y:S01]  /*4600*/  FFMA.FTZ R73, R74, UR10, -R25.reuse ;  /* 0x0000000a4a497c23 */ /* 0x100fe20008010819 */
[--C-:B------:R-:W-:Y:S01]  /*4610*/  FFMA.FTZ R50, R51, UR10, -R25.reuse ;  /* 0x0000000a33327c23 */ /* 0x100fe20008010819 */
[----:B------:R-:W0:Y:S01]  /*4620*/  MUFU.EX2 R89, R89 ;  /* 0x0000005900597308 */ /* 0x000e220000000800 */
[--C-:B------:R-:W-:Y:S01]  /*4630*/  FFMA.FTZ R74, R59, UR10, -R25.reuse ;  /* 0x0000000a3b4a7c23 */ /* 0x100fe20008010819 */
[--C-:B------:R-:W-:Y:S01]  /*4640*/  FFMA.FTZ R84, R95, UR10, -R25.reuse ;  /* 0x0000000a5f547c23 */ /* 0x100fe20008010819 */
[--C-:B------:R-:W-:Y:S01]  /*4650*/  FFMA.FTZ R59, R63, UR10, -R25.reuse ;  /* 0x0000000a3f3b7c23 */ /* 0x100fe20008010819 */
[----:B-1----:R-:W-:Y:S01]  /*4660*/  FADD.FTZ R63, R7, R78 ;  /* 0x0000004e073f7221 */ /* 0x002fe20000010000 */
[--C-:B------:R-:W-:Y:S01]  /*4670*/  FFMA.FTZ R76, R82, UR10, -R25.reuse ;  /* 0x0000000a524c7c23 */ /* 0x100fe20008010819 */
[--C-:B----4-:R-:W-:Y:S01]  /*4680*/  FFMA.FTZ R24, R86, UR10, -R25.reuse ;  /* 0x0000000a56187c23 */ /* 0x110fe20008010819 */
[----:B------:R-:W-:Y:S01]  /*4690*/  FFMA.FTZ R81, R83, UR10, -R25 ;  /* 0x0000000a53517c23 */ /* 0x000fe20008010819 */
[----:B------:R-:W1:Y:S01]  /*46a0*/  MUFU.EX2 R92, R92 ;  /* 0x0000005c005c7308 */ /* 0x000e620000000800 */
[----:B--2---:R-:W-:Y:S01]  /*46b0*/  FADD.FTZ R86, R70, R63 ;  /* 0x0000003f46567221 */ /* 0x004fe20000010000 */
[--C-:B------:R-:W-:Y:S01]  /*46c0*/  FFMA.FTZ R63, R55, UR10, -R25.reuse ;  /* 0x0000000a373f7c23 */ /* 0x100fe20008010819 */
[--C-:B------:R-:W-:Y:S01]  /*46d0*/  FFMA.FTZ R82, R75, UR10, -R25.reuse ;  /* 0x0000000a4b527c23 */ /* 0x100fe20008010819 */
[--C-:B------:R-:W-:Y:S01]  /*46e0*/  FFMA.FTZ R75, R79, UR10, -R25.reuse ;  /* 0x0000000a4f4b7c23 */ /* 0x100fe20008010819 */
[----:B---3--:R-:W-:Y:S01]  /*46f0*/  FADD.FTZ R55, R15, R86 ;  /* 0x000000560f377221 */ /* 0x008fe20000010000 */
[----:B------:R-:W-:Y:S01]  /*4700*/  FFMA.FTZ R79, R46, UR10, -R25 ;  /* 0x0000000a2e4f7c23 */ /* 0x000fe20008010819 */
[----:B-----5:R-:W-:Y:S01]  /*4710*/  F2FP.BF16.F32.PACK_AB R4, R6, R5 ;  /* 0x000000050604723e */ /* 0x020fe200000010ff */
[----:B------:R-:W2:Y:S01]  /*4720*/  MUFU.EX2 R93, R93 ;  /* 0x0000005d005d7308 */ /* 0x000ea20000000800 */
[----:B0-----:R-:W-:Y:S01]  /*4730*/  FADD.FTZ R51, R88, R89 ;  /* 0x0000005958337221 */ /* 0x001fe20000010000 */
[----:B------:R-:W-:Y:S01]  /*4740*/  FADD.FTZ R46, R68, R55 ;  /* 0x00000037442e7221 */ /* 0x000fe20000010000 */
[----:B------:R-:W-:Y:S01]  /*4750*/  F2FP.BF16.F32.PACK_AB R5, R89, R88 ;  /* 0x000000585905723e */ /* 0x000fe200000010ff */
[--C-:B------:R-:W-:Y:S01]  /*4760*/  FFMA.FTZ R83, R87, UR10, -R25.reuse ;  /* 0x0000000a57537c23 */ /* 0x100fe20008010819 */
[--C-:B------:R-:W-:Y:S01]  /*4770*/  FFMA.FTZ R86, R47, UR10, -R25.reuse ;  /* 0x0000000a2f567c23 */ /* 0x100fe20008010819 */
[----:B------:R-:W-:Y:S01]  /*4780*/  FADD.FTZ R47, R13, R46 ;  /* 0x0000002e0d2f7221 */ /* 0x000fe20000010000 */
[----:B------:R-:W-:Y:S01]  /*4790*/  FFMA.FTZ R54, R54, UR10, -R25 ;  /* 0x0000000a36367c23 */ /* 0x000fe20008010819 */
[----:B------:R-:W-:Y:S01]  /*47a0*/  MUFU.EX2 R80, R80 ;  /* 0x0000005000507308 */ /* 0x000fe20000000800 */
[----:B-1----:R-:W-:Y:S01]  /*47b0*/  FADD.FTZ R78, R92, R51 ;  /* 0x000000335c4e7221 */ /* 0x002fe20000010000 */
[----:B------:R-:W-:Y:S01]  /*47c0*/  FADD.FTZ R47, R66, R47 ;  /* 0x0000002f422f7221 */ /* 0x000fe20000010000 */
[----:B------:R-:W-:Y:S01]  /*47d0*/  F2FP.BF16.F32.PACK_AB R6, R70, R7 ;  /* 0x000000074606723e */ /* 0x000fe200000010ff */
[--C-:B------:R-:W-:Y:S01]  /*47e0*/  FFMA.FTZ R70, R42, UR10, -R25.reuse ;  /* 0x0000000a2a467c23 */ /* 0x100fe20008010819 */
[--C-:B------:R-:W-:Y:S01]  /*47f0*/  FFMA.FTZ R55, R35, UR10, -R25.reuse ;  /* 0x0000000a23377c23 */ /* 0x100fe20008010819 */
[----:B------:R-:W-:-:S02]  /*4800*/  FFMA.FTZ R72, R72, UR10, -R25 ;  /* 0x0000000a48487c23 */ /* 0x000fc40008010819 */
[----:B------:R-:W0:Y:S01]  /*4810*/  MUFU.EX2 R85, R85 ;  /* 0x0000005500557308 */ /* 0x000e220000000800 */
[C---:B--2---:R-:W-:Y:S01]  /*4820*/  FADD.FTZ R51, R93.reuse, R78 ;  /* 0x0000004e5d337221 */ /* 0x044fe20000010000 */
[----:B------:R-:W-:Y:S01]  /*4830*/  F2FP.BF16.F32.PACK_AB R7, R93, R92 ;  /* 0x0000005c5d07723e */ /* 0x000fe200000010ff */
[----:B------:R-:W-:-:S04]  /*4840*/  FFMA.FTZ R78, R43, UR10, -R25 ;  /* 0x0000000a2b4e7c23 */ /* 0x000fc80008010819 */
[----:B------:R1:W-:Y:S01]  /*4850*/  STSM.16.M88.4 [R2+0x24300], R4 ;  /* 0x0243000402007844 */ /* 0x0003e20000000200 */
[----:B------:R-:W-:Y:S08]  /*4860*/  MUFU.EX2 R77, R77 ;  /* 0x0000004d004d7308 */ /* 0x000ff00000000800 */
[----:B------:R-:W2:Y:S01]  /*4870*/  MUFU.EX2 R84, R84 ;  /* 0x0000005400547308 */ /* 0x000ea20000000800 */
[----:B-1----:R-:W-:-:S07]  /*4880*/  F2FP.BF16.F32.PACK_AB R4, R68, R15 ;  /* 0x0000000f4404723e */ /* 0x002fce00000010ff */
[----:B------:R-:W1:Y:S01]  /*4890*/  MUFU.EX2 R76, R76 ;  /* 0x0000004c004c7308 */ /* 0x000e620000000800 */
[----:B------:R-:W-:Y:S01]  /*48a0*/  F2FP.BF16.F32.PACK_AB R6, R66, R13 ;  /* 0x0000000d4206723e */ /* 0x000fe200000010ff */
[----:B------:R-:W-:Y:S01]  /*48b0*/  IMAD.MOV.U32 R68, RZ, RZ, R71 ;  /* 0x000000ffff447224 */ /* 0x000fe200078e0047 */
[----:B0-----:R-:W-:-:S05]  /*48c0*/  F2FP.BF16.F32.PACK_AB R5, R85, R80 ;  /* 0x000000505505723e */ /* 0x001fca00000010ff */
[----:B------:R0:W-:Y:S01]  /*48d0*/  MUFU.EX2 R3, R62 ;  /* 0x0000003e00037308 */ /* 0x0001e20000000800 */
[----:B--2---:R-:W-:-:S05]  /*48e0*/  F2FP.BF16.F32.PACK_AB R7, R84, R77 ;  /* 0x0000004d5407723e */ /* 0x004fca00000010ff */
[----:B------:R-:W-:Y:S02]  /*48f0*/  STSM.16.M88.4 [R2+0x25b00], R4 ;  /* 0x025b000402007844 */ /* 0x000fe40000000200 */
[----:B------:R-:W2:Y:S01]  /*4900*/  MUFU.EX2 R81, R81 ;  /* 0x0000005100517308 */ /* 0x000ea20000000800 */
[----:B0-----:R-:W-:Y:S01]  /*4910*/  FADD.FTZ R62, R80, R51 ;  /* 0x00000033503e7221 */ /* 0x001fe20000010000 */
[----:B------:R-:W-:Y:S01]  /*4920*/  FFMA.FTZ R51, R38, UR10, -R25 ;  /* 0x0000000a26337c23 */ /* 0x000fe20008010819 */
[----:B------:R-:W-:Y:S01]  /*4930*/  FADD.FTZ R38, R12, R47 ;  /* 0x0000002f0c267221 */ /* 0x000fe20000010000 */
[----:B------:R-:W-:Y:S01]  /*4940*/  F2FP.BF16.F32.PACK_AB R12, R67, R12 ;  /* 0x0000000c430c723e */ /* 0x000fe200000010ff */
[----:B------:R-:W-:Y:S01]  /*4950*/  FADD.FTZ R88, R85, R62 ;  /* 0x0000003e55587221 */ /* 0x000fe20000010000 */
[--C-:B------:R-:W-:Y:S01]  /*4960*/  FFMA.FTZ R62, R34, UR10, -R25.reuse ;  /* 0x0000000a223e7c23 */ /* 0x100fe20008010819 */
[----:B------:R-:W-:Y:S01]  /*4970*/  FADD.FTZ R47, R67, R38 ;  /* 0x00000026432f7221 */ /* 0x000fe20000010000 */
[----:B------:R-:W0:Y:S01]  /*4980*/  MUFU.EX2 R24, R24 ;  /* 0x0000001800187308 */ /* 0x000e220000000800 */
[----:B------:R-:W-:Y:S01]  /*4990*/  FADD.FTZ R87, R77, R88 ;  /* 0x000000584d577221 */ /* 0x000fe20000010000 */
[----:B------:R-:W-:Y:S01]  /*49a0*/  FFMA.FTZ R38, R27, UR10, -R25 ;  /* 0x0000000a1b267c23 */ /* 0x000fe20008010819 */
[----:B------:R-:W-:-:S02]  /*49b0*/  IMAD.MOV.U32 R67, RZ, RZ, R71 ;  /* 0x000000ffff437224 */ /* 0x000fc400078e0047 */
[----:B------:R-:W-:-:S03]  /*49c0*/  FADD.FTZ R87, R84, R87 ;  /* 0x0000005754577221 */ /* 0x000fc60000010000 */
[----:B------:R-:W3:Y:S01]  /*49d0*/  MUFU.EX2 R83, R83 ;  /* 0x0000005300537308 */ /* 0x000ee20000000800 */
[----:B-1----:R-:W-:-:S04]  /*49e0*/  FADD.FTZ R46, R76, R87 ;  /* 0x000000574c2e7221 */ /* 0x002fc80000010000 */
[----:B--2---:R-:W-:Y:S01]  /*49f0*/  FADD.FTZ R27, R81, R46 ;  /* 0x0000002e511b7221 */ /* 0x004fe20000010000 */
[--C-:B------:R-:W-:Y:S02]  /*4a00*/  FFMA.FTZ R46, R31, UR10, -R25.reuse ;  /* 0x0000000a1f2e7c23 */ /* 0x100fe40008010819 */
[----:B------:R-:W1:Y:S08]  /*4a10*/  MUFU.EX2 R73, R73 ;  /* 0x0000004900497308 */ /* 0x000e700000000800 */
[----:B------:R-:W2:Y:S08]  /*4a20*/  MUFU.EX2 R82, R82 ;  /* 0x0000005200527308 */ /* 0x000eb00000000800 */
[----:B------:R4:W-:Y:S08]  /*4a30*/  MUFU.EX2 R42, R54 ;  /* 0x00000036002a7308 */ /* 0x0009f00000000800 */
[----:B------:R-:W5:Y:S01]  /*4a40*/  MUFU.EX2 R28, R28 ;  /* 0x0000001c001c7308 */ /* 0x000f620000000800 */
[----:B----4-:R-:W-:Y:S01]  /*4a50*/  FFMA.FTZ R54, R26, UR10, -R25 ;  /* 0x0000000a1a367c23 */ /* 0x010fe20008010819 */
[----:B------:R-:W-:Y:S01]  /*4a60*/  FADD.FTZ R26, R14, R47 ;  /* 0x0000002f0e1a7221 */ /* 0x000fe20000010000 */
[----:B------:R-:W-:Y:S01]  /*4a70*/  FFMA.FTZ R47, R30, UR10, -R25 ;  /* 0x0000000a1e2f7c23 */ /* 0x000fe20008010819 */
[----:B0-----:R-:W-:Y:S01]  /*4a80*/  FADD.FTZ R30, R24, R27 ;  /* 0x0000001b181e7221 */ /* 0x001fe20000010000 */
[C---:B------:R-:W-:Y:S01]  /*4a90*/  F2FP.BF16.F32.PACK_AB R14, R65.reuse, R14 ;  /* 0x0000000e410e723e */ /* 0x040fe200000010ff */
[----:B------:R-:W-:Y:S01]  /*4aa0*/  FADD.FTZ R25, R65, R26 ;  /* 0x0000001a41197221 */ /* 0x000fe20000010000 */
[----:B------:R-:W-:Y:S01]  /*4ab0*/  IMAD.MOV.U32 R65, RZ, RZ, R71 ;  /* 0x000000ffff417224 */ /* 0x000fe200078e0047 */
[----:B------:R-:W0:Y:S01]  /*4ac0*/  MUFU.EX2 R75, R75 ;  /* 0x0000004b004b7308 */ /* 0x000e220000000800 */
[----:B---3--:R-:W-:Y:S01]  /*4ad0*/  FADD.FTZ R30, R83, R30 ;  /* 0x0000001e531e7221 */ /* 0x008fe20000010000 */
[----:B------:R-:W-:-:S03]  /*4ae0*/  FADD.FTZ R26, R20, R25 ;  /* 0x00000019141a7221 */ /* 0x000fc60000010000 */
[----:B-1----:R-:W-:Y:S01]  /*4af0*/  FADD.FTZ R15, R73, R30 ;  /* 0x0000001e490f7221 */ /* 0x002fe20000010000 */
[----:B------:R-:W-:Y:S02]  /*4b00*/  FADD.FTZ R26, R21, R26 ;  /* 0x0000001a151a7221 */ /* 0x000fe40000010000 */
[----:B------:R-:W1:Y:S01]  /*4b10*/  MUFU.EX2 R29, R29 ;  /* 0x0000001d001d7308 */ /* 0x000e620000000800 */
[----:B--2---:R-:W-:Y:S01]  /*4b20*/  FADD.FTZ R15, R82, R15 ;  /* 0x0000000f520f7221 */ /* 0x004fe20000010000 */
[----:B------:R-:W-:-:S03]  /*4b30*/  FADD.FTZ R13, R11, R26 ;  /* 0x0000001a0b0d7221 */ /* 0x000fc60000010000 */
[----:B-----5:R-:W-:Y:S01]  /*4b40*/  FADD.FTZ R26, R28, R15 ;  /* 0x0000000f1c1a7221 */ /* 0x020fe20000010000 */
[----:B------:R-:W-:Y:S01]  /*4b50*/  FADD.FTZ R15, R64, R13 ;  /* 0x0000000d400f7221 */ /* 0x000fe20000010000 */
[----:B------:R-:W-:Y:S01]  /*4b60*/  F2FP.BF16.F32.PACK_AB R13, R81, R76 ;  /* 0x0000004c510d723e */ /* 0x000fe200000010ff */
[----:B------:R-:W2:Y:S01]  /*4b70*/  MUFU.EX2 R74, R74 ;  /* 0x0000004a004a7308 */ /* 0x000ea20000000800 */
[----:B0-----:R-:W-:Y:S01]  /*4b80*/  FADD.FTZ R26, R75, R26 ;  /* 0x0000001a4b1a7221 */ /* 0x001fe20000010000 */
[----:B------:R-:W-:Y:S01]  /*4b90*/  FADD.FTZ R30, R10, R15 ;  /* 0x0000000f0a1e7221 */ /* 0x000fe20000010000 */
[----:B------:R-:W-:Y:S02]  /*4ba0*/  F2FP.BF16.F32.PACK_AB R15, R83, R24 ;  /* 0x00000018530f723e */ /* 0x000fe400000010ff */
[----:B------:R-:W-:Y:S01]  /*4bb0*/  F2FP.BF16.F32.PACK_AB R24, R21, R20 ;  /* 0x000000141518723e */ /* 0x000fe200000010ff */
[----:B------:R-:W-:Y:S02]  /*4bc0*/  FADD.FTZ R27, R57, R30 ;  /* 0x0000001e391b7221 */ /* 0x000fe40000010000 */
[----:B------:R-:W0:Y:S01]  /*4bd0*/  MUFU.EX2 R58, R58 ;  /* 0x0000003a003a7308 */ /* 0x000e220000000800 */
[----:B-1----:R-:W-:Y:S01]  /*4be0*/  FADD.FTZ R25, R29, R26 ;  /* 0x0000001a1d197221 */ /* 0x002fe20000010000 */
[----:B------:R-:W-:Y:S01]  /*4bf0*/  FADD.FTZ R20, R8, R27 ;  /* 0x0000001b08147221 */ /* 0x000fe20000010000 */
[----:B------:R-:W-:Y:S01]  /*4c00*/  F2FP.BF16.F32.PACK_AB R26, R64, R11 ;  /* 0x0000000b401a723e */ /* 0x000fe200000010ff */
[----:B------:R1:W-:Y:S01]  /*4c10*/  STSM.16.M88.4 [R2+0x27300], R12 ;  /* 0x0273000c02007844 */ /* 0x0003e20000000200 */
[----:B------:R-:W-:Y:S01]  /*4c20*/  F2FP.BF16.F32.PACK_AB R27, R75, R28 ;  /* 0x0000001c4b1b723e */ /* 0x000fe200000010ff */
[----:B------:R-:W-:Y:S01]  /*4c30*/  FADD.FTZ R11, R39, R20 ;  /* 0x00000014270b7221 */ /* 0x000fe20000010000 */
[----:B------:R-:W-:Y:S01]  /*4c40*/  F2FP.BF16.F32.PACK_AB R28, R57, R10 ;  /* 0x0000000a391c723e */ /* 0x000fe200000010ff */
[----:B------:R-:W3:Y:S01]  /*4c50*/  MUFU.EX2 R59, R59 ;  /* 0x0000003b003b7308 */ /* 0x000ee20000000800 */
[----:B--2---:R-:W-:Y:S01]  /*4c60*/  FADD.FTZ R21, R74, R25 ;  /* 0x000000194a157221 */ /* 0x004fe20000010000 */
[----:B------:R-:W-:Y:S01]  /*4c70*/  FADD.FTZ R20, R48, R11 ;  /* 0x0000000b30147221 */ /* 0x000fe20000010000 */
[----:B------:R-:W-:Y:S01]  /*4c80*/  F2FP.BF16.F32.PACK_AB R25, R82, R73 ;  /* 0x000000495219723e */ /* 0x000fe200000010ff */
[--C-:B------:R-:W-:Y:S01]  /*4c90*/  IMAD.MOV.U32 R64, RZ, RZ, R71.reuse ;  /* 0x000000ffff407224 */ /* 0x100fe200078e0047 */
[----:B------:R-:W-:Y:S01]  /*4ca0*/  F2FP.BF16.F32.PACK_AB R29, R74, R29 ;  /* 0x0000001d4a1d723e */ /* 0x000fe200000010ff */
[----:B------:R-:W-:Y:S01]  /*4cb0*/  FADD.FTZ R20, R61, R20 ;  /* 0x000000143d147221 */ /* 0x000fe20000010000 */
[----:B------:R-:W-:Y:S01]  /*4cc0*/  IMAD.MOV.U32 R57, RZ, RZ, R71 ;  /* 0x000000ffff397224 */ /* 0x000fe200078e0047 */
[----:B------:R-:W2:Y:S01]  /*4cd0*/  MUFU.EX2 R50, R50 ;  /* 0x0000003200327308 */ /* 0x000ea20000000800 */
[----:B0-----:R-:W-:Y:S01]  /*4ce0*/  FADD.FTZ R30, R58, R21 ;  /* 0x000000153a1e7221 */ /* 0x001fe20000010000 */
[----:B------:R-:W-:Y:S01]  /*4cf0*/  FADD.FTZ R21, R49, R20 ;  /* 0x0000001431157221 */ /* 0x000fe20000010000 */
[----:B------:R-:W-:Y:S01]  /*4d00*/  STSM.16.M88.4 [R2+0x28b00], R24 ;  /* 0x028b001802007844 */ /* 0x000fe20000000200 */
[----:B-1----:R-:W-:Y:S01]  /*4d10*/  F2FP.BF16.F32.PACK_AB R12, R61, R48 ;  /* 0x000000303d0c723e */ /* 0x002fe200000010ff */
[----:B------:R-:W-:-:S02]  /*4d20*/  IMAD.MOV.U32 R61, RZ, RZ, R71 ;  /* 0x000000ffff3d7224 */ /* 0x000fc400078e0047 */
[C---:B------:R-:W-:Y:S01]  /*4d30*/  FADD.FTZ R21, R52.reuse, R21 ;  /* 0x0000001534157221 */ /* 0x040fe20000010000 */
[----:B------:R-:W-:Y:S01]  /*4d40*/  F2FP.BF16.F32.PACK_AB R14, R52, R49 ;  /* 0x00000031340e723e */ /* 0x000fe200000010ff */
[----:B------:R-:W0:Y:S01]  /*4d50*/  MUFU.EX2 R43, R63 ;  /* 0x0000003f002b7308 */ /* 0x000e220000000800 */
[C---:B---3--:R-:W-:Y:S01]  /*4d60*/  FADD.FTZ R30, R59.reuse, R30 ;  /* 0x0000001e3b1e7221 */ /* 0x048fe20000010000 */
[----:B------:R-:W-:Y:S01]  /*4d70*/  F2FP.BF16.F32.PACK_AB R31, R59, R58 ;  /* 0x0000003a3b1f723e */ /* 0x000fe200000010ff */
[--C-:B------:R-:W-:Y:S02]  /*4d80*/  IMAD.MOV.U32 R59, RZ, RZ, R71.reuse ;  /* 0x000000ffff3b7224 */ /* 0x100fe400078e0047 */
[----:B------:R-:W-:Y:S01]  /*4d90*/  FADD.FTZ R11, R3, R30 ;  /* 0x0000001e030b7221 */ /* 0x000fe20000010000 */
[----:B------:R-:W-:Y:S01]  /*4da0*/  F2FP.BF16.F32.PACK_AB R30, R39, R8 ;  /* 0x00000008271e723e */ /* 0x000fe200000010ff */
[----:B------:R-:W-:Y:S01]  /*4db0*/  IMAD.MOV.U32 R58, RZ, RZ, R71 ;  /* 0x000000ffff3a7224 */ /* 0x000fe200078e0047 */
[----:B------:R1:W3:Y:S01]  /*4dc0*/  MUFU.EX2 R34, R70 ;  /* 0x0000004600227308 */ /* 0x0002e20000000800 */
[C---:B--2---:R-:W-:Y:S01]  /*4dd0*/  FADD.FTZ R11, R50.reuse, R11 ;  /* 0x0000000b320b7221 */ /* 0x044fe20000010000 */
[----:B------:R-:W-:Y:S01]  /*4de0*/  F2FP.BF16.F32.PACK_AB R13, R50, R3 ;  /* 0x00000003320d723e */ /* 0x000fe200000010ff */
[----:B------:R2:W-:Y:S01]  /*4df0*/  STSM.16.M88.4 [R2+0x2a300], R28 ;  /* 0x02a3001c02007844 */ /* 0x0005e20000000200 */
[----:B------:R-:W-:-:S02]  /*4e00*/  IMAD.MOV.U32 R52, RZ, RZ, R71 ;  /* 0x000000ffff347224 */ /* 0x000fc400078e0047 */
[----:B------:R-:W-:Y:S01]  /*4e10*/  FADD.FTZ R10, R42, R11 ;  /* 0x0000000b2a0a7221 */ /* 0x000fe20000010000 */
[--C-:B------:R-:W-:Y:S01]  /*4e20*/  IMAD.MOV.U32 R50, RZ, RZ, R71.reuse ;  /* 0x000000ffff327224 */ /* 0x100fe200078e0047 */
[----:B------:R-:W4:Y:S02]  /*4e30*/  MUFU.EX2 R35, R78 ;  /* 0x0000004e00237308 */ /* 0x000f240000000800 */
[C---:B0-----:R-:W-:Y:S01]  /*4e40*/  FADD.FTZ R5, R43.reuse, R10 ;  /* 0x0000000a2b057221 */ /* 0x041fe20000010000 */
[----:B------:R-:W-:Y:S01]  /*4e50*/  F2FP.BF16.F32.PACK_AB R15, R43, R42 ;  /* 0x0000002a2b0f723e */ /* 0x000fe200000010ff */
[--C-:B-1----:R-:W-:Y:S02]  /*4e60*/  IMAD.MOV.U32 R70, RZ, RZ, R71.reuse ;  /* 0x000000ffff467224 */ /* 0x102fe400078e0047 */
[----:B------:R-:W-:Y:S02]  /*4e70*/  IMAD.MOV.U32 R49, RZ, RZ, R71 ;  /* 0x000000ffff317224 */ /* 0x000fe400078e0047 */
[----:B------:R0:W-:Y:S01]  /*4e80*/  STSM.16.M88.4 [R2+0x2bb00], R12 ;  /* 0x02bb000c02007844 */ /* 0x0001e20000000200 */
[----:B------:R-:W1:Y:S01]  /*4e90*/  MUFU.EX2 R63, R79 ;  /* 0x0000004f003f7308 */ /* 0x000e620000000800 */
[----:B---3--:R-:W-:Y:S01]  /*4ea0*/  FADD.FTZ R6, R34, R5 ;  /* 0x0000000522067221 */ /* 0x008fe20000010000 */
[----:B------:R-:W-:-:S02]  /*4eb0*/  IMAD.MOV.U32 R48, RZ, RZ, R71 ;  /* 0x000000ffff307224 */ /* 0x000fc400078e0047 */
[--C-:B------:R-:W-:Y:S02]  /*4ec0*/  IMAD.MOV.U32 R43, RZ, RZ, R71.reuse ;  /* 0x000000ffff2b7224 */ /* 0x100fe400078e0047 */
[--C-:B------:R-:W-:Y:S02]  /*4ed0*/  IMAD.MOV.U32 R42, RZ, RZ, R71.reuse ;  /* 0x000000ffff2a7224 */ /* 0x100fe400078e0047 */
[----:B------:R-:W3:Y:S01]  /*4ee0*/  MUFU.EX2 R40, R40 ;  /* 0x0000002800287308 */ /* 0x000ee20000000800 */
[----:B----4-:R-:W-:Y:S01]  /*4ef0*/  FADD.FTZ R6, R35, R6 ;  /* 0x0000000623067221 */ /* 0x010fe20000010000 */
[--C-:B------:R-:W-:Y:S02]  /*4f00*/  IMAD.MOV.U32 R39, RZ, RZ, R71.reuse ;  /* 0x000000ffff277224 */ /* 0x100fe400078e0047 */
[--C-:B--2---:R-:W-:Y:S02]  /*4f10*/  IMAD.MOV.U32 R31, RZ, RZ, R71.reuse ;  /* 0x000000ffff1f7224 */ /* 0x104fe400078e0047 */
[----:B------:R-:W-:-:S02]  /*4f20*/  IMAD.MOV.U32 R30, RZ, RZ, R71 ;  /* 0x000000ffff1e7224 */ /* 0x000fc400078e0047 */
[----:B------:R-:W2:Y:S01]  /*4f30*/  MUFU.EX2 R66, R86 ;  /* 0x0000005600427308 */ /* 0x000ea20000000800 */
[----:B-1----:R-:W-:Y:S01]  /*4f40*/  FADD.FTZ R5, R63, R6 ;  /* 0x000000063f057221 */ /* 0x002fe20000010000 */
[--C-:B------:R-:W-:Y:S02]  /*4f50*/  IMAD.MOV.U32 R29, RZ, RZ, R71.reuse ;  /* 0x000000ffff1d7224 */ /* 0x100fe400078e0047 */
[----:B------:R-:W-:-:S04]  /*4f60*/  IMAD.MOV.U32 R28, RZ, RZ, R71 ;  /* 0x000000ffff1c7224 */ /* 0x000fc800078e0047 */
[----:B------:R-:W1:Y:S01]  /*4f70*/  MUFU.EX2 R53, R53 ;  /* 0x0000003500357308 */ /* 0x000e620000000800 */
[----:B---3--:R-:W-:-:S07]  /*4f80*/  FADD.FTZ R4, R40, R21 ;  /* 0x0000001528047221 */ /* 0x008fce0000010000 */
[----:B------:R-:W3:Y:S01]  /*4f90*/  MUFU.EX2 R62, R62 ;  /* 0x0000003e003e7308 */ /* 0x000ee20000000800 */
[C---:B--2---:R-:W-:Y:S01]  /*4fa0*/  FADD.FTZ R5, R66.reuse, R5 ;  /* 0x0000000542057221 */ /* 0x044fe20000010000 */
[----:B------:R-:W-:Y:S01]  /*4fb0*/  F2FP.BF16.F32.PACK_AB R7, R66, R63 ;  /* 0x0000003f4207723e */ /* 0x000fe200000010ff */
[--C-:B------:R-:W-:Y:S02]  /*4fc0*/  IMAD.MOV.U32 R66, RZ, RZ, R71.reuse ;  /* 0x000000ffff427224 */ /* 0x100fe400078e0047 */
[----:B------:R-:W-:-:S03]  /*4fd0*/  IMAD.MOV.U32 R63, RZ, RZ, R71 ;  /* 0x000000ffff3f7224 */ /* 0x000fc600078e0047 */
[----:B------:R-:W2:Y:S01]  /*4fe0*/  MUFU.EX2 R41, R41 ;  /* 0x0000002900297308 */ /* 0x000ea20000000800 */
[----:B-1----:R-:W-:-:S07]  /*4ff0*/  FADD.FTZ R4, R53, R4 ;  /* 0x0000000435047221 */ /* 0x002fce0000010000 */
[----:B------:R-:W1:Y:S01]  /*5000*/  MUFU.EX2 R55, R55 ;  /* 0x0000003700377308 */ /* 0x000e620000000800 */
[----:B---3--:R-:W-:Y:S01]  /*5010*/  FADD.FTZ R8, R62, R5 ;  /* 0x000000053e087221 */ /* 0x008fe20000010000 */
[----:B------:R-:W-:Y:S01]  /*5020*/  F2FP.BF16.F32.PACK_AB R5, R35, R34 ;  /* 0x000000222305723e */ /* 0x000fe200000010ff */
[--C-:B------:R-:W-:Y:S02]  /*5030*/  IMAD.MOV.U32 R35, RZ, RZ, R71.reuse ;  /* 0x000000ffff237224 */ /* 0x100fe400078e0047 */
[----:B------:R-:W-:-:S03]  /*5040*/  IMAD.MOV.U32 R34, RZ, RZ, R71 ;  /* 0x000000ffff227224 */ /* 0x000fc600078e0047 */
[----:B------:R-:W3:Y:S01]  /*5050*/  MUFU.EX2 R56, R56 ;  /* 0x0000003800387308 */ /* 0x000ee20000000800 */
[----:B--2---:R-:W-:Y:S01]  /*5060*/  FADD.FTZ R3, R41, R4 ;  /* 0x0000000429037221 */ /* 0x004fe20000010000 */
[----:B------:R-:W-:Y:S01]  /*5070*/  F2FP.BF16.F32.PACK_AB R4, R53, R40 ;  /* 0x000000283504723e */ /* 0x000fe200000010ff */
[--C-:B------:R-:W-:Y:S02]  /*5080*/  IMAD.MOV.U32 R53, RZ, RZ, R71.reuse ;  /* 0x000000ffff357224 */ /* 0x100fe400078e0047 */
[----:B------:R-:W-:-:S03]  /*5090*/  IMAD.MOV.U32 R40, RZ, RZ, R71 ;  /* 0x000000ffff287224 */ /* 0x000fc600078e0047 */
[----:B------:R-:W2:Y:S01]  /*50a0*/  MUFU.EX2 R51, R51 ;  /* 0x0000003300337308 */ /* 0x000ea20000000800 */
[C---:B-1----:R-:W-:Y:S01]  /*50b0*/  FADD.FTZ R8, R55.reuse, R8 ;  /* 0x0000000837087221 */ /* 0x042fe20000010000 */
[----:B0-----:R-:W-:Y:S01]  /*50c0*/  F2FP.BF16.F32.PACK_AB R13, R55, R62 ;  /* 0x0000003e370d723e */ /* 0x001fe200000010ff */
[--C-:B------:R-:W-:Y:S02]  /*50d0*/  IMAD.MOV.U32 R62, RZ, RZ, R71.reuse ;  /* 0x000000ffff3e7224 */ /* 0x100fe400078e0047 */
[----:B------:R-:W-:-:S03]  /*50e0*/  IMAD.MOV.U32 R55, RZ, RZ, R71 ;  /* 0x000000ffff377224 */ /* 0x000fc600078e0047 */
[----:B------:R-:W0:Y:S01]  /*50f0*/  MUFU.EX2 R44, R44 ;  /* 0x0000002c002c7308 */ /* 0x000e220000000800 */
[----:B---3--:R-:W-:-:S07]  /*5100*/  FADD.FTZ R3, R56, R3 ;  /* 0x0000000338037221 */ /* 0x008fce0000010000 */
[----:B------:R-:W1:Y:S01]  /*5110*/  MUFU.EX2 R72, R72 ;  /* 0x0000004800487308 */ /* 0x000e620000000800 */
[----:B--2---:R-:W-:-:S07]  /*5120*/  FADD.FTZ R11, R51, R8 ;  /* 0x00000008330b7221 */ /* 0x004fce0000010000 */
[----:B------:R-:W2:Y:S01]  /*5130*/  MUFU.EX2 R45, R45 ;  /* 0x0000002d002d7308 */ /* 0x000ea20000000800 */
[----:B0-----:R-:W-:-:S07]  /*5140*/  FADD.FTZ R6, R44, R3 ;  /* 0x000000032c067221 */ /* 0x001fce0000010000 */
[----:B------:R-:W0:Y:S01]  /*5150*/  MUFU.EX2 R54, R54 ;  /* 0x0000003600367308 */ /* 0x000e220000000800 */
[C---:B-1----:R-:W-:Y:S01]  /*5160*/  FADD.FTZ R11, R72.reuse, R11 ;  /* 0x0000000b480b7221 */ /* 0x042fe20000010000 */
[----:B------:R-:W-:Y:S01]  /*5170*/  F2FP.BF16.F32.PACK_AB R15, R72, R51 ;  /* 0x00000033480f723e */ /* 0x000fe200000010ff */
[----:B------:R-:W-:-:S05]  /*5180*/  IMAD.MOV.U32 R51, RZ, RZ, R71 ;  /* 0x000000ffff337224 */ /* 0x000fca00078e0047 */
[----:B------:R-:W1:Y:S01]  /*5190*/  MUFU.EX2 R33, R33 ;  /* 0x0000002100217308 */ /* 0x000e620000000800 */
[C---:B--2---:R-:W-:Y:S01]  /*51a0*/  FADD.FTZ R6, R45.reuse, R6 ;  /* 0x000000062d067221 */ /* 0x044fe20000010000 */
[----:B------:R-:W-:Y:S01]  /*51b0*/  F2FP.BF16.F32.PACK_AB R12, R45, R44 ;  /* 0x0000002c2d0c723e */ /* 0x000fe200000010ff */
[--C-:B------:R-:W-:Y:S02]  /*51c0*/  IMAD.MOV.U32 R45, RZ, RZ, R71.reuse ;  /* 0x000000ffff2d7224 */ /* 0x100fe400078e0047 */
[----:B------:R-:W-:-:S03]  /*51d0*/  IMAD.MOV.U32 R44, RZ, RZ, R71 ;  /* 0x000000ffff2c7224 */ /* 0x000fc600078e0047 */
[----:B------:R-:W2:Y:S01]  /*51e0*/  MUFU.EX2 R60, R60 ;  /* 0x0000003c003c7308 */ /* 0x000ea20000000800 */
[----:B0-----:R-:W-:-:S07]  /*51f0*/  FADD.FTZ R10, R54, R11 ;  /* 0x0000000b360a7221 */ /* 0x001fce0000010000 */
[----:B------:R0:W3:Y:S01]  /*5200*/  MUFU.EX2 R25, R38 ;  /* 0x0000002600197308 */ /* 0x0000e20000000800 */
[----:B-1----:R-:W-:Y:S01]  /*5210*/  FADD.FTZ R3, R33, R6 ;  /* 0x0000000621037221 */ /* 0x002fe20000010000 */
[----:B------:R-:W-:Y:S01]  /*5220*/  F2FP.BF16.F32.PACK_AB R6, R56, R41 ;  /* 0x000000293806723e */ /* 0x000fe200000010ff */
[--C-:B------:R-:W-:Y:S02]  /*5230*/  IMAD.MOV.U32 R56, RZ, RZ, R71.reuse ;  /* 0x000000ffff387224 */ /* 0x100fe400078e0047 */
[----:B------:R-:W-:Y:S02]  /*5240*/  IMAD.MOV.U32 R41, RZ, RZ, R71 ;  /* 0x000000ffff297224 */ /* 0x000fe400078e0047 */
[----:B------:R1:W-:Y:S01]  /*5250*/  STSM.16.M88.4 [R2+0x2d300], R4 ;  /* 0x02d3000402007844 */ /* 0x0003e20000000200 */
[----:B------:R-:W4:Y:S01]  /*5260*/  MUFU.EX2 R36, R36 ;  /* 0x0000002400247308 */ /* 0x000f220000000800 */
[C---:B--2---:R-:W-:Y:S01]  /*5270*/  F2FP.BF16.F32.PACK_AB R14, R60.reuse, R33 ;  /* 0x000000213c0e723e */ /* 0x044fe200000010ff */
[----:B------:R-:W-:Y:S01]  /*5280*/  FADD.FTZ R3, R60, R3 ;  /* 0x000000033c037221 */ /* 0x000fe20000010000 */
[----:B------:R-:W-:-:S02]  /*5290*/  IMAD.MOV.U32 R60, RZ, RZ, R71 ;  /* 0x000000ffff3c7224 */ /* 0x000fc400078e0047 */
[--C-:B0-----:R-:W-:Y:S01]  /*52a0*/  IMAD.MOV.U32 R38, RZ, RZ, R71.reuse ;  /* 0x000000ffff267224 */ /* 0x101fe200078e0047 */
[----:B------:R-:W-:Y:S01]  /*52b0*/  STSM.16.M88.4 [R2+0x2eb00], R12 ;  /* 0x02eb000c02007844 */ /* 0x000fe20000000200 */
[--C-:B------:R-:W-:Y:S01]  /*52c0*/  IMAD.MOV.U32 R33, RZ, RZ, R71.reuse ;  /* 0x000000ffff217224 */ /* 0x100fe200078e0047 */
[----:B------:R-:W-:Y:S01]  /*52d0*/  MUFU.EX2 R32, R32 ;  /* 0x0000002000207308 */ /* 0x000fe20000000800 */
[C---:B---3--:R-:W-:Y:S01]  /*52e0*/  FADD.FTZ R10, R25.reuse, R10 ;  /* 0x0000000a190a7221 */ /* 0x048fe20000010000 */
[----:B------:R-:W-:Y:S01]  /*52f0*/  F2FP.BF16.F32.PACK_AB R25, R25, R54 ;  /* 0x000000361919723e */ /* 0x000fe200000010ff */
[----:B------:R-:W-:-:S05]  /*5300*/  IMAD.MOV.U32 R54, RZ, RZ, R71 ;  /* 0x000000ffff367224 */ /* 0x000fca00078e0047 */
[----:B------:R-:W0:Y:S01]  /*5310*/  MUFU.EX2 R37, R37 ;  /* 0x0000002500257308 */ /* 0x000e220000000800 */
[----:B----4-:R-:W-:Y:S01]  /*5320*/  F2FP.BF16.F32.PACK_AB R24, R69, R36 ;  /* 0x000000244518723e */ /* 0x010fe200000010ff */
[----:B------:R-:W-:Y:S01]  /*5330*/  FADD.FTZ R8, R36, R3 ;  /* 0x0000000324087221 */ /* 0x000fe20000010000 */
[----:B------:R-:W-:-:S03]  /*5340*/  IMAD.MOV.U32 R36, RZ, RZ, R71 ;  /* 0x000000ffff247224 */ /* 0x000fc600078e0047 */
[----:B------:R-:W-:Y:S01]  /*5350*/  FADD.FTZ R3, R69, R8 ;  /* 0x0000000845037221 */ /* 0x000fe20000010000 */
[----:B------:R-:W-:Y:S01]  /*5360*/  IMAD.MOV.U32 R69, RZ, RZ, R71 ;  /* 0x000000ffff457224 */ /* 0x000fe200078e0047 */
[----:B------:R-:W-:Y:S08]  /*5370*/  MUFU.EX2 R47, R47 ;  /* 0x0000002f002f7308 */ /* 0x000ff00000000800 */
[----:B------:R-:W2:Y:S01]  /*5380*/  MUFU.EX2 R46, R46 ;  /* 0x0000002e002e7308 */ /* 0x000ea20000000800 */
[----:B0-----:R-:W-:Y:S01]  /*5390*/  F2FP.BF16.F32.PACK_AB R26, R37, R32 ;  /* 0x00000020251a723e */ /* 0x001fe200000010ff */
[----:B------:R-:W-:-:S04]  /*53a0*/  FADD.FTZ R32, R32, R3 ;  /* 0x0000000320207221 */ /* 0x000fc80000010000 */
[----:B-1----:R-:W-:Y:S01]  /*53b0*/  FADD.FTZ R7, R37, R32 ;  /* 0x0000002025077221 */ /* 0x002fe20000010000 */
[--C-:B------:R-:W-:Y:S02]  /*53c0*/  IMAD.MOV.U32 R37, RZ, RZ, R71.reuse ;  /* 0x000000ffff257224 */ /* 0x100fe400078e0047 */
[----:B------:R-:W-:Y:S01]  /*53d0*/  IMAD.MOV.U32 R32, RZ, RZ, R71 ;  /* 0x000000ffff207224 */ /* 0x000fe200078e0047 */
[----:B--2---:R-:W-:Y:S01]  /*53e0*/  F2FP.BF16.F32.PACK_AB R27, R46, R47 ;  /* 0x0000002f2e1b723e */ /* 0x004fe200000010ff */
[----:B------:R-:W-:-:S04]  /*53f0*/  FADD.FTZ R47, R47, R10 ;  /* 0x0000000a2f2f7221 */ /* 0x000fc80000010000 */
[----:B------:R0:W-:Y:S01]  /*5400*/  STSM.16.M88.4 [R2+0x30300], R24 ;  /* 0x0303001802007844 */ /* 0x0001e20000000200 */
[----:B------:R-:W-:Y:S01]  /*5410*/  FADD.FTZ R5, R46, R47 ;  /* 0x0000002f2e057221 */ /* 0x000fe20000010000 */
[--C-:B------:R-:W-:Y:S01]  /*5420*/  IMAD.MOV.U32 R47, RZ, RZ, R71.reuse ;  /* 0x000000ffff2f7224 */ /* 0x100fe200078e0047 */
[----:B------:R1:W-:Y:S06]  /*5430*/  MEMBAR.ALL.CTA ;  /* 0x0000000000007992 */ /* 0x0003ec0000008000 */
[----:B-1----:R-:W1:Y:S01]  /*5440*/  FENCE.VIEW.ASYNC.S ;  /* 0x00000000000073c6 */ /* 0x002e620000000000 */
[----:B------:R-:W-:-:S02]  /*5450*/  IMAD.MOV.U32 R46, RZ, RZ, R71 ;  /* 0x000000ffff2e7224 */ /* 0x000fc400078e0047 */
[--C-:B0-----:R-:W-:Y:S02]  /*5460*/  IMAD.MOV.U32 R27, RZ, RZ, R71.reuse ;  /* 0x000000ffff1b7224 */ /* 0x101fe400078e0047 */
[--C-:B------:R-:W-:Y:S02]  /*5470*/  IMAD.MOV.U32 R26, RZ, RZ, R71.reuse ;  /* 0x000000ffff1a7224 */ /* 0x100fe400078e0047 */
[--C-:B------:R-:W-:Y:S02]  /*5480*/  IMAD.MOV.U32 R25, RZ, RZ, R71.reuse ;  /* 0x000000ffff197224 */ /* 0x100fe400078e0047 */
[----:B------:R-:W-:Y:S01]  /*5490*/  IMAD.MOV.U32 R24, RZ, RZ, R71 ;  /* 0x000000ffff187224 */ /* 0x000fe200078e0047 */
[----:B-1----:R-:W-:Y:S01]  /*54a0*/  NOP ;  /* 0x0000000000007918 */ /* 0x002fe20000000000 */
[----:B------:R-:W-:Y:S05]  /*54b0*/  @!P2 BRA `(.L_x_182) ;  /* 0x000000380040a947 */ /* 0x000fea0003800000 */
[----:B------:R-:W-:Y:S01]  /*54c0*/  IMAD.MOV.U32 R3, RZ, RZ, R9 ;  /* 0x000000ffff037224 */ /* 0x000fe200078e0009 */
[----:B------:R-:W-:Y:S01]  /*54d0*/  CS2R R70, SRZ ;  /* 0x0000000000467805 */ /* 0x000fe2000001ff00 */
[----:B------:R-:W-:Y:S01]  /*54e0*/  IMAD.MOV.U32 R4, RZ, RZ, R0 ;  /* 0x000000ffff047224 */ /* 0x000fe200078e0000 */
        /* <DEDUP_REMOVED lines=23> */
[----:B------:R-:W-:Y:S01]  /*5660*/  UMOV UR7, UR39 ;  /* 0x0000002700077c82 */ /* 0x000fe20008000000 */
[----:B------:R-:W-:-:S05]  /*5670*/  UMOV UR6, UR36 ;  /* 0x0000002400067c82 */ /* 0x000fca0008000000 */
.L_x_191:
[----:B------:R-:W-:Y:S01]  /*5680*/  R2UR UR4, R16 ;  /* 0x00000000100472ca */ /* 0x000fe200000e0000 */
[----:B------:R-:W-:-:S04]  /*5690*/  UIADD3 UR36, UR6, 0x1, URZ ;  /* 0x0000000106247890 */ /* 0x000fc8000fffe03f */
[----:B------:R-:W-:-:S04]  /*56a0*/  UISETP.NE.AND UP0, UPT, UR36, 0x2, UPT ;  /* 0x000000022400788c */ /* 0x000fc8000bf05270 */
[----:B------:R-:W-:Y:S02]  /*56b0*/  USEL UR39, URZ, 0x1, UP0 ;  /* 0x000000013f277887 */ /* 0x000fe40008000000 */
[----:B------:R-:W-:Y:S02]  /*56c0*/  USEL UR36, UR36, URZ, UP0 ;  /* 0x0000003f24247287 */ /* 0x000fe40008000000 */
[----:B------:R-:W-:Y:S01]  /*56d0*/  ISETP.NE.AND P3, PT, RZ, UR4, PT ;  /* 0x00000004ff007c0c */ /* 0x000fe2000bf65270 */
[----:B------:R-:W-:-:S12]  /*56e0*/  ULOP3.LUT UR39, UR7, UR39, URZ, 0x3c, !UPT ;  /* 0x0000002707277292 */ /* 0x000fd8000f8e3c3f */
[----:B----4-:R-:W-:Y:S05]  /*56f0*/  @P3 BRA `(.L_x_183) ;  /* 0x00000000002c3947 */ /* 0x010fea0003800000 */
[----:B------:R-:W-:Y:S05]  /*5700*/  @!P0 BRA `(.L_x_184) ;  /* 0x0000000000048947 */ /* 0x000fea0003800000 */
[----:B------:R-:W-:Y:S01]  /*5710*/  BPT.TRAP 0x1 ;  /* 0x000000040000795c */ /* 0x000fe20000300000 */
.L_x_184:
[----:B------:R-:W-:Y:S01]  /*5720*/  ULEA UR4, UR36, UR37, 0x3 ;  /* 0x0000002524047291 */ /* 0x000fe2000f8e183f */
[----:B------:R-:W-:-:S05]  /*5730*/  IMAD.U32 R0, RZ, RZ, UR39 ;  /* 0x00000027ff007e24 */ /* 0x000fca000f8e00ff */
[----:B------:R-:W-:-:S04]  /*5740*/  SHF.L.U32 R0, R0, 0x1f, RZ ;  /* 0x0000001f00007819 */ /* 0x000fc800000006ff */
[----:B------:R0:W1:Y:S01]  /*5750*/  SYNCS.PHASECHK.TRANS64.TRYWAIT P2, [UR4+0x31c30], R0 ;  /* 0x031c3000ff0075a7 */ /* 0x0000620008040144 */
[----:B------:R-:W-:Y:S05]  /*5760*/  @!P0 BRA `(.L_x_185) ;  /* 0x0000000000048947 */ /* 0x000fea0003800000 */
[----:B------:R-:W-:Y:S01]  /*5770*/  BPT.TRAP 0x1 ;  /* 0x000000040000795c */ /* 0x000fe20000300000 */
.L_x_185:
[----:B-1----:R-:W-:Y:S05]  /*5780*/  @P2 BRA `(.L_x_183) ;  /* 0x0000000000082947 */ /* 0x002fea0003800000 */
[----:B------:R-:W1:Y:S02]  /*5790*/  SYNCS.PHASECHK.TRANS64.TRYWAIT P2, [UR4+0x31c30], R0 ;  /* 0x031c3000ff0075a7 */ /* 0x000e640008040144 */
[----:B-1----:R-:W-:Y:S05]  /*57a0*/  @!P2 BRA `(.L_x_186) ;  /* 0x000000d40060a947 */ /* 0x002fea0003800000 */
.L_x_183:
[----:B------:R-:W2:Y:S01]  /*57b0*/  S2R R6, SR_TID.X ;  /* 0x0000000000067919 */ /* 0x000ea20000002100 */
[----:B------:R-:W-:Y:S01]  /*57c0*/  UIMAD UR4, UR36, 0x6c0, UR5 ;  /* 0x000006c0240478a4 */ /* 0x000fe2000f8e0205 */
[----:B------:R-:W-:Y:S01]  /*57d0*/  UMOV UR31, 0x80000020 ;  /* 0x80000020001f7882 */ /* 0x000fe20000000000 */
[----:B------:R-:W-:Y:S02]  /*57e0*/  UMOV UR32, UR28 ;  /* 0x0000001c00207c82 */ /* 0x000fe40008000000 */
[----:B------:R-:W-:Y:S01]  /*57f0*/  UIADD3 UR34, UR4, 0x40, URZ ;  /* 0x0000004004227890 */ /* 0x000fe2000fffe03f */
[----:B------:R-:W-:Y:S02]  /*5800*/  UMOV UR33, UR29 ;  /* 0x0000001d00217c82 */ /* 0x000fe40008000000 */
[----:B------:R-:W-:Y:S01]  /*5810*/  UMOV UR30, UR4 ;  /* 0x00000004001e7c82 */ /* 0x000fe20008000000 */
[----:B------:R-:W-:Y:S01]  /*5820*/  UMOV UR35, 0x80000020 ;  /* 0x8000002000237882 */ /* 0x000fe20000000000 */
[----:B------:R-:W-:Y:S01]  /*5830*/  UIADD3 UR42, UR4, 0x80, URZ ;  /* 0x00000080042a7890 */ /* 0x000fe2000fffe03f */
[----:B------:R-:W-:Y:S01]  /*5840*/  UMOV UR40, UR28 ;  /* 0x0000001c00287c82 */ /* 0x000fe20008000000 */
        /* <DEDUP_REMOVED lines=15> */
[----:B--2---:R-:W-:Y:S01]  /*5940*/  SHF.R.U32.HI R6, RZ, 0x7, R6 ;  /* 0x00000007ff067819 */ /* 0x004fe20000011606 */
[----:B------:R-:W-:Y:S01]  /*5950*/  UMOV UR56, UR28 ;  /* 0x0000001c00387c82 */ /* 0x000fe20008000000 */
[----:B------:R-:W-:Y:S01]  /*5960*/  UMOV UR57, UR29 ;  /* 0x0000001d00397c82 */ /* 0x000fe20008000000 */
[----:B------:R-:W-:Y:S01]  /*5970*/  UMOV UR59, 0x80000020 ;  /* 0x80000020003b7882 */ /* 0x000fe20000000000 */
[----:B------:R-:W-:Y:S01]  /*5980*/  UIADD3 UR10, UR4, 0x2, URZ ;  /* 0x00000002040a7890 */ /* 0x000fe2000fffe03f */
[----:B01----:R-:W-:Y:S01]  /*5990*/  VIADD R0, R6, 0x8 ;  /* 0x0000000806007836 */ /* 0x003fe20000000000 */
[----:B------:R-:W-:Y:S01]  /*59a0*/  UMOV UR11, 0x80000020 ;  /* 0x80000020000b7882 */ /* 0x000fe20000000000 */
[----:B------:R-:W-:Y:S01]  /*59b0*/  UIADD3 UR14, UR4, 0x202, URZ ;  /* 0x00000202040e7890 */ /* 0x000fe2000fffe03f */
[----:B------:R-:W-:-:S02]  /*59c0*/  UMOV UR15, 0x80000020 ;  /* 0x80000020000f7882 */ /* 0x000fc40000000000 */
[----:B------:R0:W-:Y:S01]  /*59d0*/  BAR.SYNC.DEFER_BLOCKING R0, 0x100 ;  /* 0x000400000000751d */ /* 0x0001e20000010000 */
[----:B------:R-:W-:Y:S02]  /*59e0*/  UIADD3 UR18, UR4, 0x242, URZ ;  /* 0x0000024204127890 */ /* 0x000fe4000fffe03f */
[----:B------:R-:W-:Y:S02]  /*59f0*/  UIADD3 UR22, UR4, 0x480, URZ ;  /* 0x0000048004167890 */ /* 0x000fe4000fffe03f */
[----:B------:R-:W-:Y:S01]  /*5a00*/  UIADD3 UR26, UR4, 0x482, URZ ;  /* 0x00000482041a7890 */ /* 0x000fe2000fffe03f */
[----:B------:R-:W-:Y:S01]  /*5a10*/  UMOV UR19, 0x80000020 ;  /* 0x8000002000137882 */ /* 0x000fe20000000000 */
[----:B------:R-:W-:Y:S01]  /*5a20*/  UMOV UR23, 0x80000020 ;  /* 0x8000002000177882 */ /* 0x000fe20000000000 */
[----:B------:R-:W-:Y:S01]  /*5a30*/  UMOV UR27, 0x80000020 ;  /* 0x80000020001b7882 */ /* 0x000fe20000000000 */
[----:B------:R-:W-:-:S06]  /*5a40*/  WARPGROUP.ARRIVE ;  /* 0x00000000000079c5 */ /* 0x000fcc0000000000 */
[----:B------:R-:W-:Y:S01]  /*5a50*/  HGMMA.64x16x16.F32.BF16 R136, gdesc[UR28], RZ, !UPT, gsb0 ;  /* 0x002000001c8879f0 */ /* 0x000fe2000c0018ff */
[----:B------:R-:W-:Y:S01]  /*5a60*/  UIADD3 UR30, UR4, 0x1c0, URZ ;  /* 0x000001c0041e7890 */ /* 0x000fe2000fffe03f */
        /* <DEDUP_REMOVED lines=45> */
[----:B------:R-:W-:Y:S03]  /*5d40*/  HGMMA.64x16x16.F32.BF16 R80, gdesc[UR28], RZ, !UPT, gsb0 ;  /* 0x002000001c5079f0 */ /* 0x000fe6000c0018ff */
        /* <DEDUP_REMOVED lines=267> */
.L_x_188:
[----:B------:R-:W-:Y:S01]  /*6e00*/  ULEA UR4, UR6, UR37, 0x3 ;  /* 0x0000002506047291 */ /* 0x000fe2000f8e183f */
[----:B------:R-:W-:-:S05]  /*6e10*/  IMAD.U32 R0, RZ, RZ, UR7 ;  /* 0x00000007ff007e24 */ /* 0x000fca000f8e00ff */
[----:B------:R-:W-:-:S04]  /*6e20*/  SHF.L.U32 R0, R0, 0x1f, RZ ;  /* 0x0000001f00007819 */ /* 0x000fc800000006ff */
[----:B------:R0:W1:Y:S01]  /*6e30*/  SYNCS.PHASECHK.TRANS64.TRYWAIT P2, [UR4+0x31c50], R0 ;  /* 0x031c5000ff0075a7 */ /* 0x0000620008040144 */
[----:B------:R-:W-:Y:S05]  /*6e40*/  @!P0 BRA `(.L_x_189) ;  /* 0x0000000000048947 */ /* 0x000fea0003800000 */
[----:B------:R-:W-:Y:S01]  /*6e50*/  BPT.TRAP 0x1 ;  /* 0x000000040000795c */ /* 0x000fe20000300000 */
.L_x_189:
[----:B-1----:R-:W-:Y:S05]  /*6e60*/  @P2 BRA `(.L_x_187) ;  /* 0x0000000000082947 */ /* 0x002fea0003800000 */
[----:B------:R-:W1:Y:S02]  /*6e70*/  SYNCS.PHASECHK.TRANS64.TRYWAIT P2, [UR4+0x31c50], R0 ;  /* 0x031c5000ff0075a7 */ /* 0x000e640008040144 */
[----:B-1----:R-:W-:Y:S05]  /*6e80*/  @!P2 BRA `(.L_x_190) ;  /* 0x000000bc00c0a947 */ /* 0x002fea0003800000 */
.L_x_187:
[----:B------:R-:W-:Y:S01]  /*6e90*/  UIADD3 UR4, UR37, 0x200, URZ ;  /* 0x0000020025047890 */ /* 0x000fe2000fffe03f */
[----:B------:R-:W-:Y:S01]  /*6ea0*/  WARPGROUP.ARRIVE ;  /* 0x00000000000079c5 */ /* 0x000fe20000000000 */
[----:B------:R-:W-:Y:S01]  /*6eb0*/  UMOV UR33, 0xc0000010 ;  /* 0xc000001000217882 */ /* 0x000fe20000000000 */
[----:B------:R-:W-:Y:S01]  /*6ec0*/  UMOV UR35, 0x80000020 ;  /* 0x8000002000237882 */ /* 0x000fe20000000000 */
[----:B------:R-:W-:Y:S01]  /*6ed0*/  USHF.R.U32.HI UR4, URZ, 0x4, UR4 ;  /* 0x000000043f047899 */ /* 0x000fe20008011604 */
[----:B01----:R-:W-:Y:S01]  /*6ee0*/  FMNMX.FTZ R0, R136, R4, !PT ;  /* 0x0000000488007209 */ /* 0x003fe20007810000 */
[----:B------:R-:W-:Y:S01]  /*6ef0*/  ULDC UR10, c[0x0][0x988] ;  /* 0x00026200000a7ab9 */ /* 0x000fe20000000800 */
[----:B------:R-:W0:Y:S01]  /*6f00*/  S2R R13, SR_TID.X ;  /* 0x00000000000d7919 */ /* 0x000e220000002100 */
[----:B------:R-:W-:Y:S01]  /*6f10*/  ULOP3.LUT UR4, UR4, 0x3fff, URZ, 0xc0, !UPT ;  /* 0x00003fff04047892 */ /* 0x000fe2000f8ec03f */
[----:B------:R-:W-:Y:S01]  /*6f20*/  FMNMX.FTZ R0, R137, R0, !PT ;  /* 0x0000000089007209 */ /* 0x000fe20007810000 */
[----:B------:R-:W-:-:S02]  /*6f30*/  UISETP.GT.AND UP0, UPT, UR38, UR61, UPT ;  /* 0x0000003d2600728c */ /* 0x000fc4000bf04270 */
[----:B------:R-:W-:Y:S01]  /*6f40*/  ULOP3.LUT UR7, UR4, 0x2400000, URZ, 0xfc, !UPT ;  /* 0x0240000004077892 */ /* 0x000fe2000f8efc3f */
[----:B------:R-:W-:Y:S01]  /*6f50*/  FMNMX.FTZ R0, R140, R0, !PT ;  /* 0x000000008c007209 */ /* 0x000fe20007810000 */
[----:B------:R-:W-:Y:S02]  /*6f60*/  ULOP3.LUT UR4, UR60, 0x10000, URZ, 0xfc, !UPT ;  /* 0x000100003c047892 */ /* 0x000fe4000f8efc3f */
[----:B------:R-:W-:Y:S01]  /*6f70*/  UIMAD UR7, UR6, 0x6c0, UR7 ;  /* 0x000006c0060778a4 */ /* 0x000fe2000f8e0207 */
[----:B------:R-:W-:-:S04]  /*6f80*/  FMNMX.FTZ R0, R141, R0, !PT ;  /* 0x000000008d007209 */ /* 0x000fc80007810000 */
[----:B------:R-:W-:Y:S01]  /*6f90*/  UMOV UR32, UR4 ;  /* 0x0000000400207c82 */ /* 0x000fe20008000000 */
[----:B------:R-:W-:Y:S01]  /*6fa0*/  FMNMX.FTZ R0, R128, R0, !PT ;  /* 0x0000000080007209 */ /* 0x000fe20007810000 */
[----:B------:R-:W-:Y:S02]  /*6fb0*/  UMOV UR34, UR7 ;  /* 0x0000000700227c82 */ /* 0x000fe40008000000 */
[----:B------:R-:W-:Y:S01]  /*6fc0*/  HGMMA.64x96x16.F32.BF16 R24, gdesc[UR32].tnspB, R24, gsb0 ;  /* 0x41600000201879f0 */ /* 0x000fe20008001818 */
[----:B------:R-:W-:Y:S01]  /*6fd0*/  UIADD3 UR32, UR4, 0x180, URZ ;  /* 0x0000018004207890 */ /* 0x000fe2000fffe03f */
[----:B------:R-:W-:Y:S01]  /*6fe0*/  FMNMX.FTZ R0, R129, R0, !PT ;  /* 0x0000000081007209 */ /* 0x000fe20007810000 */
[----:B------:R-:W-:Y:S01]  /*6ff0*/  UIADD3 UR34, UR7, 0x40, URZ ;  /* 0x0000004007227890 */ /* 0x000fe2000fffe03f */
[----:B------:R-:W-:Y:S01]  /*7000*/  UMOV UR33, 0xc0000010 ;  /* 0xc000001000217882 */ /* 0x000fe20000000000 */
[----:B------:R-:W-:Y:S01]  /*7010*/  UMOV UR35, 0x80000020 ;  /* 0x8000002000237882 */ /* 0x000fe20000000000 */
[----:B------:R-:W-:-:S04]  /*7020*/  FMNMX.FTZ R0, R132, R0, !PT ;  /* 0x0000000084007209 */ /* 0x000fc80007810000 */
[----:B------:R-:W-:Y:S02]  /*7030*/  FMNMX.FTZ R0, R133, R0, !PT ;  /* 0x0000000085007209 */ /* 0x000fe40007810000 */
[----:B0-----:R-:W-:Y:S02]  /*7040*/  SHF.R.U32.HI R12, RZ, 0x7, R13 ;  /* 0x00000007ff0c7819 */ /* 0x001fe4000001160d */
[----:B------:R-:W-:Y:S02]  /*7050*/  FMNMX.FTZ R0, R120, R0, !PT ;  /* 0x0000000078007209 */ /* 0x000fe40007810000 */
[----:B------:R-:W-:Y:S02]  /*7060*/  ISETP.GE.U32.AND P2, PT, R13, 0x180, PT ;  /* 0x000001800d00780c */ /* 0x000fe40003f46070 */
        /* <DEDUP_REMOVED lines=32> */
[----:B------:R-:W-:-:S04]  /*7270*/  FMNMX.FTZ R0, R76, R0, !PT ;  /* 0x000000004c007209 */ /* 0x000fc80007810000 */
[----:B------:R-:W-:-:S05]  /*7280*/  FMNMX.FTZ R0, R77, R0, !PT ;  /* 0x000000004d007209 */ /* 0x000fca0007810000 */
[----:B------:R-:W0:Y:S02]  /*7290*/  SHFL.BFLY PT, R6, R0, 0x2, 0x1f ;  /* 0x0c401f0000067f89 */ /* 0x000e2400000e0000 */
[----:B0-----:R-:W-:-:S05]  /*72a0*/  FMNMX.FTZ R0, R0, R6, !PT ;  /* 0x0000000600007209 */ /* 0x001fca0007810000 */
[----:B------:R-:W0:Y:S02]  /*72b0*/  SHFL.BFLY PT, R6, R0, 0x1, 0x1f ;  /* 0x0c201f0000067f89 */ /* 0x000e2400000e0000 */
[----:B0-----:R-:W-:-:S05]  /*72c0*/  FMNMX.FTZ R0, R0, R6, !PT ;  /* 0x0000000600007209 */ /* 0x001fca0007810000 */
[C---:B------:R-:W-:Y:S01]  /*72d0*/  FADD.FTZ R4, -R0.reuse, R4 ;  /* 0x0000000400047221 */ /* 0x040fe20000010100 */
[----:B------:R-:W-:-:S03]  /*72e0*/  FMUL.FTZ R6, R0, UR10 ;  /* 0x0000000a00067c20 */ /* 0x000fc60008410000 */
[----:B------:R-:W-:Y:S01]  /*72f0*/  FMUL.FTZ R4, R4, UR10 ;  /* 0x0000000a04047c20 */ /* 0x000fe20008410000 */
        /* <DEDUP_REMOVED lines=11> */
[----:B------:R-:W0:Y:S01]  /*73b0*/  MUFU.EX2 R4, R136 ;  /* 0x0000008800047308 */ /* 0x000e220000000800 */
[--C-:B------:R-:W-:Y:S01]  /*73c0*/  FFMA.FTZ R124, R124, UR10, -R6.reuse ;  /* 0x0000000a7c7c7c23 */ /* 0x100fe20008010806 */
[--C-:B------:R-:W-:Y:S01]  /*73d0*/  FFMA.FTZ R125, R125, UR10, -R6.reuse ;  /* 0x0000000a7d7d7c23 */ /* 0x100fe20008010806 */
[--C-:B------:R-:W-:Y:S01]  /*73e0*/  FFMA.FTZ R112, R112, UR10, -R6.reuse ;  /* 0x0000000a70707c23 */ /* 0x100fe20008010806 */
[--C-:B------:R-:W-:Y:S01]  /*73f0*/  FFMA.FTZ R113, R113, UR10, -R6.reuse ;  /* 0x0000000a71717c23 */ /* 0x100fe20008010806 */
[--C-:B------:R-:W-:Y:S01]  /*7400*/  FFMA.FTZ R116, R116, UR10, -R6.reuse ;  /* 0x0000000a74747c23 */ /* 0x100fe20008010806 */
[----:B------:R-:W-:Y:S01]  /*7410*/  FFMA.FTZ R117, R117, UR10, -R6 ;  /* 0x0000000a75757c23 */ /* 0x000fe20008010806 */
[----:B------:R-:W-:-:S02]  /*7420*/  WARPGROUP.DEPBAR.LE gsb0, 0x0 ;  /* 0x00008000000079c5 */ /* 0x000fc40000010000 */
[----:B------:R-:W-:Y:S01]  /*7430*/  WARPGROUP.ARRIVE ;  /* 0x00000000000079c5 */ /* 0x000fe20000000000 */
[--C-:B------:R-:W-:Y:S01]  /*7440*/  FFMA.FTZ R104, R104, UR10, -R6.reuse ;  /* 0x0000000a68687c23 */ /* 0x100fe20008010806 */
[--C-:B------:R-:W-:Y:S01]  /*7450*/  FFMA.FTZ R105, R105, UR10, -R6.reuse ;  /* 0x0000000a69697c23 */ /* 0x100fe20008010806 */
[--C-:B------:R-:W-:Y:S01]  /*7460*/  FFMA.FTZ R108, R108, UR10, -R6.reuse ;  /* 0x0000000a6c6c7c23 */ /* 0x100fe20008010806 */
[--C-:B------:R-:W-:Y:S01]  /*7470*/  FFMA.FTZ R109, R109, UR10, -R6.reuse ;  /* 0x0000000a6d6d7c23 */ /* 0x100fe20008010806 */
[--C-:B------:R-:W-:Y:S01]  /*7480*/  FFMA.FTZ R96, R96, UR10, -R6.reuse ;  /* 0x0000000a60607c23 */ /* 0x100fe20008010806 */
[----:B------:R-:W-:Y:S01]  /*7490*/  HGMMA.64x96x16.F32.BF16 R24, gdesc[UR32].tnspB, R24, gsb0 ;  /* 0x41600000201879f0 */ /* 0x000fe20008001818 */
[----:B------:R-:W-:Y:S01]  /*74a0*/  UIADD3 UR32, UR4, 0x480, URZ ;  /* 0x0000048004207890 */ /* 0x000fe2000fffe03f */
[--C-:B------:R-:W-:Y:S01]  /*74b0*/  FFMA.FTZ R97, R97, UR10, -R6.reuse ;  /* 0x0000000a61617c23 */ /* 0x100fe20008010806 */
[----:B------:R-:W-:Y:S01]  /*74c0*/  UIADD3 UR34, UR7, 0xc0, URZ ;  /* 0x000000c007227890 */ /* 0x000fe2000fffe03f */
[--C-:B------:R-:W-:Y:S01]  /*74d0*/  FFMA.FTZ R100, R100, UR10, -R6.reuse ;  /* 0x0000000a64647c23 */ /* 0x100fe20008010806 */
[----:B------:R-:W-:Y:S01]  /*74e0*/  UMOV UR33, 0xc0000010 ;  /* 0xc000001000217882 */ /* 0x000fe20000000000 */
[----:B------:R-:W-:Y:S01]  /*74f0*/  UMOV UR35, 0x80000020 ;  /* 0x8000002000237882 */ /* 0x000fe20000000000 */
[--C-:B------:R-:W-:Y:S01]  /*7500*/  FFMA.FTZ R101, R101, UR10, -R6.reuse ;  /* 0x0000000a65657c23 */ /* 0x100fe20008010806 */
        /* <DEDUP_REMOVED lines=11> */
[----:B------:R-:W-:Y:S01]  /*75c0*/  FFMA.FTZ R77, R77, UR10, -R6 ;  /* 0x0000000a4d4d7c23 */ /* 0x000fe20008010806 */
[----:B0-----:R-:W-:Y:S01]  /*75d0*/  FFMA.FTZ R6, R8, R7, R4 ;  /* 0x0000000708067223 */ /* 0x001fe20000010004 */
[----:B------:R-:W-:Y:S01]  /*75e0*/  FMNMX.FTZ R7, R138, R3, !PT ;  /* 0x000000038a077209 */ /* 0x000fe20007810000 */
[----:B------:R-:W0:Y:S03]  /*75f0*/  MUFU.EX2 R137, R137 ;  /* 0x0000008900897308 */ /* 0x000e260000000800 */
[----:B------:R-:W-:-:S04]  /*7600*/  FMNMX.FTZ R7, R139, R7, !PT ;  /* 0x000000078b077209 */ /* 0x000fc80007810000 */
[----:B------:R-:W-:Y:S01]  /*7610*/  FMNMX.FTZ R7, R142, R7, !PT ;  /* 0x000000078e077209 */ /* 0x000fe20007810000 */
[----:B------:R-:W1:Y:S03]  /*7620*/  MUFU.EX2 R140, R140 ;  /* 0x0000008c008c7308 */ /* 0x000e660000000800 */
[----:B------:R-:W-:-:S04]  /*7630*/  FMNMX.FTZ R7, R143, R7, !PT ;  /* 0x000000078f077209 */ /* 0x000fc80007810000 */
[----:B------:R-:W-:Y:S01]  /*7640*/  FMNMX.FTZ R7, R130, R7, !PT ;  /* 0x0000000782077209 */ /* 0x000fe20007810000 */
[----:B------:R-:W2:Y:S01]  /*7650*/  MUFU.EX2 R141, R141 ;  /* 0x0000008d008d7308 */ /* 0x000ea20000000800 */
[C---:B0-----:R-:W-:Y:S01]  /*7660*/  FADD.FTZ R6, R137.reuse, R6 ;  /* 0x0000000689067221 */ /* 0x041fe20000010000 */
[----:B------:R-:W-:Y:S02]  /*7670*/  F2FP.BF16.F32.PACK_AB R4, R137, R4 ;  /* 0x000000048904723e */ /* 0x000fe400000010ff */
[----:B------:R-:W-:-:S04]  /*7680*/  FMNMX.FTZ R7, R131, R7, !PT ;  /* 0x0000000783077209 */ /* 0x000fc80007810000 */
[----:B------:R-:W-:Y:S01]  /*7690*/  FMNMX.FTZ R7, R134, R7, !PT ;  /* 0x0000000786077209 */ /* 0x000fe20007810000 */
[----:B-1----:R-:W-:Y:S01]  /*76a0*/  FADD.FTZ R6, R140, R6 ;  /* 0x000000068c067221 */ /* 0x002fe20000010000 */
[----:B------:R-:W-:Y:S02]  /*76b0*/  MUFU.EX2 R129, R129 ;  /* 0x0000008100817308 */ /* 0x000fe40000000800 */
[----:B------:R-:W-:-:S04]  /*76c0*/  FMNMX.FTZ R7, R135, R7, !PT ;  /* 0x0000000787077209 */ /* 0x000fc80007810000 */
[----:B------:R-:W-:Y:S01]  /*76d0*/  FMNMX.FTZ R7, R122, R7, !PT ;  /* 0x000000077a077209 */ /* 0x000fe20007810000 */
[C---:B--2---:R-:W-:Y:S01]  /*76e0*/  FADD.FTZ R10, R141.reuse, R6 ;  /* 0x000000068d0a7221 */ /* 0x044fe20000010000 */
[----:B------:R-:W-:Y:S01]  /*76f0*/  F2FP.BF16.F32.PACK_AB R6, R141, R140 ;  /* 0x0000008c8d06723e */ /* 0x000fe200000010ff */
        /* <DEDUP_REMOVED lines=18> */
[----:B------:R-:W-:Y:S01]  /*7820*/  WARPGROUP.ARRIVE ;  /* 0x00000000000079c5 */ /* 0x000fe20000000000 */
[----:B------:R-:W-:-:S03]  /*7830*/  FMNMX.FTZ R7, R98, R7, !PT ;  /* 0x0000000762077209 */ /* 0x000fc60007810000 */
[----:B------:R-:W-:Y:S01]  /*7840*/  MUFU.EX2 R116, R116 ;  /* 0x0000007400747308 */ /* 0x000fe20000000800 */
[----:B------:R-:W-:Y:S01]  /*7850*/  FMNMX.FTZ R7, R99, R7, !PT ;  /* 0x0000000763077209 */ /* 0x000fe20007810000 */
[----:B------:R-:W-:Y:S01]  /*7860*/  HGMMA.64x96x16.F32.BF16 R24, gdesc[UR32].tnspB, R24, gsb0 ;  /* 0x41600000201879f0 */ /* 0x000fe20008001818 */
[----:B------:R-:W-:Y:S02]  /*7870*/  UIADD3 UR32, UR4, 0x600, URZ ;  /* 0x0000060004207890 */ /* 0x000fe4000fffe03f */
[----:B------:R-:W-:Y:S01]  /*7880*/  UIADD3 UR34, UR7, 0x100, URZ ;  /* 0x0000010007227890 */ /* 0x000fe2000fffe03f */
[----:B------:R-:W-:Y:S01]  /*7890*/  FMNMX.FTZ R7, R102, R7, !PT ;  /* 0x0000000766077209 */ /* 0x000fe20007810000 */
[----:B------:R-:W-:Y:S01]  /*78a0*/  UMOV UR33, 0xc0000010 ;  /* 0xc000001000217882 */ /* 0x000fe20000000000 */
[----:B------:R-:W-:Y:S01]  /*78b0*/  UMOV UR35, 0x80000020 ;  /* 0x8000002000237882 */ /* 0x000fe20000000000 */
        /* <DEDUP_REMOVED lines=19> */
[----:B------:R-:W-:-:S05]  /*79f0*/  FMNMX.FTZ R7, R79, R7, !PT ;  /* 0x000000074f077209 */ /* 0x000fca0007810000 */
[----:B------:R-:W0:Y:S02]  /*7a00*/  SHFL.BFLY PT, R9, R7, 0x2, 0x1f ;  /* 0x0c401f0007097f89 */ /* 0x000e2400000e0000 */
[----:B------:R-:W-:Y:S08]  /*7a10*/  MUFU.EX2 R100, R100 ;  /* 0x0000006400647308 */ /* 0x000ff00000000800 */
[----:B------:R-:W-:Y:S08]  /*7a20*/  MUFU.EX2 R101, R101 ;  /* 0x0000006500657308 */ /* 0x000ff00000000800 */
[----:B------:R-:W-:Y:S01]  /*7a30*/  MUFU.EX2 R88, R88 ;  /* 0x0000005800587308 */ /* 0x000fe20000000800 */
[----:B0-----:R-:W-:-:S07]  /*7a40*/  FMNMX.FTZ R9, R7, R9, !PT ;  /* 0x0000000907097209 */ /* 0x001fce0007810000 */
[----:B------:R-:W-:Y:S01]  /*7a50*/  MUFU.EX2 R89, R89 ;  /* 0x0000005900597308 */ /* 0x000fe20000000800 */
[----:B------:R-:W0:Y:S07]  /*7a60*/  SHFL.BFLY PT, R7, R9, 0x1, 0x1f ;  /* 0x0c201f0009077f89 */ /* 0x000e2e00000e0000 */
[----:B------:R-:W-:Y:S01]  /*7a70*/  MUFU.EX2 R92, R92 ;  /* 0x0000005c005c7308 */ /* 0x000fe20000000800 */
[----:B------:R-:W-:Y:S02]  /*7a80*/  WARPGROUP.DEPBAR.LE gsb0, 0x0 ;  /* 0x00008000000079c5 */ /* 0x000fe40000010000 */
[----:B------:R-:W-:-:S05]  /*7a90*/  WARPGROUP.ARRIVE ;  /* 0x00000000000079c5 */ /* 0x000fca0000000000 */
[----:B------:R-:W-:Y:S01]  /*7aa0*/  MUFU.EX2 R93, R93 ;  /* 0x0000005d005d7308 */ /* 0x000fe20000000800 */
[----:B------:R-:W-:Y:S01]  /*7ab0*/  HGMMA.64x96x16.F32.BF16 R24, gdesc[UR32].tnspB, R24, gsb0 ;  /* 0x41600000201879f0 */ /* 0x000fe20008001818 */
[----:B------:R-:W-:Y:S02]  /*7ac0*/  UIADD3 UR32, UR4, 0x780, URZ ;  /* 0x0000078004207890 */ /* 0x000fe4000fffe03f */
[----:B------:R-:W-:Y:S01]  /*7ad0*/  UIADD3 UR34, UR7, 0x140, URZ ;  /* 0x0000014007227890 */ /* 0x000fe2000fffe03f */
[----:B0-----:R-:W-:Y:S01]  /*7ae0*/  FMNMX.FTZ R9, R9, R7, !PT ;  /* 0x0000000709097209 */ /* 0x001fe20007810000 */
[----:B------:R-:W-:Y:S01]  /*7af0*/  UMOV UR33, 0xc0000010 ;  /* 0xc000001000217882 */ /* 0x000fe20000000000 */
[----:B------:R-:W-:Y:S01]  /*7b00*/  UMOV UR35, 0x80000020 ;  /* 0x8000002000237882 */ /* 0x000fe20000000000 */
[----:B------:R-:W-:Y:S02]  /*7b10*/  MUFU.EX2 R80, R80 ;  /* 0x0000005000507308 */ /* 0x000fe40000000800 */
[C---:B------:R-:W-:Y:S01]  /*7b20*/  FMUL.FTZ R7, R9.reuse, UR10 ;  /* 0x0000000a09077c20 */ /* 0x040fe20008410000 */
[----:B------:R-:W-:-:S03]  /*7b30*/  FADD.FTZ R3, -R9, R3 ;  /* 0x0000000309037221 */ /* 0x000fc60000010100 */
        /* <DEDUP_REMOVED lines=36> */
[----:B------:R-:W-:-:S02]  /*7d80*/  VIADD R7, R12, 0x9 ;  /* 0x000000090c077836 */ /* 0x000fc40000000000 */
[----:B------:R-:W-:Y:S01]  /*7d90*/  FMUL.FTZ R3, R3, UR10 ;  /* 0x0000000a03037c20 */ /* 0x000fe20008410000 */
[----:B------:R-:W-:Y:S02]  /*7da0*/  MUFU.EX2 R138, R138 ;  /* 0x0000008a008a7308 */ /* 0x000fe40000000800 */
[----:B------:R-:W-:Y:S02]  /*7db0*/  SEL R7, R7, 0x9, !P2 ;  /* 0x0000000907077807 */ /* 0x000fe40005000000 */
[----:B------:R-:W-:-:S04]  /*7dc0*/  PLOP3.LUT P2, PT, PT, PT, UP0, 0x80, 0x0 ;  /* 0x000000000000781c */ /* 0x000fc80003f4f008 */
[----:B------:R-:W0:Y:S08]  /*7dd0*/  MUFU.EX2 R3, R3 ;  /* 0x0000000300037308 */ /* 0x000e300000000800 */
[----:B------:R-:W1:Y:S08]  /*7de0*/  MUFU.EX2 R139, R139 ;  /* 0x0000008b008b7308 */ /* 0x000e700000000800 */
[----:B------:R-:W-:Y:S01]  /*7df0*/  MUFU.EX2 R143, R143 ;  /* 0x0000008f008f7308 */ /* 0x000fe20000000800 */
[----:B0-----:R-:W-:-:S07]  /*7e00*/  FFMA.FTZ R11, R3, R5, R138 ;  /* 0x00000005030b7223 */ /* 0x001fce000001008a */
[----:B------:R-:W-:Y:S01]  /*7e10*/  MUFU.EX2 R131, R131 ;  /* 0x0000008300837308 */ /* 0x000fe20000000800 */
[C---:B-1----:R-:W-:Y:S01]  /*7e20*/  FADD.FTZ R11, R139.reuse, R11 ;  /* 0x0000000b8b0b7221 */ /* 0x042fe20000010000 */
[----:B------:R-:W-:-:S06]  /*7e30*/  F2FP.BF16.F32.PACK_AB R5, R139, R138 ;  /* 0x0000008a8b05723e */ /* 0x000fcc00000010ff */
[----:B------:R-:W-:Y:S08]  /*7e40*/  MUFU.EX2 R135, R135 ;  /* 0x0000008700877308 */ /* 0x000ff00000000800 */
[----:B------:R-:W-:Y:S01]  /*7e50*/  MUFU.EX2 R21, R107 ;  /* 0x0000006b00157308 */ /* 0x000fe20000000800 */
[----:B------:R-:W-:Y:S02]  /*7e60*/  WARPGROUP.DEPBAR.LE gsb0, 0x0 ;  /* 0x00008000000079c5 */ /* 0x000fe40000010000 */
[----:B------:R-:W-:-:S05]  /*7e70*/  WARPGROUP.ARRIVE ;  /* 0x00000000000079c5 */ /* 0x000fca0000000000 */
[----:B------:R-:W-:Y:S01]  /*7e80*/  MUFU.EX2 R13, R122 ;  /* 0x0000007a000d7308 */ /* 0x000fe20000000800 */
[----:B------:R-:W-:Y:S01]  /*7e90*/  HGMMA.64x96x16.F32.BF16 R24, gdesc[UR32].tnspB, R24, gsb0 ;  /* 0x41600000201879f0 */ /* 0x000fe20008001818 */
[----:B------:R-:W-:Y:S02]  /*7ea0*/  UIADD3 UR32, UR4, 0x900, URZ ;  /* 0x0000090004207890 */ /* 0x000fe4000fffe03f */
[----:B------:R-:W-:Y:S01]  /*7eb0*/  UIADD3 UR34, UR7, 0x180, URZ ;  /* 0x0000018007227890 */ /* 0x000fe2000fffe03f */
[----:B------:R-:W-:Y:S01]  /*7ec0*/  UMOV UR33, 0xc0000010 ;  /* 0xc000001000217882 */ /* 0x000fe20000000000 */
[----:B------:R-:W-:Y:S02]  /*7ed0*/  UMOV UR35, 0x80000020 ;  /* 0x8000002000237882 */ /* 0x000fe40000000000 */
        /* <DEDUP_REMOVED lines=41> */
[----:B------:R-:W-:Y:S01]  /*8170*/  MUFU.EX2 R76, R76 ;  /* 0x0000004c004c7308 */ /* 0x000fe20000000800 */
[----:B------:R-:W-:Y:S01]  /*8180*/  UIADD3 UR4, UR38, -0x1, URZ ;  /* 0xffffffff26047890 */ /* 0x000fe2000fffe03f */
[----:B------:R-:W-:-:S06]  /*8190*/  UMOV UR7, UR39 ;  /* 0x0000002700077c82 */ /* 0x000fcc0008000000 */
[----:B------:R-:W-:Y:S01]  /*81a0*/  MUFU.EX2 R77, R77 ;  /* 0x0000004d004d7308 */ /* 0x000fe20000000800 */
[----:B------:R-:W-:-:S07]  /*81b0*/  UMOV UR38, UR4 ;  /* 0x0000000400267c82 */ /* 0x000fce0008000000 */
[----:B------:R-:W-:Y:S01]  /*81c0*/  MUFU.EX2 R79, R79 ;  /* 0x0000004f004f7308 */ /* 0x000fe20000000800 */
[----:B------:R-:W-:Y:S02]  /*81d0*/  WARPGROUP.DEPBAR.LE gsb0, 0x0 ;  /* 0x00008000000079c5 */ /* 0x000fe40000010000 */
[----:B------:R-:W-:-:S06]  /*81e0*/  WARPGROUP.ARRIVE ;  /* 0x00000000000079c5 */ /* 0x000fcc0000000000 */
[----:B------:R-:W-:Y:S03]  /*81f0*/  HGMMA.64x96x16.F32.BF16 R24, gdesc[UR32].tnspB, R24, gsb0 ;  /* 0x41600000201879f0 */ /* 0x000fe60008001818 */
[----:B------:R-:W-:Y:S02]  /*8200*/  WARPGROUP.DEPBAR.LE gsb0, 0x0 ;  /* 0x00008000000079c5 */ /* 0x000fe40000010000 */
[----:B------:R0:W-:Y:S06]  /*8210*/  BAR.ARV R7, 0x100 ;  /* 0x000400070000751d */ /* 0x0001ec0000002000 */
[-C--:B------:R-:W-:Y:S01]  /*8220*/  FMUL.FTZ R26, R26, R3.reuse ;  /* 0x000000031a1a7220 */ /* 0x080fe20000410000 */
[----:B------:R-:W-:Y:S01]  /*8230*/  FMUL.FTZ R27, R27, R3 ;  /* 0x000000031b1b7220 */ /* 0x000fe20000410000 */
[----:B0-----:R-:W-:-:S02]  /*8240*/  IMAD.U32 R7, RZ, RZ, UR36 ;  /* 0x00000024ff077e24 */ /* 0x001fc4000f8e00ff */
[-C--:B------:R-:W-:Y:S01]  /*8250*/  FMUL.FTZ R30, R30, R3.reuse ;  /* 0x000000031e1e7220 */ /* 0x080fe20000410000 */
[-C--:B------:R-:W-:Y:S01]  /*8260*/  FMUL.FTZ R31, R31, R3.reuse ;  /* 0x000000031f1f7220 */ /* 0x080fe20000410000 */
[-C--:B------:R-:W-:Y:S01]  /*8270*/  FMUL.FTZ R34, R34, R3.reuse ;  /* 0x0000000322227220 */ /* 0x080fe20000410000 */
[-C--:B------:R-:W-:Y:S01]  /*8280*/  FMUL.FTZ R35, R35, R3.reuse ;  /* 0x0000000323237220 */ /* 0x080fe20000410000 */
[----:B------:R-:W-:Y:S01]  /*8290*/  @!P1 LEA R7, R7, UR37, 0x3 ;  /* 0x0000002507079c11 */ /* 0x000fe2000f8e18ff */
[-C--:B------:R-:W-:Y:S01]  /*82a0*/  FMUL.FTZ R38, R38, R3.reuse ;  /* 0x0000000326267220 */ /* 0x080fe20000410000 */
[-C--:B------:R-:W-:Y:S01]  /*82b0*/  FMUL.FTZ R39, R39, R3.reuse ;  /* 0x0000000327277220 */ /* 0x080fe20000410000 */
[-C--:B------:R-:W-:Y:S01]  /*82c0*/  FMUL.FTZ R42, R42, R3.reuse ;  /* 0x000000032a2a7220 */ /* 0x080fe20000410000 */
[-C--:B------:R-:W-:Y:S01]  /*82d0*/  FMUL.FTZ R43, R43, R3.reuse ;  /* 0x000000032b2b7220 */ /* 0x080fe20000410000 */
[----:B------:R-:W-:Y:S02]  /*82e0*/  @!P1 VIADD R12, R7, 0x31c40 ;  /* 0x00031c40070c9836 */ /* 0x000fe40000000000 */
[-C--:B------:R-:W-:Y:S01]  /*82f0*/  FMUL.FTZ R46, R46, R3.reuse ;  /* 0x000000032e2e7220 */ /* 0x080fe20000410000 */
[----:B------:R-:W0:Y:S01]  /*8300*/  MUFU.EX2 R7, R142 ;  /* 0x0000008e00077308 */ /* 0x000e220000000800 */
[-C--:B------:R-:W-:Y:S01]  /*8310*/  FMUL.FTZ R47, R47, R3.reuse ;  /* 0x000000032f2f7220 */ /* 0x080fe20000410000 */
[-C--:B------:R-:W-:Y:S01]  /*8320*/  FMUL.FTZ R50, R50, R3.reuse ;  /* 0x0000000332327220 */ /* 0x080fe20000410000 */
[----:B------:R-:W-:Y:S01]  /*8330*/  @!P1 PRMT R12, RZ, 0x654, R12 ;  /* 0x00000654ff0c9816 */ /* 0x000fe2000000000c */
[-C--:B------:R-:W-:Y:S01]  /*8340*/  FMUL.FTZ R51, R51, R3.reuse ;  /* 0x0000000333337220 */ /* 0x080fe20000410000 */
[-C--:B------:R-:W-:Y:S01]  /*8350*/  FMUL.FTZ R54, R54, R3.reuse ;  /* 0x0000000336367220 */ /* 0x080fe20000410000 */
[-C--:B------:R-:W-:Y:S01]  /*8360*/  FMUL.FTZ R55, R55, R3.reuse ;  /* 0x0000000337377220 */ /* 0x080fe20000410000 */
        /* <DEDUP_REMOVED lines=8> */
[----:B-1----:R-:W-:Y:S01]  /*83f0*/  IMAD.U32 R12, RZ, RZ, UR6 ;  /* 0x00000006ff0c7e24 */ /* 0x002fe2000f8e00ff */
[----:B------:R-:W-:Y:S01]  /*8400*/  UMOV UR6, UR36 ;  /* 0x0000002400067c82 */ /* 0x000fe20008000000 */
[----:B0-----:R-:W-:Y:S01]  /*8410*/  FADD.FTZ R11, R7, R11 ;  /* 0x0000000b070b7221 */ /* 0x001fe20000010000 */
[----:B------:R-:W-:Y:S01]  /*8420*/  F2FP.BF16.F32.PACK_AB R7, R143, R7 ;  /* 0x000000078f07723e */ /* 0x000fe200000010ff */
[----:B------:R-:W-:Y:S01]  /*8430*/  FMUL.FTZ R71, R71, R3 ;  /* 0x0000000347477220 */ /* 0x000fe20000410000 */
[----:B------:R-:W-:Y:S01]  /*8440*/  @!P1 LEA R12, R12, UR37, 0x3 ;  /* 0x000000250c0c9c11 */ /* 0x000fe2000f8e18ff */
[----:B------:R-:W-:Y:S01]  /*8450*/  FADD.FTZ R11, R143, R11 ;  /* 0x0000000b8f0b7221 */ /* 0x000fe20000010000 */
[-C--:B------:R-:W-:Y:S01]  /*8460*/  FMUL.FTZ R24, R24, R8.reuse ;  /* 0x0000000818187220 */ /* 0x080fe20000410000 */
[-C--:B------:R-:W-:Y:S01]  /*8470*/  FMUL.FTZ R25, R25, R8.reuse ;  /* 0x0000000819197220 */ /* 0x080fe20000410000 */
[----:B------:R-:W-:Y:S01]  /*8480*/  FMUL.FTZ R28, R28, R8 ;  /* 0x000000081c1c7220 */ /* 0x000fe20000410000 */
[----:B------:R-:W-:-:S02]  /*8490*/  @!P1 VIADD R12, R12, 0x31c60 ;  /* 0x00031c600c0c9836 */ /* 0x000fc40000000000 */
[-C--:B------:R-:W-:Y:S01]  /*84a0*/  FMUL.FTZ R29, R29, R8.reuse ;  /* 0x000000081d1d7220 */ /* 0x080fe20000410000 */
[-C--:B------:R-:W-:Y:S01]  /*84b0*/  FMUL.FTZ R32, R32, R8.reuse ;  /* 0x0000000820207220 */ /* 0x080fe20000410000 */
[-C--:B------:R-:W-:Y:S01]  /*84c0*/  FMUL.FTZ R33, R33, R8.reuse ;  /* 0x0000000821217220 */ /* 0x080fe20000410000 */
[-C--:B------:R-:W-:Y:S01]  /*84d0*/  FMUL.FTZ R36, R36, R8.reuse ;  /* 0x0000000824247220 */ /* 0x080fe20000410000 */
[----:B------:R-:W-:Y:S01]  /*84e0*/  @!P1 PRMT R12, RZ, 0x654, R12 ;  /* 0x00000654ff0c9816 */ /* 0x000fe2000000000c */
[-C--:B------:R-:W-:Y:S01]  /*84f0*/  FMUL.FTZ R37, R37, R8.reuse ;  /* 0x0000000825257220 */ /* 0x080fe20000410000 */
[-C--:B------:R-:W-:Y:S01]  /*8500*/  FMUL.FTZ R40, R40, R8.reuse ;  /* 0x0000000828287220 */ /* 0x080fe20000410000 */
[-C--:B------:R-:W-:Y:S01]  /*8510*/  FMUL.FTZ R41, R41, R8.reuse ;  /* 0x0000000829297220 */ /* 0x080fe20000410000 */
[----:B------:R0:W-:Y:S01]  /*8520*/  @!P1 SYNCS.ARRIVE.TRANS64.RED.A1T0 RZ, [R12+URZ], RZ ;  /* 0x000000ff0cff99a7 */ /* 0x0001e2000810043f */
[----:B------:R1:W-:Y:S01]  /*8530*/  STSM.16.M88.4 [R2+0x24300], R4 ;  /* 0x0243000402007844 */ /* 0x0003e20000000200 */
[-C--:B------:R-:W-:Y:S01]  /*8540*/  FMUL.FTZ R44, R44, R8.reuse ;  /* 0x000000082c2c7220 */ /* 0x080fe20000410000 */
[-C--:B------:R-:W-:Y:S01]  /*8550*/  FMUL.FTZ R45, R45, R8.reuse ;  /* 0x000000082d2d7220 */ /* 0x080fe20000410000 */
[-C--:B------:R-:W-:Y:S01]  /*8560*/  FMUL.FTZ R48, R48, R8.reuse ;  /* 0x0000000830307220 */ /* 0x080fe20000410000 */
[-C--:B------:R-:W-:Y:S01]  /*8570*/  FMUL.FTZ R49, R49, R8.reuse ;  /* 0x0000000831317220 */ /* 0x080fe20000410000 */
[-C--:B------:R-:W-:Y:S01]  /*8580*/  FMUL.FTZ R52, R52, R8.reuse ;  /* 0x0000000834347220 */ /* 0x080fe20000410000 */
[-C--:B------:R-:W-:Y:S01]  /*8590*/  FMUL.FTZ R53, R53, R8.reuse ;  /* 0x0000000835357220 */ /* 0x080fe20000410000 */
[----:B0-----:R-:W-:Y:S01]  /*85a0*/  MUFU.EX2 R12, R120 ;  /* 0x00000078000c7308 */ /* 0x001fe20000000800 */
        /* <DEDUP_REMOVED lines=8> */
[----:B-1----:R-:W0:Y:S01]  /*8630*/  MUFU.EX2 R4, R128 ;  /* 0x0000008000047308 */ /* 0x002e220000000800 */
[----:B------:R-:W-:-:S07]  /*8640*/  IMAD.MOV.U32 R3, RZ, RZ, R9 ;  /* 0x000000ffff037224 */ /* 0x000fce00078e0009 */
[----:B------:R-:W1:Y:S08]  /*8650*/  MUFU.EX2 R5, R130 ;  /* 0x0000008200057308 */ /* 0x000e700000000800 */
[----:B------:R-:W2:Y:S01]  /*8660*/  MUFU.EX2 R6, R132 ;  /* 0x0000008400067308 */ /* 0x000ea20000000800 */
[----:B0-----:R-:W-:Y:S01]  /*8670*/  FADD.FTZ R10, R4, R10 ;  /* 0x0000000a040a7221 */ /* 0x001fe20000010000 */
[----:B------:R-:W-:-:S03]  /*8680*/  F2FP.BF16.F32.PACK_AB R4, R129, R4 ;  /* 0x000000048104723e */ /* 0x000fc600000010ff */
[----:B------:R-:W-:-:S03]  /*8690*/  FADD.FTZ R10, R129, R10 ;  /* 0x0000000a810a7221 */ /* 0x000fc60000010000 */
[----:B------:R-:W0:Y:S01]  /*86a0*/  MUFU.EX2 R7, R134 ;  /* 0x0000008600077308 */ /* 0x000e220000000800 */
[----:B-1----:R-:W-:Y:S01]  /*86b0*/  FADD.FTZ R110, R5, R11 ;  /* 0x0000000b056e7221 */ /* 0x002fe20000010000 */
[C---:B------:R-:W-:Y:S01]  /*86c0*/  F2FP.BF16.F32.PACK_AB R5, R131.reuse, R5 ;  /* 0x000000058305723e */ /* 0x040fe200000010ff */
[----:B--2---:R-:W-:Y:S02]  /*86d0*/  FADD.FTZ R11, R6, R10 ;  /* 0x0000000a060b7221 */ /* 0x004fe40000010000 */
[----:B------:R-:W-:Y:S01]  /*86e0*/  FADD.FTZ R10, R131, R110 ;  /* 0x0000006e830a7221 */ /* 0x000fe20000010000 */
[C---:B------:R-:W-:Y:S01]  /*86f0*/  F2FP.BF16.F32.PACK_AB R6, R133.reuse, R6 ;  /* 0x000000068506723e */ /* 0x040fe200000010ff */
[----:B------:R-:W-:Y:S02]  /*8700*/  FADD.FTZ R11, R133, R11 ;  /* 0x0000000b850b7221 */ /* 0x000fe40000010000 */
[----:B0-----:R-:W-:Y:S02]  /*8710*/  FADD.FTZ R10, R7, R10 ;  /* 0x0000000a070a7221 */ /* 0x001fe40000010000 */
[----:B------:R-:W-:Y:S01]  /*8720*/  FADD.FTZ R11, R12, R11 ;  /* 0x0000000b0c0b7221 */ /* 0x000fe20000010000 */
[C---:B------:R-:W-:Y:S01]  /*8730*/  F2FP.BF16.F32.PACK_AB R7, R135.reuse, R7 ;  /* 0x000000078707723e */ /* 0x040fe200000010ff */
[----:B------:R-:W-:-:S02]  /*8740*/  FADD.FTZ R10, R135, R10 ;  /* 0x0000000a870a7221 */ /* 0x000fc40000010000 */
[C---:B------:R-:W-:Y:S01]  /*8750*/  FADD.FTZ R11, R121.reuse, R11 ;  /* 0x0000000b790b7221 */ /* 0x040fe20000010000 */
[----:B------:R-:W-:Y:S01]  /*8760*/  F2FP.BF16.F32.PACK_AB R12, R121, R12 ;  /* 0x0000000c790c723e */ /* 0x000fe200000010ff */
[----:B------:R0:W-:Y:S01]  /*8770*/  STSM.16.M88.4 [R2+0x25b00], R4 ;  /* 0x025b000402007844 */ /* 0x0001e20000000200 */
[----:B------:R-:W-:Y:S01]  /*8780*/  FADD.FTZ R110, R13, R10 ;  /* 0x0000000a0d6e7221 */ /* 0x000fe20000010000 */
[----:B------:R-:W-:Y:S01]  /*8790*/  FADD.FTZ R10, R14, R11 ;  /* 0x0000000b0e0a7221 */ /* 0x000fe20000010000 */
[C---:B------:R-:W-:Y:S02]  /*87a0*/  F2FP.BF16.F32.PACK_AB R13, R123.reuse, R13 ;  /* 0x0000000d7b0d723e */ /* 0x040fe400000010ff */
[----:B------:R-:W-:Y:S01]  /*87b0*/  FADD.FTZ R11, R123, R110 ;  /* 0x0000006e7b0b7221 */ /* 0x000fe20000010000 */
[C---:B------:R-:W-:Y:S01]  /*87c0*/  FADD.FTZ R110, R125.reuse, R10 ;  /* 0x0000000a7d6e7221 */ /* 0x040fe20000010000 */
[----:B------:R-:W-:Y:S01]  /*87d0*/  F2FP.BF16.F32.PACK_AB R14, R125, R14 ;  /* 0x0000000e7d0e723e */ /* 0x000fe200000010ff */
[----:B------:R-:W1:Y:S01]  /*87e0*/  MUFU.EX2 R10, R91 ;  /* 0x0000005b000a7308 */ /* 0x000e620000000800 */
[----:B------:R-:W-:Y:S01]  /*87f0*/  FADD.FTZ R11, R15, R11 ;  /* 0x0000000b0f0b7221 */ /* 0x000fe20000010000 */
[----:B------:R-:W-:Y:S01]  /*8800*/  FADD.FTZ R110, R112, R110 ;  /* 0x0000006e706e7221 */ /* 0x000fe20000010000 */
[----:B------:R-:W-:-:S02]  /*8810*/  F2FP.BF16.F32.PACK_AB R112, R113, R112 ;  /* 0x000000707170723e */ /* 0x000fc400000010ff */
[----:B------:R-:W-:Y:S01]  /*8820*/  FADD.FTZ R11, R127, R11 ;  /* 0x0000000b7f0b7221 */ /* 0x000fe20000010000 */
[----:B------:R-:W-:Y:S01]  /*8830*/  FADD.FTZ R110, R113, R110 ;  /* 0x0000006e716e7221 */ /* 0x000fe20000010000 */
[----:B------:R-:W-:Y:S01]  /*8840*/  F2FP.BF16.F32.PACK_AB R15, R127, R15 ;  /* 0x0000000f7f0f723e */ /* 0x000fe200000010ff */
[----:B------:R2:W3:Y:S01]  /*8850*/  MUFU.EX2 R91, R94 ;  /* 0x0000005e005b7308 */ /* 0x0004e20000000800 */
[----:B------:R-:W-:Y:S01]  /*8860*/  FADD.FTZ R11, R114, R11 ;  /* 0x0000000b720b7221 */ /* 0x000fe20000010000 */
[C---:B------:R-:W-:Y:S02]  /*8870*/  F2FP.BF16.F32.PACK_AB R113, R20.reuse, R114 ;  /* 0x000000721471723e */ /* 0x040fe400000010ff */
[----:B------:R-:W-:Y:S01]  /*8880*/  F2FP.BF16.F32.PACK_AB R114, R117, R116 ;  /* 0x000000747572723e */ /* 0x000fe200000010ff */
[----:B------:R-:W-:Y:S01]  /*8890*/  FADD.FTZ R11, R20, R11 ;  /* 0x0000000b140b7221 */ /* 0x000fe20000010000 */
[----:B------:R4:W-:Y:S01]  /*88a0*/  STSM.16.M88.4 [R2+0x27300], R12 ;  /* 0x0273000c02007844 */ /* 0x0009e20000000200 */
[----:B--2---:R-:W-:-:S02]  /*88b0*/  FADD.FTZ R94, R116, R110 ;  /* 0x0000006e745e7221 */ /* 0x004fc40000010000 */
[----:B------:R-:W-:Y:S01]  /*88c0*/  FADD.FTZ R11, R115, R11 ;  /* 0x0000000b730b7221 */ /* 0x000fe20000010000 */
[----:B------:R-:W-:Y:S01]  /*88d0*/  F2FP.BF16.F32.PACK_AB R115, R119, R115 ;  /* 0x000000737773723e */ /* 0x000fe200000010ff */
[----:B------:R-:W-:-:S04]  /*88e0*/  FADD.FTZ R94, R117, R94 ;  /* 0x0000005e755e7221 */ /* 0x000fc80000010000 */
[----:B------:R4:W-:Y:S01]  /*88f0*/  STSM.16.M88.4 [R2+0x28b00], R112 ;  /* 0x028b007002007844 */ /* 0x0009e20000000200 */
[----:B------:R-:W-:Y:S01]  /*8900*/  FADD.FTZ R110, R104, R94 ;  /* 0x0000005e686e7221 */ /* 0x000fe20000010000 */
[----:B------:R-:W-:Y:S01]  /*8910*/  FADD.FTZ R94, R119, R11 ;  /* 0x0000000b775e7221 */ /* 0x000fe20000010000 */
[C---:B------:R-:W-:Y:S02]  /*8920*/  F2FP.BF16.F32.PACK_AB R104, R105.reuse, R104 ;  /* 0x000000686968723e */ /* 0x040fe400000010ff */
[----:B------:R-:W-:Y:S01]  /*8930*/  FADD.FTZ R11, R105, R110 ;  /* 0x0000006e690b7221 */ /* 0x000fe20000010000 */
[----:B------:R-:W-:Y:S01]  /*8940*/  FADD.FTZ R94, R106, R94 ;  /* 0x0000005e6a5e7221 */ /* 0x000fe20000010000 */
[C---:B------:R-:W-:Y:S02]  /*8950*/  F2FP.BF16.F32.PACK_AB R105, R21.reuse, R106 ;  /* 0x0000006a1569723e */ /* 0x040fe400000010ff */
[----:B------:R-:W-:Y:S01]  /*8960*/  FADD.FTZ R11, R108, R11 ;  /* 0x0000000b6c0b7221 */ /* 0x000fe20000010000 */
[----:B------:R-:W-:Y:S01]  /*8970*/  FADD.FTZ R94, R21, R94 ;  /* 0x0000005e155e7221 */ /* 0x000fe20000010000 */
[----:B------:R-:W-:-:S02]  /*8980*/  F2FP.BF16.F32.PACK_AB R106, R109, R108 ;  /* 0x0000006c6d6a723e */ /* 0x000fc400000010ff */
[----:B------:R-:W-:Y:S01]  /*8990*/  FADD.FTZ R11, R109, R11 ;  /* 0x0000000b6d0b7221 */ /* 0x000fe20000010000 */
[----:B------:R-:W-:Y:S01]  /*89a0*/  FADD.FTZ R94, R107, R94 ;  /* 0x0000005e6b5e7221 */ /* 0x000fe20000010000 */
[C---:B------:R-:W-:Y:S02]  /*89b0*/  F2FP.BF16.F32.PACK_AB R107, R111.reuse, R107 ;  /* 0x0000006b6f6b723e */ /* 0x040fe400000010ff */
[----:B------:R-:W-:Y:S01]  /*89c0*/  FADD.FTZ R110, R96, R11 ;  /* 0x0000000b606e7221 */ /* 0x000fe20000010000 */
[----:B------:R-:W-:Y:S01]  /*89d0*/  FADD.FTZ R11, R111, R94 ;  /* 0x0000005e6f0b7221 */ /* 0x000fe20000010000 */
[C---:B------:R-:W-:Y:S01]  /*89e0*/  F2FP.BF16.F32.PACK_AB R96, R97.reuse, R96 ;  /* 0x000000606160723e */ /* 0x040fe200000010ff */
[----:B------:R4:W-:Y:S01]  /*89f0*/  STSM.16.M88.4 [R2+0x2a300], R104 ;  /* 0x02a3006802007844 */ /* 0x0009e20000000200 */
[----:B------:R-:W-:Y:S01]  /*8a00*/  FADD.FTZ R121, R97, R110 ;  /* 0x0000006e61797221 */ /* 0x000fe20000010000 */
[----:B0-----:R-:W-:Y:S01]  /*8a10*/  FADD.FTZ R4, R98, R11 ;  /* 0x0000000b62047221 */ /* 0x001fe20000010000 */
[C---:B------:R-:W-:Y:S01]  /*8a20*/  F2FP.BF16.F32.PACK_AB R97, R99.reuse, R98 ;  /* 0x000000626361723e */ /* 0x040fe200000010ff */
[----:B------:R-:W0:Y:S01]  /*8a30*/  MUFU.EX2 R11, R78 ;  /* 0x0000004e000b7308 */ /* 0x000e220000000800 */
        /* <DEDUP_REMOVED lines=11> */
[----:B------:R-:W-:Y:S01]  /*8af0*/  FADD.FTZ R5, R90, R5 ;  /* 0x000000055a057221 */ /* 0x000fe20000010000 */
[----:B-1----:R-:W-:-:S02]  /*8b00*/  F2FP.BF16.F32.PACK_AB R89, R10, R90 ;  /* 0x0000005a0a59723e */ /* 0x002fc400000010ff */
[----:B------:R-:W-:Y:S01]  /*8b10*/  FADD.FTZ R6, R92, R7 ;  /* 0x000000075c067221 */ /* 0x000fe20000010000 */
[----:B------:R-:W-:Y:S01]  /*8b20*/  FADD.FTZ R4, R10, R5 ;  /* 0x000000050a047221 */ /* 0x000fe20000010000 */
[C---:B------:R-:W-:Y:S02]  /*8b30*/  F2FP.BF16.F32.PACK_AB R90, R93.reuse, R92 ;  /* 0x0000005c5d5a723e */ /* 0x040fe400000010ff */
[----:B------:R-:W-:Y:S01]  /*8b40*/  FADD.FTZ R5, R93, R6 ;  /* 0x000000065d057221 */ /* 0x000fe20000010000 */
[----:B---3--:R-:W-:Y:S01]  /*8b50*/  FADD.FTZ R4, R91, R4 ;  /* 0x000000045b047221 */ /* 0x008fe20000010000 */
[C---:B------:R-:W-:Y:S02]  /*8b60*/  F2FP.BF16.F32.PACK_AB R91, R95.reuse, R91 ;  /* 0x0000005b5f5b723e */ /* 0x040fe400000010ff */
[----:B------:R-:W-:Y:S01]  /*8b70*/  FADD.FTZ R6, R80, R5 ;  /* 0x0000000550067221 */ /* 0x000fe20000010000 */
[----:B------:R-:W-:Y:S01]  /*8b80*/  FADD.FTZ R5, R95, R4 ;  /* 0x000000045f057221 */ /* 0x000fe20000010000 */
[C---:B------:R-:W-:Y:S01]  /*8b90*/  F2FP.BF16.F32.PACK_AB R80, R81.reuse, R80 ;  /* 0x000000505150723e */ /* 0x040fe200000010ff */
[----:B------:R4:W-:Y:S01]  /*8ba0*/  STSM.16.M88.4 [R2+0x2d300], R88 ;  /* 0x02d3005802007844 */ /* 0x0009e20000000200 */
        /* <DEDUP_REMOVED lines=16> */
[----:B------:R-:W-:Y:S01]  /*8cb0*/  F2FP.BF16.F32.PACK_AB R74, R77, R76 ;  /* 0x0000004c4d4a723e */ /* 0x000fe200000010ff */
[----:B------:R-:W-:Y:S01]  /*8cc0*/  FADD.FTZ R4, R75, R4 ;  /* 0x000000044b047221 */ /* 0x000fe20000010000 */
[----:B0-----:R-:W-:Y:S01]  /*8cd0*/  F2FP.BF16.F32.PACK_AB R75, R79, R11 ;  /* 0x0000000b4f4b723e */ /* 0x001fe200000010ff */
[----:B------:R-:W-:Y:S02]  /*8ce0*/  FADD.FTZ R6, R76, R7 ;  /* 0x000000074c067221 */ /* 0x000fe40000010000 */
[----:B------:R-:W-:Y:S02]  /*8cf0*/  FADD.FTZ R4, R11, R4 ;  /* 0x000000040b047221 */ /* 0x000fe40000010000 */
[----:B------:R4:W-:Y:S01]  /*8d00*/  STSM.16.M88.4 [R2+0x30300], R72 ;  /* 0x0303004802007844 */ /* 0x0009e20000000200 */
[----:B------:R-:W-:Y:S01]  /*8d10*/  FADD.FTZ R7, R77, R6 ;  /* 0x000000064d077221 */ /* 0x000fe20000010000 */
[----:B------:R-:W-:Y:S01]  /*8d20*/  FADD.FTZ R5, R79, R4 ;  /* 0x000000044f057221 */ /* 0x000fe20000010000 */
[----:B------:R-:W-:Y:S01]  /*8d30*/  IMAD.MOV.U32 R4, RZ, RZ, R0 ;  /* 0x000000ffff047224 */ /* 0x000fe200078e0000 */
[----:B------:R-:W-:Y:S01]  /*8d40*/  @!PT LDS RZ, [RZ] ;  /* 0x00000000fffff984 */ /* 0x000fe20000000800 */
[----:B------:R-:W-:Y:S01]  /*8d50*/  @!PT LDS RZ, [RZ] ;  /* 0x00000000fffff984 */ /* 0x000fe20000000800 */
[----:B------:R-:W-:Y:S01]  /*8d60*/  @!PT LDS RZ, [RZ] ;  /* 0x00000000fffff984 */ /* 0x000fe20000000800 */
[----:B------:R-:W-:Y:S01]  /*8d70*/  @!PT LDS RZ, [RZ] ;  /* 0x00000000fffff984 */ /* 0x000fe20000000800 */
[----:B------:R0:W-:Y:S06]  /*8d80*/  MEMBAR.ALL.CTA ;  /* 0x0000000000007992 */ /* 0x0001ec0000008000 */
[----:B0-----:R-:W0:Y:S02]  /*8d90*/  FENCE.VIEW.ASYNC.S ;  /* 0x00000000000073c6 */ /* 0x001e240000000000 */
[----:B0-----:R-:W-:Y:S01]  /*8da0*/  NOP ;  /* 0x0000000000007918 */ /* 0x001fe20000000000 */
[----:B------:R-:W-:Y:S05]  /*8db0*/  @P2 BRA `(.L_x_191) ;  /* 0xffffffc800302947 */ /* 0x000fea000383ffff */
.L_x_182:
[----:B------:R-:W-:Y:S06]  /*8dc0*/  BAR.ARV 0x8, 0x200 ;  /* 0x0208000000007b1d */ /* 0x000fec0000002000 */
[----:B------:R-:W-:Y:S05]  /*8dd0*/  @!P0 BRA `(.L_x_192) ;  /* 0x0000000000048947 */ /* 0x000fea0003800000 */
[----:B------:R-:W-:Y:S01]  /*8de0*/  BPT.TRAP 0x1 ;  /* 0x000000040000795c */ /* 0x000fe20000300000 */
.L_x_192:
[----:B------:R-:W-:Y:S01]  /*8df0*/  ULEA UR9, UR36, UR37, 0x3 ;  /* 0x0000002524097291 */ /* 0x000fe2000f8e183f */
[----:B------:R-:W-:-:S05]  /*8e00*/  IMAD.U32 R3, RZ, RZ, UR39 ;  /* 0x00000027ff037e24 */ /* 0x000fca000f8e00ff */
[----:B------:R-:W-:-:S04]  /*8e10*/  SHF.L.U32 R3, R3, 0x1f, RZ ;  /* 0x0000001f03037819 */ /* 0x000fc800000006ff */
[----:B------:R0:W1:Y:S01]  /*8e20*/  SYNCS.PHASECHK.TRANS64.TRYWAIT P2, [UR9+0x31c50], R3 ;  /* 0x031c5003ff0075a7 */ /* 0x0000620008040149 */
[----:B------:R-:W-:Y:S05]  /*8e30*/  @!P0 BRA `(.L_x_193) ;  /* 0x0000000000048947 */ /* 0x000fea0003800000 */
[----:B------:R-:W-:Y:S01]  /*8e40*/  BPT.TRAP 0x1 ;  /* 0x000000040000795c */ /* 0x000fe20000300000 */
.L_x_193:
[----:B-1----:R-:W-:Y:S05]  /*8e50*/  @P2 BRA `(.L_x_194) ;  /* 0x0000000000082947 */ /* 0x002fea0003800000 */
[----:B------:R-:W1:Y:S02]  /*8e60*/  SYNCS.PHASECHK.TRANS64.TRYWAIT P0, [UR9+0x31c50], R3 ;  /* 0x031c5003ff0075a7 */ /* 0x000e640008000149 */
[----:B-1----:R-:W-:Y:S05]  /*8e70*/  @!P0 BRA `(.L_x_195) ;  /* 0x0000009c00dc8947 */ /* 0x002fea0003800000 */
.L_x_194:
[----:B------:R-:W-:Y:S01]  /*8e80*/  UIADD3 UR37, UR37, 0x200, URZ ;  /* 0x0000020025257890 */ /* 0x000fe2000fffe03f */
[----:B-1----:R-:W2:Y:S01]  /*8e90*/  LDL.LU R4, [R1+0xc] ;  /* 0x00000c0001047983 */ /* 0x002ea20000300800 */
[----:B------:R-:W-:Y:S01]  /*8ea0*/  ULOP3.LUT UR60, UR60, 0x10000, URZ, 0xfc, !UPT ;  /* 0x000100003c3c7892 */ /* 0x000fe2000f8efc3f */
[----:B------:R-:W-:Y:S01]  /*8eb0*/  WARPGROUP.ARRIVE ;  /* 0x00000000000079c5 */ /* 0x000fe20000000000 */
[----:B------:R-:W-:Y:S01]  /*8ec0*/  USHF.R.U32.HI UR37, URZ, 0x4, UR37 ;  /* 0x000000043f257899 */ /* 0x000fe20008011625 */
[----:B------:R-:W1:Y:S01]  /*8ed0*/  SHFL.BFLY PT, R6, R5, 0x2, 0x1f ;  /* 0x0c401f0005067f89 */ /* 0x000e6200000e0000 */
[----:B------:R-:W-:Y:S01]  /*8ee0*/  UMOV UR5, 0xc0000010 ;  /* 0xc000001000057882 */ /* 0x000fe20000000000 */
[----:B------:R-:W-:Y:S01]  /*8ef0*/  UMOV UR7, 0x80000020 ;  /* 0x8000002000077882 */ /* 0x000fe20000000000 */
[----:B------:R-:W-:Y:S01]  /*8f00*/  ULOP3.LUT UR37, UR37, 0x3fff, URZ, 0xc0, !UPT ;  /* 0x00003fff25257892 */ /* 0x000fe2000f8ec03f */
[----:B----4-:R-:W-:Y:S01]  /*8f10*/  IMAD.U32 R13, RZ, RZ, UR10 ;  /* 0x0000000aff0d7e24 */ /* 0x010fe2000f8e00ff */
[----:B------:R-:W-:Y:S01]  /*8f20*/  UMOV UR4, UR60 ;  /* 0x0000003c00047c82 */ /* 0x000fe20008000000 */
[----:B------:R-:W-:Y:S01]  /*8f30*/  IMAD.MOV.U32 R16, RZ, RZ, -0x800000 ;  /* 0xff800000ff107424 */ /* 0x000fe200078e00ff */
[----:B------:R-:W-:-:S04]  /*8f40*/  ULOP3.LUT UR8, UR37, 0x2400000, URZ, 0xfc, !UPT ;  /* 0x0240000025087892 */ /* 0x000fc8000f8efc3f */
[----:B------:R-:W-:Y:S02]  /*8f50*/  UIMAD UR8, UR36, 0x6c0, UR8 ;  /* 0x000006c0240878a4 */ /* 0x000fe4000f8e0208 */
[----:B------:R-:W-:-:S04]  /*8f60*/  UIADD3 UR36, UR36, 0x1, URZ ;  /* 0x0000000124247890 */ /* 0x000fc8000fffe03f */
[----:B------:R-:W-:Y:S01]  /*8f70*/  UISETP.NE.AND UP0, UPT, UR36, 0x2, UPT ;  /* 0x000000022400788c */ /* 0x000fe2000bf05270 */
[----:B------:R-:W-:Y:S02]  /*8f80*/  UMOV UR6, UR8 ;  /* 0x0000000800067c82 */ /* 0x000fe40008000000 */
[----:B------:R-:W-:Y:S01]  /*8f90*/  HGMMA.64x96x16.F32.BF16 R24, gdesc[UR4].tnspB, R24, gsb0 ;  /* 0x41600000041879f0 */ /* 0x000fe20008001818 */
[----:B------:R-:W-:Y:S02]  /*8fa0*/  UIADD3 UR4, UR60, 0x180, URZ ;  /* 0x000001803c047890 */ /* 0x000fe4000fffe03f */
[----:B------:R-:W-:Y:S01]  /*8fb0*/  UIADD3 UR6, UR8, 0x40, URZ ;  /* 0x0000004008067890 */ /* 0x000fe2000fffe03f */
[----:B-1----:R-:W-:Y:S01]  /*8fc0*/  FADD.FTZ R6, R6, R5 ;  /* 0x0000000506067221 */ /* 0x002fe20000010000 */
[----:B------:R-:W-:Y:S01]  /*8fd0*/  UMOV UR5, 0xc0000010 ;  /* 0xc000001000057882 */ /* 0x000fe20000000000 */
[----:B------:R-:W-:Y:S01]  /*8fe0*/  UMOV UR7, 0x80000020 ;  /* 0x8000002000077882 */ /* 0x000fe20000000000 */
[----:B------:R-:W-:-:S02]  /*8ff0*/  USEL UR36, UR36, URZ, UP0 ;  /* 0x0000003f24247287 */ /* 0x000fc40008000000 */
[----:B------:R-:W1:Y:S02]  /*9000*/  SHFL.BFLY PT, R11, R6, 0x1, 0x1f ;  /* 0x0c201f00060b7f89 */ /* 0x000e6400000e0000 */
[----:B-1----:R-:W-:Y:S01]  /*9010*/  FADD.FTZ R11, R6, R11 ;  /* 0x0000000b060b7221 */ /* 0x002fe20000010000 */
[----:B------:R-:W-:-:S04]  /*9020*/  IMAD.U32 R6, RZ, RZ, UR9 ;  /* 0x00000009ff067e24 */ /* 0x000fc8000f8e00ff */
[----:B------:R-:W-:Y:S01]  /*9030*/  FSETP.NE.FTZ.AND P2, PT, R11, RZ, PT ;  /* 0x000000ff0b00720b */ /* 0x000fe20003f55000 */
[----:B------:R-:W-:-:S05]  /*9040*/  @!P1 VIADD R6, R6, 0x31c60 ;  /* 0x00031c6006069836 */ /* 0x000fca0000000000 */
[----:B------:R-:W-:-:S07]  /*9050*/  @!P1 PRMT R6, RZ, 0x654, R6 ;  /* 0x00000654ff069816 */ /* 0x000fce0000000006 */
[----:B------:R-:W1:Y:S01]  /*9060*/  @P2 MUFU.LG2 R10, R11 ;  /* 0x0000000b000a2308 */ /* 0x000e620000000c00 */
[----:B------:R-:W-:Y:S01]  /*9070*/  @P2 FMUL.FTZ R13, R13, 0.69314718246459960938 ;  /* 0x3f3172180d0d2820 */ /* 0x000fe20000410000 */
        /* <DEDUP_REMOVED lines=16> */
[----:B--2---:R-:W-:Y:S02]  /*9180*/  R2UR UR11, R4 ;  /* 0x00000000040b72ca */ /* 0x004fe400000e0000 */
[----:B------:R-:W0:Y:S11]  /*9190*/  SHFL.BFLY PT, R4, R7, 0x2, 0x1f ;  /* 0x0c401f0007047f89 */ /* 0x000e3600000e0000 */
[----:B------:R-:W-:Y:S01]  /*91a0*/  UIADD3 UR11, UR11, 0x1, URZ ;  /* 0x000000010b0b7890 */ /* 0x000fe2000fffe03f */
[----:B0-----:R-:W-:Y:S01]  /*91b0*/  FADD.FTZ R3, R4, R7 ;  /* 0x0000000704037221 */ /* 0x001fe20000010000 */
[----:B------:R-:W-:-:S04]  /*91c0*/  IMAD.U32 R7, RZ, RZ, UR10 ;  /* 0x0000000aff077e24 */ /* 0x000fc8000f8e00ff */
[----:B------:R-:W0:Y:S01]  /*91d0*/  SHFL.BFLY PT, R4, R3, 0x1, 0x1f ;  /* 0x0c201f0003047f89 */ /* 0x000e2200000e0000 */
[----:B------:R-:W-:Y:S02]  /*91e0*/  WARPGROUP.DEPBAR.LE gsb0, 0x0 ;  /* 0x00008000000079c5 */ /* 0x000fe40000010000 */
[----:B------:R-:W-:-:S06]  /*91f0*/  WARPGROUP.ARRIVE ;  /* 0x00000000000079c5 */ /* 0x000fcc0000000000 */
[----:B------:R-:W-:Y:S01]  /*9200*/  HGMMA.64x96x16.F32.BF16 R24, gdesc[UR4].tnspB, R24, gsb0 ;  /* 0x41600000041879f0 */ /* 0x000fe20008001818 */
[----:B------:R-:W-:Y:S01]  /*9210*/  UIADD3 UR4, UR60, 0x600, URZ ;  /* 0x000006003c047890 */ /* 0x000fe2000fffe03f */
[----:B0-----:R-:W-:Y:S01]  /*9220*/  FADD.FTZ R12, R3, R4 ;  /* 0x00000004030c7221 */ /* 0x001fe20000010000 */
[----:B------:R-:W-:Y:S01]  /*9230*/  UIADD3 UR6, UR8, 0x100, URZ ;  /* 0x0000010008067890 */ /* 0x000fe2000fffe03f */
[----:B------:R-:W-:Y:S01]  /*9240*/  IMAD.MOV.U32 R3, RZ, RZ, -0x800000 ;  /* 0xff800000ff037424 */ /* 0x000fe200078e00ff */
[----:B------:R-:W-:Y:S01]  /*9250*/  UMOV UR5, 0xc0000010 ;  /* 0xc000001000057882 */ /* 0x000fe20000000000 */
[----:B------:R-:W-:Y:S01]  /*9260*/  UMOV UR7, 0x80000020 ;  /* 0x8000002000077882 */ /* 0x000fe20000000000 */
[----:B------:R-:W-:Y:S02]  /*9270*/  FSETP.NE.FTZ.AND P0, PT, R12, RZ, PT ;  /* 0x000000ff0c00720b */ /* 0x000fe40003f15000 */
[----:B------:R-:W-:-:S06]  /*9280*/  CS2R R4, SRZ ;  /* 0x0000000000047805 */ /* 0x000fcc000001ff00 */
[----:B------:R-:W-:Y:S05]  /*9290*/  @P2 MUFU.RCP R4, R11 ;  /* 0x0000000b00042308 */ /* 0x000fea0000001000 */
[----:B------:R-:W-:-:S03]  /*92a0*/  @P0 FMUL.FTZ R7, R7, 0.69314718246459960938 ;  /* 0x3f31721807070820 */ /* 0x000fc60000410000 */
[----:B------:R-:W0:Y:S08]  /*92b0*/  @P0 MUFU.LG2 R8, R12 ;  /* 0x0000000c00080308 */ /* 0x000e300000000c00 */
[----:B------:R-:W1:Y:S01]  /*92c0*/  @P0 MUFU.RCP R5, R12 ;  /* 0x0000000c00050308 */ /* 0x000e620000001000 */
[----:B0-----:R-:W-:-:S04]  /*92d0*/  @P0 FMUL.FTZ R8, R8, 0.69314718246459960938 ;  /* 0x3f31721808080820 */ /* 0x001fc80000410000 */
[----:B------:R-:W-:Y:S01]  /*92e0*/  @P0 FFMA.FTZ R3, R7, R0, R8 ;  /* 0x0000000007030223 */ /* 0x000fe20000010008 */
[----:B------:R-:W-:Y:S01]  /*92f0*/  IMAD.U32 R0, RZ, RZ, UR11 ;  /* 0x0000000bff007e24 */ /* 0x000fe2000f8e00ff */
[----:B------:R-:W-:-:S04]  /*9300*/  PLOP3.LUT P0, PT, PT, PT, PT, 0x8, 0x0 ;  /* 0x000000000000781c */ /* 0x000fc80003f0e170 */
[----:B------:R0:W-:Y:S01]  /*9310*/  STL [R1+0xc], R0 ;  /* 0x00000c0001007387 */ /* 0x0001e20000100800 */
        /* <DEDUP_REMOVED lines=31> */
[----:B------:R-:W-:-:S04]  /*9510*/  USEL UR4, URZ, 0x1, UP0 ;  /* 0x000000013f047887 */ /* 0x000fc80008000000 */
[----:B------:R-:W-:Y:S01]  /*9520*/  ULOP3.LUT UR39, UR39, UR4, URZ, 0x3c, !UPT ;  /* 0x0000000427277292 */ /* 0x000fe2000f8e3c3f */
[----:B------:R-:W-:Y:S02]  /*9530*/  WARPGROUP.DEPBAR.LE gsb0, 0x0 ;  /* 0x00008000000079c5 */ /* 0x000fe40000010000 */
[----:B------:R0:W-:Y:S01]  /*9540*/  @!P1 SYNCS.ARRIVE.TRANS64.RED.A1T0 RZ, [R6+URZ], RZ ;  /* 0x000000ff06ff99a7 */ /* 0x0001e2000810043f */
[-C--:B-1----:R-:W-:Y:S01]  /*9550*/  FMUL.FTZ R20, R24, R5.reuse ;  /* 0x0000000518147220 */ /* 0x082fe20000410000 */
        /* <DEDUP_REMOVED lines=46> */
[----:B0-----:R-:W-:-:S07]  /*9840*/  FMUL.FTZ R71, R71, R4 ;  /* 0x0000000447477220 */ /* 0x001fce0000410000 */
.L_x_175:
[----:B------:R-:W0:Y:S08]  /*9850*/  S2UR UR4, SR_CgaCtaId ;  /* 0x00000000000479c3 */ /* 0x000e300000008800 */
[----:B------:R-:W-:Y:S06]  /*9860*/  BAR.SYNC.DEFER_BLOCKING 0x5, 0x200 ;  /* 0x0148000000007b1d */ /* 0x000fec0000010000 */
[----:B------:R-:W-:Y:S01]  /*9870*/  UMOV UR37, 0x400 ;  /* 0x0000040000257882 */ /* 0x000fe20000000000 */
[----:B------:R-:W-:Y:S01]  /*9880*/  BSSY B0, `(.L_x_196) ;  /* 0x00002c4000007945 */ /* 0x000fe20003800000 */
[----:B0-----:R-:W-:-:S09]  /*9890*/  ULEA UR37, UR4, UR37, 0x18 ;  /* 0x0000002504257291 */ /* 0x001fd2000f8ec03f */
[----:B------:R-:W0:Y:S02]  /*98a0*/  LDS.128 R4, [UR37+0x31cd0] ;  /* 0x031cd025ff047984 */ /* 0x000e240008000c00 */
[----:B0-----:R-:W-:Y:S02]  /*98b0*/  R2UR UR6, R5 ;  /* 0x00000000050672ca */ /* 0x001fe400000e0000 */
[----:B------:R-:W-:Y:S02]  /*98c0*/  R2UR UR5, R6 ;  /* 0x00000000060572ca */ /* 0x000fe400000e0000 */
[----:B------:R-:W-:Y:S01]  /*98d0*/  R2UR UR7, R7 ;  /* 0x00000000070772ca */ /* 0x000fe200000e0000 */
[----:B------:R-:W-:Y:S06]  /*98e0*/  BAR.ARV 0x4, 0x200 ;  /* 0x0108000000007b1d */ /* 0x000fec0000002000 */
[----:B------:R-:W-:Y:S08]  /*98f0*/  @P0 BRA `(.L_x_197) ;  /* 0x0000001c00cc0947 */ /* 0x000ff00003800000 */
[----:B------:R-:W2:Y:S01]  /*9900*/  LDL.LU R9, [R1+0x8] ;  /* 0x0000080001097983 */ /* 0x000ea20000300800 */
[----:B------:R-:W0:Y:S01]  /*9910*/  S2UR UR4, SR_SWINHI ;  /* 0x00000000000479c3 */ /* 0x000e220000002f00 */
[----:B------:R-:W-:Y:S01]  /*9920*/  R2UR UR16, R18 ;  /* 0x00000000121072ca */ /* 0x000fe200000e0000 */
[----:B------:R-:W-:Y:S01]  /*9930*/  ULDC.64 UR10, c[0x0][0xc00] ;  /* 0x00030000000a7ab9 */ /* 0x000fe20000000a00 */
[----:B------:R-:W3:Y:S04]  /*9940*/  LDL.LU R8, [R1+0x10] ;  /* 0x0000100001087983 */ /* 0x000ee80000300800 */
[----:B------:R-:W4:Y:S04]  /*9950*/  LDL R0, [R1+0x44] ;  /* 0x0000440001007983 */ /* 0x000f280000100800 */
[----:B------:R-:W4:Y:S01]  /*9960*/  LDL R82, [R1] ;  /* 0x0000000001527983 */ /* 0x000f220000100800 */
[----:B------:R-:W-:Y:S01]  /*9970*/  ULDC.64 UR18, c[0x0][0x208] ;  /* 0x0000820000127ab9 */ /* 0x000fe20000000a00 */
[----:B------:R-:W-:-:S02]  /*9980*/  R2UR UR15, R22 ;  /* 0x00000000160f72ca */ /* 0x000fc400000e0000 */
[----:B------:R-:W4:Y:S01]  /*9990*/  LDL R84, [R1+0x40] ;  /* 0x0000400001547983 */ /* 0x000f220000100800 */
[----:B------:R-:W-:Y:S01]  /*99a0*/  R2UR UR20, R155 ;  /* 0x000000009b1472ca */ /* 0x000fe200000e0000 */
[----:B------:R-:W-:Y:S01]  /*99b0*/  UMOV UR8, UR37 ;  /* 0x0000002500087c82 */ /* 0x000fe20008000000 */
[----:B0-----:R-:W-:Y:S01]  /*99c0*/  UMOV UR9, UR4 ;  /* 0x0000000400097c82 */ /* 0x001fe20008000000 */
[----:B------:R-:W-:Y:S02]  /*99d0*/  IMAD.U32 R74, RZ, RZ, UR8 ;  /* 0x00000008ff4a7e24 */ /* 0x000fe4000f8e00ff */
[----:B------:R-:W-:Y:S01]  /*99e0*/  IMAD.U32 R75, RZ, RZ, UR9 ;  /* 0x00000009ff4b7e24 */ /* 0x000fe2000f8e00ff */
[----:B------:R-:W-:Y:S01]  /*99f0*/  BAR.SYNC.DEFER_BLOCKING 0x1, 0x180 ;  /* 0x0046000000007b1d */ /* 0x000fe20000010000 */
[----:B--2---:R-:W-:Y:S02]  /*9a00*/  R2UR UR14, R9 ;  /* 0x00000000090e72ca */ /* 0x004fe400000e0000 */
[----:B---3--:R-:W-:Y:S01]  /*9a10*/  R2UR UR13, R8 ;  /* 0x00000000080d72ca */ /* 0x008fe200000e0000 */
[----:B----4-:R-:W-:Y:S01]  /*9a20*/  IMAD.WIDE R4, R0, 0x2, R74 ;  /* 0x0000000200047825 */ /* 0x010fe200078e024a */
[----:B------:R-:W-:-:S02]  /*9a30*/  R2UR UR21, R82 ;  /* 0x00000000521572ca */ /* 0x000fc400000e0000 */
[C---:B------:R-:W-:Y:S02]  /*9a40*/  IADD3 R27, P4, R4.reuse, 0x20, RZ ;  /* 0x00000020041b7810 */ /* 0x040fe40007f9e0ff */
[C---:B------:R-:W-:Y:S02]  /*9a50*/  IADD3 R77, P3, R4.reuse, 0x3000, RZ ;  /* 0x00003000044d7810 */ /* 0x040fe40007f7e0ff */
[----:B------:R-:W-:Y:S02]  /*9a60*/  LOP3.LUT R0, R27, 0x180, RZ, 0xc0, !PT ;  /* 0x000001801b007812 */ /* 0x000fe400078ec0ff */
[----:B------:R-:W-:Y:S02]  /*9a70*/  LOP3.LUT R7, R4, 0x180, RZ, 0xc0, !PT ;  /* 0x0000018004077812 */ /* 0x000fe400078ec0ff */
[----:B------:R-:W-:Y:S02]  /*9a80*/  SHF.R.U64 R0, R0, 0x3, RZ ;  /* 0x0000000300007819 */ /* 0x000fe400000012ff */
[----:B------:R-:W-:-:S02]  /*9a90*/  IADD3 R79, P2, R4, 0x3020, RZ ;  /* 0x00003020044f7810 */ /* 0x000fc40007f5e0ff */
[----:B------:R-:W-:Y:S02]  /*9aa0*/  LOP3.LUT R6, R77, 0x180, RZ, 0xc0, !PT ;  /* 0x000001804d067812 */ /* 0x000fe400078ec0ff */
[C---:B------:R-:W-:Y:S02]  /*9ab0*/  IADD3 R81, P1, R4.reuse, 0x6000, RZ ;  /* 0x0000600004517810 */ /* 0x040fe40007f3e0ff */
[----:B------:R-:W-:Y:S02]  /*9ac0*/  IADD3 R83, P0, R4, 0x6020, RZ ;  /* 0x0000602004537810 */ /* 0x000fe40007f1e0ff */
[----:B------:R-:W-:Y:S02]  /*9ad0*/  SHF.R.U64 R7, R7, 0x3, RZ ;  /* 0x0000000307077819 */ /* 0x000fe400000012ff */
[----:B------:R-:W-:Y:S02]  /*9ae0*/  LOP3.LUT R12, R0, R27, RZ, 0x3c, !PT ;  /* 0x0000001b000c7212 */ /* 0x000fe400078e3cff */
[----:B------:R-:W-:-:S02]  /*9af0*/  LOP3.LUT R0, R79, 0x180, RZ, 0xc0, !PT ;  /* 0x000001804f007812 */ /* 0x000fc400078ec0ff */
[----:B------:R-:W-:Y:S02]  /*9b00*/  SHF.R.U64 R6, R6, 0x3, RZ ;  /* 0x0000000306067819 */ /* 0x000fe400000012ff */
[----:B------:R-:W-:Y:S02]  /*9b10*/  LOP3.LUT R8, R81, 0x180, RZ, 0xc0, !PT ;  /* 0x0000018051087812 */ /* 0x000fe400078ec0ff */
[----:B------:R-:W-:Y:S01]  /*9b20*/  LOP3.LUT R10, R83, 0x180, RZ, 0xc0, !PT ;  /* 0x00000180530a7812 */ /* 0x000fe200078ec0ff */
[--C-:B------:R-:W-:Y:S01]  /*9b30*/  IMAD.X R13, RZ, RZ, R5.reuse, P4 ;  /* 0x000000ffff0d7224 */ /* 0x100fe200020e0605 */
[----:B------:R-:W-:Y:S01]  /*9b40*/  LOP3.LUT R4, R7, R4, RZ, 0x3c, !PT ;  /* 0x0000000407047212 */ /* 0x000fe200078e3cff */
[--C-:B------:R-:W-:Y:S01]  /*9b50*/  IMAD.X R15, RZ, RZ, R5.reuse, P3 ;  /* 0x000000ffff0f7224 */ /* 0x100fe200018e0605 */
[----:B------:R-:W-:Y:S02]  /*9b60*/  SHF.R.U64 R0, R0, 0x3, RZ ;  /* 0x0000000300007819 */ /* 0x000fe400000012ff */
[----:B------:R-:W-:Y:S01]  /*9b70*/  LOP3.LUT R14, R6, R77, RZ, 0x3c, !PT ;  /* 0x0000004d060e7212 */ /* 0x000fe200078e3cff */
[--C-:B------:R-:W-:Y:S01]  /*9b80*/  IMAD.X R25, RZ, RZ, R5.reuse, P2 ;  /* 0x000000ffff197224 */ /* 0x100fe200010e0605 */
[----:B------:R-:W-:Y:S01]  /*9b90*/  SHF.R.U64 R8, R8, 0x3, RZ ;  /* 0x0000000308087819 */ /* 0x000fe200000012ff */
[--C-:B------:R-:W-:Y:S01]  /*9ba0*/  IMAD.X R9, RZ, RZ, R5.reuse, P1 ;  /* 0x000000ffff097224 */ /* 0x100fe200008e0605 */
[----:B------:R-:W-:Y:S01]  /*9bb0*/  SHF.R.U64 R10, R10, 0x3, RZ ;  /* 0x000000030a0a7819 */ /* 0x000fe200000012ff */
[----:B------:R-:W-:Y:S01]  /*9bc0*/  IMAD.X R11, RZ, RZ, R5, P0 ;  /* 0x000000ffff0b7224 */ /* 0x000fe200000e0605 */
[----:B------:R-:W-:-:S02]  /*9bd0*/  MOV R26, R4 ;  /* 0x00000004001a7202 */ /* 0x000fc40000000f00 */
[----:B------:R-:W-:Y:S02]  /*9be0*/  F2FP.BF16.F32.PACK_AB R4, R21, R20 ;  /* 0x000000141504723e */ /* 0x000fe400000010ff */
[----:B------:R-:W-:Y:S02]  /*9bf0*/  F2FP.BF16.F32.PACK_AB R5, R73, R72 ;  /* 0x000000484905723e */ /* 0x000fe400000010ff */
[----:B------:R-:W-:Y:S02]  /*9c00*/  F2FP.BF16.F32.PACK_AB R6, R29, R28 ;  /* 0x0000001c1d06723e */ /* 0x000fe400000010ff */
[----:B------:R-:W-:Y:S02]  /*9c10*/  F2FP.BF16.F32.PACK_AB R7, R31, R30 ;  /* 0x0000001e1f07723e */ /* 0x000fe400000010ff */
[----:B------:R-:W-:Y:S02]  /*9c20*/  LOP3.LUT R24, R0, R79, RZ, 0x3c, !PT ;  /* 0x0000004f00187212 */ /* 0x000fe400078e3cff */
[----:B------:R-:W-:-:S02]  /*9c30*/  MOV R0, R12 ;  /* 0x0000000c00007202 */ /* 0x000fc40000000f00 */
[----:B------:R-:W-:Y:S02]  /*9c40*/  MOV R80, R14 ;  /* 0x0000000e00507202 */ /* 0x000fe40000000f00 */
[----:B------:R-:W-:Y:S02]  /*9c50*/  LOP3.LUT R8, R8, R81, RZ, 0x3c, !PT ;  /* 0x0000005108087212 */ /* 0x000fe400078e3cff */
[----:B------:R-:W-:Y:S02]  /*9c60*/  LOP3.LUT R10, R10, R83, RZ, 0x3c, !PT ;  /* 0x000000530a0a7212 */ /* 0x000fe400078e3cff */
[----:B------:R-:W-:Y:S02]  /*9c70*/  F2FP.BF16.F32.PACK_AB R12, R33, R32 ;  /* 0x00000020210c723e */ /* 0x000fe400000010ff */
[----:B------:R-:W-:Y:S02]  /*9c80*/  F2FP.BF16.F32.PACK_AB R13, R35, R34 ;  /* 0x00000022230d723e */ /* 0x000fe400000010ff */
[----:B------:R-:W-:-:S02]  /*9c90*/  F2FP.BF16.F32.PACK_AB R14, R37, R36 ;  /* 0x00000024250e723e */ /* 0x000fc400000010ff */
[----:B------:R-:W-:Y:S01]  /*9ca0*/  F2FP.BF16.F32.PACK_AB R15, R39, R38 ;  /* 0x00000026270f723e */ /* 0x000fe200000010ff */
[----:B------:R0:W-:Y:S01]  /*9cb0*/  STSM.16.M88.4 [R26], R4 ;  /* 0x000000041a007844 */ /* 0x0001e20000000200 */
[----:B------:R-:W-:Y:S02]  /*9cc0*/  MOV R78, R8 ;  /* 0x00000008004e7202 */ /* 0x000fe40000000f00 */
[----:B------:R-:W-:Y:S01]  /*9cd0*/  MOV R18, R10 ;  /* 0x0000000a00127202 */ /* 0x000fe20000000f00 */
[----:B------:R1:W-:Y:S01]  /*9ce0*/  STSM.16.M88.4 [R0], R12 ;  /* 0x0000000c00007844 */ /* 0x0003e20000000200 */
[----:B------:R-:W-:Y:S02]  /*9cf0*/  MOV R79, R24 ;  /* 0x00000018004f7202 */ /* 0x000fe40000000f00 */
[----:B------:R-:W-:Y:S02]  /*9d00*/  F2FP.BF16.F32.PACK_AB R8, R49, R48 ;  /* 0x000000303108723e */ /* 0x000fe400000010ff */
[----:B------:R-:W-:-:S02]  /*9d10*/  F2FP.BF16.F32.PACK_AB R9, R51, R50 ;  /* 0x000000323309723e */ /* 0x000fc400000010ff */
[----:B------:R-:W-:Y:S02]  /*9d20*/  F2FP.BF16.F32.PACK_AB R10, R53, R52 ;  /* 0x00000034350a723e */ /* 0x000fe400000010ff */
[----:B------:R-:W-:Y:S02]  /*9d30*/  F2FP.BF16.F32.PACK_AB R11, R55, R54 ;  /* 0x00000036370b723e */ /* 0x000fe400000010ff */
[----:B0-----:R-:W-:Y:S02]  /*9d40*/  F2FP.BF16.F32.PACK_AB R4, R41, R40 ;  /* 0x000000282904723e */ /* 0x001fe400000010ff */
[----:B------:R-:W-:Y:S02]  /*9d50*/  F2FP.BF16.F32.PACK_AB R5, R43, R42 ;  /* 0x0000002a2b05723e */ /* 0x000fe400000010ff */
[----:B------:R-:W-:Y:S02]  /*9d60*/  F2FP.BF16.F32.PACK_AB R6, R45, R44 ;  /* 0x0000002c2d06723e */ /* 0x000fe400000010ff */
[----:B------:R-:W-:-:S02]  /*9d70*/  F2FP.BF16.F32.PACK_AB R7, R47, R46 ;  /* 0x0000002e2f07723e */ /* 0x000fc400000010ff */
[----:B-1----:R-:W-:Y:S02]  /*9d80*/  F2FP.BF16.F32.PACK_AB R12, R57, R56 ;  /* 0x00000038390c723e */ /* 0x002fe400000010ff */
[----:B------:R-:W-:Y:S02]  /*9d90*/  F2FP.BF16.F32.PACK_AB R13, R59, R58 ;  /* 0x0000003a3b0d723e */ /* 0x000fe400000010ff */
[----:B------:R-:W-:Y:S02]  /*9da0*/  F2FP.BF16.F32.PACK_AB R14, R61, R60 ;  /* 0x0000003c3d0e723e */ /* 0x000fe400000010ff */
[----:B------:R-:W-:Y:S02]  /*9db0*/  F2FP.BF16.F32.PACK_AB R15, R63, R62 ;  /* 0x0000003e3f0f723e */ /* 0x000fe400000010ff */
[----:B------:R-:W-:Y:S02]  /*9dc0*/  F2FP.BF16.F32.PACK_AB R24, R65, R64 ;  /* 0x000000404118723e */ /* 0x000fe400000010ff */
[----:B------:R-:W-:-:S02]  /*9dd0*/  F2FP.BF16.F32.PACK_AB R25, R67, R66 ;  /* 0x000000424319723e */ /* 0x000fc400000010ff */
[----:B------:R-:W-:Y:S02]  /*9de0*/  F2FP.BF16.F32.PACK_AB R26, R69, R68 ;  /* 0x00000044451a723e */ /* 0x000fe400000010ff */
[----:B------:R-:W-:Y:S01]  /*9df0*/  F2FP.BF16.F32.PACK_AB R27, R71, R70 ;  /* 0x00000046471b723e */ /* 0x000fe200000010ff */
[----:B------:R-:W-:Y:S04]  /*9e00*/  STSM.16.M88.4 [R80], R4 ;  /* 0x0000000450007844 */ /* 0x000fe80000000200 */
[----:B------:R-:W-:Y:S04]  /*9e10*/  STSM.16.M88.4 [R79], R8 ;  /* 0x000000084f007844 */ /* 0x000fe80000000200 */
[----:B------:R-:W-:Y:S04]  /*9e20*/  STSM.16.M88.4 [R78], R12 ;  /* 0x0000000c4e007844 */ /* 0x000fe80000000200 */
[----:B------:R0:W-:Y:S01]  /*9e30*/  STSM.16.M88.4 [R18], R24 ;  /* 0x0000001812007844 */ /* 0x0001e20000000200 */
[----:B------:R-:W-:Y:S01]  /*9e40*/  USHF.L.U32 UR4, UR14, 0x2, URZ ;  /* 0x000000020e047899 */ /* 0x000fe2000800063f */
[----:B------:R-:W-:Y:S01]  /*9e50*/  BAR.SYNC.DEFER_BLOCKING 0x1, 0x180 ;  /* 0x0046000000007b1d */ /* 0x000fe20000010000 */
[----:B------:R-:W-:Y:S01]  /*9e60*/  ISETP.NE.U32.AND P0, PT, RZ, UR10, PT ;  /* 0x0000000aff007c0c */ /* 0x000fe2000bf05070 */
[----:B------:R-:W-:-:S02]  /*9e70*/  USHF.L.U64.HI UR12, UR14, 0x2, UR13 ;  /* 0x000000020e0c7899 */ /* 0x000fc4000801020d */
[----:B------:R-:W-:Y:S01]  /*9e80*/  UIADD3 UR8, UP0, UR4, UR10, URZ ;  /* 0x0000000a04087290 */ /* 0x000fe2000ff1e03f */
[----:B------:R-:W-:-:S03]  /*9e90*/  ISETP.NE.AND.EX P0, PT, RZ, UR11, PT, P0 ;  /* 0x0000000bff007c0c */ /* 0x000fc6000bf05300 */
[----:B------:R-:W-:Y:S02]  /*9ea0*/  UIADD3.X UR9, UR12, UR11, URZ, UP0, !UPT ;  /* 0x0000000b0c097290 */ /* 0x000fe400087fe43f */
[----:B------:R-:W-:Y:S01]  /*9eb0*/  IMAD.U32 R76, RZ, RZ, UR8 ;  /* 0x00000008ff4c7e24 */ /* 0x000fe2000f8e00ff */
[----:B0-----:R-:W0:Y:S03]  /*9ec0*/  LDC R18, c[0x0][0xbe8] ;  /* 0x0002fa00ff127b82 */ /* 0x001e260000000800 */
[----:B------:R-:W-:Y:S01]  /*9ed0*/  IMAD.U32 R77, RZ, RZ, UR9 ;  /* 0x00000009ff4d7e24 */ /* 0x000fe2000f8e00ff */
[----:B------:R-:W-:-:S04]  /*9ee0*/  ULDC.64 UR8, c[0x0][0xc08] ;  /* 0x0003020000087ab9 */ /* 0x000fc80000000a00 */
[----:B------:R-:W2:Y:S01]  /*9ef0*/  @P0 LDG.E R0, desc[UR18][R76.64] ;  /* 0x000000124c000981 */ /* 0x000ea2000c1e1900 */
[----:B------:R-:W-:-:S04]  /*9f00*/  UISETP.NE.U32.AND UP0, UPT, UR8, URZ, UPT ;  /* 0x0000003f0800728c */ /* 0x000fc8000bf05070 */
[----:B------:R-:W-:Y:S01]  /*9f10*/  UISETP.NE.AND.EX UP0, UPT, UR9, URZ, UPT, UP0 ;  /* 0x0000003f0900728c */ /* 0x000fe2000bf05300 */
[----:B0-----:R-:W-:-:S05]  /*9f20*/  ISETP.NE.AND P1, PT, R18, 0x1, PT ;  /* 0x000000011200780c */ /* 0x001fca0003f25270 */
[----:B------:R-:W-:-:S05]  /*9f30*/  PLOP3.LUT P4, PT, PT, PT, UP0, 0x80, 0x0 ;  /* 0x000000000000781c */ /* 0x000fca0003f8f008 */
[----:B------:R-:W-:-:S03]  /*9f40*/  @UP0 UIADD3 UR8, UP1, UR4, UR8, URZ ;  /* 0x0000000804080290 */ /* 0x000fc6000ff3e03f */
[----:B------:R-:W-:Y:S01]  /*9f50*/  ULDC UR4, c[0x0][0xa88] ;  /* 0x0002a20000047ab9 */ /* 0x000fe20000000800 */
[----:B------:R-:W-:Y:S01]  /*9f60*/  @UP0 UIADD3.X UR9, UR12, UR9, URZ, UP1, !UPT ;  /* 0x000000090c090290 */ /* 0x000fe20008ffe43f */
[----:B------:R-:W-:Y:S01]  /*9f70*/  IMAD.U32 R9, RZ, RZ, UR4 ;  /* 0x00000004ff097e24 */ /* 0x000fe2000f8e00ff */
[----:B------:R-:W-:Y:S01]  /*9f80*/  UISETP.NE.AND UP0, UPT, UR16, URZ, UPT ;  /* 0x0000003f1000728c */ /* 0x000fe2000bf05270 */
[----:B------:R-:W-:Y:S01]  /*9f90*/  ULDC UR4, c[0x0][0xad4] ;  /* 0x0002b50000047ab9 */ /* 0x000fe20000000800 */
[----:B------:R-:W0:Y:S01]  /*9fa0*/  @P1 LDC R6, c[0x0][0xbec] ;  /* 0x0002fb00ff061b82 */ /* 0x000e220000000800 */
[----:B------:R-:W-:Y:S01]  /*9fb0*/  IMAD.U32 R4, RZ, RZ, UR8 ;  /* 0x00000008ff047e24 */ /* 0x000fe2000f8e00ff */
[----:B------:R-:W-:Y:S01]  /*9fc0*/  USEL UR4, UR16, UR4, UP0 ;  /* 0x0000000410047287 */ /* 0x000fe20008000000 */
[----:B------:R-:W-:-:S03]  /*9fd0*/  IMAD.U32 R5, RZ, RZ, UR9 ;  /* 0x00000009ff057e24 */ /* 0x000fc6000f8e00ff */
[----:B------:R-:W-:Y:S02]  /*9fe0*/  UISETP.GT.AND UP1, UPT, UR4, 0x1, UPT ;  /* 0x000000010400788c */ /* 0x000fe4000bf24270 */
[----:B------:R-:W1:Y:S01]  /*9ff0*/  @P1 LDC R11, c[0x0][0xbf0] ;  /* 0x0002fc00ff0b1b82 */ /* 0x000e620000000800 */
[----:B------:R3:W5:Y:S01]  /*a000*/  @P4 LDG.E R9, desc[UR18][R4.64] ;  /* 0x0000001204094981 */ /* 0x000762000c1e1900 */
[----:B------:R-:W-:Y:S02]  /*a010*/  UMOV UR19, 0x9b8 ;  /* 0x000009b800137882 */ /* 0x000fe40000000000 */
[----:B------:R-:W-:Y:S02]  /*a020*/  USEL UR19, UR19, 0x978, UP1 ;  /* 0x0000097813137887 */ /* 0x000fe40008800000 */
[----:B------:R-:W-:Y:S01]  /*a030*/  UISETP.NE.U32.AND UP0, UPT, UR10, URZ, UPT ;  /* 0x0000003f0a00728c */ /* 0x000fe2000bf05070 */
[----:B------:R-:W-:Y:S01]  /*a040*/  IMAD.U32 R13, RZ, RZ, UR21 ;  /* 0x00000015ff0d7e24 */ /* 0x000fe2000f8e00ff */
[----:B------:R-:W-:-:S02]  /*a050*/  UMOV UR4, URZ ;  /* 0x0000003f00047c82 */ /* 0x000fc40008000000 */
[----:B------:R-:W-:Y:S01]  /*a060*/  UISETP.NE.AND.EX UP0, UPT, UR11, URZ, UPT, UP0 ;  /* 0x0000003f0b00728c */ /* 0x000fe2000bf05300 */
[----:B------:R-:W-:Y:S01]  /*a070*/  IMAD R13, R13, 0xc0, R84 ;  /* 0x000000c00d0d7824 */ /* 0x000fe200078e0254 */
[----:B------:R-:W-:Y:S02]  /*a080*/  USEL UR9, UR15, URZ, UP1 ;  /* 0x0000003f0f097287 */ /* 0x000fe40008800000 */
[----:B------:R-:W-:Y:S02]  /*a090*/  USEL UR8, UR14, URZ, !UP0 ;  /* 0x0000003f0e087287 */ /* 0x000fe4000c000000 */
[----:B------:R-:W-:Y:S01]  /*a0a0*/  USEL UR18, UR13, URZ, !UP0 ;  /* 0x0000003f0d127287 */ /* 0x000fe2000c000000 */
[----:B------:R-:W-:Y:S02]  /*a0b0*/  ULDC.64 UR10, c[0x0][UR19+0x218] ;  /* 0x00008600130a7abb */ /* 0x000fe40008000a00 */
[----:B------:R-:W-:Y:S01]  /*a0c0*/  ULDC.64 UR12, c[0x0][UR19+0x220] ;  /* 0x00008800130c7abb */ /* 0x000fe20008000a00 */
[----:B------:R-:W-:Y:S01]  /*a0d0*/  ULDC.64 UR14, c[0x0][UR19+0x228] ;  /* 0x00008a00130e7abb */ /* 0x000fe20008000a00 */
[----:B------:R-:W-:-:S02]  /*a0e0*/  UIMAD.WIDE.U32 UR16, UR10, UR20, URZ ;  /* 0x000000140a1072a5 */ /* 0x000fc4000f8e003f */
[----:B------:R-:W-:Y:S02]  /*a0f0*/  UIMAD UR13, UR13, UR8, URZ ;  /* 0x000000080d0d72a4 */ /* 0x000fe4000f8e023f */
[----:B------:R-:W-:Y:S01]  /*a100*/  UIMAD UR20, UR11, UR20, URZ ;  /* 0x000000140b1472a4 */ /* 0x000fe2000f8e023f */
[----:B------:R-:W-:Y:S01]  /*a110*/  IMAD.MOV.U32 R7, RZ, RZ, R13 ;  /* 0x000000ffff077224 */ /* 0x000fe200078e000d */
[----:B------:R-:W-:Y:S02]  /*a120*/  UIMAD.WIDE.U32 UR10, UR12, UR8, URZ ;  /* 0x000000080c0a72a5 */ /* 0x000fe4000f8e003f */
[----:B------:R-:W-:Y:S02]  /*a130*/  UIMAD.WIDE.U32 UR22, UR14, UR9, URZ ;  /* 0x000000090e1672a5 */ /* 0x000fe4000f8e003f */
[----:B------:R-:W-:Y:S02]  /*a140*/  UIMAD UR9, UR15, UR9, URZ ;  /* 0x000000090f0972a4 */ /* 0x000fe4000f8e023f */
[----:B------:R-:W-:-:S02]  /*a150*/  UIMAD UR13, UR12, UR18, UR13 ;  /* 0x000000120c0d72a4 */ /* 0x000fc4000f8e020d */
[----:B------:R-:W-:Y:S01]  /*a160*/  UIADD3 UR20, UR17, UR20, URZ ;  /* 0x0000001411147290 */ /* 0x000fe2000fffe03f */
[----:B---3--:R-:W-:Y:S02]  /*a170*/  IMAD.U32 R4, RZ, RZ, UR22 ;  /* 0x00000016ff047e24 */ /* 0x008fe4000f8e00ff */
[----:B------:R-:W-:Y:S02]  /*a180*/  IMAD.U32 R5, RZ, RZ, UR23 ;  /* 0x00000017ff057e24 */ /* 0x000fe4000f8e00ff */
[----:B------:R-:W-:Y:S01]  /*a190*/  IMAD.U32 R15, RZ, RZ, UR21 ;  /* 0x00000015ff0f7e24 */ /* 0x000fe2000f8e00ff */
[----:B--2---:R-:W-:Y:S01]  /*a1a0*/  @P0 R2UR UR4, R0 ;  /* 0x00000000000402ca */ /* 0x004fe200000e0000 */
[----:B0-----:R-:W-:-:S05]  /*a1b0*/  @P1 IMAD.HI.U32 R0, R13, R6, RZ ;  /* 0x000000060d001227 */ /* 0x001fca00078e00ff */
[----:B-1----:R-:W-:-:S07]  /*a1c0*/  @P1 SHF.R.U32.HI R7, RZ, R11, R0 ;  /* 0x0000000bff071219 */ /* 0x002fce0000011600 */
[----:B------:R-:W-:Y:S02]  /*a1d0*/  UIADD3 UR16, UP0, UP2, UR10, UR16, UR4 ;  /* 0x000000100a107290 */ /* 0x000fe4000fa1e004 */
[----:B------:R-:W-:Y:S01]  /*a1e0*/  UIADD3 UR10, UR23, UR9, URZ ;  /* 0x00000009170a7290 */ /* 0x000fe2000fffe03f */
[----:B------:R-:W-:Y:S01]  /*a1f0*/  IMAD.MOV R11, RZ, RZ, -R7 ;  /* 0x000000ffff0b7224 */ /* 0x000fe200078e0a07 */
[----:B------:R-:W-:Y:S02]  /*a200*/  UIADD3 UR9, UR11, UR13, URZ ;  /* 0x0000000d0b097290 */ /* 0x000fe4000fffe03f */
[----:B------:R-:W-:Y:S01]  /*a210*/  USHF.R.S32.HI UR14, URZ, 0x1f, UR4 ;  /* 0x0000001f3f0e7899 */ /* 0x000fe20008011404 */
[----:B------:R-:W-:Y:S01]  /*a220*/  IMAD R11, R18, R11, R13 ;  /* 0x0000000b120b7224 */ /* 0x000fe200078e020d */
[----:B------:R-:W-:Y:S01]  /*a230*/  IADD3 R4, P2, P3, R7, UR16, R4 ;  /* 0x0000001007047c10 */ /* 0x000fe2000fb5e004 */
[----:B------:R-:W-:Y:S01]  /*a240*/  IMAD.U32 R6, RZ, RZ, UR10 ;  /* 0x0000000aff067e24 */ /* 0x000fe2000f8e00ff */
[----:B------:R-:W-:Y:S01]  /*a250*/  UIADD3.X UR9, UR9, UR20, UR14, UP0, UP2 ;  /* 0x0000001409097290 */ /* 0x000fe200087e440e */
[----:B------:R-:W-:Y:S01]  /*a260*/  SHF.R.S32.HI R5, RZ, 0x1f, R7 ;  /* 0x0000001fff057819 */ /* 0x000fe20000011407 */
[----:B------:R-:W-:Y:S01]  /*a270*/  ULDC.64 UR10, c[0x0][UR19+0x210] ;  /* 0x00008400130a7abb */ /* 0x000fe20008000a00 */
[----:B------:R-:W-:Y:S01]  /*a280*/  SHF.R.S32.HI R0, RZ, 0x1f, R11 ;  /* 0x0000001fff007819 */ /* 0x000fe2000001140b */
[----:B------:R-:W-:Y:S01]  /*a290*/  IMAD R7, R11, UR11, RZ ;  /* 0x0000000b0b077c24 */ /* 0x000fe2000f8e02ff */
[----:B------:R-:W-:Y:S01]  /*a2a0*/  ULDC.64 UR12, c[0x0][0xba8] ;  /* 0x0002ea00000c7ab9 */ /* 0x000fe20000000a00 */
[----:B------:R-:W-:Y:S01]  /*a2b0*/  IADD3.X R5, R5, UR9, R6, P2, P3 ;  /* 0x0000000905057c10 */ /* 0x000fe200097e6406 */
[----:B------:R-:W-:Y:S01]  /*a2c0*/  @!UP1 ULDC UR12, c[0x0][0xb50] ;  /* 0x0002d400000c9ab9 */ /* 0x000fe20000000800 */
[----:B------:R-:W-:Y:S01]  /*a2d0*/  IMAD R7, R0, UR10, R7 ;  /* 0x0000000a00077c24 */ /* 0x000fe2000f8e0207 */
[----:B------:R-:W-:Y:S01]  /*a2e0*/  @!UP1 ULDC UR13, c[0x0][0xb54] ;  /* 0x0002d500000d9ab9 */ /* 0x000fe20000000800 */
[----:B------:R-:W-:-:S04]  /*a2f0*/  IMAD.WIDE.U32 R4, R11, UR10, R4 ;  /* 0x0000000a0b047c25 */ /* 0x000fc8000f8e0004 */
[----:B------:R-:W-:Y:S01]  /*a300*/  IMAD.IADD R5, R5, 0x1, R7 ;  /* 0x0000000105057824 */ /* 0x000fe200078e0207 */
[----:B------:R-:W-:-:S04]  /*a310*/  LEA R8, P2, R4, UR12, 0x2 ;  /* 0x0000000c04087c11 */ /* 0x000fc8000f8410ff */
[----:B------:R-:W-:Y:S01]  /*a320*/  LEA.HI.X R10, R4, UR13, R5, 0x2, P2 ;  /* 0x0000000d040a7c11 */ /* 0x000fe200090f1405 */
[----:B------:R-:W-:Y:S08]  /*a330*/  @P4 BRA `(.L_x_198) ;  /* 0x0000000000144947 */ /* 0x000ff00003800000 */
[----:B------:R-:W-:Y:S05]  /*a340*/  @!P0 BRA `(.L_x_198) ;  /* 0x0000000000108947 */ /* 0x000fea0003800000 */
[----:B------:R-:W-:Y:S02]  /*a350*/  ULDC.64 UR10, c[0x0][0x208] ;  /* 0x00008200000a7ab9 */ /* 0x000fe40000000a00 */
[----:B------:R-:W2:Y:S04]  /*a360*/  LDG.E R0, desc[UR10][R76.64] ;  /* 0x0000000a4c007981 */ /* 0x000ea8000c1e1900 */
[----:B-----5:R-:W2:Y:S02]  /*a370*/  LDG.E R9, desc[UR10][R76.64+0x4] ;  /* 0x0000040a4c097981 */ /* 0x020ea4000c1e1900 */
[----:B--2---:R-:W-:-:S07]  /*a380*/  IMAD.IADD R9, R9, 0x1, -R0 ;  /* 0x0000000109097824 */ /* 0x004fce00078e0a00 */
.L_x_198:
[----:B------:R-:W2:Y:S01]  /*a390*/  LDL R0, [R1+0x3c] ;  /* 0x00003c0001007983 */ /* 0x000ea20000100800 */
[----:B------:R-:W0:Y:S03]  /*a3a0*/  S2R R4, SR_TID.X ;  /* 0x0000000000047919 */ /* 0x000e260000002100 */
[----:B------:R-:W-:Y:S04]  /*a3b0*/  SHFL.IDX PT, R5, R10, RZ, 0x1c1f ;  /* 0x001c1fff0a057589 */ /* 0x000fe800000e0000 */
[----:B------:R-:W-:Y:S04]  /*a3c0*/  SHFL.IDX PT, R6, R8, 0x1, 0x1c1f ;  /* 0x003c1f0008067f89 */ /* 0x000fe800000e0000 */
[----:B------:R-:W-:Y:S01]  /*a3d0*/  SHFL.IDX PT, R7, R10, 0x1, 0x1c1f ;  /* 0x003c1f000a077f89 */ /* 0x000fe200000e0000 */
[----:B0-----:R-:W-:-:S05]  /*a3e0*/  VIADD R12, R4, 0xffffff80 ;  /* 0xffffff80040c7836 */ /* 0x001fca0000000000 */
[----:B------:R-:W-:-:S04]  /*a3f0*/  SHF.R.S32.HI R11, RZ, 0x1f, R12 ;  /* 0x0000001fff0b7819 */ /* 0x000fc8000001140c */
[----:B------:R-:W-:Y:S01]  /*a400*/  LEA.HI R11, R11, R12, RZ, 0x7 ;  /* 0x0000000c0b0b7211 */ /* 0x000fe200078f38ff */
[----:B------:R-:W0:Y:S03]  /*a410*/  SHFL.IDX PT, R4, R8, RZ, 0x1c1f ;  /* 0x001c1fff08047589 */ /* 0x000e2600000e0000 */
[----:B------:R-:W-:-:S05]  /*a420*/  LOP3.LUT R11, R11, 0xffffff80, RZ, 0xc0, !PT ;  /* 0xffffff800b0b7812 */ /* 0x000fca00078ec0ff */
[----:B------:R-:W-:-:S05]  /*a430*/  IMAD.IADD R11, R12, 0x1, -R11 ;  /* 0x000000010c0b7824 */ /* 0x000fca00078e0a0b */
[----:B------:R-:W-:Y:S01]  /*a440*/  LOP3.LUT P0, RZ, R11, 0x3, RZ, 0xc0, !PT ;  /* 0x000000030bff7812 */ /* 0x000fe2000780c0ff */
[----:B------:R-:W-:Y:S01]  /*a450*/  ULDC.64 UR10, c[0x0][0x208] ;  /* 0x00008200000a7ab9 */ /* 0x000fe20000000a00 */
[----:B--2---:R-:W-:Y:S02]  /*a460*/  IMAD R15, R15, 0xc0, R0 ;  /* 0x000000c00f0f7824 */ /* 0x004fe400078e0200 */
[----:B-----5:R-:W-:Y:S02]  /*a470*/  IMAD R0, R9, R18, RZ ;  /* 0x0000001209007224 */ /* 0x020fe400078e02ff */
[----:B------:R-:W-:-:S03]  /*a480*/  VIADD R9, R15, 0x8 ;  /* 0x000000080f097836 */ /* 0x000fc60000000000 */
[-C--:B------:R-:W-:Y:S02]  /*a490*/  ISETP.GE.OR P2, PT, R15, R0.reuse, P0 ;  /* 0x000000000f00720c */ /* 0x080fe40000746670 */
[----:B------:R-:W-:-:S11]  /*a4a0*/  ISETP.GE.OR P0, PT, R9, R0, P0 ;  /* 0x000000000900720c */ /* 0x000fd60000706670 */
[----:B0-----:R0:W-:Y:S04]  /*a4b0*/  @!P2 ST.E desc[UR10][R4.64], R3 ;  /* 0x000000030400a985 */ /* 0x0011e8000c10190a */
[----:B------:R0:W-:Y:S01]  /*a4c0*/  @!P0 ST.E desc[UR10][R6.64], R16 ;  /* 0x0000001006008985 */ /* 0x0001e2000c10190a */
[----:B------:R-:W-:-:S13]  /*a4d0*/  PLOP3.LUT P0, PT, PT, PT, UP1, 0x80, 0x0 ;  /* 0x000000000000781c */ /* 0x000fda0003f0f018 */
[----:B0-----:R-:W-:Y:S05]  /*a4e0*/  @P0 BRA `(.L_x_199) ;  /* 0x00000008002c0947 */ /* 0x001fea0003800000 */
[----:B------:R-:W0:Y:S01]  /*a4f0*/  S2R R11, SR_TID.X ;  /* 0x00000000000b7919 */ /* 0x000e220000002100 */
[----:B------:R-:W1:Y:S01]  /*a500*/  @P1 LDC R21, c[0x0][0xbec] ;  /* 0x0002fb00ff151b82 */ /* 0x000e620000000800 */
[----:B------:R-:W-:Y:S01]  /*a510*/  R2UR UR16, R82 ;  /* 0x00000000521072ca */ /* 0x000fe200000e0000 */
[----:B------:R-:W-:Y:S01]  /*a520*/  ULDC.64 UR12, c[0x0][0xaa0] ;  /* 0x0002a800000c7ab9 */ /* 0x000fe20000000a00 */
[----:B------:R-:W-:Y:S01]  /*a530*/  R2UR UR17, R155 ;  /* 0x000000009b1172ca */ /* 0x000fe200000e0000 */
[----:B------:R-:W-:-:S04]  /*a540*/  ULDC.64 UR10, c[0x0][0x208] ;  /* 0x00008200000a7ab9 */ /* 0x000fc80000000a00 */
[----:B------:R-:W2:Y:S01]  /*a550*/  @P1 LDC R37, c[0x0][0xbf0] ;  /* 0x0002fc00ff251b82 */ /* 0x000ea20000000800 */
[----:B0-----:R-:W-:-:S05]  /*a560*/  VIADD R11, R11, 0xffffff80 ;  /* 0xffffff800b0b7836 */ /* 0x001fca0000000000 */
[----:B------:R-:W-:-:S04]  /*a570*/  SHF.R.S32.HI R76, RZ, 0x1f, R11 ;  /* 0x0000001fff4c7819 */ /* 0x000fc8000001140b */
[----:B------:R-:W-:-:S04]  /*a580*/  LEA.HI R76, R76, R11, RZ, 0x2 ;  /* 0x0000000b4c4c7211 */ /* 0x000fc800078f10ff */
[----:B------:R-:W-:-:S05]  /*a590*/  SHF.R.S32.HI R76, RZ, 0x2, R76 ;  /* 0x00000002ff4c7819 */ /* 0x000fca000001144c */
[----:B------:R-:W-:-:S04]  /*a5a0*/  IMAD R3, R76, 0x20, R17 ;  /* 0x000000204c037824 */ /* 0x000fc800078e0211 */
[----:B------:R-:W-:-:S03]  /*a5b0*/  IMAD.WIDE R74, R3, 0x2, R74 ;  /* 0x00000002034a7825 */ /* 0x000fc600078e024a */
[C---:B------:R-:W-:Y:S02]  /*a5c0*/  IADD3 R9, P0, R74.reuse, 0x1800, RZ ;  /* 0x000018004a097810 */ /* 0x040fe40007f1e0ff */
[C---:B------:R-:W-:Y:S02]  /*a5d0*/  IADD3 R13, P2, R74.reuse, 0x3000, RZ ;  /* 0x000030004a0d7810 */ /* 0x040fe40007f5e0ff */
[C---:B------:R-:W-:Y:S02]  /*a5e0*/  IADD3 R25, P3, R74.reuse, 0x4800, RZ ;  /* 0x000048004a197810 */ /* 0x040fe40007f7e0ff */
[C---:B------:R-:W-:Y:S02]  /*a5f0*/  IADD3 R29, P4, R74.reuse, 0x6000, RZ ;  /* 0x000060004a1d7810 */ /* 0x040fe40007f9e0ff */
[----:B------:R-:W-:Y:S02]  /*a600*/  IADD3 R4, P5, R74, 0x7800, RZ ;  /* 0x000078004a047810 */ /* 0x000fe40007fbe0ff */
[----:B------:R-:W-:-:S02]  /*a610*/  LOP3.LUT R8, R9, 0x180, RZ, 0xc0, !PT ;  /* 0x0000018009087812 */ /* 0x000fc400078ec0ff */
[----:B------:R-:W-:Y:S01]  /*a620*/  LOP3.LUT R12, R13, 0x180, RZ, 0xc0, !PT ;  /* 0x000001800d0c7812 */ /* 0x000fe200078ec0ff */
[----:B------:R-:W-:Y:S01]  /*a630*/  IMAD.X R33, RZ, RZ, R75, P5 ;  /* 0x000000ffff217224 */ /* 0x000fe200028e064b */
[----:B------:R-:W-:Y:S02]  /*a640*/  LOP3.LUT R24, R25, 0x180, RZ, 0xc0, !PT ;  /* 0x0000018019187812 */ /* 0x000fe400078ec0ff */
[----:B------:R-:W-:Y:S02]  /*a650*/  LOP3.LUT R28, R29, 0x180, RZ, 0xc0, !PT ;  /* 0x000001801d1c7812 */ /* 0x000fe400078ec0ff */
[----:B------:R-:W-:Y:S02]  /*a660*/  LOP3.LUT R3, R4, 0x180, RZ, 0xc0, !PT ;  /* 0x0000018004037812 */ /* 0x000fe400078ec0ff */
[----:B------:R-:W-:Y:S02]  /*a670*/  LOP3.LUT R5, R74, 0x180, RZ, 0xc0, !PT ;  /* 0x000001804a057812 */ /* 0x000fe400078ec0ff */
[----:B------:R-:W-:-:S02]  /*a680*/  SHF.R.U64 R8, R8, 0x3, RZ ;  /* 0x0000000308087819 */ /* 0x000fc400000012ff */
[----:B------:R-:W-:Y:S02]  /*a690*/  SHF.R.U64 R12, R12, 0x3, RZ ;  /* 0x000000030c0c7819 */ /* 0x000fe400000012ff */
[----:B------:R-:W-:Y:S02]  /*a6a0*/  SHF.R.U64 R24, R24, 0x3, RZ ;  /* 0x0000000318187819 */ /* 0x000fe400000012ff */
[----:B------:R-:W-:Y:S02]  /*a6b0*/  SHF.R.U64 R28, R28, 0x3, RZ ;  /* 0x000000031c1c7819 */ /* 0x000fe400000012ff */
[----:B------:R-:W-:Y:S02]  /*a6c0*/  SHF.R.U64 R3, R3, 0x3, RZ ;  /* 0x0000000303037819 */ /* 0x000fe400000012ff */
[----:B------:R-:W-:Y:S02]  /*a6d0*/  SHF.R.U64 R5, R5, 0x3, RZ ;  /* 0x0000000305057819 */ /* 0x000fe400000012ff */
[----:B------:R-:W-:Y:S01]  /*a6e0*/  LOP3.LUT R8, R8, R9, RZ, 0x3c, !PT ;  /* 0x0000000908087212 */ /* 0x000fe200078e3cff */
[--C-:B------:R-:W-:Y:S01]  /*a6f0*/  IMAD.X R9, RZ, RZ, R75.reuse, P0 ;  /* 0x000000ffff097224 */ /* 0x100fe200000e064b */
[----:B------:R-:W-:Y:S01]  /*a700*/  LOP3.LUT R12, R12, R13, RZ, 0x3c, !PT ;  /* 0x0000000d0c0c7212 */ /* 0x000fe200078e3cff */
[--C-:B------:R-:W-:Y:S01]  /*a710*/  IMAD.X R13, RZ, RZ, R75.reuse, P2 ;  /* 0x000000ffff0d7224 */ /* 0x100fe200010e064b */
[----:B------:R-:W-:Y:S01]  /*a720*/  LOP3.LUT R24, R24, R25, RZ, 0x3c, !PT ;  /* 0x0000001918187212 */ /* 0x000fe200078e3cff */
[--C-:B------:R-:W-:Y:S01]  /*a730*/  IMAD.X R25, RZ, RZ, R75.reuse, P3 ;  /* 0x000000ffff197224 */ /* 0x100fe200018e064b */
[----:B------:R-:W-:Y:S01]  /*a740*/  LOP3.LUT R28, R28, R29, RZ, 0x3c, !PT ;  /* 0x0000001d1c1c7212 */ /* 0x000fe200078e3cff */
[----:B------:R-:W-:Y:S01]  /*a750*/  IMAD.X R29, RZ, RZ, R75, P4 ;  /* 0x000000ffff1d7224 */ /* 0x000fe200020e064b */
[----:B------:R-:W-:Y:S01]  /*a760*/  LOP3.LUT R32, R3, R4, RZ, 0x3c, !PT ;  /* 0x0000000403207212 */ /* 0x000fe200078e3cff */
[----:B------:R-:W-:Y:S01]  /*a770*/  UIMAD UR9, UR14, UR12, URZ ;  /* 0x0000000c0e0972a4 */ /* 0x000fe2000f8e023f */
[----:B------:R-:W-:Y:S01]  /*a780*/  LOP3.LUT R74, R5, R74, RZ, 0x3c, !PT ;  /* 0x0000004a054a7212 */ /* 0x000fe200078e3cff */
[----:B------:R-:W5:Y:S04]  /*a790*/  LD.E.128 R8, desc[UR10][R8.64] ;  /* 0x0000000a08087980 */ /* 0x000f68000c101d00 */
[----:B------:R-:W5:Y:S01]  /*a7a0*/  LD.E.128 R12, desc[UR10][R12.64] ;  /* 0x0000000a0c0c7980 */ /* 0x000f62000c101d00 */
[----:B------:R-:W-:-:S03]  /*a7b0*/  UIMAD UR9, UR4, UR13, UR9 ;  /* 0x0000000d040972a4 */ /* 0x000fc6000f8e0209 */
[----:B------:R-:W5:Y:S04]  /*a7c0*/  LD.E.128 R24, desc[UR10][R24.64] ;  /* 0x0000000a18187980 */ /* 0x000f68000c101d00 */
[----:B------:R-:W5:Y:S01]  /*a7d0*/  LD.E.128 R28, desc[UR10][R28.64] ;  /* 0x0000000a1c1c7980 */ /* 0x000f62000c101d00 */
[----:B------:R-:W-:Y:S01]  /*a7e0*/  IMAD R3, R157, 0x60, R76 ;  /* 0x000000609d037824 */ /* 0x000fe200078e024c */
[----:B------:R-:W-:Y:S02]  /*a7f0*/  ULDC.64 UR14, c[0x0][0xaf0] ;  /* 0x0002bc00000e7ab9 */ /* 0x000fe40000000a00 */
[----:B------:R0:W5:Y:S04]  /*a800*/  LD.E.128 R4, desc[UR10][R74.64] ;  /* 0x0000000a4a047980 */ /* 0x000168000c101d00 */
[----:B------:R-:W5:Y:S01]  /*a810*/  LD.E.128 R32, desc[UR10][R32.64] ;  /* 0x0000000a20207980 */ /* 0x000f62000c101d00 */
[----:B------:R-:W-:Y:S01]  /*a820*/  UIMAD.WIDE.U32 UR10, UR4, UR12, URZ ;  /* 0x0000000c040a72a5 */ /* 0x000fe2000f8e003f */
[----:B------:R-:W-:Y:S01]  /*a830*/  IMAD.U32 R22, RZ, RZ, UR16 ;  /* 0x00000010ff167e24 */ /* 0x000fe2000f8e00ff */
[----:B------:R-:W-:Y:S01]  /*a840*/  USHF.R.S32.HI UR4, URZ, 0x1f, UR8 ;  /* 0x0000001f3f047899 */ /* 0x000fe20008011408 */
[----:B------:R-:W-:Y:S01]  /*a850*/  @!PT LDS RZ, [RZ] ;  /* 0x00000000fffff984 */ /* 0x000fe20000000800 */
[----:B------:R-:W-:Y:S01]  /*a860*/  @!PT LDS RZ, [RZ] ;  /* 0x00000000fffff984 */ /* 0x000fe20000000800 */
[----:B------:R-:W-:Y:S01]  /*a870*/  @!PT LDS RZ, [RZ] ;  /* 0x00000000fffff984 */ /* 0x000fe20000000800 */
[----:B------:R-:W-:Y:S01]  /*a880*/  @!PT LDS RZ, [RZ] ;  /* 0x00000000fffff984 */ /* 0x000fe20000000800 */
[----:B------:R3:W-:Y:S06]  /*a890*/  MEMBAR.ALL.CTA ;  /* 0x0000000000007992 */ /* 0x0007ec0000008000 */
[----:B---3--:R-:W3:Y:S01]  /*a8a0*/  FENCE.VIEW.ASYNC.S ;  /* 0x00000000000073c6 */ /* 0x008ee20000000000 */
[----:B------:R-:W-:Y:S01]  /*a8b0*/  UIADD3 UR11, UR11, UR9, URZ ;  /* 0x000000090b0b7290 */ /* 0x000fe2000fffe03f */
[----:B------:R-:W-:Y:S01]  /*a8c0*/  ULDC.64 UR12, c[0x0][0xae8] ;  /* 0x0002ba00000c7ab9 */ /* 0x000fe20000000a00 */
[----:B------:R-:W-:-:S02]  /*a8d0*/  IMAD R22, R22, 0xc0, R3 ;  /* 0x000000c016167824 */ /* 0x000fc400078e0203 */
[----:B------:R-:W-:Y:S02]  /*a8e0*/  UIMAD.WIDE.U32 UR10, UR17, UR12, UR10 ;  /* 0x0000000c110a72a5 */ /* 0x000fe4000f8e000a */
[----:B------:R-:W-:Y:S01]  /*a8f0*/  UIMAD UR4, UR4, UR14, URZ ;  /* 0x0000000e040472a4 */ /* 0x000fe2000f8e023f */
[----:B-1----:R-:W-:Y:S01]  /*a900*/  @P1 IMAD.HI.U32 R16, R22, R21, RZ ;  /* 0x0000001516101227 */ /* 0x002fe200078e00ff */
[----:B------:R-:W-:Y:S02]  /*a910*/  UIMAD UR11, UR17, UR13, UR11 ;  /* 0x0000000d110b72a4 */ /* 0x000fe4000f8e020b */
[----:B------:R-:W-:Y:S01]  /*a920*/  UIMAD UR4, UR8, UR15, UR4 ;  /* 0x0000000f080472a4 */ /* 0x000fe2000f8e0204 */
[----:B------:R-:W-:Y:S01]  /*a930*/  IMAD.MOV.U32 R3, RZ, RZ, R22 ;  /* 0x000000ffff037224 */ /* 0x000fe200078e0016 */
[----:B------:R-:W-:Y:S01]  /*a940*/  UIMAD.WIDE.U32 UR8, UR8, UR14, UR10 ;  /* 0x0000000e080872a5 */ /* 0x000fe2000f8e000a */
[----:B--2---:R-:W-:Y:S02]  /*a950*/  @P1 SHF.R.U32.HI R3, RZ, R37, R16 ;  /* 0x00000025ff031219 */ /* 0x004fe40000011610 */
[----:B------:R-:W-:Y:S01]  /*a960*/  ULDC.64 UR10, c[0x0][0xae0] ;  /* 0x0002b800000a7ab9 */ /* 0x000fe20000000a00 */
[----:B------:R-:W-:Y:S01]  /*a970*/  UIADD3 UR4, UR9, UR4, URZ ;  /* 0x0000000409047290 */ /* 0x000fe2000fffe03f */
[--C-:B------:R-:W-:Y:S01]  /*a980*/  SHF.R.S32.HI R16, RZ, 0x1f, R3.reuse ;  /* 0x0000001fff107819 */ /* 0x100fe20000011403 */
[----:B------:R-:W-:-:S02]  /*a990*/  IMAD.MOV R37, RZ, RZ, -R3 ;  /* 0x000000ffff257224 */ /* 0x000fc400078e0a03 */
[----:B------:R-:W-:Y:S02]  /*a9a0*/  IMAD.U32 R21, RZ, RZ, UR9 ;  /* 0x00000009ff157e24 */ /* 0x000fe4000f8e00ff */
[----:B------:R-:W-:Y:S01]  /*a9b0*/  IMAD.U32 R20, RZ, RZ, UR8 ;  /* 0x00000008ff147e24 */ /* 0x000fe2000f8e00ff */
[----:B------:R-:W-:Y:S01]  /*a9c0*/  ULDC.64 UR8, c[0x0][0xad8] ;  /* 0x0002b60000087ab9 */ /* 0x000fe20000000a00 */
[----:B------:R-:W-:Y:S02]  /*a9d0*/  IMAD.U32 R21, RZ, RZ, UR4 ;  /* 0x00000004ff157e24 */ /* 0x000fe4000f8e00ff */
[----:B------:R-:W-:Y:S02]  /*a9e0*/  IMAD R16, R16, UR10, RZ ;  /* 0x0000000a10107c24 */ /* 0x000fe4000f8e02ff */
[----:B------:R-:W-:Y:S02]  /*a9f0*/  IMAD R37, R18, R37, R22 ;  /* 0x0000002512257224 */ /* 0x000fe400078e0216 */
[----:B------:R-:W-:-:S02]  /*aa00*/  IMAD R39, R3, UR11, R16 ;  /* 0x0000000b03277c24 */ /* 0x000fc4000f8e0210 */
[----:B------:R-:W-:Y:S01]  /*aa10*/  IMAD.WIDE.U32 R20, R3, UR10, R20 ;  /* 0x0000000a03147c25 */ /* 0x000fe2000f8e0014 */
[----:B------:R-:W-:-:S03]  /*aa20*/  SHF.R.S32.HI R3, RZ, 0x1f, R37 ;  /* 0x0000001fff037819 */ /* 0x000fc60000011425 */
[----:B------:R-:W-:Y:S02]  /*aa30*/  IMAD.U32 R43, RZ, RZ, UR16 ;  /* 0x00000010ff2b7e24 */ /* 0x000fe4000f8e00ff */
[----:B------:R-:W-:Y:S02]  /*aa40*/  IMAD.IADD R21, R21, 0x1, R39 ;  /* 0x0000000115157824 */ /* 0x000fe400078e0227 */
[----:B------:R-:W-:Y:S02]  /*aa50*/  IMAD R16, R3, UR8, RZ ;  /* 0x0000000803107c24 */ /* 0x000fe4000f8e02ff */
[----:B------:R-:W-:Y:S01]  /*aa60*/  IMAD R43, R43, 0xc0, R76 ;  /* 0x000000c02b2b7824 */ /* 0x000fe200078e024c */
[----:B------:R-:W-:Y:S01]  /*aa70*/  UIADD3 UR4, UR37, 0x31c20, URZ ;  /* 0x00031c2025047890 */ /* 0x000fe2000fffe03f */
[C---:B------:R-:W-:Y:S02]  /*aa80*/  IMAD R3, R37.reuse, UR9, R16 ;  /* 0x0000000925037c24 */ /* 0x040fe4000f8e0210 */
[----:B------:R-:W-:Y:S01]  /*aa90*/  IMAD.WIDE.U32 R20, R37, UR8, R20 ;  /* 0x0000000825147c25 */ /* 0x000fe2000f8e0014 */
[----:B------:R-:W-:Y:S01]  /*aaa0*/  ISETP.GE.AND P0, PT, R43, R0, PT ;  /* 0x000000002b00720c */ /* 0x000fe20003f06270 */
[----:B------:R-:W-:Y:S01]  /*aab0*/  ULDC.64 UR8, c[0x0][0xa80] ;  /* 0x0002a00000087ab9 */ /* 0x000fe20000000a00 */
[----:B------:R-:W-:Y:S01]  /*aac0*/  UPRMT UR4, URZ, 0x654, UR4 ;  /* 0x000006543f047896 */ /* 0x000fe20008000004 */
[----:B------:R-:W-:Y:S01]  /*aad0*/  IMAD.IADD R3, R21, 0x1, R3 ;  /* 0x0000000115037824 */ /* 0x000fe200078e0203 */
[----:B------:R-:W-:-:S04]  /*aae0*/  LEA R16, P1, R20, UR8, 0x1 ;  /* 0x0000000814107c11 */ /* 0x000fc8000f8208ff */
[----:B------:R-:W-:Y:S01]  /*aaf0*/  LEA.HI.X R18, R20, UR9, R3, 0x1, P1 ;  /* 0x0000000914127c11 */ /* 0x000fe200088f0c03 */
[----:B---3--:R0:W1:Y:S01]  /*ab00*/  SHFL.IDX PT, R36, R16, RZ, 0x1c1f ;  /* 0x001c1fff10247589 */ /* 0x00806200000e0000 */
[----:B------:R-:W-:Y:S01]  /*ab10*/  BSSY B1, `(.L_x_200) ;  /* 0x0000013000017945 */ /* 0x000fe20003800000 */
[----:B------:R-:W-:Y:S02]  /*ab20*/  SYNCS.ARRIVE.TRANS64.RED.A1T0 RZ, [UR4], RZ ;  /* 0x000000ffffff79a7 */ /* 0x000fe40008100404 */
[----:B------:R0:W2:Y:S01]  /*ab30*/  SHFL.IDX PT, R37, R18, RZ, 0x1c1f ;  /* 0x001c1fff12257589 */ /* 0x0000a200000e0000 */
[----:B------:R-:W-:Y:S02]  /*ab40*/  SHF.R.S32.HI R42, RZ, 0x1f, R23 ;  /* 0x0000001fff2a7819 */ /* 0x000fe40000011417 */
[----:B------:R-:W-:Y:S01]  /*ab50*/  SHF.R.S32.HI R44, RZ, 0x1f, R19 ;  /* 0x0000001fff2c7819 */ /* 0x000fe20000011413 */
[----:B------:R-:W-:Y:S06]  /*ab60*/  @P0 BRA `(.L_x_201) ;  /* 0x0000000000340947 */ /* 0x000fec0003800000 */
[----:B------:R-:W-:Y:S01]  /*ab70*/  ULDC UR4, c[0x0][0xac8] ;  /* 0x0002b20000047ab9 */ /* 0x000fe20000000800 */
[----:B------:R-:W-:Y:S01]  /*ab80*/  ULDC.64 UR8, c[0x0][0x208] ;  /* 0x0000820000087ab9 */ /* 0x000fe20000000a00 */
[----:B------:R-:W-:Y:S02]  /*ab90*/  ISETP.GE.AND P1, PT, R19, UR4, PT ;  /* 0x0000000413007c0c */ /* 0x000fe4000bf26270 */
[----:B------:R-:W-:Y:S02]  /*aba0*/  ISETP.GE.AND P2, PT, R23, UR4, PT ;  /* 0x0000000417007c0c */ /* 0x000fe4000bf46270 */
[----:B------:R-:W-:-:S09]  /*abb0*/  ISETP.GE.AND P0, PT, R17, UR4, PT ;  /* 0x0000000411007c0c */ /* 0x000fd2000bf06270 */
[-C--:B-1----:R-:W-:Y:S02]  /*abc0*/  @!P1 LEA R38, P3, R19, R36.reuse, 0x1 ;  /* 0x0000002413269211 */ /* 0x082fe400078608ff */
[----:B------:R-:W-:Y:S02]  /*abd0*/  @!P2 LEA R40, P4, R23, R36, 0x1 ;  /* 0x000000241728a211 */ /* 0x000fe400078808ff */
[----:B--2---:R-:W-:Y:S01]  /*abe0*/  @!P0 IMAD.WIDE R20, R17, 0x2, R36 ;  /* 0x0000000211148825 */ /* 0x004fe200078e0224 */
[-C--:B------:R-:W-:Y:S02]  /*abf0*/  @!P1 LEA.HI.X R39, R19, R37.reuse, R44, 0x1, P3 ;  /* 0x0000002513279211 */ /* 0x080fe400018f0c2c */
[----:B------:R-:W-:Y:S02]  /*ac00*/  @!P2 LEA.HI.X R41, R23, R37, R42, 0x1, P4 ;  /* 0x000000251729a211 */ /* 0x000fe400020f0c2a */
[----:B-----5:R3:W-:Y:S04]  /*ac10*/  @!P0 ST.E.128 desc[UR8][R20.64], R4 ;  /* 0x0000000414008985 */ /* 0x0207e8000c101d08 */
[----:B------:R3:W-:Y:S04]  /*ac20*/  @!P1 ST.E.128 desc[UR8][R38.64], R12 ;  /* 0x0000000c26009985 */ /* 0x0007e8000c101d08 */
[----:B------:R3:W-:Y:S02]  /*ac30*/  @!P2 ST.E.128 desc[UR8][R40.64], R28 ;  /* 0x0000001c2800a985 */ /* 0x0007e4000c101d08 */
.L_x_201:
[----:B------:R-:W-:Y:S05]  /*ac40*/  BSYNC B1 ;  /* 0x0000000000017941 */ /* 0x000fea0003800000 */
.L_x_200:
[----:B------:R-:W-:Y:S01]  /*ac50*/  VIADD R3, R43, 0x60 ;  /* 0x000000602b037836 */ /* 0x000fe20000000000 */
[----:B---3-5:R3:W4:Y:S04]  /*ac60*/  SHFL.IDX PT, R7, R18, 0x1, 0x1c1f ;  /* 0x003c1f0012077f89 */ /* 0x02872800000e0000 */
[----:B------:R-:W-:Y:S01]  /*ac70*/  ISETP.GE.AND P0, PT, R3, R0, PT ;  /* 0x000000000300720c */ /* 0x000fe20003f06270 */
[----:B------:R3:W0:-:S12]  /*ac80*/  SHFL.IDX PT, R6, R16, 0x1, 0x1c1f ;  /* 0x003c1f0010067f89 */ /* 0x00061800000e0000 */
[----:B---3--:R-:W-:Y:S05]  /*ac90*/  @P0 BRA `(.L_x_202) ;  /* 0x0000001800080947 */ /* 0x008fea0003800000 */
[----:B------:R-:W-:Y:S01]  /*aca0*/  ULDC UR4, c[0x0][0xac8] ;  /* 0x0002b20000047ab9 */ /* 0x000fe20000000800 */
[----:B------:R-:W-:Y:S01]  /*acb0*/  ULDC.64 UR8, c[0x0][0x208] ;  /* 0x0000820000087ab9 */ /* 0x000fe20000000a00 */
[----:B------:R-:W-:Y:S02]  /*acc0*/  ISETP.GE.AND P2, PT, R19, UR4, PT ;  /* 0x0000000413007c0c */ /* 0x000fe4000bf46270 */
[----:B------:R-:W-:-:S11]  /*acd0*/  ISETP.GE.AND P1, PT, R17, UR4, PT ;  /* 0x0000000411007c0c */ /* 0x000fd6000bf26270 */
[----:B0-----:R-:W-:Y:S02]  /*ace0*/  @!P2 LEA R12, P0, R19, R6, 0x1 ;  /* 0x00000006130ca211 */ /* 0x001fe400078008ff */
[----:B----4-:R-:W-:Y:S02]  /*acf0*/  @!P1 IMAD.WIDE R4, R17, 0x2, R6 ;  /* 0x0000000211049825 */ /* 0x010fe400078e0206 */
[----:B------:R-:W-:Y:S02]  /*ad00*/  @!P2 LEA.HI.X R13, R19, R7, R44, 0x1, P0 ;  /* 0x00000007130da211 */ /* 0x000fe400000f0c2c */
[----:B------:R-:W-:Y:S01]  /*ad10*/  ISETP.GE.AND P0, PT, R23, UR4, PT ;  /* 0x0000000417007c0c */ /* 0x000fe2000bf06270 */
[----:B------:R0:W-:Y:S04]  /*ad20*/  @!P1 ST.E.128 desc[UR8][R4.64], R8 ;  /* 0x0000000804009985 */ /* 0x0001e8000c101d08 */
[----:B------:R0:W-:Y:S08]  /*ad30*/  @!P2 ST.E.128 desc[UR8][R12.64], R24 ;  /* 0x000000180c00a985 */ /* 0x0001f0000c101d08 */
[----:B------:R-:W-:Y:S05]  /*ad40*/  @P0 BRA `(.L_x_202) ;  /* 0x0000001400dc0947 */ /* 0x000fea0003800000 */
[----:B0-----:R-:W-:Y:S01]  /*ad50*/  LEA R4, P0, R23, R6, 0x1 ;  /* 0x0000000617047211 */ /* 0x001fe200078008ff */
[----:B------:R-:W-:-:S03]  /*ad60*/  ULDC.64 UR8, c[0x0][0x208] ;  /* 0x0000820000087ab9 */ /* 0x000fc60000000a00 */
[----:B------:R-:W-:-:S05]  /*ad70*/  LEA.HI.X R5, R23, R7, R42, 0x1, P0 ;  /* 0x0000000717057211 */ /* 0x000fca00000f0c2a */
[----:B------:R0:W-:Y:S01]  /*ad80*/  ST.E.128 desc[UR8][R4.64], R32 ;  /* 0x0000002004007985 */ /* 0x0001e2000c101d08 */
[----:B------:R-:W-:Y:S05]  /*ad90*/  BRA `(.L_x_202) ;  /* 0x0000001400c87947 */ /* 0x000fea0003800000 */
.L_x_199:
[----:B------:R-:W-:Y:S01]  /*ada0*/  ULDC.64 UR12, c[0x0][0xb08] ;  /* 0x0002c200000c7ab9 */ /* 0x000fe20000000a00 */
[----:B------:R-:W-:Y:S01]  /*adb0*/  R2UR UR16, R155 ;  /* 0x000000009b1072ca */ /* 0x000fe200000e0000 */
[----:B------:R-:W-:Y:S01]  /*adc0*/  UIMAD UR9, UR14, UR12, URZ ;  /* 0x0000000c0e0972a4 */ /* 0x000fe2000f8e023f */
[----:B------:R-:W0:Y:S01]  /*add0*/  @P1 LDC R4, c[0x0][0xbec] ;  /* 0x0002fb00ff041b82 */ /* 0x000e220000000800 */
[----:B------:R-:W-:Y:S01]  /*ade0*/  UIMAD.WIDE.U32 UR10, UR4, UR12, URZ ;  /* 0x0000000c040a72a5 */ /* 0x000fe2000f8e003f */
[----:B------:R-:W-:Y:S01]  /*adf0*/  R2UR UR15, R22 ;  /* 0x00000000160f72ca */ /* 0x000fe200000e0000 */
[----:B------:R-:W-:Y:S01]  /*ae00*/  UIMAD UR9, UR4, UR13, UR9 ;  /* 0x0000000d040972a4 */ /* 0x000fe2000f8e0209 */
[----:B------:R-:W-:Y:S01]  /*ae10*/  IMAD.MOV.U32 R3, RZ, RZ, R13 ;  /* 0x000000ffff037224 */ /* 0x000fe200078e000d */
[----:B------:R-:W-:Y:S01]  /*ae20*/  USHF.R.S32.HI UR4, URZ, 0x1f, UR8 ;  /* 0x0000001f3f047899 */ /* 0x000fe20008011408 */
[----:B------:R-:W-:Y:S01]  /*ae30*/  ISETP.GE.AND P0, PT, R15, R0, PT ;  /* 0x000000000f00720c */ /* 0x000fe20003f06270 */
[----:B------:R-:W-:Y:S01]  /*ae40*/  UIADD3 UR11, UR11, UR9, URZ ;  /* 0x000000090b0b7290 */ /* 0x000fe2000fffe03f */
[----:B------:R-:W1:Y:S01]  /*ae50*/  @P1 LDC R5, c[0x0][0xbf0] ;  /* 0x0002fc00ff051b82 */ /* 0x000e620000000800 */
[----:B------:R-:W-:Y:S01]  /*ae60*/  ULDC.64 UR12, c[0x0][0xb38] ;  /* 0x0002ce00000c7ab9 */ /* 0x000fe20000000a00 */
[----:B------:R-:W-:Y:S01]  /*ae70*/  BSSY B1, `(.L_x_203) ;  /* 0x0000063000017945 */ /* 0x000fe20003800000 */
[----:B------:R-:W-:Y:S01]  /*ae80*/  UIMAD.WIDE.U32 UR10, UR16, UR12, UR10 ;  /* 0x0000000c100a72a5 */ /* 0x000fe2000f8e000a */
[----:B------:R-:W-:-:S02]  /*ae90*/  SHF.R.S32.HI R16, RZ, 0x1f, R144 ;  /* 0x0000001fff107819 */ /* 0x000fc40000011490 */
[----:B------:R-:W-:Y:S01]  /*aea0*/  SHF.R.S32.HI R74, RZ, 0x1f, R145 ;  /* 0x0000001fff4a7819 */ /* 0x000fe20000011491 */
[----:B------:R-:W-:Y:S01]  /*aeb0*/  UIMAD UR11, UR16, UR13, UR11 ;  /* 0x0000000d100b72a4 */ /* 0x000fe2000f8e020b */
[----:B------:R-:W-:Y:S02]  /*aec0*/  SHF.R.S32.HI R75, RZ, 0x1f, R146 ;  /* 0x0000001fff4b7819 */ /* 0x000fe40000011492 */
[----:B------:R-:W-:Y:S01]  /*aed0*/  ULDC.64 UR12, c[0x0][0xb40] ;  /* 0x0002d000000c7ab9 */ /* 0x000fe20000000a00 */
[----:B------:R-:W-:Y:S01]  /*aee0*/  SHF.R.S32.HI R76, RZ, 0x1f, R147 ;  /* 0x0000001fff4c7819 */ /* 0x000fe20000011493 */
[----:B------:R-:W-:Y:S01]  /*aef0*/  UIMAD UR4, UR4, UR12, URZ ;  /* 0x0000000c040472a4 */ /* 0x000fe2000f8e023f */
[----:B------:R-:W-:Y:S02]  /*af00*/  SHF.R.S32.HI R77, RZ, 0x1f, R148 ;  /* 0x0000001fff4d7819 */ /* 0x000fe40000011494 */
[----:B------:R-:W-:Y:S01]  /*af10*/  SHF.R.S32.HI R78, RZ, 0x1f, R149 ;  /* 0x0000001fff4e7819 */ /* 0x000fe20000011495 */
[----:B------:R-:W-:Y:S01]  /*af20*/  UIMAD UR4, UR8, UR13, UR4 ;  /* 0x0000000d080472a4 */ /* 0x000fe2000f8e0204 */
[----:B0-----:R-:W-:Y:S01]  /*af30*/  @P1 IMAD.HI.U32 R4, R13, R4, RZ ;  /* 0x000000040d041227 */ /* 0x001fe200078e00ff */
[----:B------:R-:W-:Y:S01]  /*af40*/  UIMAD.WIDE.U32 UR8, UR8, UR12, UR10 ;  /* 0x0000000c080872a5 */ /* 0x000fe2000f8e000a */
[----:B------:R-:W-:-:S02]  /*af50*/  SHF.R.S32.HI R79, RZ, 0x1f, R150 ;  /* 0x0000001fff4f7819 */ /* 0x000fc40000011496 */
[----:B------:R-:W-:Y:S01]  /*af60*/  ULDC.64 UR10, c[0x0][0xb48] ;  /* 0x0002d200000a7ab9 */ /* 0x000fe20000000a00 */
[----:B------:R-:W-:Y:S01]  /*af70*/  UIADD3 UR9, UR9, UR4, URZ ;  /* 0x0000000409097290 */ /* 0x000fe2000fffe03f */
[----:B------:R-:W-:Y:S02]  /*af80*/  SHF.R.S32.HI R80, RZ, 0x1f, R151 ;  /* 0x0000001fff507819 */ /* 0x000fe40000011497 */
[----:B-1----:R-:W-:Y:S01]  /*af90*/  @P1 SHF.R.U32.HI R3, RZ, R5, R4 ;  /* 0x00000005ff031219 */ /* 0x002fe20000011604 */
[----:B------:R-:W-:Y:S01]  /*afa0*/  UIMAD.WIDE.U32 UR8, UR15, UR10, UR8 ;  /* 0x0000000a0f0872a5 */ /* 0x000fe2000f8e0008 */
[----:B------:R-:W-:Y:S02]  /*afb0*/  SHF.R.S32.HI R81, RZ, 0x1f, R152 ;  /* 0x0000001fff517819 */ /* 0x000fe40000011498 */
[--C-:B------:R-:W-:Y:S01]  /*afc0*/  SHF.R.S32.HI R4, RZ, 0x1f, R3.reuse ;  /* 0x0000001fff047819 */ /* 0x100fe20000011403 */
[----:B------:R-:W-:Y:S01]  /*afd0*/  IMAD.MOV R7, RZ, RZ, -R3 ;  /* 0x000000ffff077224 */ /* 0x000fe200078e0a03 */
[----:B------:R-:W-:-:S02]  /*afe0*/  UIMAD UR4, UR15, UR11, UR9 ;  /* 0x0000000b0f0472a4 */ /* 0x000fc4000f8e0209 */
[----:B------:R-:W-:Y:S01]  /*aff0*/  IMAD.U32 R5, RZ, RZ, UR9 ;  /* 0x00000009ff057e24 */ /* 0x000fe2000f8e00ff */
[----:B------:R-:W-:Y:S01]  /*b000*/  SHF.R.S32.HI R82, RZ, 0x1f, R153 ;  /* 0x0000001fff527819 */ /* 0x000fe20000011499 */
[----:B------:R-:W-:Y:S01]  /*b010*/  ULDC.64 UR10, c[0x0][0xb30] ;  /* 0x0002cc00000a7ab9 */ /* 0x000fe20000000a00 */
[----:B------:R-:W-:Y:S01]  /*b020*/  IMAD R7, R18, R7, R13 ;  /* 0x0000000712077224 */ /* 0x000fe200078e020d */
[----:B------:R-:W-:Y:S01]  /*b030*/  SHF.R.S32.HI R83, RZ, 0x1f, R154 ;  /* 0x0000001fff537819 */ /* 0x000fe2000001149a */
[----:B------:R-:W-:Y:S02]  /*b040*/  IMAD R6, R4, UR10, RZ ;  /* 0x0000000a04067c24 */ /* 0x000fe4000f8e02ff */
[----:B------:R-:W-:Y:S01]  /*b050*/  IMAD.U32 R4, RZ, RZ, UR8 ;  /* 0x00000008ff047e24 */ /* 0x000fe2000f8e00ff */
[----:B------:R-:W-:Y:S01]  /*b060*/  ULDC.64 UR8, c[0x0][0xb28] ;  /* 0x0002ca0000087ab9 */ /* 0x000fe20000000a00 */
[----:B------:R-:W-:Y:S01]  /*b070*/  IMAD.U32 R5, RZ, RZ, UR4 ;  /* 0x00000004ff057e24 */ /* 0x000fe2000f8e00ff */
[----:B------:R-:W-:Y:S01]  /*b080*/  UIADD3 UR4, UR37, 0x31c20, URZ ;  /* 0x00031c2025047890 */ /* 0x000fe2000fffe03f */
[C---:B------:R-:W-:Y:S01]  /*b090*/  IMAD R11, R3.reuse, UR11, R6 ;  /* 0x0000000b030b7c24 */ /* 0x040fe2000f8e0206 */
[----:B------:R-:W-:Y:S01]  /*b0a0*/  SHF.R.S32.HI R6, RZ, 0x1f, R7 ;  /* 0x0000001fff067819 */ /* 0x000fe20000011407 */
[----:B------:R-:W-:Y:S01]  /*b0b0*/  IMAD.WIDE.U32 R4, R3, UR10, R4 ;  /* 0x0000000a03047c25 */ /* 0x000fe2000f8e0004 */
[----:B------:R-:W-:-:S03]  /*b0c0*/  UPRMT UR4, URZ, 0x654, UR4 ;  /* 0x000006543f047896 */ /* 0x000fc60008000004 */
[----:B------:R-:W-:Y:S02]  /*b0d0*/  IMAD R6, R6, UR8, RZ ;  /* 0x0000000806067c24 */ /* 0x000fe4000f8e02ff */
[----:B------:R-:W-:Y:S02]  /*b0e0*/  IMAD.IADD R5, R5, 0x1, R11 ;  /* 0x0000000105057824 */ /* 0x000fe400078e020b */
[C---:B------:R-:W-:Y:S02]  /*b0f0*/  IMAD R3, R7.reuse, UR9, R6 ;  /* 0x0000000907037c24 */ /* 0x040fe4000f8e0206 */
[----:B------:R-:W-:Y:S01]  /*b100*/  IMAD.WIDE.U32 R4, R7, UR8, R4 ;  /* 0x0000000807047c25 */ /* 0x000fe2000f8e0004 */
[----:B------:R-:W-:Y:S01]  /*b110*/  ULDC.64 UR8, c[0x0][0xb00] ;  /* 0x0002c00000087ab9 */ /* 0x000fe20000000a00 */
[----:B------:R-:W-:Y:S02]  /*b120*/  SYNCS.ARRIVE.TRANS64.RED.A1T0 RZ, [UR4], RZ ;  /* 0x000000ffffff79a7 */ /* 0x000fe40008100404 */
[----:B------:R-:W-:Y:S01]  /*b130*/  IMAD.IADD R3, R5, 0x1, R3 ;  /* 0x0000000105037824 */ /* 0x000fe200078e0203 */
[----:B------:R-:W-:-:S04]  /*b140*/  LEA R8, P1, R4, UR8, 0x2 ;  /* 0x0000000804087c11 */ /* 0x000fc8000f8210ff */
[----:B------:R-:W-:Y:S02]  /*b150*/  LEA.HI.X R3, R4, UR9, R3, 0x2, P1 ;  /* 0x0000000904037c11 */ /* 0x000fe400088f1403 */
[----:B------:R0:W1:Y:S04]  /*b160*/  SHFL.IDX PT, R4, R8, RZ, 0x1c1f ;  /* 0x001c1fff08047589 */ /* 0x00006800000e0000 */
[----:B------:R0:W2:Y:S01]  /*b170*/  SHFL.IDX PT, R5, R3, RZ, 0x1c1f ;  /* 0x001c1fff03057589 */ /* 0x0000a200000e0000 */
[----:B------:R-:W-:Y:S05]  /*b180*/  @P0 BRA `(.L_x_204) ;  /* 0x0000000000c40947 */ /* 0x000fea0003800000 */
[----:B------:R-:W-:Y:S01]  /*b190*/  ULDC UR4, c[0x0][0xac8] ;  /* 0x0002b20000047ab9 */ /* 0x000fe20000000800 */
[----:B------:R-:W-:Y:S01]  /*b1a0*/  ULDC.64 UR8, c[0x0][0x208] ;  /* 0x0000820000087ab9 */ /* 0x000fe20000000a00 */
[----:B------:R-:W-:Y:S02]  /*b1b0*/  ISETP.GE.AND P1, PT, R154, UR4, PT ;  /* 0x000000049a007c0c */ /* 0x000fe4000bf26270 */
[----:B------:R-:W-:Y:S02]  /*b1c0*/  ISETP.GE.AND P0, PT, R153, UR4, PT ;  /* 0x0000000499007c0c */ /* 0x000fe4000bf06270 */
[----:B------:R-:W-:Y:S02]  /*b1d0*/  ISETP.GE.AND P5, PT, R156, UR4, PT ;  /* 0x000000049c007c0c */ /* 0x000fe4000bfa6270 */
[----:B------:R-:W-:Y:S02]  /*b1e0*/  ISETP.GE.AND P2, PT, R152, UR4, PT ;  /* 0x0000000498007c0c */ /* 0x000fe4000bf46270 */
[----:B------:R-:W-:-:S02]  /*b1f0*/  ISETP.GE.AND P3, PT, R151, UR4, PT ;  /* 0x0000000497007c0c */ /* 0x000fc4000bf66270 */
[----:B------:R-:W-:-:S03]  /*b200*/  ISETP.GE.AND P4, PT, R150, UR4, PT ;  /* 0x0000000496007c0c */ /* 0x000fc6000bf86270 */
[----:B-1----:R-:W-:-:S04]  /*b210*/  @!P1 LEA R10, P6, R154, R4, 0x2 ;  /* 0x000000049a0a9211 */ /* 0x002fc800078c10ff */
[----:B--2---:R-:W-:Y:S01]  /*b220*/  @!P1 LEA.HI.X R11, R154, R5, R83, 0x2, P6 ;  /* 0x000000059a0b9211 */ /* 0x004fe200030f1453 */
[----:B------:R-:W-:Y:S01]  /*b230*/  @!P5 IMAD.WIDE R6, R156, 0x4, R4 ;  /* 0x000000049c06d825 */ /* 0x000fe200078e0204 */
[----:B------:R-:W-:-:S04]  /*b240*/  @!P0 LEA R12, P6, R153, R4, 0x2 ;  /* 0x00000004990c8211 */ /* 0x000fc800078c10ff */
[-C--:B------:R-:W-:Y:S01]  /*b250*/  @!P0 LEA.HI.X R13, R153, R5.reuse, R82, 0x2, P6 ;  /* 0x00000005990d8211 */ /* 0x080fe200030f1452 */
[----:B------:R1:W-:Y:S01]  /*b260*/  @!P5 ST.E.64 desc[UR8][R6.64], R20 ;  /* 0x000000140600d985 */ /* 0x0003e2000c101b08 */
[CC--:B------:R-:W-:Y:S02]  /*b270*/  @!P3 LEA R24, P5, R151.reuse, R4.reuse, 0x2 ;  /* 0x000000049718b211 */ /* 0x0c0fe400078a10ff */
[-C--:B------:R-:W-:Y:S01]  /*b280*/  @!P4 LEA R26, P6, R150, R4.reuse, 0x2 ;  /* 0x00000004961ac211 */ /* 0x080fe200078c10ff */
[----:B------:R2:W-:Y:S01]  /*b290*/  @!P1 ST.E.64 desc[UR8][R10.64], R28 ;  /* 0x0000001c0a009985 */ /* 0x0005e2000c101b08 */
[----:B------:R-:W-:Y:S02]  /*b2a0*/  @!P2 LEA R14, P1, R152, R4, 0x2 ;  /* 0x00000004980ea211 */ /* 0x000fe400078210ff */
[----:B------:R-:W-:Y:S01]  /*b2b0*/  @!P3 LEA.HI.X R25, R151, R5, R80, 0x2, P5 ;  /* 0x000000059719b211 */ /* 0x000fe200028f1450 */
[----:B------:R-:W-:Y:S01]  /*b2c0*/  @!P0 ST.E.64 desc[UR8][R12.64], R32 ;  /* 0x000000200c008985 */ /* 0x000fe2000c101b08 */
[----:B------:R-:W-:-:S02]  /*b2d0*/  ISETP.GE.AND P0, PT, R149, UR4, PT ;  /* 0x0000000495007c0c */ /* 0x000fc4000bf06270 */
[-C--:B------:R-:W-:Y:S02]  /*b2e0*/  @!P2 LEA.HI.X R15, R152, R5.reuse, R81, 0x2, P1 ;  /* 0x00000005980fa211 */ /* 0x080fe400008f1451 */
[----:B------:R-:W-:Y:S02]  /*b2f0*/  ISETP.GE.AND P1, PT, R148, UR4, PT ;  /* 0x0000000494007c0c */ /* 0x000fe4000bf26270 */
[----:B------:R-:W-:Y:S01]  /*b300*/  @!P4 LEA.HI.X R27, R150, R5, R79, 0x2, P6 ;  /* 0x00000005961bc211 */ /* 0x000fe200030f144f */
[----:B------:R3:W-:Y:S01]  /*b310*/  @!P2 ST.E.64 desc[UR8][R14.64], R36 ;  /* 0x000000240e00a985 */ /* 0x0007e2000c101b08 */
[----:B------:R-:W-:-:S03]  /*b320*/  ISETP.GE.AND P2, PT, R145, UR4, PT ;  /* 0x0000000491007c0c */ /* 0x000fc6000bf46270 */
[----:B------:R4:W-:Y:S01]  /*b330*/  @!P3 ST.E.64 desc[UR8][R24.64], R40 ;  /* 0x000000281800b985 */ /* 0x0009e2000c101b08 */
[----:B------:R-:W-:Y:S02]  /*b340*/  ISETP.GE.AND P3, PT, R146, UR4, PT ;  /* 0x0000000492007c0c */ /* 0x000fe4000bf66270 */
[-C--:B-1----:R-:W-:Y:S01]  /*b350*/  @!P0 LEA R6, P5, R149, R4.reuse, 0x2 ;  /* 0x0000000495068211 */ /* 0x082fe200078a10ff */
[----:B------:R4:W-:Y:S01]  /*b360*/  @!P4 ST.E.64 desc[UR8][R26.64], R44 ;  /* 0x0000002c1a00c985 */ /* 0x0009e2000c101b08 */
[----:B------:R-:W-:Y:S02]  /*b370*/  ISETP.GE.AND P4, PT, R147, UR4, PT ;  /* 0x0000000493007c0c */ /* 0x000fe4000bf86270 */
[-C--:B------:R-:W-:Y:S02]  /*b380*/  @!P0 LEA.HI.X R7, R149, R5.reuse, R78, 0x2, P5 ;  /* 0x0000000595078211 */ /* 0x080fe400028f144e */
[----:B------:R-:W-:Y:S02]  /*b390*/  ISETP.GE.AND P5, PT, R144, UR4, PT ;  /* 0x0000000490007c0c */ /* 0x000fe4000bfa6270 */
[C---:B--2---:R-:W-:Y:S01]  /*b3a0*/  @!P1 LEA R10, P6, R148.reuse, R4, 0x2 ;  /* 0x00000004940a9211 */ /* 0x044fe200078c10ff */
[----:B------:R4:W-:Y:S03]  /*b3b0*/  @!P0 ST.E.64 desc[UR8][R6.64], R48 ;  /* 0x0000003006008985 */ /* 0x0009e6000c101b08 */
[----:B------:R-:W-:-:S02]  /*b3c0*/  @!P1 LEA.HI.X R11, R148, R5, R77, 0x2, P6 ;  /* 0x00000005940b9211 */ /* 0x000fc400030f144d */
[-C--:B---3--:R-:W-:Y:S02]  /*b3d0*/  @!P3 LEA R14, P6, R146, R4.reuse, 0x2 ;  /* 0x00000004920eb211 */ /* 0x088fe400078c10ff */
[-C--:B------:R-:W-:Y:S01]  /*b3e0*/  @!P4 LEA R12, P0, R147, R4.reuse, 0x2 ;  /* 0x00000004930cc211 */ /* 0x080fe200078010ff */
[----:B------:R4:W-:Y:S01]  /*b3f0*/  @!P1 ST.E.64 desc[UR8][R10.64], R52 ;  /* 0x000000340a009985 */ /* 0x0009e2000c101b08 */
[-C--:B------:R-:W-:Y:S02]  /*b400*/  @!P2 LEA R20, P1, R145, R4.reuse, 0x2 ;  /* 0x000000049114a211 */ /* 0x080fe400078210ff */
[-C--:B------:R-:W-:Y:S02]  /*b410*/  @!P4 LEA.HI.X R13, R147, R5.reuse, R76, 0x2, P0 ;  /* 0x00000005930dc211 */ /* 0x080fe400000f144c */
[----:B------:R-:W-:Y:S02]  /*b420*/  @!P5 LEA R4, P0, R144, R4, 0x2 ;  /* 0x000000049004d211 */ /* 0x000fe400078010ff */
[-C--:B------:R-:W-:Y:S01]  /*b430*/  @!P3 LEA.HI.X R15, R146, R5.reuse, R75, 0x2, P6 ;  /* 0x00000005920fb211 */ /* 0x080fe200030f144b */
[----:B------:R4:W-:Y:S01]  /*b440*/  @!P4 ST.E.64 desc[UR8][R12.64], R56 ;  /* 0x000000380c00c985 */ /* 0x0009e2000c101b08 */
[----:B------:R-:W-:-:S02]  /*b450*/  @!P2 LEA.HI.X R21, R145, R5, R74, 0x2, P1 ;  /* 0x000000059115a211 */ /* 0x000fc400008f144a */
[----:B------:R-:W-:Y:S01]  /*b460*/  @!P5 LEA.HI.X R5, R144, R5, R16, 0x2, P0 ;  /* 0x000000059005d211 */ /* 0x000fe200000f1410 */
[----:B------:R4:W-:Y:S04]  /*b470*/  @!P3 ST.E.64 desc[UR8][R14.64], R60 ;  /* 0x0000003c0e00b985 */ /* 0x0009e8000c101b08 */
[----:B------:R4:W-:Y:S04]  /*b480*/  @!P2 ST.E.64 desc[UR8][R20.64], R64 ;  /* 0x000000401400a985 */ /* 0x0009e8000c101b08 */
[----:B------:R4:W-:Y:S02]  /*b490*/  @!P5 ST.E.64 desc[UR8][R4.64], R68 ;  /* 0x000000440400d985 */ /* 0x0009e4000c101b08 */
.L_x_204:
[----:B------:R-:W-:Y:S05]  /*b4a0*/  BSYNC B1 ;  /* 0x0000000000017941 */ /* 0x000fea0003800000 */
.L_x_203:
[----:B------:R-:W-:Y:S01]  /*b4b0*/  ISETP.GE.AND P0, PT, R9, R0, PT ;  /* 0x000000000900720c */ /* 0x000fe20003f06270 */
[----:B----4-:R3:W4:Y:S04]  /*b4c0*/  SHFL.IDX PT, R7, R3, 0x1, 0x1c1f ;  /* 0x003c1f0003077f89 */ /* 0x01072800000e0000 */
[----:B------:R3:W0:Y:S08]  /*b4d0*/  SHFL.IDX PT, R6, R8, 0x1, 0x1c1f ;  /* 0x003c1f0008067f89 */ /* 0x00063000000e0000 */
[----:B---3--:R-:W-:Y:S05]  /*b4e0*/  @P0 BRA `(.L_x_202) ;  /* 0x0000000c00f40947 */ /* 0x008fea0003800000 */
[----:B------:R-:W-:Y:S01]  /*b4f0*/  ULDC UR4, c[0x0][0xac8] ;  /* 0x0002b20000047ab9 */ /* 0x000fe20000000800 */
[----:B------:R-:W-:Y:S01]  /*b500*/  ULDC.64 UR8, c[0x0][0x208] ;  /* 0x0000820000087ab9 */ /* 0x000fe20000000a00 */
[----:B------:R-:W-:Y:S02]  /*b510*/  ISETP.GE.AND P5, PT, R154, UR4, PT ;  /* 0x000000049a007c0c */ /* 0x000fe4000bfa6270 */
[----:B------:R-:W-:Y:S02]  /*b520*/  ISETP.GE.AND P1, PT, R156, UR4, PT ;  /* 0x000000049c007c0c */ /* 0x000fe4000bf26270 */
[----:B------:R-:W-:Y:S02]  /*b530*/  ISETP.GE.AND P3, PT, R153, UR4, PT ;  /* 0x0000000499007c0c */ /* 0x000fe4000bf66270 */
[----:B------:R-:W-:Y:S02]  /*b540*/  ISETP.GE.AND P2, PT, R152, UR4, PT ;  /* 0x0000000498007c0c */ /* 0x000fe4000bf46270 */
[----:B------:R-:W-:-:S05]  /*b550*/  ISETP.GE.AND P4, PT, R151, UR4, PT ;  /* 0x0000000497007c0c */ /* 0x000fca000bf86270 */
[-C--:B0-----:R-:W-:Y:S02]  /*b560*/  @!P5 LEA R8, P0, R154, R6.reuse, 0x2 ;  /* 0x000000069a08d211 */ /* 0x081fe400078010ff */
[----:B-12-4-:R-:W-:Y:S02]  /*b570*/  @!P1 IMAD.WIDE R4, R156, 0x4, R6 ;  /* 0x000000049c049825 */ /* 0x016fe400078e0206 */
[-C--:B------:R-:W-:Y:S02]  /*b580*/  @!P5 LEA.HI.X R9, R154, R7.reuse, R83, 0x2, P0 ;  /* 0x000000079a09d211 */ /* 0x080fe400000f1453 */
[CC--:B------:R-:W-:Y:S01]  /*b590*/  @!P3 LEA R10, P0, R153.reuse, R6.reuse, 0x2 ;  /* 0x00000006990ab211 */ /* 0x0c0fe200078010ff */
[----:B------:R0:W-:Y:S01]  /*b5a0*/  @!P1 ST.E.64 desc[UR8][R4.64], R72 ;  /* 0x0000004804009985 */ /* 0x0001e2000c101b08 */
[----:B------:R-:W-:Y:S02]  /*b5b0*/  ISETP.GE.AND P1, PT, R150, UR4, PT ;  /* 0x0000000496007c0c */ /* 0x000fe4000bf26270 */
[----:B------:R-:W-:Y:S01]  /*b5c0*/  @!P3 LEA.HI.X R11, R153, R7, R82, 0x2, P0 ;  /* 0x00000007990bb211 */ /* 0x000fe200000f1452 */
[----:B------:R1:W-:Y:S01]  /*b5d0*/  @!P5 ST.E.64 desc[UR8][R8.64], R30 ;  /* 0x0000001e0800d985 */ /* 0x0003e2000c101b08 */
[----:B------:R-:W-:-:S02]  /*b5e0*/  @!P2 LEA R12, P5, R152, R6, 0x2 ;  /* 0x00000006980ca211 */ /* 0x000fc400078a10ff */
[----:B------:R-:W-:Y:S01]  /*b5f0*/  ISETP.GE.AND P0, PT, R149, UR4, PT ;  /* 0x0000000495007c0c */ /* 0x000fe2000bf06270 */
[----:B------:R-:W-:Y:S01]  /*b600*/  @!P3 ST.E.64 desc[UR8][R10.64], R34 ;  /* 0x000000220a00b985 */ /* 0x000fe2000c101b08 */
[CC--:B------:R-:W-:Y:S02]  /*b610*/  @!P4 LEA R14, P6, R151.reuse, R6.reuse, 0x2 ;  /* 0x00000006970ec211 */ /* 0x0c0fe400078c10ff */
[-C--:B------:R-:W-:Y:S02]  /*b620*/  @!P2 LEA.HI.X R13, R152, R7.reuse, R81, 0x2, P5 ;  /* 0x00000007980da211 */ /* 0x080fe400028f1451 */
[----:B------:R-:W-:Y:S02]  /*b630*/  @!P4 LEA.HI.X R15, R151, R7, R80, 0x2, P6 ;  /* 0x00000007970fc211 */ /* 0x000fe400030f1450 */
[----:B0-----:R-:W-:Y:S01]  /*b640*/  @!P1 LEA R4, P5, R150, R6, 0x2 ;  /* 0x0000000696049211 */ /* 0x001fe200078a10ff */
[----:B------:R0:W-:Y:S01]  /*b650*/  @!P2 ST.E.64 desc[UR8][R12.64], R38 ;  /* 0x000000260c00a985 */ /* 0x0001e2000c101b08 */
[----:B------:R-:W-:-:S02]  /*b660*/  ISETP.GE.AND P2, PT, R146, UR4, PT ;  /* 0x0000000492007c0c */ /* 0x000fc4000bf46270 */
[----:B------:R-:W-:Y:S01]  /*b670*/  ISETP.GE.AND P3, PT, R147, UR4, PT ;  /* 0x0000000493007c0c */ /* 0x000fe2000bf66270 */
[----:B------:R2:W-:Y:S01]  /*b680*/  @!P4 ST.E.64 desc[UR8][R14.64], R42 ;  /* 0x0000002a0e00c985 */ /* 0x0005e2000c101b08 */
[----:B------:R-:W-:Y:S02]  /*b690*/  ISETP.GE.AND P4, PT, R148, UR4, PT ;  /* 0x0000000494007c0c */ /* 0x000fe4000bf86270 */
[CC--:B-1----:R-:W-:Y:S02]  /*b6a0*/  @!P0 LEA R8, P6, R149.reuse, R6.reuse, 0x2 ;  /* 0x0000000695088211 */ /* 0x0c2fe400078c10ff */
[-C--:B------:R-:W-:Y:S02]  /*b6b0*/  @!P1 LEA.HI.X R5, R150, R7.reuse, R79, 0x2, P5 ;  /* 0x0000000796059211 */ /* 0x080fe400028f144f */
[----:B------:R-:W-:Y:S02]  /*b6c0*/  @!P0 LEA.HI.X R9, R149, R7, R78, 0x2, P6 ;  /* 0x0000000795098211 */ /* 0x000fe400030f144e */
[----:B------:R-:W-:Y:S01]  /*b6d0*/  ISETP.GE.AND P5, PT, R145, UR4, PT ;  /* 0x0000000491007c0c */ /* 0x000fe2000bfa6270 */
[----:B------:R1:W-:Y:S02]  /*b6e0*/  @!P1 ST.E.64 desc[UR8][R4.64], R46 ;  /* 0x0000002e04009985 */ /* 0x0003e4000c101b08 */
[----:B0-----:R-:W-:-:S02]  /*b6f0*/  @!P3 LEA R12, P6, R147, R6, 0x2 ;  /* 0x00000006930cb211 */ /* 0x001fc400078c10ff */
[----:B------:R1:W-:Y:S01]  /*b700*/  @!P0 ST.E.64 desc[UR8][R8.64], R50 ;  /* 0x0000003208008985 */ /* 0x0003e2000c101b08 */
[-C--:B--2---:R-:W-:Y:S02]  /*b710*/  @!P2 LEA R14, P0, R146, R6.reuse, 0x2 ;  /* 0x00000006920ea211 */ /* 0x084fe400078010ff */
[-C--:B------:R-:W-:Y:S02]  /*b720*/  @!P4 LEA R10, P1, R148, R6.reuse, 0x2 ;  /* 0x00000006940ac211 */ /* 0x080fe400078210ff */
[-C--:B------:R-:W-:Y:S02]  /*b730*/  @!P2 LEA.HI.X R15, R146, R7.reuse, R75, 0x2, P0 ;  /* 0x00000007920fa211 */ /* 0x080fe400000f144b */
[----:B------:R-:W-:Y:S02]  /*b740*/  ISETP.GE.AND P0, PT, R144, UR4, PT ;  /* 0x0000000490007c0c */ /* 0x000fe4000bf06270 */
[----:B------:R-:W-:Y:S02]  /*b750*/  @!P4 LEA.HI.X R11, R148, R7, R77, 0x2, P1 ;  /* 0x00000007940bc211 */ /* 0x000fe400008f144d */
[----:B------:R-:W-:-:S02]  /*b760*/  @!P5 LEA R20, P1, R145, R6, 0x2 ;  /* 0x000000069114d211 */ /* 0x000fc400078210ff */
[-C--:B------:R-:W-:Y:S01]  /*b770*/  @!P3 LEA.HI.X R13, R147, R7.reuse, R76, 0x2, P6 ;  /* 0x00000007930db211 */ /* 0x080fe200030f144c */
[----:B------:R1:W-:Y:S01]  /*b780*/  @!P4 ST.E.64 desc[UR8][R10.64], R54 ;  /* 0x000000360a00c985 */ /* 0x0003e2000c101b08 */
[----:B------:R-:W-:-:S03]  /*b790*/  @!P5 LEA.HI.X R21, R145, R7, R74, 0x2, P1 ;  /* 0x000000079115d211 */ /* 0x000fc600008f144a */
[----:B------:R1:W-:Y:S04]  /*b7a0*/  @!P3 ST.E.64 desc[UR8][R12.64], R58 ;  /* 0x0000003a0c00b985 */ /* 0x0003e8000c101b08 */
[----:B------:R1:W-:Y:S04]  /*b7b0*/  @!P2 ST.E.64 desc[UR8][R14.64], R62 ;  /* 0x0000003e0e00a985 */ /* 0x0003e8000c101b08 */
[----:B------:R1:W-:Y:S01]  /*b7c0*/  @!P5 ST.E.64 desc[UR8][R20.64], R66 ;  /* 0x000000421400d985 */ /* 0x0003e2000c101b08 */
[----:B------:R-:W-:Y:S05]  /*b7d0*/  @P0 BRA `(.L_x_202) ;  /* 0x0000000c00380947 */ /* 0x000fea0003800000 */
[----:B-1----:R-:W-:Y:S01]  /*b7e0*/  LEA R4, P0, R144, R6, 0x2 ;  /* 0x0000000690047211 */ /* 0x002fe200078010ff */
[----:B------:R-:W-:-:S03]  /*b7f0*/  ULDC.64 UR8, c[0x0][0x208] ;  /* 0x0000820000087ab9 */ /* 0x000fc60000000a00 */
[----:B------:R-:W-:-:S05]  /*b800*/  LEA.HI.X R5, R144, R7, R16, 0x2, P0 ;  /* 0x0000000790057211 */ /* 0x000fca00000f1410 */
[----:B------:R0:W-:Y:S01]  /*b810*/  ST.E.64 desc[UR8][R4.64], R70 ;  /* 0x0000004604007985 */ /* 0x0001e2000c101b08 */
[----:B------:R-:W-:Y:S05]  /*b820*/  BRA `(.L_x_202) ;  /* 0x0000000c00247947 */ /* 0x000fea0003800000 */
.L_x_197:
[----:B------:R-:W2:Y:S01]  /*b830*/  LDL R9, [R1+0x8] ;  /* 0x0000080001097983 */ /* 0x000ea20000100800 */
[----:B------:R-:W-:Y:S01]  /*b840*/  ULDC.64 UR8, c[0x0][0xc00] ;  /* 0x0003000000087ab9 */ /* 0x000fe20000000a00 */
[----:B------:R-:W-:Y:S01]  /*b850*/  ULDC.64 UR12, c[0x0][0x208] ;  /* 0x00008200000c7ab9 */ /* 0x000fe20000000a00 */
[----:B------:R-:W-:Y:S01]  /*b860*/  UISETP.NE.U32.AND UP0, UPT, UR8, URZ, UPT ;  /* 0x0000003f0800728c */ /* 0x000fe2000bf05070 */
[----:B------:R-:W-:-:S03]  /*b870*/  R2UR UR10, R18 ;  /* 0x00000000120a72ca */ /* 0x000fc600000e0000 */
[----:B------:R-:W-:-:S03]  /*b880*/  UISETP.NE.AND.EX UP0, UPT, UR9, URZ, UPT, UP0 ;  /* 0x0000003f0900728c */ /* 0x000fc6000bf05300 */
[----:B------:R-:W-:-:S03]  /*b890*/  ULDC.64 UR8, c[0x0][0xc00] ;  /* 0x0003000000087ab9 */ /* 0x000fc60000000a00 */
[----:B------:R-:W-:Y:S02]  /*b8a0*/  PLOP3.LUT P1, PT, PT, PT, UP0, 0x80, 0x0 ;  /* 0x000000000000781c */ /* 0x000fe40003f2f008 */
[----:B--2---:R-:W-:-:S13]  /*b8b0*/  R2UR UR4, R9 ;  /* 0x00000000090472ca */ /* 0x004fda00000e0000 */
[----:B------:R-:W-:-:S06]  /*b8c0*/  UIMAD.WIDE UR8, UR4, 0x4, UR8 ;  /* 0x00000004040878a5 */ /* 0x000fcc000f8e0208 */
[----:B------:R-:W-:Y:S02]  /*b8d0*/  IMAD.U32 R4, RZ, RZ, UR8 ;  /* 0x00000008ff047e24 */ /* 0x000fe4000f8e00ff */
[----:B------:R-:W-:Y:S01]  /*b8e0*/  IMAD.U32 R5, RZ, RZ, UR9 ;  /* 0x00000009ff057e24 */ /* 0x000fe2000f8e00ff */
[----:B------:R-:W-:-:S04]  /*b8f0*/  ULDC.64 UR8, c[0x0][0xc08] ;  /* 0x0003020000087ab9 */ /* 0x000fc80000000a00 */
[----:B------:R-:W2:Y:S01]  /*b900*/  @P1 LDG.E R3, desc[UR12][R4.64] ;  /* 0x0000000c04031981 */ /* 0x000ea2000c1e1900 */
[----:B------:R-:W-:Y:S01]  /*b910*/  UISETP.NE.U32.AND UP1, UPT, UR8, URZ, UPT ;  /* 0x0000003f0800728c */ /* 0x000fe2000bf25070 */
[----:B------:R-:W0:Y:S03]  /*b920*/  S2R R8, SR_TID.X ;  /* 0x0000000000087919 */ /* 0x000e260000002100 */
[----:B------:R-:W-:-:S06]  /*b930*/  UISETP.NE.AND.EX UP1, UPT, UR9, URZ, UPT, UP1 ;  /* 0x0000003f0900728c */ /* 0x000fcc000bf25310 */
[----:B------:R-:W-:-:S05]  /*b940*/  PLOP3.LUT P2, PT, PT, PT, UP1, 0x80, 0x0 ;  /* 0x000000000000781c */ /* 0x000fca0003f4f018 */
[----:B------:R-:W-:Y:S02]  /*b950*/  @UP1 ULDC.64 UR8, c[0x0][0xc08] ;  /* 0x0003020000081ab9 */ /* 0x000fe40000000a00 */
[----:B------:R-:W-:-:S03]  /*b960*/  @UP1 UIMAD.WIDE UR8, UR4, 0x4, UR8 ;  /* 0x00000004040818a5 */ /* 0x000fc6000f8e0208 */
[----:B------:R-:W-:Y:S02]  /*b970*/  ULDC UR4, c[0x0][0xa88] ;  /* 0x0002a20000047ab9 */ /* 0x000fe40000000800 */
[----:B------:R-:W-:Y:S01]  /*b980*/  IMAD.U32 R0, RZ, RZ, UR4 ;  /* 0x00000004ff007e24 */ /* 0x000fe2000f8e00ff */
[----:B------:R-:W-:Y:S01]  /*b990*/  UMOV UR4, URZ ;  /* 0x0000003f00047c82 */ /* 0x000fe20008000000 */
[----:B------:R-:W-:Y:S01]  /*b9a0*/  UISETP.NE.AND UP1, UPT, UR10, URZ, UPT ;  /* 0x0000003f0a00728c */ /* 0x000fe2000bf25270 */
[----:B------:R-:W-:Y:S02]  /*b9b0*/  IMAD.U32 R6, RZ, RZ, UR8 ;  /* 0x00000008ff067e24 */ /* 0x000fe4000f8e00ff */
[----:B------:R-:W-:-:S05]  /*b9c0*/  IMAD.U32 R7, RZ, RZ, UR9 ;  /* 0x00000009ff077e24 */ /* 0x000fca000f8e00ff */
[----:B------:R1:W5:Y:S01]  /*b9d0*/  @P2 LDG.E R0, desc[UR12][R6.64] ;  /* 0x0000000c06002981 */ /* 0x000362000c1e1900 */
[----:B0-----:R-:W-:Y:S02]  /*b9e0*/  VIADD R12, R8, 0xffffff80 ;  /* 0xffffff80080c7836 */ /* 0x001fe40000000000 */
[----:B------:R-:W-:Y:S02]  /*b9f0*/  @!UP1 ULDC UR10, c[0x0][0xad4] ;  /* 0x0002b500000a9ab9 */ /* 0x000fe40000000800 */
[----:B------:R-:W-:Y:S01]  /*ba00*/  IMAD.U32 R18, RZ, RZ, UR10 ;  /* 0x0000000aff127e24 */ /* 0x000fe2000f8e00ff */
[----:B------:R-:W-:Y:S02]  /*ba10*/  ISETP.GT.AND P0, PT, R12, 0xbf, PT ;  /* 0x000000bf0c00780c */ /* 0x000fe40003f04270 */
[----:B--2---:R-:W-:-:S13]  /*ba20*/  @P1 R2UR UR4, R3 ;  /* 0x00000000030412ca */ /* 0x004fda00000e0000 */
[----:B------:R-:W-:Y:S01]  /*ba30*/  USHF.R.S32.HI UR21, URZ, 0x1f, UR4 ;  /* 0x0000001f3f157899 */ /* 0x000fe20008011404 */
[----:B-1----:R-:W-:Y:S11]  /*ba40*/  @P2 BRA `(.L_x_205) ;  /* 0x0000000000142947 */ /* 0x002ff60003800000 */
[----:B------:R-:W-:Y:S05]  /*ba50*/  @!P1 BRA `(.L_x_205) ;  /* 0x0000000000109947 */ /* 0x000fea0003800000 */
[----:B------:R-:W-:Y:S02]  /*ba60*/  ULDC.64 UR8, c[0x0][0x208] ;  /* 0x0000820000087ab9 */ /* 0x000fe40000000a00 */
[----:B------:R-:W2:Y:S04]  /*ba70*/  LDG.E R3, desc[UR8][R4.64] ;  /* 0x0000000804037981 */ /* 0x000ea8000c1e1900 */
[----:B-----5:R-:W2:Y:S02]  /*ba80*/  LDG.E R0, desc[UR8][R4.64+0x4] ;  /* 0x0000040804007981 */ /* 0x020ea4000c1e1900 */
[----:B--2---:R-:W-:-:S07]  /*ba90*/  IMAD.IADD R0, R0, 0x1, -R3 ;  /* 0x0000000100007824 */ /* 0x004fce00078e0a03 */
.L_x_205:
[----:B------:R-:W2:Y:S01]  /*baa0*/  LDL.LU R3, [R1+0x10] ;  /* 0x0000100001037983 */ /* 0x000ea20000300800 */
[----:B------:R-:W-:Y:S01]  /*bab0*/  R2UR UR9, R9 ;  /* 0x00000000090972ca */ /* 0x000fe200000e0000 */
[----:B------:R-:W-:-:S12]  /*bac0*/  BSSY B1, `(.L_x_206) ;  /* 0x0000040000017945 */ /* 0x000fd80003800000 */
[----:B------:R-:W-:Y:S01]  /*bad0*/  USEL UR14, UR9, URZ, !UP0 ;  /* 0x0000003f090e7287 */ /* 0x000fe2000c000000 */
[----:B--2---:R-:W-:-:S13]  /*bae0*/  R2UR UR8, R3 ;  /* 0x00000000030872ca */ /* 0x004fda00000e0000 */
[----:B------:R-:W-:Y:S01]  /*baf0*/  USEL UR15, UR8, URZ, !UP0 ;  /* 0x0000003f080f7287 */ /* 0x000fe2000c000000 */
[----:B------:R-:W-:Y:S11]  /*bb00*/  @P0 BRA `(.L_x_207) ;  /* 0x0000000000ec0947 */ /* 0x000ff60003800000 */
[----:B------:R-:W2:Y:S01]  /*bb10*/  LDL R3, [R1] ;  /* 0x0000000001037983 */ /* 0x000ea20000100800 */
[----:B------:R-:W0:Y:S02]  /*bb20*/  LDC R9, c[0x0][0xbe8] ;  /* 0x0002fa00ff097b82 */ /* 0x000e240000000800 */
[----:B0----5:R-:W-:Y:S01]  /*bb30*/  IMAD R4, R0, R9, RZ ;  /* 0x0000000900047224 */ /* 0x021fe200078e02ff */
[----:B--2---:R-:W-:-:S13]  /*bb40*/  R2UR UR8, R3 ;  /* 0x00000000030872ca */ /* 0x004fda00000e0000 */
[----:B------:R-:W-:-:S04]  /*bb50*/  IMAD.U32 R3, RZ, RZ, UR8 ;  /* 0x00000008ff037e24 */ /* 0x000fc8000f8e00ff */
[----:B------:R-:W-:-:S04]  /*bb60*/  IMAD R3, R3, 0xc0, R8 ;  /* 0x000000c003037824 */ /* 0x000fc800078e0208 */
[----:B------:R-:W-:-:S05]  /*bb70*/  VIADD R6, R3, 0xffffff80 ;  /* 0xffffff8003067836 */ /* 0x000fca0000000000 */
[----:B------:R-:W-:-:S13]  /*bb80*/  ISETP.GE.AND P0, PT, R6, R4, PT ;  /* 0x000000040600720c */ /* 0x000fda0003f06270 */
[----:B------:R-:W-:Y:S05]  /*bb90*/  @P0 BRA `(.L_x_207) ;  /* 0x0000000000c80947 */ /* 0x000fea0003800000 */
[----:B------:R-:W-:Y:S01]  /*bba0*/  ISETP.NE.AND P0, PT, R9, 0x1, PT ;  /* 0x000000010900780c */ /* 0x000fe20003f05270 */
[----:B------:R-:W-:Y:S01]  /*bbb0*/  UMOV UR19, 0x9b8 ;  /* 0x000009b800137882 */ /* 0x000fe20000000000 */
[----:B------:R-:W-:Y:S01]  /*bbc0*/  R2UR UR9, R18 ;  /* 0x00000000120972ca */ /* 0x000fe200000e0000 */
[----:B------:R-:W-:Y:S01]  /*bbd0*/  ULDC.64 UR24, c[0x0][0x208] ;  /* 0x0000820000187ab9 */ /* 0x000fe20000000a00 */
[----:B------:R-:W-:Y:S02]  /*bbe0*/  R2UR UR8, R22 ;  /* 0x00000000160872ca */ /* 0x000fe400000e0000 */
[----:B------:R-:W-:-:S07]  /*bbf0*/  R2UR UR20, R155 ;  /* 0x000000009b1472ca */ /* 0x000fce00000e0000 */
[----:B------:R-:W0:Y:S02]  /*bc00*/  @P0 LDC R3, c[0x0][0xbec] ;  /* 0x0002fb00ff030b82 */ /* 0x000e240000000800 */
[----:B------:R-:W-:-:S04]  /*bc10*/  UISETP.GT.AND UP0, UPT, UR9, 0x1, UPT ;  /* 0x000000010900788c */ /* 0x000fc8000bf04270 */
[----:B------:R-:W-:Y:S02]  /*bc20*/  USEL UR19, UR19, 0x978, UP0 ;  /* 0x0000097813137887 */ /* 0x000fe40008000000 */
[----:B------:R-:W1:Y:S01]  /*bc30*/  @P0 LDC R5, c[0x0][0xbf0] ;  /* 0x0002fc00ff050b82 */ /* 0x000e620000000800 */
[----:B------:R-:W-:-:S09]  /*bc40*/  USEL UR18, UR8, URZ, UP0 ;  /* 0x0000003f08127287 */ /* 0x000fd20008000000 */
[----:B------:R-:W-:Y:S01]  /*bc50*/  ULDC.64 UR12, c[0x0][UR19+0x220] ;  /* 0x00008800130c7abb */ /* 0x000fe20008000a00 */
[----:B------:R-:W-:Y:S01]  /*bc60*/  ULDC.64 UR10, c[0x0][UR19+0x218] ;  /* 0x00008600130a7abb */ /* 0x000fe20008000a00 */
[----:B------:R-:W-:Y:S01]  /*bc70*/  ULDC.64 UR16, c[0x0][UR19+0x228] ;  /* 0x00008a0013107abb */ /* 0x000fe20008000a00 */
[----:B------:R-:W-:Y:S02]  /*bc80*/  UIMAD UR13, UR13, UR14, URZ ;  /* 0x0000000e0d0d72a4 */ /* 0x000fe4000f8e023f */
[----:B------:R-:W-:Y:S01]  /*bc90*/  UIMAD.WIDE.U32 UR8, UR10, UR20, URZ ;  /* 0x000000140a0872a5 */ /* 0x000fe2000f8e003f */
[----:B0-----:R-:W-:Y:S01]  /*bca0*/  @P0 IMAD.HI.U32 R4, R6, R3, RZ ;  /* 0x0000000306040227 */ /* 0x001fe200078e00ff */
[----:B------:R-:W-:Y:S02]  /*bcb0*/  UIMAD UR20, UR11, UR20, URZ ;  /* 0x000000140b1472a4 */ /* 0x000fe4000f8e023f */
[----:B------:R-:W-:Y:S01]  /*bcc0*/  UIMAD.WIDE.U32 UR22, UR16, UR18, URZ ;  /* 0x00000012101672a5 */ /* 0x000fe2000f8e003f */
[----:B------:R-:W-:Y:S01]  /*bcd0*/  IMAD.MOV.U32 R3, RZ, RZ, R6 ;  /* 0x000000ffff037224 */ /* 0x000fe200078e0006 */
[----:B------:R-:W-:-:S02]  /*bce0*/  UIMAD.WIDE.U32 UR10, UR12, UR14, URZ ;  /* 0x0000000e0c0a72a5 */ /* 0x000fc4000f8e003f */
[----:B------:R-:W-:Y:S01]  /*bcf0*/  UIMAD UR16, UR17, UR18, URZ ;  /* 0x00000012111072a4 */ /* 0x000fe2000f8e023f */
[----:B-1----:R-:W-:Y:S01]  /*bd00*/  @P0 SHF.R.U32.HI R3, RZ, R5, R4 ;  /* 0x00000005ff030219 */ /* 0x002fe20000011604 */
[----:B------:R-:W-:Y:S01]  /*bd10*/  UIMAD UR13, UR12, UR15, UR13 ;  /* 0x0000000f0c0d72a4 */ /* 0x000fe2000f8e020d */
[----:B------:R-:W-:Y:S01]  /*bd20*/  IMAD.U32 R4, RZ, RZ, UR22 ;  /* 0x00000016ff047e24 */ /* 0x000fe2000f8e00ff */
[----:B------:R-:W-:Y:S01]  /*bd30*/  UIADD3 UR8, UP1, UP2, UR10, UR8, UR4 ;  /* 0x000000080a087290 */ /* 0x000fe2000fa3e004 */
[----:B------:R-:W-:Y:S01]  /*bd40*/  IMAD.U32 R5, RZ, RZ, UR23 ;  /* 0x00000017ff057e24 */ /* 0x000fe2000f8e00ff */
[----:B------:R-:W-:Y:S01]  /*bd50*/  UIADD3 UR16, UR23, UR16, URZ ;  /* 0x0000001017107290 */ /* 0x000fe2000fffe03f */
[--C-:B------:R-:W-:Y:S01]  /*bd60*/  IMAD.MOV R7, RZ, RZ, -R3.reuse ;  /* 0x000000ffff077224 */ /* 0x100fe200078e0a03 */
[----:B------:R-:W-:Y:S01]  /*bd70*/  UIADD3 UR20, UR9, UR20, URZ ;  /* 0x0000001409147290 */ /* 0x000fe2000fffe03f */
[----:B------:R-:W-:Y:S01]  /*bd80*/  SHF.R.S32.HI R5, RZ, 0x1f, R3 ;  /* 0x0000001fff057819 */ /* 0x000fe20000011403 */
[----:B------:R-:W-:Y:S01]  /*bd90*/  UIADD3 UR10, UR11, UR13, URZ ;  /* 0x0000000d0b0a7290 */ /* 0x000fe2000fffe03f */
[----:B------:R-:W-:Y:S01]  /*bda0*/  IMAD R7, R9, R7, R6 ;  /* 0x0000000709077224 */ /* 0x000fe200078e0206 */
[----:B------:R-:W-:Y:S01]  /*bdb0*/  IADD3 R4, P0, P1, R3, UR8, R4 ;  /* 0x0000000803047c10 */ /* 0x000fe2000f91e004 */
[----:B------:R-:W-:Y:S01]  /*bdc0*/  IMAD.U32 R8, RZ, RZ, UR16 ;  /* 0x00000010ff087e24 */ /* 0x000fe2000f8e00ff */
[----:B------:R-:W-:Y:S01]  /*bdd0*/  UIADD3.X UR10, UR10, UR20, UR21, UP1, UP2 ;  /* 0x000000140a0a7290 */ /* 0x000fe20008fe4415 */
[----:B------:R-:W-:Y:S01]  /*bde0*/  ULDC.64 UR8, c[0x0][UR19+0x210] ;  /* 0x0000840013087abb */ /* 0x000fe20008000a00 */
[----:B------:R-:W-:Y:S01]  /*bdf0*/  SHF.R.S32.HI R3, RZ, 0x1f, R7 ;  /* 0x0000001fff037819 */ /* 0x000fe20000011407 */
[----:B------:R-:W-:-:S03]  /*be00*/  IMAD R6, R7, UR9, RZ ;  /* 0x0000000907067c24 */ /* 0x000fc6000f8e02ff */
[----:B------:R-:W-:Y:S01]  /*be10*/  IADD3.X R5, R5, UR10, R8, P0, P1 ;  /* 0x0000000a05057c10 */ /* 0x000fe200087e2408 */
[----:B------:R-:W-:Y:S01]  /*be20*/  ULDC.64 UR10, c[0x0][0xba8] ;  /* 0x0002ea00000a7ab9 */ /* 0x000fe20000000a00 */
[----:B------:R-:W-:Y:S01]  /*be30*/  IMAD R3, R3, UR8, R6 ;  /* 0x0000000803037c24 */ /* 0x000fe2000f8e0206 */
[----:B------:R-:W-:Y:S01]  /*be40*/  @!UP0 ULDC UR10, c[0x0][0xb50] ;  /* 0x0002d400000a8ab9 */ /* 0x000fe20000000800 */
[----:B------:R-:W-:Y:S01]  /*be50*/  @!UP0 ULDC UR11, c[0x0][0xb54] ;  /* 0x0002d500000b8ab9 */ /* 0x000fe20000000800 */
[----:B------:R-:W-:-:S04]  /*be60*/  IMAD.WIDE.U32 R4, R7, UR8, R4 ;  /* 0x0000000807047c25 */ /* 0x000fc8000f8e0004 */
[----:B------:R-:W-:Y:S01]  /*be70*/  IMAD.IADD R3, R5, 0x1, R3 ;  /* 0x0000000105037824 */ /* 0x000fe200078e0203 */
[----:B------:R-:W-:-:S04]  /*be80*/  LEA R6, P0, R4, UR10, 0x2 ;  /* 0x0000000a04067c11 */ /* 0x000fc8000f8010ff */
[----:B------:R-:W-:Y:S01]  /*be90*/  LEA.HI.X R7, R4, UR11, R3, 0x2, P0 ;  /* 0x0000000b04077c11 */ /* 0x000fe200080f1403 */
[----:B------:R-:W-:-:S05]  /*bea0*/  IMAD.MOV.U32 R3, RZ, RZ, -0x800000 ;  /* 0xff800000ff037424 */ /* 0x000fca00078e00ff */
[----:B------:R0:W-:Y:S03]  /*beb0*/  STG.E desc[UR24][R6.64], R3 ;  /* 0x0000000306007986 */ /* 0x0001e6000c101918 */
.L_x_207:
[----:B------:R-:W-:Y:S05]  /*bec0*/  BSYNC B1 ;  /* 0x0000000000017941 */ /* 0x000fea0003800000 */
.L_x_206:
[----:B------:R-:W-:-:S13]  /*bed0*/  R2UR UR8, R18 ;  /* 0x00000000120872ca */ /* 0x000fda00000e0000 */
[----:B------:R-:W-:-:S06]  /*bee0*/  UISETP.GT.AND UP0, UPT, UR8, 0x1, UPT ;  /* 0x000000010800788c */ /* 0x000fcc000bf04270 */
[----:B------:R-:W-:-:S13]  /*bef0*/  PLOP3.LUT P0, PT, PT, PT, UP0, 0x80, 0x0 ;  /* 0x000000000000781c */ /* 0x000fda0003f0f008 */
[----:B------:R-:W-:Y:S05]  /*bf00*/  @P0 BRA `(.L_x_202) ;  /* 0x00000004006c0947 */ /* 0x000fea0003800000 */
[----:B0-----:R-:W2:Y:S01]  /*bf10*/  LDL.LU R3, [R1] ;  /* 0x0000000001037983 */ /* 0x001ea20000300800 */
[----:B------:R-:W0:Y:S01]  /*bf20*/  LDC R11, c[0x0][0xbe8] ;  /* 0x0002fa00ff0b7b82 */ /* 0x000e220000000800 */
[----:B------:R-:W-:Y:S01]  /*bf30*/  SHF.R.S32.HI R10, RZ, 0x1f, R12 ;  /* 0x0000001fff0a7819 */ /* 0x000fe2000001140c */
[----:B------:R-:W-:Y:S01]  /*bf40*/  ULDC.64 UR12, c[0x0][0xaa0] ;  /* 0x0002a800000c7ab9 */ /* 0x000fe20000000a00 */
[----:B------:R-:W-:Y:S01]  /*bf50*/  R2UR UR17, R155 ;  /* 0x000000009b1172ca */ /* 0x000fe200000e0000 */
[----:B------:R-:W-:Y:S01]  /*bf60*/  UIMAD UR10, UR21, UR12, URZ ;  /* 0x0000000c150a72a4 */ /* 0x000fe2000f8e023f */
[----:B------:R-:W-:Y:S01]  /*bf70*/  LEA.HI R10, R10, R12, RZ, 0x2 ;  /* 0x0000000c0a0a7211 */ /* 0x000fe200078f10ff */
[----:B------:R-:W-:Y:S01]  /*bf80*/  UIMAD.WIDE.U32 UR8, UR4, UR12, URZ ;  /* 0x0000000c040872a5 */ /* 0x000fe2000f8e003f */
[----:B------:R-:W-:Y:S01]  /*bf90*/  BSSY B1, `(.L_x_208) ;  /* 0x0000040000017945 */ /* 0x000fe20003800000 */
[----:B------:R-:W-:Y:S01]  /*bfa0*/  UIMAD UR10, UR4, UR13, UR10 ;  /* 0x0000000d040a72a4 */ /* 0x000fe2000f8e020a */
[----:B------:R-:W-:-:S02]  /*bfb0*/  SHF.R.S32.HI R10, RZ, 0x2, R10 ;  /* 0x00000002ff0a7819 */ /* 0x000fc4000001140a */
[----:B------:R-:W-:Y:S01]  /*bfc0*/  SHF.R.S32.HI R16, RZ, 0x1f, R23 ;  /* 0x0000001fff107819 */ /* 0x000fe20000011417 */
[----:B------:R-:W-:Y:S01]  /*bfd0*/  UIADD3 UR9, UR9, UR10, URZ ;  /* 0x0000000a09097290 */ /* 0x000fe2000fffe03f */
[----:B------:R-:W-:Y:S02]  /*bfe0*/  SHF.R.S32.HI R20, RZ, 0x1f, R19 ;  /* 0x0000001fff147819 */ /* 0x000fe40000011413 */
[----:B------:R-:W-:Y:S02]  /*bff0*/  ULDC.64 UR10, c[0x0][0xae8] ;  /* 0x0002ba00000a7ab9 */ /* 0x000fe40000000a00 */
[----:B------:R-:W-:-:S04]  /*c000*/  UIMAD.WIDE.U32 UR8, UR17, UR10, UR8 ;  /* 0x0000000a110872a5 */ /* 0x000fc8000f8e0008 */
[----:B------:R-:W-:Y:S01]  /*c010*/  UIMAD UR9, UR17, UR11, UR9 ;  /* 0x0000000b110972a4 */ /* 0x000fe2000f8e0209 */
[----:B0-----:R-:W-:Y:S02]  /*c020*/  ISETP.NE.AND P0, PT, R11, 0x1, PT ;  /* 0x000000010b00780c */ /* 0x001fe40003f05270 */
[----:B------:R-:W-:Y:S02]  /*c030*/  ULDC.64 UR10, c[0x0][0xaf0] ;  /* 0x0002bc00000a7ab9 */ /* 0x000fe40000000a00 */
[----:B------:R-:W-:-:S04]  /*c040*/  UIMAD UR15, UR15, UR10, URZ ;  /* 0x0000000a0f0f72a4 */ /* 0x000fc8000f8e023f */
[----:B------:R-:W-:Y:S02]  /*c050*/  UIMAD UR4, UR14, UR11, UR15 ;  /* 0x0000000b0e0472a4 */ /* 0x000fe4000f8e020f */
[----:B------:R-:W-:-:S03]  /*c060*/  UIMAD.WIDE.U32 UR14, UR14, UR10, UR8 ;  /* 0x0000000a0e0e72a5 */ /* 0x000fc6000f8e0008 */
[----:B------:R-:W-:Y:S01]  /*c070*/  ULDC.64 UR8, c[0x0][0xae0] ;  /* 0x0002b80000087ab9 */ /* 0x000fe20000000a00 */
[----:B------:R-:W0:Y:S01]  /*c080*/  @P0 LDC R5, c[0x0][0xbec] ;  /* 0x0002fb00ff050b82 */ /* 0x000e220000000800 */
[----:B------:R-:W-:-:S07]  /*c090*/  UIADD3 UR4, UR15, UR4, URZ ;  /* 0x000000040f047290 */ /* 0x000fce000fffe03f */
[----:B------:R-:W1:Y:S01]  /*c0a0*/  @P0 LDC R7, c[0x0][0xbf0] ;  /* 0x0002fc00ff070b82 */ /* 0x000e620000000800 */
[----:B--2---:R-:W-:Y:S01]  /*c0b0*/  R2UR UR16, R3 ;  /* 0x00000000031072ca */ /* 0x004fe200000e0000 */
[----:B------:R-:W-:-:S12]  /*c0c0*/  IMAD R3, R157, 0x60, R10 ;  /* 0x000000609d037824 */ /* 0x000fd800078e020a */
[----:B------:R-:W-:Y:S02]  /*c0d0*/  IMAD.U32 R6, RZ, RZ, UR16 ;  /* 0x00000010ff067e24 */ /* 0x000fe4000f8e00ff */
[----:B------:R-:W-:Y:S02]  /*c0e0*/  IMAD.U32 R8, RZ, RZ, UR16 ;  /* 0x00000010ff087e24 */ /* 0x000fe4000f8e00ff */
[----:B------:R-:W-:-:S04]  /*c0f0*/  IMAD R6, R6, 0xc0, R3 ;  /* 0x000000c006067824 */ /* 0x000fc800078e0203 */
[----:B0-----:R-:W-:-:S04]  /*c100*/  @P0 IMAD.HI.U32 R4, R6, R5, RZ ;  /* 0x0000000506040227 */ /* 0x001fc800078e00ff */
[----:B------:R-:W-:Y:S01]  /*c110*/  IMAD.MOV.U32 R3, RZ, RZ, R6 ;  /* 0x000000ffff037224 */ /* 0x000fe200078e0006 */
[----:B-1----:R-:W-:Y:S01]  /*c120*/  @P0 SHF.R.U32.HI R3, RZ, R7, R4 ;  /* 0x00000007ff030219 */ /* 0x002fe20000011604 */
[----:B------:R-:W-:Y:S02]  /*c130*/  IMAD.U32 R5, RZ, RZ, UR15 ;  /* 0x0000000fff057e24 */ /* 0x000fe4000f8e00ff */
[----:B------:R-:W-:Y:S01]  /*c140*/  IMAD.U32 R5, RZ, RZ, UR4 ;  /* 0x00000004ff057e24 */ /* 0x000fe2000f8e00ff */
[--C-:B------:R-:W-:Y:S01]  /*c150*/  SHF.R.S32.HI R4, RZ, 0x1f, R3.reuse ;  /* 0x0000001fff047819 */ /* 0x100fe20000011403 */
[----:B------:R-:W-:-:S04]  /*c160*/  IMAD.MOV R7, RZ, RZ, -R3 ;  /* 0x000000ffff077224 */ /* 0x000fc800078e0a03 */
[----:B------:R-:W-:Y:S02]  /*c170*/  IMAD R7, R11, R7, R6 ;  /* 0x000000070b077224 */ /* 0x000fe400078e0206 */
[----:B------:R-:W-:Y:S02]  /*c180*/  IMAD R6, R4, UR8, RZ ;  /* 0x0000000804067c24 */ /* 0x000fe4000f8e02ff */
[----:B------:R-:W-:Y:S02]  /*c190*/  IMAD.U32 R4, RZ, RZ, UR14 ;  /* 0x0000000eff047e24 */ /* 0x000fe4000f8e00ff */
[C---:B------:R-:W-:Y:S01]  /*c1a0*/  IMAD R9, R3.reuse, UR9, R6 ;  /* 0x0000000903097c24 */ /* 0x040fe2000f8e0206 */
[----:B------:R-:W-:Y:S01]  /*c1b0*/  SHF.R.S32.HI R6, RZ, 0x1f, R7 ;  /* 0x0000001fff067819 */ /* 0x000fe20000011407 */
[----:B------:R-:W-:Y:S01]  /*c1c0*/  IMAD.WIDE.U32 R4, R3, UR8, R4 ;  /* 0x0000000803047c25 */ /* 0x000fe2000f8e0004 */
[----:B------:R-:W-:-:S03]  /*c1d0*/  ULDC.64 UR8, c[0x0][0xad8] ;  /* 0x0002b60000087ab9 */ /* 0x000fc60000000a00 */
[----:B------:R-:W-:Y:S02]  /*c1e0*/  IMAD R6, R6, UR8, RZ ;  /* 0x0000000806067c24 */ /* 0x000fe4000f8e02ff */
[----:B------:R-:W-:Y:S02]  /*c1f0*/  IMAD.IADD R5, R5, 0x1, R9 ;  /* 0x0000000105057824 */ /* 0x000fe400078e0209 */
[----:B-----5:R-:W-:Y:S02]  /*c200*/  IMAD R11, R0, R11, RZ ;  /* 0x0000000b000b7224 */ /* 0x020fe400078e02ff */
[----:B------:R-:W-:Y:S02]  /*c210*/  IMAD R0, R8, 0xc0, R10 ;  /* 0x000000c008007824 */ /* 0x000fe400078e020a */
[C---:B------:R-:W-:Y:S02]  /*c220*/  IMAD R3, R7.reuse, UR9, R6 ;  /* 0x0000000907037c24 */ /* 0x040fe4000f8e0206 */
[----:B------:R-:W-:Y:S01]  /*c230*/  IMAD.WIDE.U32 R4, R7, UR8, R4 ;  /* 0x0000000807047c25 */ /* 0x000fe2000f8e0004 */
[----:B------:R-:W-:Y:S01]  /*c240*/  ISETP.GE.AND P0, PT, R0, R11, PT ;  /* 0x0000000b0000720c */ /* 0x000fe20003f06270 */
[----:B------:R-:W-:-:S02]  /*c250*/  ULDC.64 UR8, c[0x0][0xa80] ;  /* 0x0002a00000087ab9 */ /* 0x000fc40000000a00 */
        /* <DEDUP_REMOVED lines=16> */
[----:B------:R3:W-:Y:S04]  /*c360*/  @!P2 ST.E.128 desc[UR8][R8.64], RZ ;  /* 0x000000ff0800a985 */ /* 0x0007e8000c101d08 */
[----:B------:R3:W-:Y:S04]  /*c370*/  @!P3 ST.E.128 desc[UR8][R12.64], RZ ;  /* 0x000000ff0c00b985 */ /* 0x0007e8000c101d08 */
[----:B------:R3:W-:Y:S02]  /*c380*/  @!P4 ST.E.128 desc[UR8][R14.64], RZ ;  /* 0x000000ff0e00c985 */ /* 0x0007e4000c101d08 */
.L_x_209:
[----:B------:R-:W-:Y:S05]  /*c390*/  BSYNC B1 ;  /* 0x0000000000017941 */ /* 0x000fea0003800000 */
.L_x_208:
[----:B------:R-:W-:Y:S01]  /*c3a0*/  VIADD R0, R0, 0x60 ;  /* 0x0000006000007836 */ /* 0x000fe20000000000 */
[----:B--2---:R2:W4:Y:S04]  /*c3b0*/  SHFL.IDX PT, R5, R3, 0x1, 0x1c1f ;  /* 0x003c1f0003057f89 */ /* 0x00452800000e0000 */
[----:B------:R-:W-:Y:S01]  /*c3c0*/  ISETP.GE.AND P0, PT, R0, R11, PT ;  /* 0x0000000b0000720c */ /* 0x000fe20003f06270 */
[----:B-1----:R2:W1:-:S12]  /*c3d0*/  SHFL.IDX PT, R4, R6, 0x1, 0x1c1f ;  /* 0x003c1f0006047f89 */ /* 0x00245800000e0000 */
[----:B--2---:R-:W-:Y:S05]  /*c3e0*/  @P0 BRA `(.L_x_202) ;  /* 0x0000000000340947 */ /* 0x004fea0003800000 */
[----:B------:R-:W-:Y:S01]  /*c3f0*/  ULDC UR4, c[0x0][0xac8] ;  /* 0x0002b20000047ab9 */ /* 0x000fe20000000800 */
[----:B------:R-:W-:Y:S01]  /*c400*/  ULDC.64 UR8, c[0x0][0x208] ;  /* 0x0000820000087ab9 */ /* 0x000fe20000000a00 */
[----:B------:R-:W-:Y:S02]  /*c410*/  ISETP.GE.AND P3, PT, R19, UR4, PT ;  /* 0x0000000413007c0c */ /* 0x000fe4000bf66270 */
[----:B------:R-:W-:Y:S02]  /*c420*/  ISETP.GE.AND P4, PT, R23, UR4, PT ;  /* 0x0000000417007c0c */ /* 0x000fe4000bf86270 */
[----:B------:R-:W-:-:S09]  /*c430*/  ISETP.GE.AND P2, PT, R17, UR4, PT ;  /* 0x0000000411007c0c */ /* 0x000fd2000bf46270 */
[-C--:B-1-3--:R-:W-:Y:S02]  /*c440*/  @!P3 LEA R8, P0, R19, R4.reuse, 0x1 ;  /* 0x000000041308b211 */ /* 0x08afe400078008ff */
[----:B------:R-:W-:Y:S02]  /*c450*/  @!P4 LEA R10, P1, R23, R4, 0x1 ;  /* 0x00000004170ac211 */ /* 0x000fe400078208ff */
[----:B0---4-:R-:W-:Y:S01]  /*c460*/  @!P2 IMAD.WIDE R6, R17, 0x2, R4 ;  /* 0x000000021106a825 */ /* 0x011fe200078e0204 */
[-C--:B------:R-:W-:Y:S02]  /*c470*/  @!P3 LEA.HI.X R9, R19, R5.reuse, R20, 0x1, P0 ;  /* 0x000000051309b211 */ /* 0x080fe400000f0c14 */
[----:B------:R-:W-:Y:S02]  /*c480*/  @!P4 LEA.HI.X R11, R23, R5, R16, 0x1, P1 ;  /* 0x00000005170bc211 */ /* 0x000fe400008f0c10 */
[----:B------:R2:W-:Y:S04]  /*c490*/  @!P2 ST.E.128 desc[UR8][R6.64], RZ ;  /* 0x000000ff0600a985 */ /* 0x0005e8000c101d08 */
[----:B------:R2:W-:Y:S04]  /*c4a0*/  @!P3 ST.E.128 desc[UR8][R8.64], RZ ;  /* 0x000000ff0800b985 */ /* 0x0005e8000c101d08 */
[----:B------:R2:W-:Y:S02]  /*c4b0*/  @!P4 ST.E.128 desc[UR8][R10.64], RZ ;  /* 0x000000ff0a00c985 */ /* 0x0005e4000c101d08 */
.L_x_202:
[----:B------:R-:W-:Y:S05]  /*c4c0*/  BSYNC B0 ;  /* 0x0000000000007941 */ /* 0x000fea0003800000 */
.L_x_196:
[----:B------:R-:W-:Y:S02]  /*c4d0*/  ULDC UR4, c[0x0][0xc3c] ;  /* 0x00030f0000047ab9 */ /* 0x000fe40000000800 */
[----:B------:R-:W-:-:S06]  /*c4e0*/  UISETP.GE.AND UP0, UPT, UR7, UR4, UPT ;  /* 0x000000040700728c */ /* 0x000fcc000bf06270 */
[----:B------:R-:W-:-:S13]  /*c4f0*/  PLOP3.LUT P0, PT, PT, PT, UP0, 0x80, 0x0 ;  /* 0x000000000000781c */ /* 0x000fda0003f0f008 */
[----:B------:R-:W-:Y:S05]  /*c500*/  @!P0 BRA `(.L_x_210) ;  /* 0xffffff4c00048947 */ /* 0x000fea000383ffff */
[----:B------:R-:W-:Y:S05]  /*c510*/  EXIT ;  /* 0x000000000000794d */ /* 0x000fea0003800000 */
.L_x_171:
[----:B------:R-:W-:-:S08]  /*c520*/  NOP ;  /* 0x0000000000007918 */ /* 0x000fd00000000000 */
[----:B0-----:R-:W0:-:S00]  /*c530*/  USETMAXREG.DEALLOC.CTAPOOL 0x20 ;  /* 0x00000020000079c8 */ /* 0x001e0000080e0500 */
[----:B0-----:R-:W-:Y:S01]  /*c540*/  LOP3.LUT R0, R0, 0x3, RZ, 0xc0, !PT ;  /* 0x0000000300007812 */ /* 0x001fe200078ec0ff */
[----:B------:R-:W-:Y:S01]  /*c550*/  IMAD.MOV.U32 R6, RZ, RZ, RZ ;  /* 0x000000ffff067224 */ /* 0x000fe200078e00ff */
[----:B------:R-:W-:-:S04]  /*c560*/  LOP3.LUT R29, R29, 0xfffffffd, RZ, 0xc0, !PT ;  /* 0xfffffffd1d1d7812 */ /* 0x000fc800078ec0ff */
[----:B------:R-:W0:Y:S02]  /*c570*/  SHFL.IDX PT, R0, R0, RZ, 0x1f ;  /* 0x00001fff00007589 */ /* 0x000e2400000e0000 */
[----:B0-----:R-:W-:-:S13]  /*c580*/  ISETP.NE.AND P0, PT, R0, RZ, PT ;  /* 0x000000ff0000720c */ /* 0x001fda0003f05270 */
[----:B------:R-:W-:Y:S01]  /*c590*/  @P0 LOP3.LUT R29, R29, 0x2, RZ, 0xfc, !PT ;  /* 0x000000021d1d0812 */ /* 0x000fe200078efcff */
[----:B------:R-:W-:Y:S06]  /*c5a0*/  @!P0 BRA `(.L_x_211) ;  /* 0x00000000001c8947 */ /* 0x000fec0003800000 */
[----:B------:R-:W0:Y:S08]  /*c5b0*/  S2UR UR5, SR_CgaCtaId ;  /* 0x00000000000579c3 */ /* 0x000e300000008800 */
[----:B------:R-:W-:Y:S06]  /*c5c0*/  BAR.SYNC.DEFER_BLOCKING 0x5, 0x200 ;  /* 0x0148000000007b1d */ /* 0x000fec0000010000 */
[----:B------:R-:W-:-:S02]  /*c5d0*/  UMOV UR4, 0x400 ;  /* 0x0000040000047882 */ /* 0x000fc40000000000 */
[----:B0-----:R-:W-:-:S09]  /*c5e0*/  ULEA UR4, UR5, UR4, 0x18 ;  /* 0x0000000405047291 */ /* 0x001fd2000f8ec03f */
[----:B------:R-:W0:Y:S01]  /*c5f0*/  LDS.128 R24, [UR4+0x31cd0] ;  /* 0x031cd004ff187984 */ /* 0x000e220008000c00 */
[----:B------:R-:W-:Y:S06]  /*c600*/  BAR.ARV 0x4, 0x200 ;  /* 0x0108000000007b1d */ /* 0x000fec0000002000 */
[----:B------:R-:W-:Y:S05]  /*c610*/  BRA `(.L_x_212) ;  /* 0x0000000800947947 */ /* 0x000fea0003800000 */
.L_x_211:
[----:B------:R-:W0:Y:S01]  /*c620*/  S2R R0, SR_TID.X ;  /* 0x0000000000007919 */ /* 0x000e220000002100 */
[----:B------:R-:W-:Y:S01]  /*c630*/  ULDC UR4, c[0x0][0xc3c] ;  /* 0x00030f0000047ab9 */ /* 0x000fe20000000800 */
[----:B------:R-:W-:Y:S01]  /*c640*/  IMAD.MOV.U32 R7, RZ, RZ, RZ ;  /* 0x000000ffff077224 */ /* 0x000fe200078e00ff */
[----:B------:R-:W-:Y:S01]  /*c650*/  ULDC.64 UR6, c[0x0][0x208] ;  /* 0x0000820000067ab9 */ /* 0x000fe20000000a00 */
[----:B------:R-:W-:Y:S01]  /*c660*/  ULDC UR5, c[0x0][0xc38] ;  /* 0x00030e0000057ab9 */ /* 0x000fe20000000800 */
[----:B0-----:R-:W-:-:S04]  /*c670*/  LOP3.LUT R0, R0, 0x1f, RZ, 0xc0, !PT ;  /* 0x0000001f00007812 */ /* 0x001fc800078ec0ff */
[----:B------:R-:W-:-:S04]  /*c680*/  ISETP.NE.AND P0, PT, R0, 0x1f, PT ;  /* 0x0000001f0000780c */ /* 0x000fc80003f05270 */
[----:B------:R-:W-:-:S13]  /*c690*/  ISETP.GE.OR P1, PT, R0, UR4, !P0 ;  /* 0x0000000400007c0c */ /* 0x000fda000c726670 */
[----:B------:R-:W0:Y:S08]  /*c6a0*/  @!P1 LDC.64 R4, c[0x0][0xc80] ;  /* 0x00032000ff049b82 */ /* 0x000e300000000a00 */
[----:B------:R-:W1:Y:S01]  /*c6b0*/  @!P1 LDC.64 R2, c[0x0][0xc78] ;  /* 0x00031e00ff029b82 */ /* 0x000e620000000a00 */
[----:B0-----:R-:W-:-:S05]  /*c6c0*/  @!P1 IMAD.WIDE.U32 R4, R0, 0x4, R4 ;  /* 0x0000000400049825 */ /* 0x001fca00078e0004 */
[----:B------:R-:W2:Y:S01]  /*c6d0*/  @!P1 LDG.E R6, desc[UR6][R4.64] ;  /* 0x0000000604069981 */ /* 0x000ea2000c1e1900 */
[----:B-1----:R-:W-:-:S05]  /*c6e0*/  @!P1 IMAD.WIDE.U32 R2, R0, 0x4, R2 ;  /* 0x0000000400029825 */ /* 0x002fca00078e0002 */
[----:B------:R-:W2:Y:S01]  /*c6f0*/  @!P1 LDG.E R7, desc[UR6][R2.64] ;  /* 0x0000000602079981 */ /* 0x000ea2000c1e1900 */
[C---:B------:R-:W-:Y:S02]  /*c700*/  ISETP.NE.AND P1, PT, R0.reuse, RZ, PT ;  /* 0x000000ff0000720c */ /* 0x040fe40003f25270 */
[C---:B------:R-:W-:Y:S02]  /*c710*/  ISETP.GE.U32.AND P2, PT, R0.reuse, 0x2, PT ;  /* 0x000000020000780c */ /* 0x040fe40003f46070 */
[C---:B------:R-:W-:Y:S02]  /*c720*/  ISETP.GE.U32.AND P3, PT, R0.reuse, 0x4, PT ;  /* 0x000000040000780c */ /* 0x040fe40003f66070 */
[C---:B------:R-:W-:Y:S02]  /*c730*/  ISETP.GE.U32.AND P4, PT, R0.reuse, 0x8, PT ;  /* 0x000000080000780c */ /* 0x040fe40003f86070 */
[----:B------:R-:W-:Y:S01]  /*c740*/  ISETP.GE.U32.AND P5, PT, R0, 0x10, PT ;  /* 0x000000100000780c */ /* 0x000fe20003fa6070 */
[----:B------:R-:W0:Y:S01]  /*c750*/  S2UR UR6, SR_CTAID.X ;  /* 0x00000000000679c3 */ /* 0x000e220000002500 */
[----:B------:R-:W-:Y:S01]  /*c760*/  UMOV UR4, URZ ;  /* 0x0000003f00047c82 */ /* 0x000fe20008000000 */
[----:B--2---:R-:W-:-:S05]  /*c770*/  IMAD R8, R6, R7, RZ ;  /* 0x0000000706087224 */ /* 0x004fca00078e02ff */
[----:B------:R-:W1:Y:S02]  /*c780*/  SHFL.UP PT, R9, R8, 0x1, RZ ;  /* 0x0420000008097989 */ /* 0x000e6400000e00ff */
[----:B-1----:R-:W-:-:S05]  /*c790*/  SEL R9, R9, RZ, P1 ;  /* 0x000000ff09097207 */ /* 0x002fca0000800000 */
[----:B------:R-:W-:-:S05]  /*c7a0*/  IMAD.IADD R9, R8, 0x1, R9 ;  /* 0x0000000108097824 */ /* 0x000fca00078e0209 */
        /* <DEDUP_REMOVED lines=12> */
[----:B------:R-:W1:Y:S02]  /*c870*/  SHFL.IDX PT, R8, R2, 0x1f, 0x1f ;  /* 0x03e01f0002087f89 */ /* 0x000e6400000e0000 */
[----:B-1----:R-:W-:-:S05]  /*c880*/  IMAD R8, R8, UR5, RZ ;  /* 0x0000000508087c24 */ /* 0x002fca000f8e02ff */
[----:B0-----:R-:W-:Y:S01]  /*c890*/  ISETP.GT.AND P6, PT, R8, UR6, PT ;  /* 0x0000000608007c0c */ /* 0x001fe2000bfc4270 */
[----:B------:R-:W-:-:S12]  /*c8a0*/  IMAD.MOV.U32 R3, RZ, RZ, R8 ;  /* 0x000000ffff037224 */ /* 0x000fd800078e0008 */
[----:B------:R-:W-:Y:S05]  /*c8b0*/  @P6 BRA `(.L_x_213) ;  /* 0x0000000000a06947 */ /* 0x000fea0003800000 */
[----:B------:R-:W-:Y:S01]  /*c8c0*/  IMAD.MOV.U32 R8, RZ, RZ, R3 ;  /* 0x000000ffff087224 */ /* 0x000fe200078e0003 */
[----:B------:R-:W-:Y:S01]  /*c8d0*/  UMOV UR4, URZ ;  /* 0x0000003f00047c82 */ /* 0x000fe20008000000 */
[----:B------:R-:W-:-:S05]  /*c8e0*/  ULDC UR5, c[0x0][0xc38] ;  /* 0x00030e0000057ab9 */ /* 0x000fca0000000800 */
.L_x_215:
[----:B------:R-:W0:Y:S01]  /*c8f0*/  LDC R2, c[0x0][0xc3c] ;  /* 0x00030f00ff027b82 */ /* 0x000e220000000800 */
[----:B------:R-:W-:Y:S01]  /*c900*/  UIADD3 UR4, UR4, 0x1f, URZ ;  /* 0x0000001f04047890 */ /* 0x000fe2000fffe03f */
[----:B------:R-:W-:Y:S02]  /*c910*/  ULDC UR7, c[0x0][0xc3c] ;  /* 0x00030f0000077ab9 */ /* 0x000fe40000000800 */
[----:B------:R-:W-:-:S03]  /*c920*/  IMAD.U32 R27, RZ, RZ, UR7 ;  /* 0x00000007ff1b7e24 */ /* 0x000fc6000f8e00ff */
[----:B0-----:R-:W-:-:S13]  /*c930*/  ISETP.LE.AND P6, PT, R2, UR4, PT ;  /* 0x0000000402007c0c */ /* 0x001fda000bfc3270 */
[----:B------:R-:W-:Y:S05]  /*c940*/  @P6 BRA `(.L_x_214) ;  /* 0x0000000400a46947 */ /* 0x000fea0003800000 */
[----:B------:R-:W-:Y:S01]  /*c950*/  VIADD R7, R0, UR4 ;  /* 0x0000000400077c36 */ /* 0x000fe20008000000 */
[----:B------:R-:W-:-:S04]  /*c960*/  ULDC.64 UR8, c[0x0][0x208] ;  /* 0x0000820000087ab9 */ /* 0x000fc80000000a00 */
[----:B------:R-:W-:-:S13]  /*c970*/  ISETP.GE.OR P6, PT, R7, R2, !P0 ;  /* 0x000000020700720c */ /* 0x000fda00047c6670 */
[----:B------:R-:W0:Y:S08]  /*c980*/  @!P6 LDC.64 R4, c[0x0][0xc80] ;  /* 0x00032000ff04eb82 */ /* 0x000e300000000a00 */
[----:B------:R-:W1:Y:S01]  /*c990*/  @!P6 LDC.64 R2, c[0x0][0xc78] ;  /* 0x00031e00ff02eb82 */ /* 0x000e620000000a00 */
[----:B0-----:R-:W-:-:S04]  /*c9a0*/  @!P6 IMAD.WIDE R4, R7, 0x4, R4 ;  /* 0x000000040704e825 */ /* 0x001fc800078e0204 */
[----:B-1----:R-:W-:Y:S01]  /*c9b0*/  @!P6 IMAD.WIDE R2, R7, 0x4, R2 ;  /* 0x000000040702e825 */ /* 0x002fe200078e0202 */
[----:B------:R-:W-:-:S06]  /*c9c0*/  CS2R R6, SRZ ;  /* 0x0000000000067805 */ /* 0x000fcc000001ff00 */
[----:B------:R-:W2:Y:S04]  /*c9d0*/  @!P6 LDG.E R6, desc[UR8][R4.64] ;  /* 0x000000080406e981 */ /* 0x000ea8000c1e1900 */
[----:B------:R-:W2:Y:S02]  /*c9e0*/  @!P6 LDG.E R7, desc[UR8][R2.64] ;  /* 0x000000080207e981 */ /* 0x000ea4000c1e1900 */
[----:B--2---:R-:W-:-:S05]  /*c9f0*/  IMAD R12, R6, R7, RZ ;  /* 0x00000007060c7224 */ /* 0x004fca00078e02ff */
[----:B------:R-:W0:Y:S02]  /*ca00*/  SHFL.UP PT, R9, R12, 0x1, RZ ;  /* 0x042000000c097989 */ /* 0x000e2400000e00ff */
[----:B0-----:R-:W-:-:S05]  /*ca10*/  SEL R9, R9, RZ, P1 ;  /* 0x000000ff09097207 */ /* 0x001fca0000800000 */
[----:B------:R-:W-:-:S05]  /*ca20*/  IMAD.IADD R9, R12, 0x1, R9 ;  /* 0x000000010c097824 */ /* 0x000fca00078e0209 */
        /* <DEDUP_REMOVED lines=12> */
[----:B------:R-:W0:Y:S02]  /*caf0*/  SHFL.IDX PT, R3, R2, 0x1f, 0x1f ;  /* 0x03e01f0002037f89 */ /* 0x000e2400000e0000 */
[----:B0-----:R-:W-:-:S04]  /*cb00*/  IMAD R3, R3, UR5, RZ ;  /* 0x0000000503037c24 */ /* 0x001fc8000f8e02ff */
[----:B------:R-:W-:-:S05]  /*cb10*/  IMAD.IADD R8, R3, 0x1, R8 ;  /* 0x0000000103087824 */ /* 0x000fca00078e0208 */
[----:B------:R-:W-:-:S13]  /*cb20*/  ISETP.GT.AND P6, PT, R8, UR6, PT ;  /* 0x0000000608007c0c */ /* 0x000fda000bfc4270 */
[----:B------:R-:W-:Y:S05]  /*cb30*/  @!P6 BRA `(.L_x_215) ;  /* 0xfffffffc006ce947 */ /* 0x000fea000383ffff */
.L_x_213:
[----:B------:R-:W-:Y:S02]  /*cb40*/  IMAD.IADD R9, R8, 0x1, -R3 ;  /* 0x0000000108097824 */ /* 0x000fe400078e0a03 */
[----:B------:R-:W-:Y:S02]  /*cb50*/  IMAD.MOV.U32 R24, RZ, RZ, RZ ;  /* 0x000000ffff187224 */ /* 0x000fe400078e00ff */
[----:B------:R-:W-:-:S05]  /*cb60*/  IMAD R3, R2, UR5, R9 ;  /* 0x0000000502037c24 */ /* 0x000fca000f8e0209 */
[----:B------:R-:W-:-:S13]  /*cb70*/  ISETP.GT.AND P0, PT, R3, UR6, PT ;  /* 0x0000000603007c0c */ /* 0x000fda000bf04270 */
[----:B------:R-:W-:-:S04]  /*cb80*/  VOTE.ANY R5, PT, !P0 ;  /* 0x0000000000057806 */ /* 0x000fc800040e0100 */
[----:B------:R-:W0:Y:S01]  /*cb90*/  POPC R27, R5 ;  /* 0x00000005001b7309 */ /* 0x000e220000000000 */
[----:B------:R-:W-:Y:S01]  /*cba0*/  ISETP.NE.AND P0, PT, R5, RZ, PT ;  /* 0x000000ff0500720c */ /* 0x000fe20003f05270 */
[----:B0-----:R-:W0:Y:S04]  /*cbb0*/  SHFL.IDX PT, R6, R6, R27, 0x1f ;  /* 0x00001f1b06067589 */ /* 0x001e2800000e0000 */
[----:B------:R-:W1:Y:S01]  /*cbc0*/  SHFL.IDX PT, R7, R7, R27, 0x1f ;  /* 0x00001f1b07077589 */ /* 0x000e6200000e0000 */
[----:B0-----:R-:W-:-:S04]  /*cbd0*/  IABS R4, R6 ;  /* 0x0000000600047213 */ /* 0x001fc80000000000 */
[----:B------:R-:W0:Y:S01]  /*cbe0*/  I2F.RP R8, R4 ;  /* 0x0000000400087306 */ /* 0x000e220000209400 */
[----:B-1----:R-:W-:-:S07]  /*cbf0*/  IABS R10, R7 ;  /* 0x00000007000a7213 */ /* 0x002fce0000000000 */
[----:B0-----:R-:W0:Y:S02]  /*cc00*/  MUFU.RCP R8, R8 ;  /* 0x0000000800087308 */ /* 0x001e240000001000 */
[----:B0-----:R-:W-:-:S06]  /*cc10*/  VIADD R3, R8, 0xffffffe ;  /* 0x0ffffffe08037836 */ /* 0x001fcc0000000000 */
[----:B------:R-:W0:Y:S02]  /*cc20*/  F2I.FTZ.U32.TRUNC.NTZ R3, R3 ;  /* 0x0000000300037305 */ /* 0x000e24000021f000 */
[----:B0-----:R-:W-:Y:S01]  /*cc30*/  IMAD.MOV R11, RZ, RZ, -R3 ;  /* 0x000000ffff0b7224 */ /* 0x001fe200078e0a03 */
[----:B------:R-:W-:Y:S06]  /*cc40*/  @!P0 BRA `(.L_x_216) ;  /* 0x0000000000088947 */ /* 0x000fec0003800000 */
[----:B------:R-:W-:-:S05]  /*cc50*/  VIADD R5, R27, 0xffffffff ;  /* 0xffffffff1b057836 */ /* 0x000fca0000000000 */
[----:B------:R0:W1:Y:S02]  /*cc60*/  SHFL.IDX PT, R24, R2, R5, 0x1f ;  /* 0x00001f0502187589 */ /* 0x00006400000e0000 */
.L_x_216:
[----:B-1----:R-:W-:Y:S02]  /*cc70*/  IMAD R24, R24, UR5, R9 ;  /* 0x0000000518187c24 */ /* 0x002fe4000f8e0209 */
[----:B------:R-:W-:Y:S02]  /*cc80*/  IMAD R9, R11, R4, RZ ;  /* 0x000000040b097224 */ /* 0x000fe400078e02ff */
[----:B0-----:R-:W-:Y:S01]  /*cc90*/  IMAD.MOV.U32 R2, RZ, RZ, RZ ;  /* 0x000000ffff027224 */ /* 0x001fe200078e00ff */
[----:B------:R-:W-:Y:S01]  /*cca0*/  IADD3 R25, -R24, UR6, RZ ;  /* 0x0000000618197c10 */ /* 0x000fe2000fffe1ff */
[----:B------:R-:W-:Y:S01]  /*ccb0*/  IMAD.MOV.U32 R5, RZ, RZ, R10 ;  /* 0x000000ffff057224 */ /* 0x000fe200078e000a */
[----:B------:R-:W-:Y:S01]  /*ccc0*/  IABS R10, R7 ;  /* 0x00000007000a7213 */ /* 0x000fe20000000000 */
[----:B------:R-:W-:Y:S01]  /*ccd0*/  IMAD.HI.U32 R2, R3, R9, R2 ;  /* 0x0000000903027227 */ /* 0x000fe200078e0002 */
[----:B------:R-:W-:Y:S01]  /*cce0*/  IABS R9, R6 ;  /* 0x0000000600097213 */ /* 0x000fe20000000000 */
[----:B------:R-:W0:Y:S01]  /*ccf0*/  I2F.RP R8, R5 ;  /* 0x0000000500087306 */ /* 0x000e220000209400 */
[----:B------:R-:W-:Y:S01]  /*cd00*/  IABS R3, R25 ;  /* 0x0000001900037213 */ /* 0x000fe20000000000 */
[----:B------:R-:W-:-:S02]  /*cd10*/  IMAD.MOV R10, RZ, RZ, -R10 ;  /* 0x000000ffff0a7224 */ /* 0x000fc400078e0a0a */
[----:B------:R-:W-:Y:S02]  /*cd20*/  IMAD.MOV R9, RZ, RZ, -R9 ;  /* 0x000000ffff097224 */ /* 0x000fe400078e0a09 */
[----:B------:R-:W-:-:S04]  /*cd30*/  IMAD.HI.U32 R2, R2, R3, RZ ;  /* 0x0000000302027227 */ /* 0x000fc800078e00ff */
[----:B------:R-:W-:Y:S02]  /*cd40*/  IMAD R3, R2, R9, R3 ;  /* 0x0000000902037224 */ /* 0x000fe400078e0203 */
[----:B------:R-:W-:-:S03]  /*cd50*/  VIADD R27, R27, UR4 ;  /* 0x000000041b1b7c36 */ /* 0x000fc60008000000 */
[----:B------:R-:W-:Y:S01]  /*cd60*/  ISETP.GT.U32.AND P1, PT, R4, R3, PT ;  /* 0x000000030400720c */ /* 0x000fe20003f24070 */
[----:B0-----:R-:W0:-:S12]  /*cd70*/  MUFU.RCP R8, R8 ;  /* 0x0000000800087308 */ /* 0x001e180000001000 */
[----:B------:R-:W-:Y:S02]  /*cd80*/  @!P1 IMAD.IADD R3, R3, 0x1, -R4 ;  /* 0x0000000103039824 */ /* 0x000fe400078e0a04 */
[----:B------:R-:W-:Y:S01]  /*cd90*/  @!P1 VIADD R2, R2, 0x1 ;  /* 0x0000000102029836 */ /* 0x000fe20000000000 */
[----:B------:R-:W-:Y:S02]  /*cda0*/  ISETP.NE.AND P1, PT, R6, RZ, PT ;  /* 0x000000ff0600720c */ /* 0x000fe40003f25270 */
[----:B------:R-:W-:Y:S01]  /*cdb0*/  ISETP.GE.U32.AND P0, PT, R3, R4, PT ;  /* 0x000000040300720c */ /* 0x000fe20003f06070 */
[----:B0-----:R-:W-:Y:S01]  /*cdc0*/  VIADD R9, R8, 0xffffffe ;  /* 0x0ffffffe08097836 */ /* 0x001fe20000000000 */
[----:B------:R-:W-:-:S03]  /*cdd0*/  LOP3.LUT R4, R25, R6, RZ, 0x3c, !PT ;  /* 0x0000000619047212 */ /* 0x000fc600078e3cff */
[----:B------:R-:W0:Y:S01]  /*cde0*/  F2I.FTZ.U32.TRUNC.NTZ R3, R9 ;  /* 0x0000000900037305 */ /* 0x000e22000021f000 */
[----:B------:R-:W-:-:S07]  /*cdf0*/  ISETP.GE.AND P2, PT, R4, RZ, PT ;  /* 0x000000ff0400720c */ /* 0x000fce0003f46270 */
[----:B------:R-:W-:-:S04]  /*ce00*/  @P0 VIADD R2, R2, 0x1 ;  /* 0x0000000102020836 */ /* 0x000fc80000000000 */
[----:B------:R-:W-:Y:S02]  /*ce10*/  IMAD.MOV.U32 R4, RZ, RZ, R2 ;  /* 0x000000ffff047224 */ /* 0x000fe400078e0002 */
[----:B0-----:R-:W-:Y:S02]  /*ce20*/  IMAD.MOV R2, RZ, RZ, -R3 ;  /* 0x000000ffff027224 */ /* 0x001fe400078e0a03 */
[----:B------:R-:W-:Y:S01]  /*ce30*/  @!P2 IMAD.MOV R4, RZ, RZ, -R4 ;  /* 0x000000ffff04a224 */ /* 0x000fe200078e0a04 */
[----:B------:R-:W-:Y:S01]  /*ce40*/  @!P1 LOP3.LUT R4, RZ, R6, RZ, 0x33, !PT ;  /* 0x00000006ff049212 */ /* 0x000fe200078e33ff */
[----:B------:R-:W-:Y:S02]  /*ce50*/  IMAD R9, R2, R5, RZ ;  /* 0x0000000502097224 */ /* 0x000fe400078e02ff */
[----:B------:R-:W-:Y:S01]  /*ce60*/  IMAD.MOV.U32 R2, RZ, RZ, RZ ;  /* 0x000000ffff027224 */ /* 0x000fe200078e00ff */
[-C--:B------:R-:W-:Y:S01]  /*ce70*/  IABS R8, R4.reuse ;  /* 0x0000000400087213 */ /* 0x080fe20000000000 */
[----:B------:R-:W-:-:S02]  /*ce80*/  IMAD R6, R6, R4, RZ ;  /* 0x0000000406067224 */ /* 0x000fc400078e02ff */
[----:B------:R-:W-:-:S04]  /*ce90*/  IMAD.HI.U32 R2, R3, R9, R2 ;  /* 0x0000000903027227 */ /* 0x000fc800078e0002 */
[----:B------:R-:W-:Y:S02]  /*cea0*/  IMAD.MOV.U32 R3, RZ, RZ, R8 ;  /* 0x000000ffff037224 */ /* 0x000fe400078e0008 */
[----:B------:R-:W-:Y:S02]  /*ceb0*/  IMAD.MOV.U32 R8, RZ, RZ, R10 ;  /* 0x000000ffff087224 */ /* 0x000fe400078e000a */
[----:B------:R-:W-:-:S04]  /*cec0*/  IMAD.HI.U32 R2, R2, R3, RZ ;  /* 0x0000000302027227 */ /* 0x000fc800078e00ff */
[----:B------:R-:W-:Y:S01]  /*ced0*/  IMAD R8, R2, R8, R3 ;  /* 0x0000000802087224 */ /* 0x000fe200078e0203 */
[----:B------:R-:W-:Y:S01]  /*cee0*/  LOP3.LUT R3, R4, R7, RZ, 0x3c, !PT ;  /* 0x0000000704037212 */ /* 0x000fe200078e3cff */
[----:B------:R-:W-:-:S03]  /*cef0*/  IMAD.IADD R25, R25, 0x1, -R6 ;  /* 0x0000000119197824 */ /* 0x000fc600078e0a06 */
[----:B------:R-:W-:Y:S02]  /*cf00*/  ISETP.GT.U32.AND P1, PT, R5, R8, PT ;  /* 0x000000080500720c */ /* 0x000fe40003f24070 */
[----:B------:R-:W-:-:S11]  /*cf10*/  ISETP.GE.AND P2, PT, R3, RZ, PT ;  /* 0x000000ff0300720c */ /* 0x000fd60003f46270 */
[----:B------:R-:W-:Y:S02]  /*cf20*/  @!P1 IMAD.IADD R8, R8, 0x1, -R5 ;  /* 0x0000000108089824 */ /* 0x000fe400078e0a05 */
[----:B------:R-:W-:Y:S01]  /*cf30*/  @!P1 VIADD R2, R2, 0x1 ;  /* 0x0000000102029836 */ /* 0x000fe20000000000 */
[----:B------:R-:W-:Y:S02]  /*cf40*/  ISETP.NE.AND P1, PT, R7, RZ, PT ;  /* 0x000000ff0700720c */ /* 0x000fe40003f25270 */
[----:B------:R-:W-:-:S13]  /*cf50*/  ISETP.GE.U32.AND P0, PT, R8, R5, PT ;  /* 0x000000050800720c */ /* 0x000fda0003f06070 */
[----:B------:R-:W-:-:S04]  /*cf60*/  @P0 VIADD R2, R2, 0x1 ;  /* 0x0000000102020836 */ /* 0x000fc80000000000 */
[----:B------:R-:W-:Y:S01]  /*cf70*/  @!P2 IMAD.MOV R2, RZ, RZ, -R2 ;  /* 0x000000ffff02a224 */ /* 0x000fe200078e0a02 */
[----:B------:R-:W-:-:S05]  /*cf80*/  @!P1 LOP3.LUT R2, RZ, R7, RZ, 0x33, !PT ;  /* 0x00000007ff029212 */ /* 0x000fca00078e33ff */
[----:B------:R-:W-:-:S04]  /*cf90*/  IMAD.MOV R3, RZ, RZ, -R2 ;  /* 0x000000ffff037224 */ /* 0x000fc800078e0a02 */
[C---:B------:R-:W-:Y:S02]  /*cfa0*/  IMAD R4, R7.reuse, R3, R4 ;  /* 0x0000000307047224 */ /* 0x040fe400078e0204 */
[----:B------:R-:W-:-:S04]  /*cfb0*/  IMAD R7, R7, 0x1000000, R2 ;  /* 0x0100000007077824 */ /* 0x000fc800078e0202 */
[----:B------:R-:W-:Y:S01]  /*cfc0*/  IMAD R26, R4, 0x10000, R7 ;  /* 0x00010000041a7824 */ /* 0x000fe200078e0207 */
[----:B------:R-:W-:Y:S06]  /*cfd0*/  BRA `(.L_x_217) ;  /* 0x00000000000c7947 */ /* 0x000fec0003800000 */
.L_x_214:
[----:B------:R-:W-:Y:S02]  /*cfe0*/  IMAD.MOV.U32 R25, RZ, RZ, RZ ;  /* 0x000000ffff197224 */ /* 0x000fe400078e00ff */
[----:B------:R-:W-:Y:S02]  /*cff0*/  IMAD.U32 R24, RZ, RZ, UR6 ;  /* 0x00000006ff187e24 */ /* 0x000fe4000f8e00ff */
[----:B------:R-:W-:-:S07]  /*d000*/  IMAD.MOV.U32 R26, RZ, RZ, RZ ;  /* 0x000000ffff1a7224 */ /* 0x000fce00078e00ff */
.L_x_217:
[----:B------:R-:W-:-:S13]  /*d010*/  ISETP.NE.AND P0, PT, R0, RZ, PT ;  /* 0x000000ff0000720c */ /* 0x000fda0003f05270 */
[----:B------:R-:W0:Y:S01]  /*d020*/  @!P0 S2R R3, SR_CgaCtaId ;  /* 0x0000000000038919 */ /* 0x000e220000008800 */
[----:B------:R-:W-:-:S04]  /*d030*/  @!P0 MOV R0, 0x400 ;  /* 0x0000040000008802 */ /* 0x000fc80000000f00 */
[----:B0-----:R-:W-:-:S05]  /*d040*/  @!P0 LEA R0, R3, R0, 0x18 ;  /* 0x0000000003008211 */ /* 0x001fca00078ec0ff */
[----:B------:R1:W-:Y:S01]  /*d050*/  @!P0 STS.128 [R0+0x31cd0], R24 ;  /* 0x031cd01800008388 */ /* 0x0003e20000000c00 */
[----:B------:R-:W-:Y:S06]  /*d060*/  BAR.ARV 0x5, 0x200 ;  /* 0x0148000000007b1d */ /* 0x000fec0000002000 */
.L_x_212:
[----:B------:R2:W-:Y:S01]  /*d070*/  STL [R1+0x34], RZ ;  /* 0x000034ff01007387 */ /* 0x0005e20000100800 */
[----:B------:R-:W-:Y:S01]  /*d080*/  ULDC UR4, c[0x0][0xc3c] ;  /* 0x00030f0000047ab9 */ /* 0x000fe20000000800 */
[----:B------:R-:W-:Y:S01]  /*d090*/  IMAD.MOV.U32 R28, RZ, RZ, 0x1 ;  /* 0x00000001ff1c7424 */ /* 0x000fe200078e00ff */
[----:B0-----:R-:W-:Y:S01]  /*d0a0*/  ISETP.GE.AND P0, PT, R27, UR4, PT ;  /* 0x000000041b007c0c */ /* 0x001fe2000bf06270 */
[----:B------:R-:W-:-:S12]  /*d0b0*/  IMAD.MOV.U32 R18, RZ, RZ, RZ ;  /* 0x000000ffff127224 */ /* 0x000fd800078e00ff */
[----:B--2---:R-:W-:Y:S05]  /*d0c0*/  @P0 BRA `(.L_x_218) ;  /* 0x0000005400fc0947 */ /* 0x004fea0003800000 */
[----:B------:R-:W0:Y:S01]  /*d0d0*/  S2R R6, SR_TID.X ;  /* 0x0000000000067919 */ /* 0x000e220000002100 */
[----:B------:R-:W2:Y:S01]  /*d0e0*/  S2UR UR5, SR_CgaCtaId ;  /* 0x00000000000579c3 */ /* 0x000ea20000008800 */
[----:B------:R-:W-:Y:S01]  /*d0f0*/  UMOV UR4, 0x400 ;  /* 0x0000040000047882 */ /* 0x000fe20000000000 */
[----:B------:R-:W-:Y:S01]  /*d100*/  BSSY B8, `(.L_x_218) ;  /* 0x000057b000087945 */ /* 0x000fe20003800000 */
[----:B------:R3:W-:Y:S01]  /*d110*/  STL [R1+0x34], RZ ;  /* 0x000034ff01007387 */ /* 0x0007e20000100800 */
[----:B------:R-:W-:Y:S01]  /*d120*/  IMAD.MOV.U32 R28, RZ, RZ, 0x1 ;  /* 0x00000001ff1c7424 */ /* 0x000fe200078e00ff */
[----:B------:R-:W-:Y:S01]  /*d130*/  ULDC UR38, c[0x0][0xc] ;  /* 0x0000030000267ab9 */ /* 0x000fe20000000800 */
[----:B------:R-:W-:Y:S01]  /*d140*/  IMAD.MOV.U32 R18, RZ, RZ, RZ ;  /* 0x000000ffff127224 */ /* 0x000fe200078e00ff */
[----:B------:R-:W-:Y:S01]  /*d150*/  ULDC.64 UR36, c[0x0][0x198] ;  /* 0x0000660000247ab9 */ /* 0x000fe20000000a00 */
[----:B--2---:R-:W-:-:S06]  /*d160*/  ULEA UR4, UR5, UR4, 0x18 ;  /* 0x0000000405047291 */ /* 0x004fcc000f8ec03f */
[----:B------:R-:W-:Y:S01]  /*d170*/  IMAD.U32 R17, RZ, RZ, UR4 ;  /* 0x00000004ff117e24 */ /* 0x000fe2000f8e00ff */
[C---:B0-----:R-:W-:Y:S01]  /*d180*/  LOP3.LUT R5, R6.reuse, 0x7f, RZ, 0xc0, !PT ;  /* 0x0000007f06057812 */ /* 0x041fe200078ec0ff */
[----:B-1----:R-:W-:-:S04]  /*d190*/  IMAD.SHL.U32 R0, R6, 0x8, RZ ;  /* 0x0000000806007824 */ /* 0x002fc800078e00ff */
[----:B------:R-:W-:Y:S01]  /*d1a0*/  IMAD.SHL.U32 R4, R5, 0x8, RZ ;  /* 0x0000000805047824 */ /* 0x000fe200078e00ff */
[C---:B------:R-:W-:Y:S02]  /*d1b0*/  LOP3.LUT R3, R0.reuse, 0x20, RZ, 0xc0, !PT ;  /* 0x0000002000037812 */ /* 0x040fe400078ec0ff */
[----:B------:R-:W-:Y:S02]  /*d1c0*/  LOP3.LUT R2, R0, 0xd8, RZ, 0xc0, !PT ;  /* 0x000000d800027812 */ /* 0x000fe400078ec0ff */
[----:B------:R-:W-:Y:S02]  /*d1d0*/  LOP3.LUT R3, R3, 0x300, R4, 0xf8, !PT ;  /* 0x0000030003037812 */ /* 0x000fe400078ef804 */
[----:B------:R-:W-:Y:S02]  /*d1e0*/  LOP3.LUT R2, R2, 0x18, R6, 0x78, !PT ;  /* 0x0000001802027812 */ /* 0x000fe400078e7806 */
[----:B------:R-:W-:Y:S02]  /*d1f0*/  LOP3.LUT R0, R0, 0x18, RZ, 0xc0, !PT ;  /* 0x0000001800007812 */ /* 0x000fe400078ec0ff */
[----:B------:R-:W-:Y:S01]  /*d200*/  LOP3.LUT R4, R3, R2, RZ, 0xfc, !PT ;  /* 0x0000000203047212 */ /* 0x000fe200078efcff */
[----:B------:R-:W-:Y:S01]  /*d210*/  IMAD.SHL.U32 R2, R6, 0x20, RZ ;  /* 0x0000002006027824 */ /* 0x000fe200078e00ff */
[----:B------:R-:W-:-:S04]  /*d220*/  SHF.R.U32.HI R3, RZ, 0x2, R5 ;  /* 0x00000002ff037819 */ /* 0x000fc80000011605 */
[----:B------:R-:W-:Y:S01]  /*d230*/  LOP3.LUT R5, R3, 0x60, R2, 0xf8, !PT ;  /* 0x0000006003057812 */ /* 0x000fe200078ef802 */
[----:B------:R-:W-:Y:S01]  /*d240*/  IMAD R2, R4, 0x2, R17 ;  /* 0x0000000204027824 */ /* 0x000fe200078e0211 */
[C---:B------:R-:W-:Y:S02]  /*d250*/  LOP3.LUT R3, R0.reuse, 0x20, RZ, 0xfc, !PT ;  /* 0x0000002000037812 */ /* 0x040fe400078efcff */
[----:B------:R-:W-:Y:S02]  /*d260*/  LOP3.LUT R0, R0, 0x40, RZ, 0xfc, !PT ;  /* 0x0000004000007812 */ /* 0x000fe400078efcff */
[----:B------:R3:W-:Y:S05]  /*d270*/  STL [R1+0x8], R2 ;  /* 0x0000080201007387 */ /* 0x0007ea0000100800 */
.L_x_322:
[----:B01-3--:R-:W0:Y:S01]  /*d280*/  LDC.64 R2, c[0x0][0xc88] ;  /* 0x00032200ff027b82 */ /* 0x00be220000000a00 */
[----:B------:R-:W-:Y:S01]  /*d290*/  ULDC.64 UR4, c[0x0][0x208] ;  /* 0x0000820000047ab9 */ /* 0x000fe20000000a00 */
[----:B0-----:R-:W-:-:S05]  /*d2a0*/  IMAD.WIDE R2, R27, 0x4, R2 ;  /* 0x000000041b027825 */ /* 0x001fca00078e0202 */
[----:B--2---:R-:W2:Y:S01]  /*d2b0*/  LDG.E R9, desc[UR4][R2.64] ;  /* 0x0000000402097981 */ /* 0x004ea2000c1e1900 */
[----:B------:R-:W-:Y:S05]  /*d2c0*/  YIELD ;  /* 0x0000000000007946 */ /* 0x000fea0003800000 */
[----:B------:R-:W-:Y:S01]  /*d2d0*/  ULDC.64 UR4, c[0x0][0xa28] ;  /* 0x00028a0000047ab9 */ /* 0x000fe20000000a00 */
[----:B------:R-:W-:Y:S01]  /*d2e0*/  IMAD.MOV.U32 R0, RZ, RZ, RZ ;  /* 0x000000ffff007224 */ /* 0x000fe200078e00ff */
[----:B------:R-:W-:Y:S01]  /*d2f0*/  ISETP.NE.U32.AND P0, PT, RZ, UR4, PT ;  /* 0x00000004ff007c0c */ /* 0x000fe2000bf05070 */
[----:B------:R-:W-:Y:S01]  /*d300*/  ULDC.64 UR10, c[0x0][0x208] ;  /* 0x00008200000a7ab9 */ /* 0x000fe20000000a00 */
[----:B------:R-:W-:Y:S01]  /*d310*/  IMAD.MOV.U32 R6, RZ, RZ, RZ ;  /* 0x000000ffff067224 */ /* 0x000fe200078e00ff */
[----:B------:R-:W-:Y:S01]  /*d320*/  ULDC.64 UR8, c[0x0][0xa08] ;  /* 0x0002820000087ab9 */ /* 0x000fe20000000a00 */
[----:B------:R-:W-:Y:S01]  /*d330*/  ISETP.NE.AND.EX P0, PT, RZ, UR5, PT, P0 ;  /* 0x00000005ff007c0c */ /* 0x000fe2000bf05300 */
[----:B------:R-:W-:Y:S01]  /*d340*/  ULDC.64 UR6, c[0x0][0xa18] ;  /* 0x0002860000067ab9 */ /* 0x000fe20000000a00 */
[----:B------:R-:W-:-:S02]  /*d350*/  ISETP.NE.U32.AND P2, PT, RZ, UR8, PT ;  /* 0x00000008ff007c0c */ /* 0x000fc4000bf45070 */
[----:B--2---:R-:W-:Y:S01]  /*d360*/  SHF.R.S32.HI R4, RZ, 0x1f, R9 ;  /* 0x0000001fff047819 */ /* 0x004fe20000011409 */
[----:B------:R-:W-:-:S08]  /*d370*/  IMAD.SHL.U32 R19, R9, 0x4, RZ ;  /* 0x0000000409137824 */ /* 0x000fd000078e00ff */
[C---:B------:R-:W-:Y:S01]  /*d380*/  @P0 LEA R2, P1, R9.reuse, UR4, 0x2 ;  /* 0x0000000409020c11 */ /* 0x040fe2000f8210ff */
[----:B------:R-:W-:Y:S03]  /*d390*/  STL [R1+0xc], R9 ;  /* 0x00000c0901007387 */ /* 0x000fe60000100800 */
[C-C-:B------:R-:W-:Y:S01]  /*d3a0*/  @P0 LEA.HI.X R3, R9.reuse, UR5, R4.reuse, 0x2, P1 ;  /* 0x0000000509030c11 */ /* 0x140fe200088f1404 */
[----:B------:R-:W-:Y:S01]  /*d3b0*/  ULDC.64 UR4, c[0x0][0xa00] ;  /* 0x0002800000047ab9 */ /* 0x000fe20000000a00 */
[----:B------:R-:W-:Y:S01]  /*d3c0*/  SHF.L.U64.HI R22, R9, 0x2, R4 ;  /* 0x0000000209167819 */ /* 0x000fe20000010204 */
[----:B------:R0:W-:Y:S01]  /*d3d0*/  STL [R1+0x1c], R4 ;  /* 0x00001c0401007387 */ /* 0x0001e20000100800 */
[----:B------:R-:W-:-:S03]  /*d3e0*/  ISETP.NE.U32.AND P1, PT, RZ, UR4, PT ;  /* 0x00000004ff007c0c */ /* 0x000fc6000bf25070 */
[----:B------:R1:W5:Y:S01]  /*d3f0*/  @P0 LDG.E R0, desc[UR10][R2.64] ;  /* 0x0000000a02000981 */ /* 0x000362000c1e1900 */
[----:B------:R-:W-:Y:S01]  /*d400*/  ISETP.NE.AND.EX P1, PT, RZ, UR5, PT, P1 ;  /* 0x00000005ff007c0c */ /* 0x000fe2000bf25310 */
[----:B------:R-:W-:Y:S01]  /*d410*/  IMAD.MOV.U32 R8, RZ, RZ, RZ ;  /* 0x000000ffff087224 */ /* 0x000fe200078e00ff */
[----:B------:R-:W-:Y:S02]  /*d420*/  ISETP.NE.AND.EX P0, PT, RZ, UR9, PT, P2 ;  /* 0x00000009ff007c0c */ /* 0x000fe4000bf05320 */
[----:B------:R-:W-:Y:S02]  /*d430*/  ISETP.NE.U32.AND P2, PT, RZ, UR6, PT ;  /* 0x00000006ff007c0c */ /* 0x000fe4000bf45070 */
[C---:B0-----:R-:W-:Y:S02]  /*d440*/  IADD3 R4, P4, R19.reuse, UR8, RZ ;  /* 0x0000000813047c10 */ /* 0x041fe4000ff9e0ff */
[----:B-1----:R-:W-:Y:S02]  /*d450*/  IADD3 R2, P3, R19, UR4, RZ ;  /* 0x0000000413027c10 */ /* 0x002fe4000ff7e0ff */
[----:B------:R-:W-:-:S02]  /*d460*/  ISETP.NE.AND.EX P2, PT, RZ, UR7, PT, P2 ;  /* 0x00000007ff007c0c */ /* 0x000fc4000bf45320 */
[C---:B------:R-:W-:Y:S02]  /*d470*/  IADD3.X R3, R22.reuse, UR5, RZ, P3, !PT ;  /* 0x0000000516037c10 */ /* 0x040fe40009ffe4ff */
[----:B------:R-:W-:-:S03]  /*d480*/  IADD3.X R5, R22, UR9, RZ, P4, !PT ;  /* 0x0000000916057c10 */ /* 0x000fc6000a7fe4ff */
[----:B------:R-:W2:Y:S01]  /*d490*/  @P1 LDG.E R6, desc[UR10][R2.64] ;  /* 0x0000000a02061981 */ /* 0x000ea2000c1e1900 */
[----:B------:R-:W-:Y:S02]  /*d4a0*/  ULDC UR4, c[0x0][0x288] ;  /* 0x0000a20000047ab9 */ /* 0x000fe40000000800 */
[----:B------:R-:W-:Y:S01]  /*d4b0*/  IMAD.U32 R10, RZ, RZ, UR4 ;  /* 0x00000004ff0a7e24 */ /* 0x000fe2000f8e00ff */
[----:B------:R-:W-:Y:S01]  /*d4c0*/  ULDC.64 UR4, c[0x0][0x418] ;  /* 0x0001060000047ab9 */ /* 0x000fe20000000a00 */
[----:B------:R-:W5:Y:S04]  /*d4d0*/  @P0 LDG.E R8, desc[UR10][R4.64] ;  /* 0x0000000a04080981 */ /* 0x000f68000c1e1900 */
[----:B--2---:R0:W-:Y:S02]  /*d4e0*/  STL [R1+0x10], R6 ;  /* 0x0000100601007387 */ /* 0x0041e40000100800 */
[----:B0-----:R-:W-:-:S04]  /*d4f0*/  @P2 IADD3 R6, P3, R19, UR6, RZ ;  /* 0x0000000613062c10 */ /* 0x001fc8000ff7e0ff */
[----:B------:R-:W-:-:S05]  /*d500*/  @P2 IADD3.X R7, R22, UR7, RZ, P3, !PT ;  /* 0x0000000716072c10 */ /* 0x000fca0009ffe4ff */
[----:B------:R0:W2:Y:S01]  /*d510*/  @P2 LDG.E R10, desc[UR10][R6.64] ;  /* 0x0000000a060a2981 */ /* 0x0000a2000c1e1900 */
[----:B------:R-:W-:-:S03]  /*d520*/  UISETP.NE.U32.AND UP0, UPT, UR4, URZ, UPT ;  /* 0x0000003f0400728c */ /* 0x000fc6000bf05070 */
[----:B------:R-:W-:Y:S01]  /*d530*/  ULDC UR4, c[0x0][0x424] ;  /* 0x0001090000047ab9 */ /* 0x000fe20000000800 */
[----:B------:R-:W-:-:S03]  /*d540*/  UISETP.NE.AND.EX UP0, UPT, UR5, URZ, UPT, UP0 ;  /* 0x0000003f0500728c */ /* 0x000fc6000bf05300 */
[----:B------:R-:W-:Y:S01]  /*d550*/  ULDC UR5, c[0x0][0x2f0] ;  /* 0x0000bc0000057ab9 */ /* 0x000fe20000000800 */
[----:B------:R-:W-:-:S04]  /*d560*/  USEL UR4, UR4, 0x1, UP0 ;  /* 0x0000000104047887 */ /* 0x000fc80008000000 */
[----:B------:R-:W-:-:S06]  /*d570*/  UIMAD UR4, UR4, UR5, URZ ;  /* 0x00000005040472a4 */ /* 0x000fcc000f8e023f */
[----:B0-----:R-:W-:Y:S01]  /*d580*/  IMAD.U32 R7, RZ, RZ, UR4 ;  /* 0x00000004ff077e24 */ /* 0x001fe2000f8e00ff */
[----:B--2---:R0:W-:Y:S01]  /*d590*/  STL [R1+0x30], R10 ;  /* 0x0000300a01007387 */ /* 0x0041e20000100800 */
[----:B------:R-:W-:Y:S05]  /*d5a0*/  @P2 BRA `(.L_x_219) ;  /* 0x0000000000182947 */ /* 0x000fea0003800000 */
[----:B------:R-:W-:Y:S05]  /*d5b0*/  @!P1 BRA `(.L_x_219) ;  /* 0x0000000000149947 */ /* 0x000fea0003800000 */
[----:B------:R-:W-:Y:S02]  /*d5c0*/  ULDC.64 UR4, c[0x0][0x208] ;  /* 0x0000820000047ab9 */ /* 0x000fe40000000a00 */
[----:B------:R-:W2:Y:S04]  /*d5d0*/  LDG.E R6, desc[UR4][R2.64] ;  /* 0x0000000402067981 */ /* 0x000ea8000c1e1900 */
[----:B------:R-:W2:Y:S02]  /*d5e0*/  LDG.E R2, desc[UR4][R2.64+0x4] ;  /* 0x0000040402027981 */ /* 0x000ea4000c1e1900 */
[----:B--2---:R-:W-:-:S05]  /*d5f0*/  IMAD.IADD R2, R2, 0x1, -R6 ;  /* 0x0000000102027824 */ /* 0x004fca00078e0a06 */
[----:B------:R1:W-:Y:S02]  /*d600*/  STL [R1+0x30], R2 ;  /* 0x0000300201007387 */ /* 0x0003e40000100800 */
.L_x_219:
[----:B------:R-:W-:Y:S01]  /*d610*/  ULDC.64 UR4, c[0x0][0xa20] ;  /* 0x0002880000047ab9 */ /* 0x000fe20000000a00 */
[C---:B------:R-:W-:Y:S01]  /*d620*/  LOP3.LUT R6, R26.reuse, 0xff000000, RZ, 0xc0, !PT ;  /* 0xff0000001a067812 */ /* 0x040fe200078ec0ff */
[----:B------:R-:W-:Y:S01]  /*d630*/  IMAD.MOV.U32 R23, RZ, RZ, R9 ;  /* 0x000000ffff177224 */ /* 0x000fe200078e0009 */
[----:B------:R-:W-:Y:S02]  /*d640*/  ISETP.NE.U32.AND P1, PT, RZ, UR4, PT ;  /* 0x00000004ff007c0c */ /* 0x000fe4000bf25070 */
[----:B------:R-:W-:Y:S02]  /*d650*/  SHF.R.U32.HI R6, RZ, 0x8, R6 ;  /* 0x00000008ff067819 */ /* 0x000fe40000011606 */
[----:B------:R-:W-:Y:S02]  /*d660*/  ISETP.NE.AND.EX P1, PT, RZ, UR5, PT, P1 ;  /* 0x00000005ff007c0c */ /* 0x000fe4000bf25310 */
[C---:B-1----:R-:W-:Y:S02]  /*d670*/  LOP3.LUT R2, R26.reuse, 0xff0000, RZ, 0xc0, !PT ;  /* 0x00ff00001a027812 */ /* 0x042fe400078ec0ff */
[----:B------:R-:W-:Y:S01]  /*d680*/  LOP3.LUT R16, R26, 0xffff, RZ, 0xc0, !PT ;  /* 0x0000ffff1a107812 */ /* 0x000fe200078ec0ff */
[----:B-----5:R-:W-:Y:S01]  /*d690*/  IMAD.IADD R26, R8, 0x1, R0 ;  /* 0x00000001081a7824 */ /* 0x020fe200078e0200 */
[----:B------:R-:W-:-:S07]  /*d6a0*/  LEA.HI R6, R2, R6, RZ, 0x10 ;  /* 0x0000000602067211 */ /* 0x000fce00078f80ff */
[----:B------:R-:W-:Y:S05]  /*d6b0*/  @!P1 BRA `(.L_x_220) ;  /* 0x0000000000149947 */ /* 0x000fea0003800000 */
[----:B------:R-:W-:Y:S01]  /*d6c0*/  IADD3 R2, P0, R19, UR4, RZ ;  /* 0x0000000413027c10 */ /* 0x000fe2000ff1e0ff */
[----:B------:R-:W-:-:S03]  /*d6d0*/  ULDC.64 UR6, c[0x0][0x208] ;  /* 0x0000820000067ab9 */ /* 0x000fc60000000a00 */
[----:B------:R-:W-:-:S05]  /*d6e0*/  IADD3.X R3, R22, UR5, RZ, P0, !PT ;  /* 0x0000000516037c10 */ /* 0x000fca00087fe4ff */
[----:B------:R1:W5:Y:S01]  /*d6f0*/  LDG.E R7, desc[UR6][R2.64] ;  /* 0x0000000602077981 */ /* 0x000362000c1e1900 */
[----:B------:R-:W-:Y:S05]  /*d700*/  BRA `(.L_x_221) ;  /* 0x0000000000147947 */ /* 0x000fea0003800000 */
.L_x_220:
[----:B------:R-:W-:Y:S05]  /*d710*/  @!P0 BRA `(.L_x_221) ;  /* 0x0000000000108947 */ /* 0x000fea0003800000 */
[----:B------:R-:W-:Y:S02]  /*d720*/  ULDC.64 UR4, c[0x0][0x208] ;  /* 0x0000820000047ab9 */ /* 0x000fe40000000a00 */
[----:B------:R-:W2:Y:S04]  /*d730*/  LDG.E R7, desc[UR4][R4.64] ;  /* 0x0000000404077981 */ /* 0x000ea8000c1e1900 */
[----:B------:R-:W2:Y:S02]  /*d740*/  LDG.E R4, desc[UR4][R4.64+0x4] ;  /* 0x0000040404047981 */ /* 0x000ea4000c1e1900 */
[----:B--2---:R-:W-:-:S07]  /*d750*/  IMAD.IADD R7, R4, 0x1, -R7 ;  /* 0x0000000104077824 */ /* 0x004fce00078e0a07 */
.L_x_221:
[----:B-----5:R-:W-:Y:S01]  /*d760*/  IMAD.IADD R7, R7, 0x1, -R0 ;  /* 0x0000000107077824 */ /* 0x020fe200078e0a00 */
[----:B------:R-:W-:Y:S01]  /*d770*/  LOP3.LUT R9, R6, 0xff, RZ, 0xc0, !PT ;  /* 0x000000ff06097812 */ /* 0x000fe200078ec0ff */
[----:B-1----:R-:W-:Y:S01]  /*d780*/  IMAD.MOV.U32 R3, RZ, RZ, RZ ;  /* 0x000000ffff037224 */ /* 0x002fe200078e00ff */
[----:B------:R-:W-:Y:S01]  /*d790*/  BSSY B0, `(.L_x_222) ;  /* 0x0000029000007945 */ /* 0x000fe20003800000 */
[C---:B------:R-:W-:Y:S01]  /*d7a0*/  VIADD R0, R7.reuse, 0x8f ;  /* 0x0000008f07007836 */ /* 0x040fe20000000000 */
[----:B------:R-:W-:Y:S01]  /*d7b0*/  ISETP.GE.AND P0, PT, R7, 0x1, PT ;  /* 0x000000010700780c */ /* 0x000fe20003f06270 */
[----:B------:R-:W-:Y:S01]  /*d7c0*/  IMAD.MOV.U32 R7, RZ, RZ, R3 ;  /* 0x000000ffff077224 */ /* 0x000fe200078e0003 */
[----:B------:R1:W-:Y:S01]  /*d7d0*/  STL [R1+0x14], R3 ;  /* 0x0000140301007387 */ /* 0x0003e20000100800 */
[----:B------:R-:W-:-:S05]  /*d7e0*/  IMAD.HI R0, R0, 0x38e38e39, RZ ;  /* 0x38e38e3900007827 */ /* 0x000fca00078e02ff */
[----:B------:R-:W-:-:S04]  /*d7f0*/  SHF.R.U32.HI R2, RZ, 0x1f, R0 ;  /* 0x0000001fff027819 */ /* 0x000fc80000011600 */
[----:B------:R-:W-:-:S05]  /*d800*/  LEA.HI.SX32 R8, R0, R2, 0x1b ;  /* 0x0000000200087211 */ /* 0x000fca00078fdaff */
[----:B------:R1:W-:Y:S04]  /*d810*/  STL [R1+0x20], R8 ;  /* 0x0000200801007387 */ /* 0x0003e80000100800 */
[----:B------:R1:W-:Y:S01]  /*d820*/  STL [R1+0x38], R9 ;  /* 0x0000380901007387 */ /* 0x0003e20000100800 */
[----:B------:R-:W-:Y:S05]  /*d830*/  @!P0 BRA `(.L_x_223) ;  /* 0x0000000000788947 */ /* 0x000fea0003800000 */
[----:B------:R-:W-:-:S04]  /*d840*/  SHF.R.U32.HI R6, RZ, 0x10, R6 ;  /* 0x00000010ff067819 */ /* 0x000fc80000011606 */
[----:B------:R-:W-:-:S13]  /*d850*/  ISETP.NE.AND P0, PT, R6, RZ, PT ;  /* 0x000000ff0600720c */ /* 0x000fda0003f05270 */
[----:B------:R-:W2:Y:S02]  /*d860*/  @!P0 LDC R6, c[0x0][0x9f0] ;  /* 0x00027c00ff068b82 */ /* 0x000ea40000000800 */
[-C--:B--2---:R-:W-:Y:S02]  /*d870*/  IABS R0, R6.reuse ;  /* 0x0000000600007213 */ /* 0x084fe40000000000 */
[----:B------:R-:W-:Y:S02]  /*d880*/  IABS R5, R6 ;  /* 0x0000000600057213 */ /* 0x000fe40000000000 */
[----:B------:R-:W2:Y:S03]  /*d890*/  I2F.RP R2, R0 ;  /* 0x0000000000027306 */ /* 0x000ea60000209400 */
[----:B------:R-:W-:-:S05]  /*d8a0*/  IMAD.MOV R5, RZ, RZ, -R5 ;  /* 0x000000ffff057224 */ /* 0x000fca00078e0a05 */
[----:B--2---:R-:W2:Y:S02]  /*d8b0*/  MUFU.RCP R2, R2 ;  /* 0x0000000200027308 */ /* 0x004ea40000001000 */
[----:B--2---:R-:W-:-:S06]  /*d8c0*/  VIADD R2, R2, 0xffffffe ;  /* 0x0ffffffe02027836 */ /* 0x004fcc0000000000 */
[----:B-1----:R-:W1:Y:S02]  /*d8d0*/  F2I.FTZ.U32.TRUNC.NTZ R3, R2 ;  /* 0x0000000200037305 */ /* 0x002e64000021f000 */
[----:B-1----:R-:W-:-:S04]  /*d8e0*/  IMAD.MOV R2, RZ, RZ, -R3 ;  /* 0x000000ffff027224 */ /* 0x002fc800078e0a03 */
[----:B------:R-:W-:Y:S02]  /*d8f0*/  IMAD R4, R2, R0, RZ ;  /* 0x0000000002047224 */ /* 0x000fe400078e02ff */
[----:B------:R-:W-:-:S04]  /*d900*/  IMAD.MOV.U32 R2, RZ, RZ, RZ ;  /* 0x000000ffff027224 */ /* 0x000fc800078e00ff */
[----:B------:R-:W-:Y:S01]  /*d910*/  IMAD.HI.U32 R4, R3, R4, R2 ;  /* 0x0000000403047227 */ /* 0x000fe200078e0002 */
[----:B------:R-:W-:-:S04]  /*d920*/  IADD3 R3, R6, -0x1, R8 ;  /* 0xffffffff06037810 */ /* 0x000fc80007ffe008 */
[----:B------:R-:W-:Y:S02]  /*d930*/  IABS R2, R3 ;  /* 0x0000000300027213 */ /* 0x000fe40000000000 */
[----:B------:R-:W-:-:S03]  /*d940*/  LOP3.LUT R3, R3, R6, RZ, 0x3c, !PT ;  /* 0x0000000603037212 */ /* 0x000fc600078e3cff */
[----:B------:R-:W-:Y:S01]  /*d950*/  IMAD.HI.U32 R4, R4, R2, RZ ;  /* 0x0000000204047227 */ /* 0x000fe200078e00ff */
[----:B------:R-:W-:-:S03]  /*d960*/  ISETP.GE.AND P2, PT, R3, RZ, PT ;  /* 0x000000ff0300720c */ /* 0x000fc60003f46270 */
        /* <DEDUP_REMOVED lines=9> */
[----:B------:R-:W-:-:S05]  /*da00*/  IMAD.MOV.U32 R7, RZ, RZ, R4 ;  /* 0x000000ffff077224 */ /* 0x000fca00078e0004 */
[----:B------:R2:W-:Y:S02]  /*da10*/  STL [R1+0x14], R7 ;  /* 0x0000140701007387 */ /* 0x0005e40000100800 */
.L_x_223:
[----:B------:R-:W-:Y:S05]  /*da20*/  BSYNC B0 ;  /* 0x0000000000007941 */ /* 0x000fea0003800000 */
.L_x_222:
[----:B------:R-:W-:Y:S01]  /*da30*/  IMAD.MOV.U32 R0, RZ, RZ, R7 ;  /* 0x000000ffff007224 */ /* 0x000fe200078e0007 */
[----:B------:R-:W-:Y:S03]  /*da40*/  BSSY B7, `(.L_x_224) ;  /* 0x0000422000077945 */ /* 0x000fe60003800000 */
[----:B------:R-:W-:-:S05]  /*da50*/  IMAD R2, R9, R0, RZ ;  /* 0x0000000009027224 */ /* 0x000fca00078e02ff */
[----:B------:R-:W-:Y:S01]  /*da60*/  VIADDMNMX R0, R2, R0, R8, PT ;  /* 0x0000000002007246 */ /* 0x000fe20003800108 */
[----:B------:R3:W-:Y:S03]  /*da70*/  STL [R1+0x4], R2 ;  /* 0x0000040201007387 */ /* 0x0007e60000100800 */
[----:B------:R-:W-:Y:S01]  /*da80*/  ISETP.GT.AND P0, PT, R0, R2, PT ;  /* 0x000000020000720c */ /* 0x000fe20003f04270 */
[----:B------:R3:W-:-:S12]  /*da90*/  STL [R1+0x18], R0 ;  /* 0x0000180001007387 */ /* 0x0007d80000100800 */
[----:B---3--:R-:W-:Y:S05]  /*daa0*/  @P0 BRA `(.L_x_225) ;  /* 0x0000000000480947 */ /* 0x008fea0003800000 */
[----:B------:R-:W3:Y:S02]  /*dab0*/  S2R R0, SR_TID.X ;  /* 0x0000000000007919 */ /* 0x000ee40000002100 */
[----:B---3--:R-:W-:-:S04]  /*dac0*/  LOP3.LUT R0, R0, 0x7f, RZ, 0xc0, !PT ;  /* 0x0000007f00007812 */ /* 0x008fc800078ec0ff */
[----:B------:R-:W-:-:S13]  /*dad0*/  ISETP.NE.AND P0, PT, R0, RZ, PT ;  /* 0x000000ff0000720c */ /* 0x000fda0003f05270 */
[----:B------:R-:W-:Y:S05]  /*dae0*/  @P0 BRA `(.L_x_226) ;  /* 0x00000040005c0947 */ /* 0x000fea0003800000 */
[----:B------:R-:W3:Y:S01]  /*daf0*/  S2R R5, SR_LANEID ;  /* 0x0000000000057919 */ /* 0x000ee20000000000 */
[----:B------:R-:W-:Y:S01]  /*db00*/  VOTEU.ANY UR4, UPT, PT ;  /* 0x0000000000047886 */ /* 0x000fe200038e0100 */
[----:B-1----:R-:W1:Y:S01]  /*db10*/  LDC.64 R2, c[0x0][0xc60] ;  /* 0x00031800ff027b82 */ /* 0x002e620000000a00 */
[----:B------:R-:W3:Y:S01]  /*db20*/  FLO.U32 R0, UR4 ;  /* 0x0000000400007d00 */ /* 0x000ee200080e0000 */
[----:B------:R-:W-:Y:S01]  /*db30*/  ULDC.64 UR6, c[0x0][0x208] ;  /* 0x0000820000067ab9 */ /* 0x000fe20000000a00 */
[----:B---3--:R-:W-:-:S06]  /*db40*/  ISETP.EQ.U32.AND P0, PT, R0, R5, PT ;  /* 0x000000050000720c */ /* 0x008fcc0003f02070 */
[----:B------:R-:W1:Y:S07]  /*db50*/  POPC R5, UR4 ;  /* 0x0000000400057d09 */ /* 0x000e6e0008000000 */
[----:B-1----:R-:W3:Y:S01]  /*db60*/  @P0 ATOMG.E.ADD.STRONG.GPU PT, R3, desc[UR6][R2.64], R5 ;  /* 0x00000005020309a8 */ /* 0x002ee200081ee1c6 */
[----:B------:R-:W1:Y:S02]  /*db70*/  S2R R4, SR_LTMASK ;  /* 0x0000000000047919 */ /* 0x000e640000003900 */
[----:B-1----:R-:W-:-:S04]  /*db80*/  LOP3.LUT R4, R4, UR4, RZ, 0xc0, !PT ;  /* 0x0000000404047c12 */ /* 0x002fc8000f8ec0ff */
[----:B--2---:R-:W1:Y:S01]  /*db90*/  POPC R7, R4 ;  /* 0x0000000400077309 */ /* 0x004e620000000000 */
[----:B---3--:R-:W1:Y:S02]  /*dba0*/  SHFL.IDX PT, R0, R3, R0, 0x1f ;  /* 0x00001f0003007589 */ /* 0x008e6400000e0000 */
[----:B-1----:R-:W-:Y:S01]  /*dbb0*/  IADD3 R24, R0, UR38, R7 ;  /* 0x0000002600187c10 */ /* 0x002fe2000fffe007 */
[----:B------:R-:W-:Y:S06]  /*dbc0*/  BRA `(.L_x_226) ;  /* 0x0000004000247947 */ /* 0x000fec0003800000 */
.L_x_225:
[----:B------:R-:W-:Y:S01]  /*dbd0*/  VIADD R0, R17, 0x16a00 ;  /* 0x00016a0011007836 */ /* 0x000fe20000000000 */
[----:B------:R-:W-:Y:S04]  /*dbe0*/  BSSY B6, `(.L_x_227) ;  /* 0x0000013000067945 */ /* 0x000fe80003800000 */
[----:B------:R-:W-:-:S13]  /*dbf0*/  LOP3.LUT P0, RZ, R0, 0x1bf, RZ, 0xc0, !PT ;  /* 0x000001bf00ff7812 */ /* 0x000fda000780c0ff */
[----:B------:R-:W-:Y:S05]  /*dc00*/  @!P0 BRA `(.L_x_228) ;  /* 0x0000000000408947 */ /* 0x000fea0003800000 */
[----:B------:R-:W-:Y:S01]  /*dc10*/  MOV R2, 0x0 ;  /* 0x0000000000027802 */ /* 0x000fe20000000f00 */
[----:B------:R-:W-:Y:S01]  /*dc20*/  ULDC.64 UR6, c[0x4][0xa8] ;  /* 0x01002a0000067ab9 */ /* 0x000fe20000000a00 */
[----:B------:R-:W-:Y:S01]  /*dc30*/  ULDC.64 UR8, c[0x4][0xb0] ;  /* 0x01002c0000087ab9 */ /* 0x000fe20000000a00 */
[----:B------:R-:W-:Y:S01]  /*dc40*/  ULDC.64 UR4, c[0x4][0x8] ;  /* 0x0100020000047ab9 */ /* 0x000fe20000000a00 */
[----:B------:R-:W-:Y:S02]  /*dc50*/  IMAD.U32 R4, RZ, RZ, UR6 ;  /* 0x00000006ff047e24 */ /* 0x000fe4000f8e00ff */
[----:B-1----:R-:W1:Y:S01]  /*dc60*/  LDC.64 R2, c[0x4][R2] ;  /* 0x0100000002027b82 */ /* 0x002e620000000a00 */
[----:B------:R-:W-:Y:S02]  /*dc70*/  IMAD.U32 R5, RZ, RZ, UR7 ;  /* 0x00000007ff057e24 */ /* 0x000fe4000f8e00ff */
[----:B------:R-:W-:Y:S02]  /*dc80*/  IMAD.U32 R6, RZ, RZ, UR8 ;  /* 0x00000008ff067e24 */ /* 0x000fe4000f8e00ff */
[----:B--2---:R-:W-:-:S02]  /*dc90*/  IMAD.U32 R7, RZ, RZ, UR9 ;  /* 0x00000009ff077e24 */ /* 0x004fc4000f8e00ff */
[----:B0-----:R-:W-:Y:S02]  /*dca0*/  IMAD.U32 R10, RZ, RZ, UR4 ;  /* 0x00000004ff0a7e24 */ /* 0x001fe4000f8e00ff */
[----:B------:R-:W-:Y:S02]  /*dcb0*/  IMAD.U32 R11, RZ, RZ, UR5 ;  /* 0x00000005ff0b7e24 */ /* 0x000fe4000f8e00ff */
[----:B------:R-:W-:Y:S02]  /*dcc0*/  IMAD.MOV.U32 R8, RZ, RZ, 0x70 ;  /* 0x00000070ff087424 */ /* 0x000fe400078e00ff */
[----:B------:R-:W-:Y:S02]  /*dcd0*/  IMAD.MOV.U32 R12, RZ, RZ, 0x1 ;  /* 0x00000001ff0c7424 */ /* 0x000fe400078e00ff */
[----:B------:R-:W-:-:S07]  /*dce0*/  IMAD.MOV.U32 R13, RZ, RZ, RZ ;  /* 0x000000ffff0d7224 */ /* 0x000fce00078e00ff */
[----:B------:R-:W-:-:S07]  /*dcf0*/  LEPC R20, `(.L_x_228) ;  /* 0x000000001014794e */ /* 0x000fce0000000000 */
[----:B-1----:R-:W-:Y:S05]  /*dd00*/  CALL.ABS.NOINC R2 ;  /* 0x0000000002007343 */ /* 0x002fea0003c00000 */
.L_x_228:
[----:B------:R-:W-:Y:S05]  /*dd10*/  BSYNC B6 ;  /* 0x0000000000067941 */ /* 0x000fea0003800000 */
.L_x_227:
        /* <DEDUP_REMOVED lines=8> */
[----:B-1----:R1:W3:Y:S01]  /*dda0*/  LDC.64 R2, c[0x4][R0] ;  /* 0x0100000000027b82 */ /* 0x0022e20000000a00 */
[----:B------:R-:W-:Y:S02]  /*ddb0*/  IMAD.U32 R4, RZ, RZ, UR6 ;  /* 0x00000006ff047e24 */ /* 0x000fe4000f8e00ff */
[----:B------:R-:W-:Y:S02]  /*ddc0*/  IMAD.U32 R5, RZ, RZ, UR7 ;  /* 0x00000007ff057e24 */ /* 0x000fe4000f8e00ff */
[----:B------:R-:W-:Y:S02]  /*ddd0*/  IMAD.U32 R6, RZ, RZ, UR8 ;  /* 0x00000008ff067e24 */ /* 0x000fe4000f8e00ff */
[----:B--2---:R-:W-:-:S02]  /*dde0*/  IMAD.U32 R7, RZ, RZ, UR9 ;  /* 0x00000009ff077e24 */ /* 0x004fc4000f8e00ff */
[----:B0-----:R-:W-:Y:S02]  /*ddf0*/  IMAD.U32 R10, RZ, RZ, UR4 ;  /* 0x00000004ff0a7e24 */ /* 0x001fe4000f8e00ff */
[----:B------:R-:W-:Y:S02]  /*de00*/  IMAD.U32 R11, RZ, RZ, UR5 ;  /* 0x00000005ff0b7e24 */ /* 0x000fe4000f8e00ff */
[----:B------:R-:W-:Y:S02]  /*de10*/  IMAD.MOV.U32 R8, RZ, RZ, 0x70 ;  /* 0x00000070ff087424 */ /* 0x000fe400078e00ff */
[----:B------:R-:W-:Y:S02]  /*de20*/  IMAD.MOV.U32 R12, RZ, RZ, 0x1 ;  /* 0x00000001ff0c7424 */ /* 0x000fe400078e00ff */
[----:B-1----:R-:W-:-:S07]  /*de30*/  IMAD.MOV.U32 R13, RZ, RZ, RZ ;  /* 0x000000ffff0d7224 */ /* 0x002fce00078e00ff */
[----:B------:R-:W-:-:S07]  /*de40*/  LEPC R20, `(.L_x_231) ;  /* 0x000000001014794e */ /* 0x000fce0000000000 */
[----:B---3--:R-:W-:Y:S05]  /*de50*/  CALL.ABS.NOINC R2 ;  /* 0x0000000002007343 */ /* 0x008fea0003c00000 */
.L_x_231:
[----:B------:R-:W-:Y:S01]  /*de60*/  MOV R2, 0x0 ;  /* 0x0000000000027802 */ /* 0x000fe20000000f00 */
[----:B------:R-:W-:Y:S01]  /*de70*/  ULDC.64 UR6, c[0x4][0xa8] ;  /* 0x01002a0000067ab9 */ /* 0x000fe20000000a00 */
[----:B------:R-:W-:Y:S01]  /*de80*/  ULDC.64 UR8, c[0x4][0xb0] ;  /* 0x01002c0000087ab9 */ /* 0x000fe20000000a00 */
[----:B------:R-:W-:Y:S01]  /*de90*/  ULDC.64 UR4, c[0x4][0x18] ;  /* 0x0100060000047ab9 */ /* 0x000fe20000000a00 */
[----:B------:R-:W-:Y:S02]  /*dea0*/  IMAD.U32 R4, RZ, RZ, UR6 ;  /* 0x00000006ff047e24 */ /* 0x000fe4000f8e00ff */
[----:B------:R-:W0:Y:S01]  /*deb0*/  LDC.64 R2, c[0x4][R2] ;  /* 0x0100000002027b82 */ /* 0x000e220000000a00 */
        /* <DEDUP_REMOVED lines=10> */
.L_x_230:
[----:B------:R-:W-:Y:S05]  /*df60*/  BSYNC B6 ;  /* 0x0000000000067941 */ /* 0x000fea0003800000 */
.L_x_229:
[----:B------:R-:W-:Y:S01]  /*df70*/  ULDC.64 UR4, c[0x0][0x9f8] ;  /* 0x00027e0000047ab9 */ /* 0x000fe20000000a00 */
[----:B------:R-:W3:Y:S01]  /*df80*/  LDL R20, [R1+0x18] ;  /* 0x0000180001147983 */ /* 0x000ee20000100800 */
[----:B------:R-:W-:Y:S01]  /*df90*/  ISETP.NE.U32.AND P0, PT, RZ, UR4, PT ;  /* 0x00000004ff007c0c */ /* 0x000fe2000bf05070 */
[----:B------:R-:W-:-:S03]  /*dfa0*/  ULDC.64 UR6, c[0x0][0x208] ;  /* 0x0000820000067ab9 */ /* 0x000fc60000000a00 */
[----:B------:R-:W-:-:S13]  /*dfb0*/  ISETP.NE.AND.EX P0, PT, RZ, UR5, PT, P0 ;  /* 0x00000005ff007c0c */ /* 0x000fda000bf05300 */
[----:B------:R-:W-:-:S04]  /*dfc0*/  @P0 IADD3 R2, P1, R19, UR4, RZ ;  /* 0x0000000413020c10 */ /* 0x000fc8000ff3e0ff */
[----:B-1----:R-:W-:Y:S01]  /*dfd0*/  @P0 IADD3.X R3, R22, UR5, RZ, P1, !PT ;  /* 0x0000000516030c10 */ /* 0x002fe20008ffe4ff */
[----:B------:R-:W-:-:S04]  /*dfe0*/  ULDC.64 UR4, c[0x0][0xa08] ;  /* 0x0002820000047ab9 */ /* 0x000fc80000000a00 */
[----:B------:R1:W2:Y:S02]  /*dff0*/  @P0 LDG.E R23, desc[UR6][R2.64] ;  /* 0x0000000602170981 */ /* 0x0002a4000c1e1900 */
[----:B-1----:R-:W1:Y:S02]  /*e000*/  LDC.64 R2, c[0x0][0x418] ;  /* 0x00010600ff027b82 */ /* 0x002e640000000a00 */
[----:B-1----:R-:W-:Y:S01]  /*e010*/  LOP3.LUT P0, RZ, R2, UR4, RZ, 0xfc, !PT ;  /* 0x0000000402ff7c12 */ /* 0x002fe2000f80fcff */
[----:B------:R-:W-:-:S03]  /*e020*/  UMOV UR4, 0xffffffff ;  /* 0xffffffff00047882 */ /* 0x000fc60000000000 */
[----:B------:R-:W-:Y:S01]  /*e030*/  LOP3.LUT P0, RZ, R3, UR5, RZ, 0xfc, P0 ;  /* 0x0000000503ff7c12 */ /* 0x000fe2000800fcff */
[----:B---3--:R-:W-:Y:S01]  /*e040*/  VIADD R22, R20, 0xffffffff ;  /* 0xffffffff14167836 */ /* 0x008fe20000000000 */
[----:B--2---:R-:W-:Y:S02]  /*e050*/  SHF.R.S32.HI R7, RZ, 0x1f, R23 ;  /* 0x0000001fff077819 */ /* 0x004fe40000011417 */
[----:B------:R-:W-:-:S03]  /*e060*/  SEL R19, R23, RZ, !P0 ;  /* 0x000000ff17137207 */ /* 0x000fc60004000000 */
[----:B------:R1:W-:Y:S01]  /*e070*/  STL [R1], R7 ;  /* 0x0000000701007387 */ /* 0x0003e20000100800 */
[----:B------:R-:W-:Y:S05]  /*e080*/  BRA.DIV UR4, `(.L_x_232) ;  /* 0x0000004e04707947 */ /* 0x000fea000b800000 */
[----:B------:R-:W2:Y:S02]  /*e090*/  S2R R0, SR_TID.X ;  /* 0x0000000000007919 */ /* 0x000ea40000002100 */
[----:B--2---:R-:W-:-:S04]  /*e0a0*/  SHF.R.U32.HI R0, RZ, 0x5, R0 ;  /* 0x00000005ff007819 */ /* 0x004fc80000011600 */
[----:B------:R-:W-:-:S05]  /*e0b0*/  LOP3.LUT R0, R0, 0x3, RZ, 0xc0, !PT ;  /* 0x0000000300007812 */ /* 0x000fca00078ec0ff */
[----:B------:R2:W3:Y:S02]  /*e0c0*/  SHFL.IDX PT, R14, R0, RZ, 0x1f ;  /* 0x00001fff000e7589 */ /* 0x0004e400000e0000 */
.L_x_338:
[----:B---3--:R-:W-:Y:S02]  /*e0d0*/  ISETP.NE.AND P0, PT, R14, RZ, PT ;  /* 0x000000ff0e00720c */ /* 0x008fe40003f05270 */
[----:B------:R-:W-:Y:S02]  /*e0e0*/  PLOP3.LUT P1, PT, PT, PT, PT, 0x8, 0x0 ;  /* 0x000000000000781c */ /* 0x000fe40003f2e170 */
[----:B------:R-:W-:-:S11]  /*e0f0*/  LOP3.LUT R29, R29, 0xfffffffe, RZ, 0xc0, !PT ;  /* 0xfffffffe1d1d7812 */ /* 0x000fd600078ec0ff */
[----:B------:R-:W-:Y:S01]  /*e100*/  @P1 LOP3.LUT R29, R29, 0x1, RZ, 0xfc, !PT ;  /* 0x000000011d1d1812 */ /* 0x000fe200078efcff */
[----:B------:R-:W-:Y:S06]  /*e110*/  @P0 BRA `(.L_x_233) ;  /* 0x0000000400200947 */ /* 0x000fec0003800000 */
[----:B------:R-:W-:-:S03]  /*e120*/  UMOV UR4, 0xffffffff ;  /* 0xffffffff00047882 */ /* 0x000fc60000000000 */
[----:B------:R-:W-:Y:S05]  /*e130*/  BRA.DIV UR4, `(.L_x_234) ;  /* 0x0000004e04787947 */ /* 0x000fea000b800000 */
[----:B------:R-:W-:-:S13]  /*e140*/  ELECT P6, URZ, PT ;  /* 0x00000000003f782f */ /* 0x000fda00038c0000 */
.L_x_341:
[----:B------:R-:W-:Y:S05]  /*e150*/  @!P6 BRA `(.L_x_233) ;  /* 0x000000040010e947 */ /* 0x000fea0003800000 */
[----:B------:R-:W-:-:S04]  /*e160*/  ISETP.NE.U32.AND P0, PT, R2, RZ, PT ;  /* 0x000000ff0200720c */ /* 0x000fc80003f05070 */
[----:B------:R-:W-:-:S13]  /*e170*/  ISETP.NE.AND.EX P0, PT, R3, RZ, PT, P0 ;  /* 0x000000ff0300720c */ /* 0x000fda0003f05300 */
[----:B------:R-:W-:Y:S05]  /*e180*/  @!P0 BRA `(.L_x_235) ;  /* 0x00000000004c8947 */ /* 0x000fea0003800000 */
[----:B------:R-:W3:Y:S01]  /*e190*/  LDC R6, c[0x0][0x43c] ;  /* 0x00010f00ff067b82 */ /* 0x000ee20000000800 */
[----:B--2---:R-:W-:Y:S01]  /*e1a0*/  IMAD.MOV.U32 R0, RZ, RZ, R22 ;  /* 0x000000ffff007224 */ /* 0x004fe200078e0016 */
[----:B------:R-:W-:Y:S01]  /*e1b0*/  ULDC.64 UR4, c[0x0][0x428] ;  /* 0x00010a0000047ab9 */ /* 0x000fe20000000a00 */
[----:B------:R-:W-:Y:S01]  /*e1c0*/  ULDC.64 UR6, c[0x0][0x208] ;  /* 0x0000820000067ab9 */ /* 0x000fe20000000a00 */
[----:B---3--:R-:W-:-:S13]  /*e1d0*/  ISETP.NE.AND P0, PT, R6, 0x1, PT ;  /* 0x000000010600780c */ /* 0x008fda0003f05270 */
[----:B------:R-:W2:Y:S02]  /*e1e0*/  @P0 LDC.64 R4, c[0x0][0x440] ;  /* 0x00011000ff040b82 */ /* 0x000ea40000000a00 */
[----:B--2---:R-:W-:-:S05]  /*e1f0*/  @P0 IMAD.HI.U32 R4, R22, R4, RZ ;  /* 0x0000000416040227 */ /* 0x004fca00078e00ff */
[----:B------:R-:W-:-:S04]  /*e200*/  @P0 SHF.R.U32.HI R0, RZ, R5, R4 ;  /* 0x00000005ff000219 */ /* 0x000fc80000011604 */
[--C-:B------:R-:W-:Y:S01]  /*e210*/  SHF.R.S32.HI R5, RZ, 0x1f, R0.reuse ;  /* 0x0000001fff057819 */ /* 0x100fe20000011400 */
[----:B------:R-:W-:-:S04]  /*e220*/  IMAD.MOV R4, RZ, RZ, -R0 ;  /* 0x000000ffff047224 */ /* 0x000fc800078e0a00 */
[----:B------:R-:W-:Y:S02]  /*e230*/  IMAD R22, R6, R4, R22 ;  /* 0x0000000406167224 */ /* 0x000fe400078e0216 */
[----:B------:R-:W-:Y:S02]  /*e240*/  IMAD R6, R7, UR4, RZ ;  /* 0x0000000407067c24 */ /* 0x000fe4000f8e02ff */
[----:B------:R-:W-:Y:S02]  /*e250*/  IMAD.MOV.U32 R4, RZ, RZ, R0 ;  /* 0x000000ffff047224 */ /* 0x000fe400078e0000 */
[C---:B------:R-:W-:Y:S02]  /*e260*/  IMAD R0, R23.reuse, UR5, R6 ;  /* 0x0000000517007c24 */ /* 0x040fe4000f8e0206 */
[----:B------:R-:W-:-:S04]  /*e270*/  IMAD.WIDE.U32 R4, R23, UR4, R4 ;  /* 0x0000000417047c25 */ /* 0x000fc8000f8e0004 */
[----:B------:R-:W-:Y:S01]  /*e280*/  IMAD.IADD R0, R5, 0x1, R0 ;  /* 0x0000000105007824 */ /* 0x000fe200078e0200 */
[----:B------:R-:W-:-:S04]  /*e290*/  LEA R2, P0, R4, R2, 0x2 ;  /* 0x0000000204027211 */ /* 0x000fc800078010ff */
[----:B------:R-:W-:-:S05]  /*e2a0*/  LEA.HI.X R3, R4, R3, R0, 0x2, P0 ;  /* 0x0000000304037211 */ /* 0x000fca00000f1400 */
[----:B------:R3:W5:Y:S04]  /*e2b0*/  LDG.E R19, desc[UR6][R2.64] ;  /* 0x0000000602137981 */ /* 0x000768000c1e1900 */
.L_x_235:
[----:B--2---:R-:W-:Y:S01]  /*e2c0*/  IMAD R0, R18, 0x8, R17 ;  /* 0x0000000812007824 */ /* 0x004fe200078e0211 */
[----:B---3--:R-:W-:-:S04]  /*e2d0*/  SHF.L.U32 R2, R28, 0x1f, RZ ;  /* 0x0000001f1c027819 */ /* 0x008fc800000006ff */
[----:B------:R-:W2:Y:S02]  /*e2e0*/  SYNCS.PHASECHK.TRANS64.TRYWAIT P0, [R0+URZ+0x31c40], R2 ;  /* 0x031c4002000075a7 */ /* 0x000ea4000800017f */
[----:B--2---:R-:W-:Y:S05]  /*e2f0*/  @!P0 BRA `(.L_x_236) ;  /* 0x0000004c00288947 */ /* 0x004fea0003800000 */
.L_x_342:
[----:B------:R-:W3:Y:S02]  /*e300*/  S2R R3, SR_TID.X ;  /* 0x0000000000037919 */ /* 0x000ee40000002100 */
[----:B---3--:R-:W-:-:S04]  /*e310*/  LOP3.LUT R3, R3, 0x7f, RZ, 0xc0, !PT ;  /* 0x0000007f03037812 */ /* 0x008fc800078ec0ff */
[----:B------:R-:W-:-:S13]  /*e320*/  ISETP.NE.AND P0, PT, R3, RZ, PT ;  /* 0x000000ff0300720c */ /* 0x000fda0003f05270 */
[----:B------:R-:W-:Y:S05]  /*e330*/  @P0 BRA `(.L_x_237) ;  /* 0x00000000001c0947 */ /* 0x000fea0003800000 */
[----:B------:R-:W3:Y:S01]  /*e340*/  S2R R3, SR_TID.X ;  /* 0x0000000000037919 */ /* 0x000ee20000002100 */
[----:B--2---:R-:W-:-:S04]  /*e350*/  IMAD.MOV.U32 R2, RZ, RZ, 0x6c00 ;  /* 0x00006c00ff027424 */ /* 0x004fc800078e00ff */
[----:B------:R4:W-:Y:S01]  /*e360*/  SYNCS.ARRIVE.TRANS64 RZ, [R0+URZ+0x31c30], R2 ;  /* 0x031c300200ff79a7 */ /* 0x0009e2000800003f */
[----:B---3--:R-:W-:-:S04]  /*e370*/  LOP3.LUT R3, R3, 0x1f, RZ, 0xc0, !PT ;  /* 0x0000001f03037812 */ /* 0x008fc800078ec0ff */
[----:B------:R-:W-:-:S13]  /*e380*/  ISETP.NE.AND P0, PT, R3, RZ, PT ;  /* 0x000000ff0300720c */ /* 0x000fda0003f05270 */
[----:B----4-:R-:W-:Y:S05]  /*e390*/  @!P0 BRA `(.L_x_237) ;  /* 0x0000000000048947 */ /* 0x010fea0003800000 */
[----:B------:R-:W-:Y:S01]  /*e3a0*/  BPT.TRAP 0x1 ;  /* 0x000000040000795c */ /* 0x000fe20000300000 */
.L_x_237:
[----:B------:R-:W-:Y:S01]  /*e3b0*/  R2UR UR9, R0 ;  /* 0x00000000000972ca */ /* 0x000fe200000e0000 */
[----:B--2---:R-:W-:Y:S01]  /*e3c0*/  IMAD R0, R18, 0x6c00, R17 ;  /* 0x00006c0012007824 */ /* 0x004fe200078e0211 */
[----:B------:R-:W-:Y:S01]  /*e3d0*/  R2UR UR11, R22 ;  /* 0x00000000160b72ca */ /* 0x000fe200000e0000 */
[----:B------:R-:W-:Y:S01]  /*e3e0*/  UIADD3 UR4, UP0, UR36, 0x370, URZ ;  /* 0x0000037024047890 */ /* 0x000fe2000ff1e03f */
[----:B------:R-:W-:Y:S01]  /*e3f0*/  R2UR UR5, R26 ;  /* 0x000000001a0572ca */ /* 0x000fe200000e0000 */
[----:B------:R-:W-:Y:S01]  /*e400*/  UMOV UR10, URZ ;  /* 0x0000003f000a7c82 */ /* 0x000fe20008000000 */
[----:B------:R-:W-:Y:S01]  /*e410*/  R2UR UR8, R0 ;  /* 0x00000000000872ca */ /* 0x000fe200000e0000 */
[----:B------:R-:W-:Y:S01]  /*e420*/  UMOV UR6, 0x0 ;  /* 0x0000000000067882 */ /* 0x000fe20000000000 */
[----:B------:R-:W-:Y:S01]  /*e430*/  R2UR UR12, R16 ;  /* 0x00000000100c72ca */ /* 0x000fe200000e0000 */
[----:B------:R-:W-:Y:S01]  /*e440*/  UMOV UR7, 0x14f00000 ;  /* 0x14f0000000077882 */ /* 0x000fe20000000000 */
[----:B-----5:R-:W-:Y:S01]  /*e450*/  R2UR UR13, R19 ;  /* 0x00000000130d72ca */ /* 0x020fe200000e0000 */
[----:B------:R-:W-:Y:S01]  /*e460*/  UMOV UR16, 0x20 ;  /* 0x0000002000107882 */ /* 0x000fe20000000000 */
[----:B------:R-:W-:Y:S01]  /*e470*/  PLOP3.LUT P0, PT, PT, PT, PT, 0x80, 0x0 ;  /* 0x000000000000781c */ /* 0x000fe20003f0f070 */
[----:B------:R-:W-:Y:S01]  /*e480*/  UIADD3 UR9, UR9, 0x31c30, URZ ;  /* 0x00031c3009097890 */ /* 0x000fe2000fffe03f */
[----:B------:R-:W-:-:S03]  /*e490*/  LOP3.LUT R29, R29, 0xfffffffe, RZ, 0xc0, !PT ;  /* 0xfffffffe1d1d7812 */ /* 0x000fc600078ec0ff */
[----:B------:R-:W-:Y:S02]  /*e4a0*/  UIMAD UR11, UR11, 0x90, UR5 ;  /* 0x000000900b0b78a4 */ /* 0x000fe4000f8e0205 */
[----:B------:R-:W-:Y:S02]  /*e4b0*/  UIADD3 UR14, UR8, 0x16a00, URZ ;  /* 0x00016a00080e7890 */ /* 0x000fe4000fffe03f */
[----:B------:R-:W-:Y:S02]  /*e4c0*/  UIADD3.X UR5, URZ, UR37, URZ, UP0, !UPT ;  /* 0x000000253f057290 */ /* 0x000fe400087fe43f */
[----:B------:R-:W-:Y:S02]  /*e4d0*/  UIADD3 UR15, UR8, 0x18e00, URZ ;  /* 0x00018e00080f7890 */ /* 0x000fe4000fffe03f */
[----:B------:R-:W-:Y:S01]  /*e4e0*/  UIADD3 UR17, UR8, 0x1b200, URZ ;  /* 0x0001b20008117890 */ /* 0x000fe2000fffe03f */
[----:B------:R-:W-:Y:S02]  /*e4f0*/  @P0 LOP3.LUT R29, R29, 0x1, RZ, 0xfc, !PT ;  /* 0x000000011d1d0812 */ /* 0x000fe400078efcff */
[----:B------:R-:W-:Y:S01]  /*e500*/  UMOV UR8, UR14 ;  /* 0x0000000e00087c82 */ /* 0x000fe20008000000 */
[----:B------:R-:W-:Y:S01]  /*e510*/  UMOV UR14, 0x40 ;  /* 0x00000040000e7882 */ /* 0x000fe20000000000 */
[----:B------:R2:W-:Y:S02]  /*e520*/  UTMALDG.4D [UR8], [UR4], desc[UR6] ;  /* 0x00000608040075b4 */ /* 0x0005e40008019000 */
[----:B--2---:R-:W-:Y:S01]  /*e530*/  UMOV UR8, UR15 ;  /* 0x0000000f00087c82 */ /* 0x004fe20008000000 */
[----:B------:R-:W-:-:S02]  /*e540*/  UMOV UR10, UR16 ;  /* 0x00000010000a7c82 */ /* 0x000fc40008000000 */
[----:B------:R2:W-:Y:S02]  /*e550*/  UTMALDG.4D [UR8], [UR4], desc[UR6] ;  /* 0x00000608040075b4 */ /* 0x0005e40008019000 */
[----:B--2---:R-:W-:Y:S01]  /*e560*/  UMOV UR8, UR17 ;  /* 0x0000001100087c82 */ /* 0x004fe20008000000 */
[----:B------:R-:W-:Y:S02]  /*e570*/  UMOV UR10, UR14 ;  /* 0x0000000e000a7c82 */ /* 0x000fe40008000000 */
[----:B------:R3:W-:Y:S02]  /*e580*/  UTMALDG.4D [UR8], [UR4], desc[UR6] ;  /* 0x00000608040075b4 */ /* 0x0007e40008019000 */
[----:B---3--:R-:W-:Y:S01]  /*e590*/  NOP ;  /* 0x0000000000007918 */ /* 0x008fe20000000000 */
.L_x_233:
[----:B------:R-:W3:Y:S04]  /*e5a0*/  LDL.LU R4, [R1+0x10] ;  /* 0x0000100001047983 */ /* 0x000ee80000300800 */
[----:B------:R-:W4:Y:S04]  /*e5b0*/  LDL.LU R6, [R1+0xc] ;  /* 0x00000c0001067983 */ /* 0x000f280000300800 */
[----:B------:R-:W5:Y:S01]  /*e5c0*/  LDL.LU R3, [R1+0x1c] ;  /* 0x00001c0001037983 */ /* 0x000f620000300800 */
[----:B------:R-:W-:Y:S05]  /*e5d0*/  WARPSYNC.ALL ;  /* 0x0000000000007948 */ /* 0x000fea0003800000 */
[----:B------:R-:W-:Y:S01]  /*e5e0*/  ULDC.64 UR6, c[0x0][0xa00] ;  /* 0x0002800000067ab9 */ /* 0x000fe20000000a00 */
[----:B------:R-:W-:Y:S01]  /*e5f0*/  ULDC.64 UR4, c[0x0][0x298] ;  /* 0x0000a60000047ab9 */ /* 0x000fe20000000a00 */
[----:B--2---:R-:W-:Y:S01]  /*e600*/  VIADD R0, R17, 0xda00 ;  /* 0x0000da0011007836 */ /* 0x004fe20000000000 */
[----:B------:R-:W-:Y:S01]  /*e610*/  BAR.SYNC.DEFER_BLOCKING 0x8, 0x200 ;  /* 0x0208000000007b1d */ /* 0x000fe20000010000 */
[----:B------:R-:W-:-:S03]  /*e620*/  ISETP.NE.U32.AND P0, PT, RZ, UR6, PT ;  /* 0x00000006ff007c0c */ /* 0x000fc6000bf05070 */
[----:B------:R-:W-:Y:S02]  /*e630*/  LOP3.LUT P1, RZ, R0, 0x1bf, RZ, 0xc0, !PT ;  /* 0x000001bf00ff7812 */ /* 0x000fe4000782c0ff */
[----:B------:R-:W-:Y:S01]  /*e640*/  ISETP.NE.AND.EX P0, PT, RZ, UR7, PT, P0 ;  /* 0x00000007ff007c0c */ /* 0x000fe2000bf05300 */
[----:B------:R-:W-:Y:S01]  /*e650*/  BSSY B6, `(.L_x_238) ;  /* 0x000001d000067945 */ /* 0x000fe20003800000 */
[----:B---3--:R-:W-:Y:S02]  /*e660*/  SHF.R.S32.HI R2, RZ, 0x1f, R4 ;  /* 0x0000001fff027819 */ /* 0x008fe40000011404 */
[----:B----4-:R-:W-:-:S03]  /*e670*/  SEL R6, R6, RZ, !P0 ;  /* 0x000000ff06067207 */ /* 0x010fc60004000000 */
[----:B------:R-:W-:-:S04]  /*e680*/  IMAD R2, R2, UR4, RZ ;  /* 0x0000000402027c24 */ /* 0x000fc8000f8e02ff */
[C---:B------:R-:W-:Y:S01]  /*e690*/  IMAD R0, R4.reuse, UR5, R2 ;  /* 0x0000000504007c24 */ /* 0x040fe2000f8e0202 */
[----:B-----5:R-:W-:Y:S01]  /*e6a0*/  SEL R2, R3, RZ, !P0 ;  /* 0x000000ff03027207 */ /* 0x020fe20004000000 */
[----:B------:R-:W-:-:S04]  /*e6b0*/  IMAD.WIDE.U32 R4, R4, UR4, RZ ;  /* 0x0000000404047c25 */ /* 0x000fc8000f8e00ff */
[----:B------:R-:W-:Y:S01]  /*e6c0*/  IMAD.IADD R0, R5, 0x1, R0 ;  /* 0x0000000105007824 */ /* 0x000fe200078e0200 */
[----:B------:R2:W-:Y:S04]  /*e6d0*/  STL.64 [R1+0x28], R4 ;  /* 0x0000280401007387 */ /* 0x0005e80000100a00 */
[----:B------:R2:W-:Y:S04]  /*e6e0*/  STL [R1+0xc], R6 ;  /* 0x00000c0601007387 */ /* 0x0005e80000100800 */
[----:B------:R2:W-:Y:S04]  /*e6f0*/  STL [R1+0x1c], R2 ;  /* 0x00001c0201007387 */ /* 0x0005e80000100800 */
[----:B------:R2:W-:Y:S01]  /*e700*/  STL [R1+0x10], R0 ;  /* 0x0000100001007387 */ /* 0x0005e20000100800 */
[----:B------:R-:W-:Y:S05]  /*e710*/  @!P1 BRA `(.L_x_239) ;  /* 0x0000000000409947 */ /* 0x000fea0003800000 */
[----:B--2---:R-:W-:Y:S01]  /*e720*/  MOV R2, 0x0 ;  /* 0x0000000000027802 */ /* 0x004fe20000000f00 */
[----:B------:R-:W-:Y:S01]  /*e730*/  ULDC.64 UR6, c[0x4][0xa8] ;  /* 0x01002a0000067ab9 */ /* 0x000fe20000000a00 */
[----:B------:R-:W-:Y:S01]  /*e740*/  ULDC.64 UR8, c[0x4][0xb0] ;  /* 0x01002c0000087ab9 */ /* 0x000fe20000000a00 */
[----:B------:R-:W-:Y:S01]  /*e750*/  ULDC.64 UR4, c[0x4][0x20] ;  /* 0x0100080000047ab9 */ /* 0x000fe20000000a00 */
[----:B------:R-:W-:Y:S02]  /*e760*/  IMAD.U32 R4, RZ, RZ, UR6 ;  /* 0x00000006ff047e24 */ /* 0x000fe4000f8e00ff */
[----:B------:R-:W2:Y:S01]  /*e770*/  LDC.64 R2, c[0x4][R2] ;  /* 0x0100000002027b82 */ /* 0x000ea20000000a00 */
[----:B------:R-:W-:Y:S02]  /*e780*/  IMAD.U32 R5, RZ, RZ, UR7 ;  /* 0x00000007ff057e24 */ /* 0x000fe4000f8e00ff */
[----:B------:R-:W-:Y:S02]  /*e790*/  IMAD.U32 R6, RZ, RZ, UR8 ;  /* 0x00000008ff067e24 */ /* 0x000fe4000f8e00ff */
[----:B-1----:R-:W-:-:S02]  /*e7a0*/  IMAD.U32 R7, RZ, RZ, UR9 ;  /* 0x00000009ff077e24 */ /* 0x002fc4000f8e00ff */
[----:B0-----:R-:W-:Y:S02]  /*e7b0*/  IMAD.U32 R10, RZ, RZ, UR4 ;  /* 0x00000004ff0a7e24 */ /* 0x001fe4000f8e00ff */
[----:B------:R-:W-:Y:S02]  /*e7c0*/  IMAD.U32 R11, RZ, RZ, UR5 ;  /* 0x00000005ff0b7e24 */ /* 0x000fe4000f8e00ff */
[----:B------:R-:W-:Y:S02]  /*e7d0*/  IMAD.MOV.U32 R8, RZ, RZ, 0x70 ;  /* 0x00000070ff087424 */ /* 0x000fe400078e00ff */
[----:B------:R-:W-:Y:S02]  /*e7e0*/  IMAD.MOV.U32 R12, RZ, RZ, 0x1 ;  /* 0x00000001ff0c7424 */ /* 0x000fe400078e00ff */
[----:B------:R-:W-:-:S07]  /*e7f0*/  IMAD.MOV.U32 R13, RZ, RZ, RZ ;  /* 0x000000ffff0d7224 */ /* 0x000fce00078e00ff */
[----:B------:R-:W-:-:S07]  /*e800*/  LEPC R20, `(.L_x_239) ;  /* 0x000000001014794e */ /* 0x000fce0000000000 */
[----:B--2---:R-:W-:Y:S05]  /*e810*/  CALL.ABS.NOINC R2 ;  /* 0x0000000002007343 */ /* 0x004fea0003c00000 */
.L_x_239:
[----:B------:R-:W-:Y:S05]  /*e820*/  BSYNC B6 ;  /* 0x0000000000067941 */ /* 0x000fea0003800000 */
.L_x_238:
[----:B------:R-:W3:Y:S01]  /*e830*/  LDL.LU R20, [R1+0x10] ;  /* 0x0000100001147983 */ /* 0x000ee20000300800 */
[----:B------:R-:W4:Y:S01]  /*e840*/  LDC R9, c[0x0][0x448] ;  /* 0x00011200ff097b82 */ /* 0x000f220000000800 */
[----:B------:R-:W-:Y:S01]  /*e850*/  ULDC.64 UR4, c[0x0][0x2d8] ;  /* 0x0000b60000047ab9 */ /* 0x000fe20000000a00 */
[----:B------:R-:W-:Y:S01]  /*e860*/  ULDC.64 UR6, c[0x0][0x2e0] ;  /* 0x0000b80000067ab9 */ /* 0x000fe20000000a00 */
[----:B--2---:R-:W3:Y:S01]  /*e870*/  LDL.LU.64 R2, [R1+0x28] ;  /* 0x0000280001027983 */ /* 0x004ee20000300a00 */
[----:B------:R-:W-:-:S03]  /*e880*/  ULDC.64 UR8, c[0x0][0x280] ;  /* 0x0000a00000087ab9 */ /* 0x000fc60000000a00 */
[----:B------:R-:W2:Y:S04]  /*e890*/  LDL.LU R21, [R1+0x1c] ;  /* 0x00001c0001157983 */ /* 0x000ea80000300800 */
[----:B------:R-:W2:Y:S01]  /*e8a0*/  LDL.LU R4, [R1+0xc] ;  /* 0x00000c0001047983 */ /* 0x000ea20000300800 */
[----:B0-----:R-:W0:Y:S01]  /*e8b0*/  S2R R10, SR_TID.X ;  /* 0x00000000000a7919 */ /* 0x001e220000002100 */
[----:B------:R-:W1:Y:S01]  /*e8c0*/  S2R R11, SR_TID.X ;  /* 0x00000000000b7919 */ /* 0x000e620000002100 */
[----:B----4-:R-:W-:-:S13]  /*e8d0*/  ISETP.NE.AND P0, PT, R9, 0x1, PT ;  /* 0x000000010900780c */ /* 0x010fda0003f05270 */
[----:B------:R-:W4:Y:S08]  /*e8e0*/  @P0 LDC R5, c[0x0][0x450] ;  /* 0x00011400ff050b82 */ /* 0x000f300000000800 */
[----:B------:R-:W4:Y:S01]  /*e8f0*/  @P0 LDC R8, c[0x0][0x450] ;  /* 0x00011400ff080b82 */ /* 0x000f220000000800 */
[----:B---3--:R-:W-:Y:S02]  /*e900*/  IMAD.MOV.U32 R3, RZ, RZ, R20 ;  /* 0x000000ffff037224 */ /* 0x008fe400078e0014 */
[----:B------:R-:W3:Y:S01]  /*e910*/  S2R R20, SR_TID.X ;  /* 0x0000000000147919 */ /* 0x000ee20000002100 */
[----:B------:R-:W-:-:S04]  /*e920*/  IMAD.WIDE.U32 R2, R16, UR4, R2 ;  /* 0x0000000410027c25 */ /* 0x000fc8000f8e0002 */
[----:B------:R-:W-:Y:S01]  /*e930*/  IMAD R3, R16, UR5, R3 ;  /* 0x0000000510037c24 */ /* 0x000fe2000f8e0203 */
[----:B------:R-:W-:Y:S01]  /*e940*/  ULDC.64 UR4, c[0x0][0x2d0] ;  /* 0x0000b40000047ab9 */ /* 0x000fe20000000a00 */
[----:B--2---:R-:W-:Y:S02]  /*e950*/  IMAD R0, R21, UR6, RZ ;  /* 0x0000000615007c24 */ /* 0x004fe4000f8e02ff */
[----:B------:R-:W-:-:S04]  /*e960*/  IMAD.WIDE.U32 R2, R4, UR6, R2 ;  /* 0x0000000604027c25 */ /* 0x000fc8000f8e0002 */
[----:B------:R-:W-:Y:S01]  /*e970*/  IMAD R0, R4, UR7, R0 ;  /* 0x0000000704007c24 */ /* 0x000fe2000f8e0200 */
[----:B------:R-:W-:Y:S01]  /*e980*/  ULDC.64 UR6, c[0x0][0x2c8] ;  /* 0x0000b20000067ab9 */ /* 0x000fe20000000a00 */
[----:B------:R-:W2:Y:S02]  /*e990*/  @P0 LDC R4, c[0x0][0x44c] ;  /* 0x00011300ff040b82 */ /* 0x000ea40000000800 */
[----:B------:R-:W-:Y:S01]  /*e9a0*/  IMAD.IADD R3, R3, 0x1, R0 ;  /* 0x0000000103037824 */ /* 0x000fe200078e0200 */
[C---:B---3--:R-:W-:Y:S01]  /*e9b0*/  LOP3.LUT R21, R20.reuse, 0x7f, RZ, 0xc0, !PT ;  /* 0x0000007f14157812 */ /* 0x048fe200078ec0ff */
[----:B------:R-:W-:-:S03]  /*e9c0*/  IMAD.SHL.U32 R20, R20, 0x20, RZ ;  /* 0x0000002014147824 */ /* 0x000fc600078e00ff */
[----:B------:R-:W-:-:S04]  /*e9d0*/  SHF.R.U32.HI R21, RZ, 0x2, R21 ;  /* 0x00000002ff157819 */ /* 0x000fc80000011615 */
[----:B------:R-:W-:Y:S01]  /*e9e0*/  LOP3.LUT R20, R21, 0x60, R20, 0xf8, !PT ;  /* 0x0000006015147812 */ /* 0x000fe200078ef814 */
[----:B0-----:R-:W-:-:S04]  /*e9f0*/  IMAD.SHL.U32 R21, R10, 0x8, RZ ;  /* 0x000000080a157824 */ /* 0x001fc800078e00ff */
[----:B------:R-:W-:Y:S01]  /*ea00*/  IMAD R6, R25, 0xc0, R20 ;  /* 0x000000c019067824 */ /* 0x000fe200078e0214 */
[----:B------:R-:W-:Y:S01]  /*ea10*/  LOP3.LUT R21, R21, 0x18, RZ, 0xc0, !PT ;  /* 0x0000001815157812 */ /* 0x000fe200078ec0ff */
[----:B-1----:R-:W-:Y:S02]  /*ea20*/  IMAD.SHL.U32 R20, R11, 0x8, RZ ;  /* 0x000000080b147824 */ /* 0x002fe400078e00ff */
[----:B--2---:R-:W-:Y:S01]  /*ea30*/  @P0 IMAD.HI.U32 R0, R6, R4, RZ ;  /* 0x0000000406000227 */ /* 0x004fe200078e00ff */
[C---:B------:R-:W-:Y:S02]  /*ea40*/  LOP3.LUT R10, R21.reuse, 0x40, RZ, 0xfc, !PT ;  /* 0x00000040150a7812 */ /* 0x040fe400078efcff */
[----:B------:R-:W-:Y:S01]  /*ea50*/  LOP3.LUT R20, R20, 0x18, RZ, 0xc0, !PT ;  /* 0x0000001814147812 */ /* 0x000fe200078ec0ff */
[----:B------:R-:W-:Y:S01]  /*ea60*/  IMAD.MOV.U32 R4, RZ, RZ, R6 ;  /* 0x000000ffff047224 */ /* 0x000fe200078e0006 */
[----:B----4-:R-:W-:Y:S02]  /*ea70*/  @P0 SHF.R.U32.HI R4, RZ, R5, R0 ;  /* 0x00000005ff040219 */ /* 0x010fe40000011600 */
[----:B------:R-:W-:-:S02]  /*ea80*/  LOP3.LUT R12, R21, 0x20, RZ, 0xfc, !PT ;  /* 0x00000020150c7812 */ /* 0x000fc400078efcff */
[----:B------:R-:W-:-:S05]  /*ea90*/  SHF.R.S32.HI R0, RZ, 0x1f, R4 ;  /* 0x0000001fff007819 */ /* 0x000fca0000011404 */
[----:B------:R-:W-:-:S04]  /*eaa0*/  IMAD R0, R0, UR4, RZ ;  /* 0x0000000400007c24 */ /* 0x000fc8000f8e02ff */
[C---:B------:R-:W-:Y:S02]  /*eab0*/  IMAD R7, R4.reuse, UR5, R0 ;  /* 0x0000000504077c24 */ /* 0x040fe4000f8e0200 */
[----:B------:R-:W-:Y:S02]  /*eac0*/  IMAD.MOV R0, RZ, RZ, -R4 ;  /* 0x000000ffff007224 */ /* 0x000fe400078e0a04 */
[----:B------:R-:W-:-:S04]  /*ead0*/  IMAD.WIDE.U32 R4, R4, UR4, R2 ;  /* 0x0000000404047c25 */ /* 0x000fc8000f8e0002 */
[----:B------:R-:W-:Y:S02]  /*eae0*/  IMAD R0, R9, R0, R6 ;  /* 0x0000000009007224 */ /* 0x000fe400078e0206 */
[----:B------:R-:W-:-:S03]  /*eaf0*/  IMAD.IADD R5, R5, 0x1, R7 ;  /* 0x0000000105057824 */ /* 0x000fc600078e0207 */
[----:B------:R-:W-:Y:S01]  /*eb00*/  SHF.R.S32.HI R7, RZ, 0x1f, R0 ;  /* 0x0000001fff077819 */ /* 0x000fe20000011400 */
[----:B------:R-:W-:-:S04]  /*eb10*/  IMAD.WIDE.U32 R4, R0, UR6, R4 ;  /* 0x0000000600047c25 */ /* 0x000fc8000f8e0004 */
[----:B------:R-:W-:-:S04]  /*eb20*/  IMAD R7, R7, UR6, RZ ;  /* 0x0000000607077c24 */ /* 0x000fc8000f8e02ff */
[----:B------:R-:W-:Y:S01]  /*eb30*/  IMAD R7, R0, UR7, R7 ;  /* 0x0000000700077c24 */ /* 0x000fe2000f8e0207 */
[----:B------:R-:W-:-:S03]  /*eb40*/  LEA R0, P1, R4, UR8, 0x1 ;  /* 0x0000000804007c11 */ /* 0x000fc6000f8208ff */
[----:B------:R-:W-:Y:S02]  /*eb50*/  IMAD.IADD R5, R5, 0x1, R7 ;  /* 0x0000000105057824 */ /* 0x000fe400078e0207 */
[----:B------:R-:W0:Y:S03]  /*eb60*/  @P0 LDC R7, c[0x0][0x44c] ;  /* 0x00011300ff070b82 */ /* 0x000e260000000800 */
[----:B------:R-:W-:Y:S01]  /*eb70*/  LEA.HI.X R4, R4, UR9, R5, 0x1, P1 ;  /* 0x0000000904047c11 */ /* 0x000fe200088f0c05 */
[----:B------:R-:W-:-:S04]  /*eb80*/  VIADD R5, R6, 0x80 ;  /* 0x0000008006057836 */ /* 0x000fc80000000000 */
[----:B------:R-:W-:Y:S02]  /*eb90*/  IMAD.MOV.U32 R6, RZ, RZ, R5 ;  /* 0x000000ffff067224 */ /* 0x000fe400078e0005 */
[----:B0-----:R-:W-:-:S05]  /*eba0*/  @P0 IMAD.HI.U32 R7, R5, R7, RZ ;  /* 0x0000000705070227 */ /* 0x001fca00078e00ff */
[----:B------:R-:W-:-:S05]  /*ebb0*/  @P0 SHF.R.U32.HI R6, RZ, R8, R7 ;  /* 0x00000008ff060219 */ /* 0x000fca0000011607 */
[----:B------:R-:W-:Y:S02]  /*ebc0*/  IMAD.MOV R7, RZ, RZ, -R6 ;  /* 0x000000ffff077224 */ /* 0x000fe400078e0a06 */
[----:B------:R-:W-:-:S04]  /*ebd0*/  IMAD.WIDE.U32 R2, R6, UR4, R2 ;  /* 0x0000000406027c25 */ /* 0x000fc8000f8e0002 */
[----:B------:R-:W-:Y:S01]  /*ebe0*/  IMAD R5, R9, R7, R5 ;  /* 0x0000000709057224 */ /* 0x000fe200078e0205 */
[----:B------:R-:W-:-:S05]  /*ebf0*/  SHF.R.S32.HI R7, RZ, 0x1f, R6 ;  /* 0x0000001fff077819 */ /* 0x000fca0000011406 */
[----:B------:R-:W-:Y:S01]  /*ec00*/  IMAD R7, R7, UR4, RZ ;  /* 0x0000000407077c24 */ /* 0x000fe2000f8e02ff */
[----:B------:R-:W-:Y:S02]  /*ec10*/  ULDC UR4, c[0x0][0x2b8] ;  /* 0x0000ae0000047ab9 */ /* 0x000fe40000000800 */
[----:B------:R-:W-:Y:S01]  /*ec20*/  ISETP.GE.AND P0, PT, R10, UR4, PT ;  /* 0x000000040a007c0c */ /* 0x000fe2000bf06270 */
[----:B------:R-:W-:Y:S01]  /*ec30*/  IMAD R7, R6, UR5, R7 ;  /* 0x0000000506077c24 */ /* 0x000fe2000f8e0207 */
[----:B------:R0:W5:Y:S01]  /*ec40*/  LDL R10, [R1+0x8] ;  /* 0x00000800010a7983 */ /* 0x0001620000100800 */
[----:B------:R-:W-:Y:S02]  /*ec50*/  SHF.R.S32.HI R6, RZ, 0x1f, R5 ;  /* 0x0000001fff067819 */ /* 0x000fe40000011405 */
[----:B------:R-:W-:Y:S01]  /*ec60*/  IMAD.IADD R3, R3, 0x1, R7 ;  /* 0x0000000103037824 */ /* 0x000fe200078e0207 */
[----:B------:R-:W-:Y:S02]  /*ec70*/  ISETP.GE.AND P2, PT, R20, UR4, PT ;  /* 0x0000000414007c0c */ /* 0x000fe4000bf46270 */
[----:B------:R-:W-:Y:S01]  /*ec80*/  IMAD R6, R6, UR6, RZ ;  /* 0x0000000606067c24 */ /* 0x000fe2000f8e02ff */
[----:B------:R-:W-:Y:S01]  /*ec90*/  ISETP.GE.AND P1, PT, R12, UR4, PT ;  /* 0x000000040c007c0c */ /* 0x000fe2000bf26270 */
[----:B------:R-:W-:-:S04]  /*eca0*/  IMAD.WIDE.U32 R2, R5, UR6, R2 ;  /* 0x0000000605027c25 */ /* 0x000fc8000f8e0002 */
[----:B------:R-:W-:Y:S01]  /*ecb0*/  IMAD R6, R5, UR7, R6 ;  /* 0x0000000705067c24 */ /* 0x000fe2000f8e0206 */
[----:B------:R-:W-:-:S03]  /*ecc0*/  LEA R7, P3, R2, UR8, 0x1 ;  /* 0x0000000802077c11 */ /* 0x000fc6000f8608ff */
[----:B------:R-:W-:Y:S01]  /*ecd0*/  IMAD.IADD R6, R3, 0x1, R6 ;  /* 0x0000000103067824 */ /* 0x000fe200078e0206 */
[----:B------:R-:W-:Y:S01]  /*ece0*/  UMOV UR4, 0xffffffff ;  /* 0xffffffff00047882 */ /* 0x000fe20000000000 */
[----:B------:R-:W-:-:S03]  /*ecf0*/  LOP3.LUT R21, R11, 0x7f, RZ, 0xc0, !PT ;  /* 0x0000007f0b157812 */ /* 0x000fc600078ec0ff */
[----:B------:R-:W-:Y:S02]  /*ed00*/  LEA.HI.X R6, R2, UR9, R6, 0x1, P3 ;  /* 0x0000000902067c11 */ /* 0x000fe400098f0c06 */
[----:B------:R-:W-:Y:S01]  /*ed10*/  SHF.R.U32.HI R21, RZ, 0x2, R21 ;  /* 0x00000002ff157819 */ /* 0x000fe20000011615 */
[----:B0-----:R-:W-:Y:S06]  /*ed20*/  BRA.DIV UR4, `(.L_x_240) ;  /* 0x0000004204b07947 */ /* 0x001fec000b800000 */
[----:B------:R-:W2:Y:S01]  /*ed30*/  LDL.LU R3, [R1+0x30] ;  /* 0x0000300001037983 */ /* 0x000ea20000300800 */
[----:B------:R-:W-:Y:S01]  /*ed40*/  IMAD R25, R25, 0xc0, R21 ;  /* 0x000000c019197824 */ /* 0x000fe200078e0215 */
[----:B------:R-:W-:Y:S02]  /*ed50*/  ULDC.64 UR4, c[0x0][0x208] ;  /* 0x0000820000047ab9 */ /* 0x000fe40000000a00 */
[----:B------:R-:W-:Y:S01]  /*ed60*/  SHFL.IDX PT, R2, R4, RZ, 0x1c1f ;  /* 0x001c1fff04027589 */ /* 0x000fe200000e0000 */
[----:B--2---:R-:W-:-:S03]  /*ed70*/  IMAD R5, R3, R9, RZ ;  /* 0x0000000903057224 */ /* 0x004fc600078e02ff */
[----:B------:R-:W0:Y:S02]  /*ed80*/  SHFL.IDX PT, R3, R0, RZ, 0x1c1f ;  /* 0x001c1fff00037589 */ /* 0x000e2400000e0000 */
[----:B------:R-:W-:-:S13]  /*ed90*/  ISETP.GE.AND P4, PT, R25, R5, PT ;  /* 0x000000051900720c */ /* 0x000fda0003f86270 */
[----:B0-----:R-:W-:-:S05]  /*eda0*/  @!P4 LEA R3, P3, R20, R3, 0x1 ;  /* 0x000000031403c211 */ /* 0x001fca00078608ff */
[----:B------:R-:W-:-:S05]  /*edb0*/  @!P4 IMAD.X R2, RZ, RZ, R2, P3 ;  /* 0x000000ffff02c224 */ /* 0x000fca00018e0602 */
[----:B------:R-:W-:-:S04]  /*edc0*/  @!P4 LOP3.LUT R3, R3, R2, RZ, 0x3c, !PT ;  /* 0x000000020303c212 */ /* 0x000fc800078e3cff */
[----:B------:R-:W-:-:S04]  /*edd0*/  @!P4 LOP3.LUT R2, R3, R2, RZ, 0x3c, !PT ;  /* 0x000000020302c212 */ /* 0x000fc800078e3cff */
[----:B------:R-:W-:-:S05]  /*ede0*/  @!P4 LOP3.LUT R3, R3, R2, RZ, 0x3c, !PT ;  /* 0x000000020303c212 */ /* 0x000fca00078e3cff */
[----:B------:R-:W-:Y:S01]  /*edf0*/  @!PT LDS RZ, [RZ] ;  /* 0x00000000fffff984 */ /* 0x000fe20000000800 */
[----:B-----5:R-:W-:Y:S04]  /*ee00*/  @!P4 LDGSTS.E.BYPASS.LTC128B.128 [R10+0xda00], desc[UR4][R2.64], !P2 ;  /* 0x0da00000020acfae */ /* 0x020fe8000d101d44 */
[----:B------:R-:W-:Y:S04]  /*ee10*/  @!P4 LDGSTS.E.BYPASS.LTC128B.128 [R10+0x10a00], desc[UR4][R2.64+0x40], !P1 ;  /* 0x10a00040020acfae */ /* 0x000fe8000c901d44 */
[----:B------:R0:W-:Y:S02]  /*ee20*/  @!P4 LDGSTS.E.BYPASS.LTC128B.128 [R10+0x13a00], desc[UR4][R2.64+0x80], !P0 ;  /* 0x13a00080020acfae */ /* 0x0001e4000c101d44 */
[----:B0-----:R-:W-:-:S02]  /*ee30*/  VIADD R2, R25, 0x20 ;  /* 0x0000002019027836 */ /* 0x001fc40000000000 */
[----:B------:R-:W0:Y:S03]  /*ee40*/  SHFL.IDX PT, R3, R0, 0x1, 0x1c1f ;  /* 0x003c1f0000037f89 */ /* 0x000e2600000e0000 */
[----:B------:R-:W-:Y:S02]  /*ee50*/  ISETP.GE.AND P3, PT, R2, R5, PT ;  /* 0x000000050200720c */ /* 0x000fe40003f66270 */
[----:B------:R-:W1:Y:S11]  /*ee60*/  SHFL.IDX PT, R2, R4, 0x1, 0x1c1f ;  /* 0x003c1f0004027f89 */ /* 0x000e7600000e0000 */
[----:B0-----:R-:W-:-:S05]  /*ee70*/  @!P3 LEA R3, P4, R20, R3, 0x1 ;  /* 0x000000031403b211 */ /* 0x001fca00078808ff */
[----:B-1----:R-:W-:-:S05]  /*ee80*/  @!P3 IMAD.X R2, RZ, RZ, R2, P4 ;  /* 0x000000ffff02b224 */ /* 0x002fca00020e0602 */
[----:B------:R-:W-:-:S04]  /*ee90*/  @!P3 LOP3.LUT R3, R3, R2, RZ, 0x3c, !PT ;  /* 0x000000020303b212 */ /* 0x000fc800078e3cff */
[----:B------:R-:W-:-:S04]  /*eea0*/  @!P3 LOP3.LUT R2, R3, R2, RZ, 0x3c, !PT ;  /* 0x000000020302b212 */ /* 0x000fc800078e3cff */
[----:B------:R-:W-:-:S05]  /*eeb0*/  @!P3 LOP3.LUT R3, R3, R2, RZ, 0x3c, !PT ;  /* 0x000000020303b212 */ /* 0x000fca00078e3cff */
[----:B------:R-:W-:Y:S04]  /*eec0*/  @!P3 LDGSTS.E.BYPASS.LTC128B.128 [R10+0xe200], desc[UR4][R2.64], !P2 ;  /* 0x0e200000020abfae */ /* 0x000fe8000d101d44 */
[----:B------:R-:W-:Y:S04]  /*eed0*/  @!P3 LDGSTS.E.BYPASS.LTC128B.128 [R10+0x11200], desc[UR4][R2.64+0x40], !P1 ;  /* 0x11200040020abfae */ /* 0x000fe8000c901d44 */
[----:B------:R0:W-:Y:S02]  /*eee0*/  @!P3 LDGSTS.E.BYPASS.LTC128B.128 [R10+0x14200], desc[UR4][R2.64+0x80], !P0 ;  /* 0x14200080020abfae */ /* 0x0001e4000c101d44 */
[----:B0-----:R-:W-:-:S02]  /*eef0*/  VIADD R2, R25, 0x40 ;  /* 0x0000004019027836 */ /* 0x001fc40000000000 */
[----:B------:R-:W0:Y:S03]  /*ef00*/  SHFL.IDX PT, R3, R0, 0x2, 0x1c1f ;  /* 0x005c1f0000037f89 */ /* 0x000e2600000e0000 */
[----:B------:R-:W-:Y:S02]  /*ef10*/  ISETP.GE.AND P3, PT, R2, R5, PT ;  /* 0x000000050200720c */ /* 0x000fe40003f66270 */
[----:B------:R-:W1:Y:S04]  /*ef20*/  SHFL.IDX PT, R2, R4, 0x2, 0x1c1f ;  /* 0x005c1f0004027f89 */ /* 0x000e6800000e0000 */
[----:B------:R-:W-:Y:S07]  /*ef30*/  SHFL.IDX PT, R4, R4, 0x3, 0x1c1f ;  /* 0x007c1f0004047f89 */ /* 0x000fee00000e0000 */
[----:B0-----:R-:W-:-:S05]  /*ef40*/  @!P3 LEA R3, P4, R20, R3, 0x1 ;  /* 0x000000031403b211 */ /* 0x001fca00078808ff */
[----:B-1----:R-:W-:-:S05]  /*ef50*/  @!P3 IMAD.X R2, RZ, RZ, R2, P4 ;  /* 0x000000ffff02b224 */ /* 0x002fca00020e0602 */
[----:B------:R-:W-:-:S04]  /*ef60*/  @!P3 LOP3.LUT R3, R3, R2, RZ, 0x3c, !PT ;  /* 0x000000020303b212 */ /* 0x000fc800078e3cff */
[----:B------:R-:W-:-:S04]  /*ef70*/  @!P3 LOP3.LUT R2, R3, R2, RZ, 0x3c, !PT ;  /* 0x000000020302b212 */ /* 0x000fc800078e3cff */
[----:B------:R-:W-:-:S05]  /*ef80*/  @!P3 LOP3.LUT R3, R3, R2, RZ, 0x3c, !PT ;  /* 0x000000020303b212 */ /* 0x000fca00078e3cff */
[----:B------:R-:W-:Y:S04]  /*ef90*/  @!P3 LDGSTS.E.BYPASS.LTC128B.128 [R10+0xea00], desc[UR4][R2.64], !P2 ;  /* 0x0ea00000020abfae */ /* 0x000fe8000d101d44 */
[----:B------:R-:W-:Y:S04]  /*efa0*/  @!P3 LDGSTS.E.BYPASS.LTC128B.128 [R10+0x11a00], desc[UR4][R2.64+0x40], !P1 ;  /* 0x11a00040020abfae */ /* 0x000fe8000c901d44 */
[----:B------:R0:W-:Y:S04]  /*efb0*/  @!P3 LDGSTS.E.BYPASS.LTC128B.128 [R10+0x14a00], desc[UR4][R2.64+0x80], !P0 ;  /* 0x14a00080020abfae */ /* 0x0001e8000c101d44 */
[----:B0-----:R0:W1:Y:S02]  /*efc0*/  SHFL.IDX PT, R2, R0, 0x3, 0x1c1f ;  /* 0x007c1f0000027f89 */ /* 0x00106400000e0000 */
[----:B0-----:R-:W-:-:S05]  /*efd0*/  VIADD R0, R25, 0x80 ;  /* 0x0000008019007836 */ /* 0x001fca0000000000 */
[----:B------:R-:W-:Y:S01]  /*efe0*/  ISETP.GE.AND P3, PT, R0, R5, PT ;  /* 0x000000050000720c */ /* 0x000fe20003f66270 */
[----:B------:R-:W-:-:S05]  /*eff0*/  VIADD R0, R25, 0x60 ;  /* 0x0000006019007836 */ /* 0x000fca0000000000 */
[----:B------:R-:W-:Y:S02]  /*f000*/  ISETP.GE.AND P4, PT, R0, R5, PT ;  /* 0x000000050000720c */ /* 0x000fe40003f86270 */
[----:B------:R-:W-:Y:S04]  /*f010*/  SHFL.IDX PT, R0, R6, RZ, 0x1c1f ;  /* 0x001c1fff06007589 */ /* 0x000fe800000e0000 */
[----:B------:R-:W-:Y:S07]  /*f020*/  SHFL.IDX PT, R6, R6, 0x1, 0x1c1f ;  /* 0x003c1f0006067f89 */ /* 0x000fee00000e0000 */
[----:B-1----:R-:W-:-:S05]  /*f030*/  @!P4 LEA R2, P5, R20, R2, 0x1 ;  /* 0x000000021402c211 */ /* 0x002fca00078a08ff */
[----:B------:R-:W-:Y:S02]  /*f040*/  @!P4 IMAD.X R3, RZ, RZ, R4, P5 ;  /* 0x000000ffff03c224 */ /* 0x000fe400028e0604 */
[----:B------:R-:W0:Y:S04]  /*f050*/  SHFL.IDX PT, R4, R7, RZ, 0x1c1f ;  /* 0x001c1fff07047589 */ /* 0x000e2800000e0000 */
[----:B------:R-:W-:Y:S04]  /*f060*/  @!P4 LDGSTS.E.BYPASS.LTC128B.128 [R10+0xf200], desc[UR4][R2.64], !P2 ;  /* 0x0f200000020acfae */ /* 0x000fe8000d101d44 */
[----:B------:R-:W-:Y:S04]  /*f070*/  @!P4 LDGSTS.E.BYPASS.LTC128B.128 [R10+0x12200], desc[UR4][R2.64+0x40], !P1 ;  /* 0x12200040020acfae */ /* 0x000fe8000c901d44 */
[----:B------:R1:W-:Y:S01]  /*f080*/  @!P4 LDGSTS.E.BYPASS.LTC128B.128 [R10+0x15200], desc[UR4][R2.64+0x80], !P0 ;  /* 0x15200080020acfae */ /* 0x0003e2000c101d44 */
[----:B0-----:R-:W-:-:S05]  /*f090*/  @!P3 LEA R4, P5, R20, R4, 0x1 ;  /* 0x000000041404b211 */ /* 0x001fca00078a08ff */
[----:B------:R-:W-:Y:S02]  /*f0a0*/  @!P3 IMAD.X R0, RZ, RZ, R0, P5 ;  /* 0x000000ffff00b224 */ /* 0x000fe400028e0600 */
[----:B-1----:R-:W-:Y:S02]  /*f0b0*/  @!P3 IMAD.MOV.U32 R2, RZ, RZ, R4 ;  /* 0x000000ffff02b224 */ /* 0x002fe400078e0004 */
[----:B------:R-:W-:-:S05]  /*f0c0*/  @!P3 IMAD.MOV.U32 R3, RZ, RZ, R0 ;  /* 0x000000ffff03b224 */ /* 0x000fca00078e0000 */
[----:B------:R-:W-:Y:S04]  /*f0d0*/  @!P3 LDGSTS.E.BYPASS.LTC128B.128 [R10+0xfa00], desc[UR4][R2.64], !P2 ;  /* 0x0fa00000020abfae */ /* 0x000fe8000d101d44 */
[----:B------:R-:W-:Y:S04]  /*f0e0*/  @!P3 LDGSTS.E.BYPASS.LTC128B.128 [R10+0x12a00], desc[UR4][R2.64+0x40], !P1 ;  /* 0x12a00040020abfae */ /* 0x000fe8000c901d44 */
[----:B------:R0:W-:Y:S04]  /*f0f0*/  @!P3 LDGSTS.E.BYPASS.LTC128B.128 [R10+0x15a00], desc[UR4][R2.64+0x80], !P0 ;  /* 0x15a00080020abfae */ /* 0x0001e8000c101d44 */
[----:B0-----:R0:W1:Y:S02]  /*f100*/  SHFL.IDX PT, R2, R7, 0x1, 0x1c1f ;  /* 0x003c1f0007027f89 */ /* 0x00106400000e0000 */
.L_x_355:
[----:B------:R-:W-:Y:S01]  /*f110*/  VIADD R25, R25, 0xa0 ;  /* 0x000000a019197836 */ /* 0x000fe20000000000 */
[----:B------:R-:W-:Y:S01]  /*f120*/  ULDC.64 UR4, c[0x0][0x208] ;  /* 0x0000820000047ab9 */ /* 0x000fe20000000a00 */
[----:B------:R-:W-:-:S03]  /*f130*/  VIADD R8, R17, 0x31c00 ;  /* 0x00031c0011087836 */ /* 0x000fc60000000000 */
[----:B------:R-:W-:-:S13]  /*f140*/  ISETP.GE.AND P3, PT, R25, R5, PT ;  /* 0x000000051900720c */ /* 0x000fda0003f66270 */
[----:B-1----:R-:W-:-:S05]  /*f150*/  @!P3 LEA R2, P4, R20, R2, 0x1 ;  /* 0x000000021402b211 */ /* 0x002fca00078808ff */
[----:B------:R-:W-:-:S05]  /*f160*/  @!P3 IMAD.X R3, RZ, RZ, R6, P4 ;  /* 0x000000ffff03b224 */ /* 0x000fca00020e0606 */
[----:B------:R-:W-:Y:S01]  /*f170*/  @!PT LDS RZ, [RZ] ;  /* 0x00000000fffff984 */ /* 0x000fe20000000800 */
[----:B------:R-:W-:Y:S01]  /*f180*/  @!PT LDS RZ, [RZ] ;  /* 0x00000000fffff984 */ /* 0x000fe20000000800 */
[----:B------:R-:W-:Y:S01]  /*f190*/  @!PT LDS RZ, [RZ] ;  /* 0x00000000fffff984 */ /* 0x000fe20000000800 */
[----:B------:R1:W-:Y:S04]  /*f1a0*/  @!P3 LDGSTS.E.BYPASS.LTC128B.128 [R10+0x10200], desc[UR4][R2.64], !P2 ;  /* 0x10200000020abfae */ /* 0x0003e8000d101d44 */
[----:B------:R1:W-:Y:S04]  /*f1b0*/  @!P3 LDGSTS.E.BYPASS.LTC128B.128 [R10+0x13200], desc[UR4][R2.64+0x40], !P1 ;  /* 0x13200040020abfae */ /* 0x0003e8000c901d44 */
[----:B------:R1:W-:Y:S01]  /*f1c0*/  @!P3 LDGSTS.E.BYPASS.LTC128B.128 [R10+0x16200], desc[UR4][R2.64+0x80], !P0 ;  /* 0x16200080020abfae */ /* 0x0003e2000c101d44 */
[----:B------:R-:W-:Y:S01]  /*f1d0*/  PLOP3.LUT P0, PT, PT, PT, PT, 0x80, 0x0 ;  /* 0x000000000000781c */ /* 0x000fe20003f0f070 */
[----:B------:R-:W-:-:S12]  /*f1e0*/  NOP ;  /* 0x0000000000007918 */ /* 0x000fd80000000000 */
.L_x_241:
[----:B------:R-:W-:Y:S02]  /*f1f0*/  PLOP3.LUT P1, PT, P1, P0, PT, 0xa2, 0x0 ;  /* 0x000000000000781c */ /* 0x000fe40000f21472 */
[----:B------:R-:W-:-:S08]  /*f200*/  @P0 R2UR P1, UR4, R17 ;  /* 0x00000000110402ca */ /* 0x000fd00000020000 */
[----:B------:R-:W-:-:S05]  /*f210*/  @P0 PLOP3.LUT P0, PT, P1, PT, PT, 0x80, 0x0 ;  /* 0x000000000000081c */ /* 0x000fca0000f0f070 */
[----:B------:R-:W-:Y:S01]  /*f220*/  @!P1 SYNCS.ARRIVE.TRANS64.RED.A0T1 RZ, [UR4+0x31c00], RZ ;  /* 0x031c00ffffff99a7 */ /* 0x000fe20008200404 */
[----:B------:R-:W-:Y:S07]  /*f230*/  @!P1 ARRIVES.LDGSTSBAR.64.TRANSCNT [UR4+0x31c00] ;  /* 0x031c0000ff0099b0 */ /* 0x000fee0008000a84 */
[----:B------:R-:W-:Y:S05]  /*f240*/  @P0 BRA.U.ANY `(.L_x_241) ;  /* 0xfffffffd00e80947 */ /* 0x000fea000393ffff */
[----:B-1----:R-:W2:Y:S02]  /*f250*/  LDL.LU R2, [R1+0x34] ;  /* 0x0000340001027983 */ /* 0x002ea40000300800 */
[----:B--2---:R-:W-:-:S05]  /*f260*/  VIADD R2, R2, 0x1 ;  /* 0x0000000102027836 */ /* 0x004fca0000000000 */
[----:B------:R1:W-:Y:S01]  /*f270*/  STL [R1+0x34], R2 ;  /* 0x0000340201007387 */ /* 0x0003e20000100800 */
[----:B------:R-:W-:-:S04]  /*f280*/  LEA.HI R0, R2, R2, RZ, 0x1 ;  /* 0x0000000202007211 */ /* 0x000fc800078f08ff */
[----:B------:R-:W-:-:S05]  /*f290*/  LOP3.LUT R0, R0, 0xfffffffe, RZ, 0xc0, !PT ;  /* 0xfffffffe00007812 */ /* 0x000fca00078ec0ff */
[----:B------:R-:W-:-:S05]  /*f2a0*/  IMAD.IADD R0, R2, 0x1, -R0 ;  /* 0x0000000102007824 */ /* 0x000fca00078e0a00 */
[----:B------:R-:W-:Y:S01]  /*f2b0*/  SHF.L.U32 R0, R0, 0x1f, RZ ;  /* 0x0000001f00007819 */ /* 0x000fe200000006ff */
[----:B------:R-:W-:Y:S01]  /*f2c0*/  NOP ;  /* 0x0000000000007918 */ /* 0x000fe20000000000 */
[----:B------:R1:W-:Y:S01]  /*f2d0*/  SYNCS.ARRIVE.TRANS64.A1T0 RZ, [R17+URZ+0x31c00], RZ ;  /* 0x031c00ff11ff79a7 */ /* 0x0003e2000810003f */
[----:B------:R-:W-:Y:S01]  /*f2e0*/  BSSY B0, `(.L_x_242) ;  /* 0x0000003000007945 */ /* 0x000fe20003800000 */
[----:B------:R-:W2:Y:S03]  /*f2f0*/  SYNCS.PHASECHK.TRANS64.TRYWAIT P0, [R17+URZ+0x31c20], R0 ;  /* 0x031c2000110075a7 */ /* 0x000ea6000800017f */
[----:B-12---:R-:W-:Y:S05]  /*f300*/  @!P0 BRA `(.L_x_243) ;  /* 0x00000044005c8947 */ /* 0x006fea0003800000 */
.L_x_356:
[----:B------:R-:W-:Y:S05]  /*f310*/  BSYNC B0 ;  /* 0x0000000000007941 */ /* 0x000fea0003800000 */
.L_x_242:
[----:B------:R-:W1:Y:S04]  /*f320*/  LDL R2, [R1+0x18] ;  /* 0x0000180001027983 */ /* 0x000e680000100800 */
[----:B------:R-:W2:Y:S01]  /*f330*/  LDL R3, [R1+0x4] ;  /* 0x0000040001037983 */ /* 0x000ea20000100800 */
[----:B------:R-:W-:Y:S01]  /*f340*/  BSSY B0, `(.L_x_244) ;  /* 0x0000232000007945 */ /* 0x000fe20003800000 */
[----:B-1----:R-:W-:-:S05]  /*f350*/  VIADD R0, R2, 0xfffffffe ;  /* 0xfffffffe02007836 */ /* 0x002fca0000000000 */
[----:B--2---:R-:W-:-:S13]  /*f360*/  ISETP.GE.AND P0, PT, R0, R3, PT ;  /* 0x000000030000720c */ /* 0x004fda0003f06270 */
[----:B------:R-:W-:Y:S05]  /*f370*/  @!P0 BRA `(.L_x_245) ;  /* 0x0000002000b88947 */ /* 0x000fea0003800000 */
[----:B------:R-:W2:Y:S04]  /*f380*/  LDL.LU R2, [R1+0x38] ;  /* 0x0000380001027983 */ /* 0x000ea80000300800 */
[----:B------:R-:W3:Y:S04]  /*f390*/  LDL.LU R5, [R1+0x14] ;  /* 0x0000140001057983 */ /* 0x000ee80000300800 */
[----:B------:R-:W4:Y:S01]  /*f3a0*/  LDL.LU R4, [R1+0x20] ;  /* 0x0000200001047983 */ /* 0x000f220000300800 */
[----:B0-----:R-:W-:Y:S01]  /*f3b0*/  LOP3.LUT R7, RZ, R3, RZ, 0x33, !PT ;  /* 0x00000003ff077212 */ /* 0x001fe200078e33ff */
[----:B------:R-:W-:Y:S01]  /*f3c0*/  BSSY B2, `(.L_x_246) ;  /* 0x00000bf000027945 */ /* 0x000fe20003800000 */
[----:B--2---:R-:W-:-:S04]  /*f3d0*/  VIADD R2, R2, 0x1 ;  /* 0x0000000102027836 */ /* 0x004fc80000000000 */
[----:B---3--:R-:W-:-:S05]  /*f3e0*/  IMAD R2, R2, R5, RZ ;  /* 0x0000000502027224 */ /* 0x008fca00078e02ff */
[----:B----4-:R-:W-:-:S05]  /*f3f0*/  VIMNMX R9, R4, R2, PT ;  /* 0x0000000204097248 */ /* 0x010fca0003fe0100 */
[----:B------:R-:W-:-:S05]  /*f400*/  IMAD.MOV R2, RZ, RZ, -R9 ;  /* 0x000000ffff027224 */ /* 0x000fca00078e0a09 */
[----:B------:R-:W-:-:S05]  /*f410*/  VIADDMNMX R7, R2, 0x1, R7, !PT ;  /* 0x0000000102077846 */ /* 0x000fca0007800107 */
[----:B------:R-:W-:-:S05]  /*f420*/  IMAD.IADD R2, R9, 0x1, R7 ;  /* 0x0000000109027824 */ /* 0x000fca00078e0207 */
[----:B------:R-:W-:-:S04]  /*f430*/  LOP3.LUT R2, R2, 0x1, RZ, 0xc0, !PT ;  /* 0x0000000102027812 */ /* 0x000fc800078ec0ff */
[----:B------:R-:W-:-:S13]  /*f440*/  ISETP.NE.U32.AND P0, PT, R2, 0x1, PT ;  /* 0x000000010200780c */ /* 0x000fda0003f05070 */
[----:B------:R-:W-:Y:S05]  /*f450*/  @P0 BRA `(.L_x_247) ;  /* 0x0000000800d40947 */ /* 0x000fea0003800000 */
[----:B------:R-:W-:Y:S01]  /*f460*/  LOP3.LUT P1, RZ, R29, 0x1, RZ, 0xc0, !PT ;  /* 0x000000011dff7812 */ /* 0x000fe2000782c0ff */
[----:B------:R-:W-:Y:S01]  /*f470*/  VIADD R6, R18, 0x1 ;  /* 0x0000000112067836 */ /* 0x000fe20000000000 */
[----:B------:R-:W-:Y:S04]  /*f480*/  BSSY B1, `(.L_x_248) ;  /* 0x00000ae000017945 */ /* 0x000fe80003800000 */
[----:B------:R-:W-:-:S04]  /*f490*/  ISETP.NE.AND P0, PT, R6, 0x2, PT ;  /* 0x000000020600780c */ /* 0x000fc80003f05270 */
[----:B------:R-:W-:Y:S02]  /*f4a0*/  SEL R10, RZ, 0x1, P0 ;  /* 0x00000001ff0a7807 */ /* 0x000fe40000000000 */
[----:B------:R-:W-:Y:S02]  /*f4b0*/  SEL R6, R6, RZ, P0 ;  /* 0x000000ff06067207 */ /* 0x000fe40000000000 */
[----:B------:R-:W-:Y:S01]  /*f4c0*/  LOP3.LUT R10, R28, R10, RZ, 0x3c, !PT ;  /* 0x0000000a1c0a7212 */ /* 0x000fe200078e3cff */
[----:B------:R-:W-:Y:S06]  /*f4d0*/  @!P1 BRA `(.L_x_249) ;  /* 0x0000000800a09947 */ /* 0x000fec0003800000 */
[----:B------:R-:W-:Y:S01]  /*f4e0*/  ULDC.64 UR4, c[0x0][0x418] ;  /* 0x0001060000047ab9 */ /* 0x000fe20000000a00 */
[----:B------:R-:W-:Y:S01]  /*f4f0*/  IMAD.MOV.U32 R5, RZ, RZ, R19 ;  /* 0x000000ffff057224 */ /* 0x000fe200078e0013 */
[----:B------:R-:W-:-:S04]  /*f500*/  ISETP.NE.U32.AND P0, PT, RZ, UR4, PT ;  /* 0x00000004ff007c0c */ /* 0x000fc8000bf05070 */
[----:B------:R-:W-:-:S13]  /*f510*/  ISETP.NE.AND.EX P0, PT, RZ, UR5, PT, P0 ;  /* 0x00000005ff007c0c */ /* 0x000fda000bf05300 */
[----:B------:R-:W-:Y:S05]  /*f520*/  @!P0 BRA `(.L_x_250) ;  /* 0x00000000004c8947 */ /* 0x000fea0003800000 */
[----:B------:R-:W2:Y:S01]  /*f530*/  LDL R11, [R1] ;  /* 0x00000000010b7983 */ /* 0x000ea20000100800 */
[----:B------:R-:W0:Y:S01]  /*f540*/  LDC R5, c[0x0][0x43c] ;  /* 0x00010f00ff057b82 */ /* 0x000e220000000800 */
[----:B------:R-:W-:Y:S01]  /*f550*/  ULDC.64 UR6, c[0x0][0x428] ;  /* 0x00010a0000067ab9 */ /* 0x000fe20000000a00 */
[----:B------:R-:W-:Y:S01]  /*f560*/  ULDC.64 UR8, c[0x0][0x208] ;  /* 0x0000820000087ab9 */ /* 0x000fe20000000a00 */
[----:B0-----:R-:W-:-:S13]  /*f570*/  ISETP.NE.AND P0, PT, R5, 0x1, PT ;  /* 0x000000010500780c */ /* 0x001fda0003f05270 */
[----:B------:R-:W0:Y:S02]  /*f580*/  @P0 LDC.64 R2, c[0x0][0x440] ;  /* 0x00011000ff020b82 */ /* 0x000e240000000a00 */
[----:B0-----:R-:W-:-:S04]  /*f590*/  @P0 IMAD.HI.U32 R4, R0, R2, RZ ;  /* 0x0000000200040227 */ /* 0x001fc800078e00ff */
[----:B------:R-:W-:Y:S01]  /*f5a0*/  IMAD.MOV.U32 R2, RZ, RZ, R0 ;  /* 0x000000ffff027224 */ /* 0x000fe200078e0000 */
[----:B------:R-:W-:-:S05]  /*f5b0*/  @P0 SHF.R.U32.HI R2, RZ, R3, R4 ;  /* 0x00000003ff020219 */ /* 0x000fca0000011604 */
[----:B------:R-:W-:-:S04]  /*f5c0*/  IMAD.MOV R3, RZ, RZ, -R2 ;  /* 0x000000ffff037224 */ /* 0x000fc800078e0a02 */
[----:B------:R-:W-:Y:S01]  /*f5d0*/  IMAD R0, R5, R3, R0 ;  /* 0x0000000305007224 */ /* 0x000fe200078e0200 */
[----:B------:R-:W-:-:S03]  /*f5e0*/  SHF.R.S32.HI R3, RZ, 0x1f, R2 ;  /* 0x0000001fff037819 */ /* 0x000fc60000011402 */
[----:B------:R-:W-:-:S04]  /*f5f0*/  IMAD.WIDE.U32 R2, R23, UR6, R2 ;  /* 0x0000000617027c25 */ /* 0x000fc8000f8e0002 */
[----:B--2---:R-:W-:-:S04]  /*f600*/  IMAD R4, R11, UR6, RZ ;  /* 0x000000060b047c24 */ /* 0x004fc8000f8e02ff */
[----:B------:R-:W-:-:S04]  /*f610*/  IMAD R4, R23, UR7, R4 ;  /* 0x0000000717047c24 */ /* 0x000fc8000f8e0204 */
[----:B------:R-:W-:Y:S01]  /*f620*/  IMAD.IADD R3, R4, 0x1, R3 ;  /* 0x0000000104037824 */ /* 0x000fe200078e0203 */
[----:B------:R-:W-:-:S04]  /*f630*/  LEA R4, P0, R2, UR4, 0x2 ;  /* 0x0000000402047c11 */ /* 0x000fc8000f8010ff */
[----:B------:R-:W-:-:S06]  /*f640*/  LEA.HI.X R5, R2, UR5, R3, 0x2, P0 ;  /* 0x0000000502057c11 */ /* 0x000fcc00080f1403 */
[----:B------:R0:W5:Y:S03]  /*f650*/  LDG.E R5, desc[UR8][R4.64] ;  /* 0x0000000804057981 */ /* 0x000166000c1e1900 */
.L_x_250:
[----:B------:R-:W-:Y:S01]  /*f660*/  IMAD R3, R6, 0x8, R17 ;  /* 0x0000000806037824 */ /* 0x000fe200078e0211 */
[----:B------:R-:W-:Y:S01]  /*f670*/  SHF.L.U32 R2, R10, 0x1f, RZ ;  /* 0x0000001f0a027819 */ /* 0x000fe200000006ff */
[----:B------:R-:W-:Y:S03]  /*f680*/  BSSY B3, `(.L_x_251) ;  /* 0x0000003000037945 */ /* 0x000fe60003800000 */
[----:B------:R-:W1:Y:S02]  /*f690*/  SYNCS.PHASECHK.TRANS64.TRYWAIT P0, [R3+URZ+0x31c40], R2 ;  /* 0x031c4002030075a7 */ /* 0x000e64000800017f */
[----:B-1----:R-:W-:Y:S05]  /*f6a0*/  @!P0 BRA `(.L_x_252) ;  /* 0x0000004000888947 */ /* 0x002fea0003800000 */
.L_x_357:
[----:B------:R-:W-:Y:S05]  /*f6b0*/  BSYNC B3 ;  /* 0x0000000000037941 */ /* 0x000fea0003800000 */
.L_x_251:
[----:B0-----:R-:W0:Y:S01]  /*f6c0*/  S2R R4, SR_TID.X ;  /* 0x0000000000047919 */ /* 0x001e220000002100 */
[----:B------:R-:W-:Y:S01]  /*f6d0*/  BSSY B3, `(.L_x_253) ;  /* 0x000000b000037945 */ /* 0x000fe20003800000 */
[----:B0-----:R-:W-:-:S04]  /*f6e0*/  LOP3.LUT R4, R4, 0x7f, RZ, 0xc0, !PT ;  /* 0x0000007f04047812 */ /* 0x001fc800078ec0ff */
[----:B------:R-:W-:-:S13]  /*f6f0*/  ISETP.NE.AND P1, PT, R4, RZ, PT ;  /* 0x000000ff0400720c */ /* 0x000fda0003f25270 */
[----:B------:R-:W-:Y:S05]  /*f700*/  @P1 BRA `(.L_x_254) ;  /* 0x00000000001c1947 */ /* 0x000fea0003800000 */
[----:B------:R-:W0:Y:S01]  /*f710*/  S2R R4, SR_TID.X ;  /* 0x0000000000047919 */ /* 0x000e220000002100 */
[----:B-1----:R-:W-:-:S04]  /*f720*/  IMAD.MOV.U32 R2, RZ, RZ, 0x6c00 ;  /* 0x00006c00ff027424 */ /* 0x002fc800078e00ff */
[----:B------:R2:W-:Y:S01]  /*f730*/  SYNCS.ARRIVE.TRANS64 RZ, [R3+URZ+0x31c30], R2 ;  /* 0x031c300203ff79a7 */ /* 0x0005e2000800003f */
[----:B0-----:R-:W-:-:S04]  /*f740*/  LOP3.LUT R4, R4, 0x1f, RZ, 0xc0, !PT ;  /* 0x0000001f04047812 */ /* 0x001fc800078ec0ff */
[----:B------:R-:W-:-:S13]  /*f750*/  ISETP.NE.AND P0, PT, R4, RZ, PT ;  /* 0x000000ff0400720c */ /* 0x000fda0003f05270 */
[----:B--2---:R-:W-:Y:S05]  /*f760*/  @!P0 BRA `(.L_x_254) ;  /* 0x0000000000048947 */ /* 0x004fea0003800000 */
[----:B------:R-:W-:Y:S01]  /*f770*/  BPT.TRAP 0x1 ;  /* 0x000000040000795c */ /* 0x000fe20000300000 */
.L_x_254:
[----:B------:R-:W-:Y:S05]  /*f780*/  BSYNC B3 ;  /* 0x0000000000037941 */ /* 0x000fea0003800000 */
.L_x_253:
[----:B------:R-:W-:Y:S01]  /*f790*/  IMAD.MOV.U32 R14, RZ, RZ, RZ ;  /* 0x000000ffff0e7224 */ /* 0x000fe200078e00ff */
[----:B------:R-:W-:Y:S01]  /*f7a0*/  UIADD3 UR4, UP0, UR36, 0x370, URZ ;  /* 0x0000037024047890 */ /* 0x000fe2000ff1e03f */
[----:B------:R-:W-:Y:S01]  /*f7b0*/  IMAD R4, R6, 0x6c00, R17 ;  /* 0x00006c0006047824 */ /* 0x000fe200078e0211 */
[----:B------:R-:W-:Y:S01]  /*f7c0*/  PLOP3.LUT P0, PT, PT, PT, PT, 0x80, 0x0 ;  /* 0x000000000000781c */ /* 0x000fe20003f0f070 */
[----:B-1----:R-:W-:Y:S01]  /*f7d0*/  VIADD R3, R3, 0x31c30 ;  /* 0x00031c3003037836 */ /* 0x002fe20000000000 */
[----:B------:R-:W-:Y:S01]  /*f7e0*/  R2UR UR10, R14 ;  /* 0x000000000e0a72ca */ /* 0x000fe200000e0000 */
[----:B------:R-:W-:Y:S01]  /*f7f0*/  IMAD R2, R0, 0x90, R26 ;  /* 0x0000009000027824 */ /* 0x000fe200078e021a */
[----:B------:R-:W-:Y:S01]  /*f800*/  UIADD3.X UR5, URZ, UR37, URZ, UP0, !UPT ;  /* 0x000000253f057290 */ /* 0x000fe200087fe43f */
[----:B------:R-:W-:Y:S01]  /*f810*/  VIADD R11, R4, 0x16a00 ;  /* 0x00016a00040b7836 */ /* 0x000fe20000000000 */
[----:B------:R-:W-:Y:S01]  /*f820*/  UMOV UR6, 0x0 ;  /* 0x0000000000067882 */ /* 0x000fe20000000000 */
[----:B------:R-:W-:-:S10]  /*f830*/  UMOV UR7, 0x14f00000 ;  /* 0x14f0000000077882 */ /* 0x000fd40000000000 */
.L_x_255:
[----:B------:R-:W-:-:S13]  /*f840*/  @P0 ELECT P2, URZ, PT ;  /* 0x00000000003f082f */ /* 0x000fda0003840000 */
[----:B-----5:R-:W-:Y:S02]  /*f850*/  @P2 R2UR UR13, R5 ;  /* 0x00000000050d22ca */ /* 0x020fe400000e0000 */
[----:B------:R-:W-:Y:S02]  /*f860*/  @P2 R2UR UR12, R16 ;  /* 0x00000000100c22ca */ /* 0x000fe400000e0000 */
[----:B------:R-:W-:Y:S02]  /*f870*/  @P2 R2UR UR11, R2 ;  /* 0x00000000020b22ca */ /* 0x000fe400000e0000 */
[----:B------:R-:W-:Y:S02]  /*f880*/  @P2 R2UR UR9, R3 ;  /* 0x00000000030922ca */ /* 0x000fe400000e0000 */
[----:B------:R-:W-:Y:S02]  /*f890*/  @P2 R2UR UR8, R11 ;  /* 0x000000000b0822ca */ /* 0x000fe400000e0000 */
[----:B------:R-:W-:-:S02]  /*f8a0*/  @P2 PLOP3.LUT P0, PT, P2, PT, PT, 0x8, 0x0 ;  /* 0x000000000000281c */ /* 0x000fc4000170e170 */
[----:B------:R-:W-:-:S09]  /*f8b0*/  PLOP3.LUT P2, PT, PT, PT, PT, 0x8, 0x0 ;  /* 0x000000000000781c */ /* 0x000fd20003f4e170 */
[----:B------:R0:W-:Y:S02]  /*f8c0*/  UTMALDG.4D [UR8], [UR4], desc[UR6] ;  /* 0x00000608040075b4 */ /* 0x0001e40008019000 */
[----:B0-----:R-:W-:Y:S05]  /*f8d0*/  @P0 BRA.U.ANY `(.L_x_255) ;  /* 0xfffffffd00d80947 */ /* 0x001fea000393ffff */
[----:B------:R-:W-:Y:S01]  /*f8e0*/  IMAD.MOV.U32 R20, RZ, RZ, 0x20 ;  /* 0x00000020ff147424 */ /* 0x000fe200078e00ff */
[----:B------:R-:W-:Y:S01]  /*f8f0*/  PLOP3.LUT P0, PT, PT, PT, PT, 0x80, 0x0 ;  /* 0x000000000000781c */ /* 0x000fe20003f0f070 */
[----:B------:R-:W-:Y:S01]  /*f900*/  VIADD R11, R4, 0x18e00 ;  /* 0x00018e00040b7836 */ /* 0x000fe20000000000 */
[----:B------:R-:W-:Y:S01]  /*f910*/  UMOV UR6, 0x0 ;  /* 0x0000000000067882 */ /* 0x000fe20000000000 */
[----:B------:R-:W-:Y:S01]  /*f920*/  UMOV UR7, 0x14f00000 ;  /* 0x14f0000000077882 */ /* 0x000fe20000000000 */
[----:B------:R-:W-:-:S15]  /*f930*/  R2UR UR10, R20 ;  /* 0x00000000140a72ca */ /* 0x000fde00000e0000 */
.L_x_256:
[----:B------:R-:W-:-:S13]  /*f940*/  @P0 ELECT P2, URZ, PT ;  /* 0x00000000003f082f */ /* 0x000fda0003840000 */
[----:B------:R-:W-:Y:S02]  /*f950*/  @P2 R2UR UR13, R5 ;  /* 0x00000000050d22ca */ /* 0x000fe400000e0000 */
        /* <DEDUP_REMOVED lines=14> */
.L_x_257:
        /* <DEDUP_REMOVED lines=10> */
[----:B------:R-:W-:Y:S01]  /*fae0*/  SHF.L.U32 R2, R28, 0x1f, RZ ;  /* 0x0000001f1c027819 */ /* 0x000fe200000006ff */
[----:B------:R-:W-:Y:S01]  /*faf0*/  IMAD R3, R18, 0x8, R8 ;  /* 0x0000000812037824 */ /* 0x000fe200078e0208 */
[----:B------:R-:W-:Y:S03]  /*fb00*/  BSSY B3, `(.L_x_258) ;  /* 0x0000003000037945 */ /* 0x000fe60003800000 */
[----:B------:R-:W0:Y:S02]  /*fb10*/  SYNCS.PHASECHK.TRANS64.TRYWAIT P0, [R3+URZ+0x60], R2 ;  /* 0x00006002030075a7 */ /* 0x000e24000800017f */
[----:B0-----:R-:W-:Y:S05]  /*fb20*/  @!P0 BRA `(.L_x_259) ;  /* 0x0000003c007c8947 */ /* 0x001fea0003800000 */
.L_x_358:
[----:B------:R-:W-:Y:S05]  /*fb30*/  BSYNC B3 ;  /* 0x0000000000037941 */ /* 0x000fea0003800000 */
.L_x_258:
[----:B------:R-:W-:Y:S01]  /*fb40*/  BSSY B3, `(.L_x_260) ;  /* 0x000000c000037945 */ /* 0x000fe20003800000 */
[----:B------:R-:W-:Y:S02]  /*fb50*/  IMAD.MOV.U32 R12, RZ, RZ, 0x0 ;  /* 0x00000000ff0c7424 */ /* 0x000fe400078e00ff */
[----:B------:R-:W-:Y:S01]  /*fb60*/  IMAD.MOV.U32 R13, RZ, RZ, 0x14f00000 ;  /* 0x14f00000ff0d7424 */ /* 0x000fe200078e00ff */
[----:B------:R-:W-:Y:S06]  /*fb70*/  @P1 BRA `(.L_x_261) ;  /* 0x0000000000201947 */ /* 0x000fec0003800000 */
[----:B------:R-:W1:Y:S01]  /*fb80*/  S2R R4, SR_TID.X ;  /* 0x0000000000047919 */ /* 0x000e620000002100 */
[----:B0-----:R-:W-:Y:S02]  /*fb90*/  IMAD R2, R18, 0x8, R17 ;  /* 0x0000000812027824 */ /* 0x001fe400078e0211 */
[----:B------:R-:W-:-:S04]  /*fba0*/  IMAD.MOV.U32 R3, RZ, RZ, 0x6c00 ;  /* 0x00006c00ff037424 */ /* 0x000fc800078e00ff */
[----:B------:R2:W-:Y:S01]  /*fbb0*/  SYNCS.ARRIVE.TRANS64 RZ, [R2+URZ+0x31c50], R3 ;  /* 0x031c500302ff79a7 */ /* 0x0005e2000800003f */
[----:B-1----:R-:W-:-:S04]  /*fbc0*/  LOP3.LUT R4, R4, 0x1f, RZ, 0xc0, !PT ;  /* 0x0000001f04047812 */ /* 0x002fc800078ec0ff */
[----:B------:R-:W-:-:S13]  /*fbd0*/  ISETP.NE.AND P0, PT, R4, RZ, PT ;  /* 0x000000ff0400720c */ /* 0x000fda0003f05270 */
[----:B--2---:R-:W-:Y:S05]  /*fbe0*/  @!P0 BRA `(.L_x_261) ;  /* 0x0000000000048947 */ /* 0x004fea0003800000 */
[----:B------:R-:W-:Y:S01]  /*fbf0*/  BPT.TRAP 0x1 ;  /* 0x000000040000795c */ /* 0x000fe20000300000 */
.L_x_261:
[----:B------:R-:W-:Y:S05]  /*fc00*/  BSYNC B3 ;  /* 0x0000000000037941 */ /* 0x000fea0003800000 */
.L_x_260:
[----:B------:R-:W-:Y:S01]  /*fc10*/  R2UR UR10, R14 ;  /* 0x000000000e0a72ca */ /* 0x000fe200000e0000 */
[--C-:B0-----:R-:W-:Y:S01]  /*fc20*/  IMAD R2, R18, 0x8, R17.reuse ;  /* 0x0000000812027824 */ /* 0x101fe200078e0211 */
[----:B------:R-:W-:Y:S01]  /*fc30*/  R2UR UR6, R12 ;  /* 0x000000000c0672ca */ /* 0x000fe200000e0000 */
[----:B------:R-:W-:Y:S01]  /*fc40*/  IMAD R3, R18, 0x6c00, R17 ;  /* 0x00006c0012037824 */ /* 0x000fe200078e0211 */
[----:B------:R-:W-:Y:S01]  /*fc50*/  R2UR UR7, R13 ;  /* 0x000000000d0772ca */ /* 0x000fe200000e0000 */
[----:B------:R-:W-:Y:S01]  /*fc60*/  UIADD3 UR4, UP0, UR36, 0x470, URZ ;  /* 0x0000047024047890 */ /* 0x000fe2000ff1e03f */
[----:B------:R-:W-:Y:S01]  /*fc70*/  PLOP3.LUT P0, PT, PT, PT, PT, 0x80, 0x0 ;  /* 0x000000000000781c */ /* 0x000fe20003f0f070 */
[----:B------:R-:W-:Y:S02]  /*fc80*/  IMAD R4, R22, 0x90, R26 ;  /* 0x0000009016047824 */ /* 0x000fe400078e021a */
[----:B------:R-:W-:Y:S01]  /*fc90*/  VIADD R2, R2, 0x31c50 ;  /* 0x00031c5002027836 */ /* 0x000fe20000000000 */
[----:B------:R-:W-:Y:S01]  /*fca0*/  UIADD3.X UR5, URZ, UR37, URZ, UP0, !UPT ;  /* 0x000000253f057290 */ /* 0x000fe200087fe43f */
[----:B------:R-:W-:-:S11]  /*fcb0*/  VIADD R11, R3, 0x200 ;  /* 0x00000200030b7836 */ /* 0x000fd60000000000 */
.L_x_262:
        /* <DEDUP_REMOVED lines=10> */
[----:B------:R-:W-:Y:S01]  /*fd60*/  R2UR UR10, R20 ;  /* 0x00000000140a72ca */ /* 0x000fe200000e0000 */
[----:B------:R-:W-:Y:S01]  /*fd70*/  VIADD R11, R3, 0x2600 ;  /* 0x00002600030b7836 */ /* 0x000fe20000000000 */
[----:B------:R-:W-:Y:S02]  /*fd80*/  R2UR UR6, R12 ;  /* 0x000000000c0672ca */ /* 0x000fe400000e0000 */
[----:B------:R-:W-:Y:S02]  /*fd90*/  R2UR UR7, R13 ;  /* 0x000000000d0772ca */ /* 0x000fe400000e0000 */
[----:B------:R-:W-:-:S13]  /*fda0*/  PLOP3.LUT P0, PT, PT, PT, PT, 0x80, 0x0 ;  /* 0x000000000000781c */ /* 0x000fda0003f0f070 */
.L_x_263:
        /* <DEDUP_REMOVED lines=15> */
.L_x_264:
        /* <DEDUP_REMOVED lines=10> */
[----:B------:R-:W-:Y:S02]  /*ff40*/  IMAD.MOV.U32 R19, RZ, RZ, R5 ;  /* 0x000000ffff137224 */ /* 0x000fe400078e0005 */
[----:B------:R-:W-:-:S07]  /*ff50*/  IMAD.MOV.U32 R22, RZ, RZ, R0 ;  /* 0x000000ffff167224 */ /* 0x000fce00078e0000 */
.L_x_249:
[----:B------:R-:W-:Y:S05]  /*ff60*/  BSYNC B1 ;  /* 0x0000000000017941 */ /* 0x000fea0003800000 */
.L_x_248:
[----:B------:R-:W2:Y:S01]  /*ff70*/  LDL.LU R0, [R1+0x18] ;  /* 0x0000180001007983 */ /* 0x000ea20000300800 */
[----:B------:R-:W-:Y:S02]  /*ff80*/  IMAD.MOV.U32 R28, RZ, RZ, R10 ;  /* 0x000000ffff1c7224 */ /* 0x000fe400078e000a */
[----:B------:R-:W-:Y:S02]  /*ff90*/  IMAD.MOV.U32 R18, RZ, RZ, R6 ;  /* 0x000000ffff127224 */ /* 0x000fe400078e0006 */
[----:B--2---:R-:W-:-:S07]  /*ffa0*/  VIADD R0, R0, 0xfffffffd ;  /* 0xfffffffd00007836 */ /* 0x004fce0000000000 */
.L_x_247:
[----:B------:R-:W-:Y:S05]  /*ffb0*/  BSYNC B2 ;  /* 0x0000000000027941 */ /* 0x000fea0003800000 */
.L_x_246:
[----:B------:R-:W-:Y:S01]  /*ffc0*/  VIADD R7, R7, 0xfffffffe ;  /* 0xfffffffe07077836 */ /* 0x000fe20000000000 */
[----:B------:R-:W-:-:S04]  /*ffd0*/  LOP3.LUT R2, RZ, R9, RZ, 0x33, !PT ;  /* 0x00000009ff027212 */ /* 0x000fc800078e33ff */
[----:B------:R-:W-:-:S13]  /*ffe0*/  ISETP.NE.AND P0, PT, R7, R2, PT ;  /* 0x000000020700720c */ /* 0x000fda0003f05270 */
[----:B------:R-:W-:Y:S05]  /*fff0*/  @!P0 BRA `(.L_x_245) ;  /* 0x0000001400988947 */ /* 0x000fea0003800000 */
[----:B------:R-:W-:-:S07]  /*10000*/  IMAD.MOV.U32 R4, RZ, RZ, R19 ;  /* 0x000000ffff047224 */ /* 0x000fce00078e0013 */
.L_x_299:
[----:B------:R-:W-:Y:S01]  /*10010*/  LOP3.LUT P1, RZ, R29, 0x1, RZ, 0xc0, !PT ;  /* 0x000000011dff7812 */ /* 0x000fe2000782c0ff */
[----:B------:R-:W-:Y:S01]  /*10020*/  VIADD R6, R18, 0x1 ;  /* 0x0000000112067836 */ /* 0x000fe20000000000 */
[----:B------:R-:W-:Y:S05]  /*10030*/  YIELD ;  /* 0x0000000000007946 */ /* 0x000fea0003800000 */
[----:B------:R-:W-:Y:S01]  /*10040*/  ISETP.NE.AND P0, PT, R6, 0x2, PT ;  /* 0x000000020600780c */ /* 0x000fe20003f05270 */
[----:B------:R-:W-:Y:S03]  /*10050*/  BSSY B1, `(.L_x_265) ;  /* 0x00000ab000017945 */ /* 0x000fe60003800000 */
[----:B------:R-:W-:-:S02]  /*10060*/  SEL R7, RZ, 0x1, P0 ;  /* 0x00000001ff077807 */ /* 0x000fc40000000000 */
        /* <DEDUP_REMOVED lines=25> */
[----:B------:R-:W-:-:S05]  /*10200*/  LEA.HI.X R5, R2, UR5, R3, 0x2, P0 ;  /* 0x0000000502057c11 */ /* 0x000fca00080f1403 */
[----:B------:R0:W5:Y:S04]  /*10210*/  LDG.E R4, desc[UR8][R4.64] ;  /* 0x0000000804047981 */ /* 0x000168000c1e1900 */
.L_x_267:
[----:B------:R-:W-:Y:S01]  /*10220*/  IMAD R3, R6, 0x8, R17 ;  /* 0x0000000806037824 */ /* 0x000fe200078e0211 */
[----:B------:R-:W-:Y:S01]  /*10230*/  SHF.L.U32 R2, R7, 0x1f, RZ ;  /* 0x0000001f07027819 */ /* 0x000fe200000006ff */
[----:B------:R-:W-:Y:S03]  /*10240*/  BSSY B2, `(.L_x_268) ;  /* 0x0000003000027945 */ /* 0x000fe60003800000 */
[----:B------:R-:W1:Y:S02]  /*10250*/  SYNCS.PHASECHK.TRANS64.TRYWAIT P0, [R3+URZ+0x31c40], R2 ;  /* 0x031c4002030075a7 */ /* 0x000e64000800017f */
[----:B-1----:R-:W-:Y:S05]  /*10260*/  @!P0 BRA `(.L_x_269) ;  /* 0x0000003400c08947 */ /* 0x002fea0003800000 */
.L_x_359:
[----:B------:R-:W-:Y:S05]  /*10270*/  BSYNC B2 ;  /* 0x0000000000027941 */ /* 0x000fea0003800000 */
.L_x_268:
        /* <DEDUP_REMOVED lines=12> */
.L_x_271:
[----:B------:R-:W-:Y:S05]  /*10340*/  BSYNC B2 ;  /* 0x0000000000027941 */ /* 0x000fea0003800000 */
.L_x_270:
        /* <DEDUP_REMOVED lines=11> */
.L_x_272:
        /* <DEDUP_REMOVED lines=16> */
.L_x_273:
        /* <DEDUP_REMOVED lines=16> */
.L_x_274:
        /* <DEDUP_REMOVED lines=15> */
.L_x_360:
[----:B------:R-:W-:Y:S05]  /*106f0*/  BSYNC B2 ;  /* 0x0000000000027941 */ /* 0x000fea0003800000 */
.L_x_275:
[----:B------:R-:W-:Y:S01]  /*10700*/  BSSY B2, `(.L_x_277) ;  /* 0x000000b000027945 */ /* 0x000fe20003800000 */
[----:B------:R-:W-:Y:S02]  /*10710*/  IMAD.MOV.U32 R2, RZ, RZ, 0x0 ;  /* 0x00000000ff027424 */ /* 0x000fe400078e00ff */
[----:B------:R-:W-:Y:S01]  /*10720*/  IMAD.MOV.U32 R3, RZ, RZ, 0x14f00000 ;  /* 0x14f00000ff037424 */ /* 0x000fe200078e00ff */
[----:B------:R-:W-:Y:S06]  /*10730*/  @P1 BRA `(.L_x_278) ;  /* 0x00000000001c1947 */ /* 0x000fec0003800000 */
[----:B------:R-:W1:Y:S02]  /*10740*/  S2R R13, SR_TID.X ;  /* 0x00000000000d7919 */ /* 0x000e640000002100 */
[----:B-1----:R-:W-:Y:S01]  /*10750*/  LOP3.LUT R14, R13, 0x1f, RZ, 0xc0, !PT ;  /* 0x0000001f0d0e7812 */ /* 0x002fe200078ec0ff */
[----:B------:R-:W-:-:S03]  /*10760*/  IMAD.MOV.U32 R13, RZ, RZ, 0x6c00 ;  /* 0x00006c00ff0d7424 */ /* 0x000fc600078e00ff */
[----:B------:R-:W-:Y:S01]  /*10770*/  ISETP.NE.AND P0, PT, R14, RZ, PT ;  /* 0x000000ff0e00720c */ /* 0x000fe20003f05270 */
[----:B------:R1:W-:-:S12]  /*10780*/  SYNCS.ARRIVE.TRANS64 RZ, [R12+URZ+0x50], R13 ;  /* 0x0000500d0cff79a7 */ /* 0x0003d8000800003f */
[----:B-1----:R-:W-:Y:S05]  /*10790*/  @!P0 BRA `(.L_x_278) ;  /* 0x0000000000048947 */ /* 0x002fea0003800000 */
[----:B------:R-:W-:Y:S01]  /*107a0*/  BPT.TRAP 0x1 ;  /* 0x000000040000795c */ /* 0x000fe20000300000 */
.L_x_278:
[----:B------:R-:W-:Y:S05]  /*107b0*/  BSYNC B2 ;  /* 0x0000000000027941 */ /* 0x000fea0003800000 */
.L_x_277:
[----:B------:R-:W-:Y:S01]  /*107c0*/  R2UR UR6, R2 ;  /* 0x00000000020672ca */ /* 0x000fe200000e0000 */
[----:B------:R-:W-:Y:S01]  /*107d0*/  IMAD R18, R18, 0x6c00, R17 ;  /* 0x00006c0012127824 */ /* 0x000fe200078e0211 */
[----:B------:R-:W-:Y:S01]  /*107e0*/  R2UR UR7, R3 ;  /* 0x00000000030772ca */ /* 0x000fe200000e0000 */
[----:B------:R-:W-:Y:S01]  /*107f0*/  UIADD3 UR4, UP0, UR36, 0x470, URZ ;  /* 0x0000047024047890 */ /* 0x000fe2000ff1e03f */
[----:B------:R-:W-:Y:S01]  /*10800*/  R2UR UR10, R5 ;  /* 0x00000000050a72ca */ /* 0x000fe200000e0000 */
[----:B------:R-:W-:Y:S01]  /*10810*/  IMAD R5, R22, 0x90, R26 ;  /* 0x0000009016057824 */ /* 0x000fe200078e021a */
[----:B------:R-:W-:Y:S01]  /*10820*/  PLOP3.LUT P0, PT, PT, PT, PT, 0x80, 0x0 ;  /* 0x000000000000781c */ /* 0x000fe20003f0f070 */
[----:B0-----:R-:W-:Y:S01]  /*10830*/  VIADD R12, R12, 0x50 ;  /* 0x000000500c0c7836 */ /* 0x001fe20000000000 */
[----:B------:R-:W-:Y:S01]  /*10840*/  UIADD3.X UR5, URZ, UR37, URZ, UP0, !UPT ;  /* 0x000000253f057290 */ /* 0x000fe200087fe43f */
[----:B------:R-:W-:-:S11]  /*10850*/  VIADD R13, R18, 0x200 ;  /* 0x00000200120d7836 */ /* 0x000fd60000000000 */
.L_x_279:
        /* <DEDUP_REMOVED lines=10> */
[----:B------:R-:W-:Y:S02]  /*10900*/  R2UR UR6, R2 ;  /* 0x00000000020672ca */ /* 0x000fe400000e0000 */
[----:B------:R-:W-:Y:S02]  /*10910*/  R2UR UR7, R3 ;  /* 0x00000000030772ca */ /* 0x000fe400000e0000 */
[----:B------:R-:W-:Y:S01]  /*10920*/  R2UR UR10, R10 ;  /* 0x000000000a0a72ca */ /* 0x000fe200000e0000 */
[----:B------:R-:W-:Y:S01]  /*10930*/  VIADD R10, R18, 0x2600 ;  /* 0x00002600120a7836 */ /* 0x000fe20000000000 */
[----:B------:R-:W-:-:S13]  /*10940*/  PLOP3.LUT P0, PT, PT, PT, PT, 0x80, 0x0 ;  /* 0x000000000000781c */ /* 0x000fda0003f0f070 */
.L_x_280:
        /* <DEDUP_REMOVED lines=15> */
.L_x_281:
        /* <DEDUP_REMOVED lines=12> */
.L_x_266:
[----:B------:R-:W-:Y:S05]  /*10b00*/  BSYNC B1 ;  /* 0x0000000000017941 */ /* 0x000fea0003800000 */
.L_x_265:
[----:B------:R-:W-:Y:S01]  /*10b10*/  LOP3.LUT P1, RZ, R29, 0x1, RZ, 0xc0, !PT ;  /* 0x000000011dff7812 */ /* 0x000fe2000782c0ff */
[----:B------:R-:W-:Y:S01]  /*10b20*/  VIADD R18, R6, 0x1 ;  /* 0x0000000106127836 */ /* 0x000fe20000000000 */
[----:B------:R-:W-:Y:S01]  /*10b30*/  BSSY B1, `(.L_x_282) ;  /* 0x00000ae000017945 */ /* 0x000fe20003800000 */
[----:B------:R-:W-:-:S03]  /*10b40*/  VIADD R9, R0, 0xffffffff ;  /* 0xffffffff00097836 */ /* 0x000fc60000000000 */
        /* <DEDUP_REMOVED lines=29> */
.L_x_284:
[----:B------:R-:W-:Y:S01]  /*10d20*/  IMAD R2, R18, 0x8, R17 ;  /* 0x0000000812027824 */ /* 0x000fe200078e0211 */
[----:B------:R-:W-:Y:S01]  /*10d30*/  SHF.L.U32 R3, R28, 0x1f, RZ ;  /* 0x0000001f1c037819 */ /* 0x000fe200000006ff */
[----:B------:R-:W-:Y:S03]  /*10d40*/  BSSY B2, `(.L_x_285) ;  /* 0x0000003000027945 */ /* 0x000fe60003800000 */
[----:B------:R-:W1:Y:S02]  /*10d50*/  SYNCS.PHASECHK.TRANS64.TRYWAIT P0, [R2+URZ+0x31c40], R3 ;  /* 0x031c4003020075a7 */ /* 0x000e64000800017f */
[----:B-1----:R-:W-:Y:S05]  /*10d60*/  @!P0 BRA `(.L_x_286) ;  /* 0x0000002c00288947 */ /* 0x002fea0003800000 */
.L_x_361:
[----:B------:R-:W-:Y:S05]  /*10d70*/  BSYNC B2 ;  /* 0x0000000000027941 */ /* 0x000fea0003800000 */
.L_x_285:
        /* <DEDUP_REMOVED lines=12> */
.L_x_288:
[----:B------:R-:W-:Y:S05]  /*10e40*/  BSYNC B2 ;  /* 0x0000000000027941 */ /* 0x000fea0003800000 */
.L_x_287:
[----:B------:R-:W-:Y:S01]  /*10e50*/  IMAD.MOV.U32 R13, RZ, RZ, RZ ;  /* 0x000000ffff0d7224 */ /* 0x000fe200078e00ff */
[----:B------:R-:W-:Y:S01]  /*10e60*/  UIADD3 UR4, UP0, UR36, 0x370, URZ ;  /* 0x0000037024047890 */ /* 0x000fe2000ff1e03f */
[C---:B-1----:R-:W-:Y:S01]  /*10e70*/  IMAD R3, R18.reuse, 0x8, R8 ;  /* 0x0000000812037824 */ /* 0x042fe200078e0208 */
[----:B------:R-:W-:Y:S01]  /*10e80*/  PLOP3.LUT P0, PT, PT, PT, PT, 0x80, 0x0 ;  /* 0x000000000000781c */ /* 0x000fe20003f0f070 */
[----:B------:R-:W-:Y:S01]  /*10e90*/  IMAD R12, R18, 0x6c00, R17 ;  /* 0x00006c00120c7824 */ /* 0x000fe200078e0211 */
[----:B------:R-:W-:Y:S01]  /*10ea0*/  R2UR UR10, R13 ;  /* 0x000000000d0a72ca */ /* 0x000fe200000e0000 */
[----:B------:R-:W-:Y:S01]  /*10eb0*/  VIADD R3, R3, 0x30 ;  /* 0x0000003003037836 */ /* 0x000fe20000000000 */
[----:B------:R-:W-:Y:S01]  /*10ec0*/  UIADD3.X UR5, URZ, UR37, URZ, UP0, !UPT ;  /* 0x000000253f057290 */ /* 0x000fe200087fe43f */
[----:B------:R-:W-:Y:S01]  /*10ed0*/  IMAD R2, R10, 0x90, R26 ;  /* 0x000000900a027824 */ /* 0x000fe200078e021a */
[----:B------:R-:W-:Y:S01]  /*10ee0*/  UMOV UR6, 0x0 ;  /* 0x0000000000067882 */ /* 0x000fe20000000000 */
[----:B------:R-:W-:Y:S01]  /*10ef0*/  VIADD R5, R12, 0x16a00 ;  /* 0x00016a000c057836 */ /* 0x000fe20000000000 */
[----:B------:R-:W-:-:S09]  /*10f00*/  UMOV UR7, 0x14f00000 ;  /* 0x14f0000000077882 */ /* 0x000fd20000000000 */
.L_x_289:
        /* <DEDUP_REMOVED lines=16> */
.L_x_290:
        /* <DEDUP_REMOVED lines=16> */
.L_x_291:
        /* <DEDUP_REMOVED lines=15> */
.L_x_362:
[----:B------:R-:W-:Y:S05]  /*11200*/  BSYNC B2 ;  /* 0x0000000000027941 */ /* 0x000fea0003800000 */
.L_x_292:
[----:B------:R-:W-:Y:S01]  /*11210*/  BSSY B2, `(.L_x_294) ;  /* 0x000000b000027945 */ /* 0x000fe20003800000 */
[----:B0-----:R-:W-:Y:S02]  /*11220*/  IMAD.MOV.U32 R2, RZ, RZ, 0x0 ;  /* 0x00000000ff027424 */ /* 0x001fe400078e00ff */
[----:B------:R-:W-:Y:S01]  /*11230*/  IMAD.MOV.U32 R3, RZ, RZ, 0x14f00000 ;  /* 0x14f00000ff037424 */ /* 0x000fe200078e00ff */
[----:B------:R-:W-:Y:S06]  /*11240*/  @P1 BRA `(.L_x_295) ;  /* 0x00000000001c1947 */ /* 0x000fec0003800000 */
[----:B------:R-:W0:Y:S02]  /*11250*/  S2R R12, SR_TID.X ;  /* 0x00000000000c7919 */ /* 0x000e240000002100 */
[----:B0-----:R-:W-:Y:S01]  /*11260*/  LOP3.LUT R14, R12, 0x1f, RZ, 0xc0, !PT ;  /* 0x0000001f0c0e7812 */ /* 0x001fe200078ec0ff */
[----:B------:R-:W-:-:S03]  /*11270*/  IMAD.MOV.U32 R12, RZ, RZ, 0x6c00 ;  /* 0x00006c00ff0c7424 */ /* 0x000fc600078e00ff */
[----:B------:R-:W-:Y:S01]  /*11280*/  ISETP.NE.AND P0, PT, R14, RZ, PT ;  /* 0x000000ff0e00720c */ /* 0x000fe20003f05270 */
[----:B------:R0:W-:-:S12]  /*11290*/  SYNCS.ARRIVE.TRANS64 RZ, [R7+URZ+0x50], R12 ;  /* 0x0000500c07ff79a7 */ /* 0x0001d8000800003f */
[----:B0-----:R-:W-:Y:S05]  /*112a0*/  @!P0 BRA `(.L_x_295) ;  /* 0x0000000000048947 */ /* 0x001fea0003800000 */
[----:B------:R-:W-:Y:S01]  /*112b0*/  BPT.TRAP 0x1 ;  /* 0x000000040000795c */ /* 0x000fe20000300000 */
.L_x_295:
[----:B------:R-:W-:Y:S05]  /*112c0*/  BSYNC B2 ;  /* 0x0000000000027941 */ /* 0x000fea0003800000 */
.L_x_294:
[----:B------:R-:W-:Y:S01]  /*112d0*/  R2UR UR6, R2 ;  /* 0x00000000020672ca */ /* 0x000fe200000e0000 */
[----:B------:R-:W-:Y:S01]  /*112e0*/  IMAD R6, R6, 0x6c00, R17 ;  /* 0x00006c0006067824 */ /* 0x000fe200078e0211 */
[----:B------:R-:W-:Y:S01]  /*112f0*/  R2UR UR7, R3 ;  /* 0x00000000030772ca */ /* 0x000fe200000e0000 */
[----:B------:R-:W-:Y:S01]  /*11300*/  UIADD3 UR4, UP0, UR36, 0x470, URZ ;  /* 0x0000047024047890 */ /* 0x000fe2000ff1e03f */
[----:B------:R-:W-:Y:S01]  /*11310*/  R2UR UR10, R13 ;  /* 0x000000000d0a72ca */ /* 0x000fe200000e0000 */
[----:B------:R-:W-:Y:S01]  /*11320*/  IMAD R12, R22, 0x90, R26 ;  /* 0x00000090160c7824 */ /* 0x000fe200078e021a */
[----:B------:R-:W-:Y:S01]  /*11330*/  PLOP3.LUT P0, PT, PT, PT, PT, 0x80, 0x0 ;  /* 0x000000000000781c */ /* 0x000fe20003f0f070 */
[----:B------:R-:W-:Y:S01]  /*11340*/  VIADD R7, R7, 0x50 ;  /* 0x0000005007077836 */ /* 0x000fe20000000000 */
[----:B------:R-:W-:Y:S01]  /*11350*/  UIADD3.X UR5, URZ, UR37, URZ, UP0, !UPT ;  /* 0x000000253f057290 */ /* 0x000fe200087fe43f */
[----:B------:R-:W-:-:S11]  /*11360*/  VIADD R13, R6, 0x200 ;  /* 0x00000200060d7836 */ /* 0x000fd60000000000 */
.L_x_296:
        /* <DEDUP_REMOVED lines=15> */
.L_x_297:
        /* <DEDUP_REMOVED lines=15> */
.L_x_298:
        /* <DEDUP_REMOVED lines=12> */
.L_x_283:
[----:B------:R-:W-:Y:S05]  /*11610*/  BSYNC B1 ;  /* 0x0000000000017941 */ /* 0x000fea0003800000 */
.L_x_282:
[----:B------:R-:W2:Y:S01]  /*11620*/  LDL R2, [R1+0x4] ;  /* 0x0000040001027983 */ /* 0x000ea20000100800 */
[----:B------:R-:W-:Y:S01]  /*11630*/  VIADD R0, R0, 0xfffffffe ;  /* 0xfffffffe00007836 */ /* 0x000fe20000000000 */
[----:B--2---:R-:W-:-:S13]  /*11640*/  ISETP.GT.AND P0, PT, R9, R2, PT ;  /* 0x000000020900720c */ /* 0x004fda0003f04270 */
[----:B------:R-:W-:Y:S05]  /*11650*/  @P0 BRA `(.L_x_299) ;  /* 0xffffffe8006c0947 */ /* 0x000fea000383ffff */
.L_x_245:
[----:B------:R-:W-:Y:S05]  /*11660*/  BSYNC B0 ;  /* 0x0000000000007941 */ /* 0x000fea0003800000 */
.L_x_244:
[----:B------:R-:W1:Y:S01]  /*11670*/  S2R R2, SR_TID.X ;  /* 0x0000000000027919 */ /* 0x000e620000002100 */
[----:B------:R-:W-:Y:S01]  /*11680*/  BSSY B0, `(.L_x_300) ;  /* 0x0000011000007945 */ /* 0x000fe20003800000 */
[----:B-1----:R-:W-:-:S04]  /*11690*/  LOP3.LUT R6, R2, 0x7f, RZ, 0xc0, !PT ;  /* 0x0000007f02067812 */ /* 0x002fc800078ec0ff */
[----:B------:R-:W-:-:S13]  /*116a0*/  ISETP.NE.AND P0, PT, R6, RZ, PT ;  /* 0x000000ff0600720c */ /* 0x000fda0003f05270 */
[----:B------:R-:W-:Y:S05]  /*116b0*/  @P0 BRA `(.L_x_301) ;  /* 0x0000000000340947 */ /* 0x000fea0003800000 */
[----:B------:R-:W1:Y:S01]  /*116c0*/  S2R R5, SR_LANEID ;  /* 0x0000000000057919 */ /* 0x000e620000000000 */
[----:B------:R-:W-:Y:S01]  /*116d0*/  VOTEU.ANY UR4, UPT, PT ;  /* 0x0000000000047886 */ /* 0x000fe200038e0100 */
[----:B------:R-:W2:Y:S01]  /*116e0*/  LDC.64 R2, c[0x0][0xc60] ;  /* 0x00031800ff027b82 */ /* 0x000ea20000000a00 */
[----:B------:R-:W1:Y:S01]  /*116f0*/  FLO.U32 R0, UR4 ;  /* 0x0000000400007d00 */ /* 0x000e6200080e0000 */
[----:B------:R-:W-:Y:S01]  /*11700*/  ULDC.64 UR6, c[0x0][0x208] ;  /* 0x0000820000067ab9 */ /* 0x000fe20000000a00 */
[----:B-1----:R-:W-:-:S06]  /*11710*/  ISETP.EQ.U32.AND P0, PT, R0, R5, PT ;  /* 0x000000050000720c */ /* 0x002fcc0003f02070 */
[----:B------:R-:W2:Y:S07]  /*11720*/  POPC R5, UR4 ;  /* 0x0000000400057d09 */ /* 0x000eae0008000000 */
[----:B--2---:R-:W2:Y:S01]  /*11730*/  @P0 ATOMG.E.ADD.STRONG.GPU PT, R3, desc[UR6][R2.64], R5 ;  /* 0x00000005020309a8 */ /* 0x004ea200081ee1c6 */
[----:B------:R-:W1:Y:S02]  /*11740*/  S2R R4, SR_LTMASK ;  /* 0x0000000000047919 */ /* 0x000e640000003900 */
[----:B-1----:R-:W-:-:S04]  /*11750*/  LOP3.LUT R4, R4, UR4, RZ, 0xc0, !PT ;  /* 0x0000000404047c12 */ /* 0x002fc8000f8ec0ff */
[----:B0-----:R-:W0:Y:S01]  /*11760*/  POPC R7, R4 ;  /* 0x0000000400077309 */ /* 0x001e220000000000 */
[----:B--2---:R-:W0:Y:S02]  /*11770*/  SHFL.IDX PT, R0, R3, R0, 0x1f ;  /* 0x00001f0003007589 */ /* 0x004e2400000e0000 */
[----:B0-----:R-:W-:-:S07]  /*11780*/  IADD3 R24, R0, UR38, R7 ;  /* 0x0000002600187c10 */ /* 0x001fce000fffe007 */
.L_x_301:
[----:B------:R-:W-:Y:S05]  /*11790*/  BSYNC B0 ;  /* 0x0000000000007941 */ /* 0x000fea0003800000 */
.L_x_300:
[----:B------:R-:W-:Y:S01]  /*117a0*/  LOP3.LUT P0, RZ, R29, 0x1, RZ, 0xc0, !PT ;  /* 0x000000011dff7812 */ /* 0x000fe2000780c0ff */
[----:B------:R-:W-:-:S12]  /*117b0*/  BSSY B0, `(.L_x_302) ;  /* 0x0000045000007945 */ /* 0x000fd80003800000 */
[----:B------:R-:W-:Y:S05]  /*117c0*/  @!P0 BRA `(.L_x_303) ;  /* 0x00000004000c8947 */ /* 0x000fea0003800000 */
[----:B------:R-:W-:Y:S01]  /*117d0*/  IMAD R3, R18, 0x8, R17 ;  /* 0x0000000812037824 */ /* 0x000fe200078e0211 */
[----:B------:R-:W-:Y:S01]  /*117e0*/  SHF.L.U32 R0, R28, 0x1f, RZ ;  /* 0x0000001f1c007819 */ /* 0x000fe200000006ff */
[----:B------:R-:W-:Y:S01]  /*117f0*/  BSSY B1, `(.L_x_304) ;  /* 0x0000004000017945 */ /* 0x000fe20003800000 */
[----:B------:R-:W-:Y:S02]  /*11800*/  ISETP.NE.AND P1, PT, R6, RZ, PT ;  /* 0x000000ff0600720c */ /* 0x000fe40003f25270 */
[----:B------:R-:W1:Y:S02]  /*11810*/  SYNCS.PHASECHK.TRANS64.TRYWAIT P0, [R3+URZ+0x31c60], R0 ;  /* 0x031c6000030075a7 */ /* 0x000e64000800017f */
[----:B-1----:R-:W-:Y:S09]  /*11820*/  @!P0 BRA `(.L_x_305) ;  /* 0x0000002000a08947 */ /* 0x002ff20003800000 */
.L_x_363:
[----:B------:R-:W-:Y:S05]  /*11830*/  BSYNC B1 ;  /* 0x0000000000017941 */ /* 0x000fea0003800000 */
.L_x_304:
[----:B------:R-:W-:Y:S04]  /*11840*/  BSSY B1, `(.L_x_306) ;  /* 0x0000009000017945 */ /* 0x000fe80003800000 */
[----:B------:R-:W-:Y:S05]  /*11850*/  @P1 BRA `(.L_x_307) ;  /* 0x00000000001c1947 */ /* 0x000fea0003800000 */
[----:B------:R-:W2:Y:S01]  /*11860*/  S2R R2, SR_TID.X ;  /* 0x0000000000027919 */ /* 0x000ea20000002100 */
[----:B-1----:R-:W-:-:S04]  /*11870*/  IMAD.MOV.U32 R0, RZ, RZ, 0x6c00 ;  /* 0x00006c00ff007424 */ /* 0x002fc800078e00ff */
[----:B------:R3:W-:Y:S01]  /*11880*/  SYNCS.ARRIVE.TRANS64 RZ, [R3+URZ+0x31c50], R0 ;  /* 0x031c500003ff79a7 */ /* 0x0007e2000800003f */
[----:B--2---:R-:W-:-:S04]  /*11890*/  LOP3.LUT R2, R2, 0x1f, RZ, 0xc0, !PT ;  /* 0x0000001f02027812 */ /* 0x004fc800078ec0ff */
[----:B------:R-:W-:-:S13]  /*118a0*/  ISETP.NE.AND P0, PT, R2, RZ, PT ;  /* 0x000000ff0200720c */ /* 0x000fda0003f05270 */
[----:B---3--:R-:W-:Y:S05]  /*118b0*/  @!P0 BRA `(.L_x_307) ;  /* 0x0000000000048947 */ /* 0x008fea0003800000 */
[----:B------:R-:W-:Y:S01]  /*118c0*/  BPT.TRAP 0x1 ;  /* 0x000000040000795c */ /* 0x000fe20000300000 */
.L_x_307:
[----:B------:R-:W-:Y:S05]  /*118d0*/  BSYNC B1 ;  /* 0x0000000000017941 */ /* 0x000fea0003800000 */
.L_x_306:
[----:B-1----:R-:W-:Y:S01]  /*118e0*/  IMAD R0, R18, 0x6c00, R17 ;  /* 0x00006c0012007824 */ /* 0x002fe200078e0211 */
[----:B------:R-:W-:Y:S01]  /*118f0*/  UIADD3 UR4, UP0, UR36, 0x470, URZ ;  /* 0x0000047024047890 */ /* 0x000fe2000ff1e03f */
[----:B------:R-:W-:Y:S01]  /*11900*/  VIADD R2, R3, 0x31c50 ;  /* 0x00031c5003027836 */ /* 0x000fe20000000000 */
[----:B------:R-:W-:Y:S01]  /*11910*/  PLOP3.LUT P0, PT, PT, PT, PT, 0x80, 0x0 ;  /* 0x000000000000781c */ /* 0x000fe20003f0f070 */
[----:B------:R-:W-:Y:S01]  /*11920*/  IMAD R22, R22, 0x90, R26 ;  /* 0x0000009016167824 */ /* 0x000fe200078e021a */
[----:B------:R-:W-:Y:S01]  /*11930*/  UIADD3.X UR5, URZ, UR37, URZ, UP0, !UPT ;  /* 0x000000253f057290 */ /* 0x000fe200087fe43f */
[----:B------:R-:W-:Y:S01]  /*11940*/  VIADD R3, R0, 0x200 ;  /* 0x0000020000037836 */ /* 0x000fe20000000000 */
[----:B------:R-:W-:Y:S01]  /*11950*/  UMOV UR6, 0x0 ;  /* 0x0000000000067882 */ /* 0x000fe20000000000 */
[----:B------:R-:W-:Y:S01]  /*11960*/  UMOV UR7, 0x14f00000 ;  /* 0x14f0000000077882 */ /* 0x000fe20000000000 */
[----:B------:R-:W-:-:S08]  /*11970*/  UMOV UR10, URZ ;  /* 0x0000003f000a7c82 */ /* 0x000fd00008000000 */
.L_x_308:
        /* <DEDUP_REMOVED lines=9> */
[----:B-1----:R-:W-:Y:S05]  /*11a10*/  @P0 BRA.U.ANY `(.L_x_308) ;  /* 0xfffffffd00d80947 */ /* 0x002fea000393ffff */
[----:B------:R-:W-:Y:S01]  /*11a20*/  PLOP3.LUT P0, PT, PT, PT, PT, 0x80, 0x0 ;  /* 0x000000000000781c */ /* 0x000fe20003f0f070 */
[----:B------:R-:W-:Y:S01]  /*11a30*/  VIADD R3, R0, 0x2600 ;  /* 0x0000260000037836 */ /* 0x000fe20000000000 */
[----:B------:R-:W-:Y:S01]  /*11a40*/  UMOV UR6, 0x0 ;  /* 0x0000000000067882 */ /* 0x000fe20000000000 */
[----:B------:R-:W-:Y:S01]  /*11a50*/  UMOV UR7, 0x14f00000 ;  /* 0x14f0000000077882 */ /* 0x000fe20000000000 */
[----:B------:R-:W-:-:S09]  /*11a60*/  UMOV UR10, 0x20 ;  /* 0x00000020000a7882 */ /* 0x000fd20000000000 */
.L_x_309:
        /* <DEDUP_REMOVED lines=15> */
.L_x_310:
        /* <DEDUP_REMOVED lines=10> */
.L_x_303:
[----:B------:R-:W-:Y:S05]  /*11c00*/  BSYNC B0 ;  /* 0x0000000000007941 */ /* 0x000fea0003800000 */
.L_x_302:
[----:B------:R-:W-:-:S05]  /*11c10*/  VIADD R18, R18, 0x1 ;  /* 0x0000000112127836 */ /* 0x000fca0000000000 */
[----:B------:R-:W-:-:S04]  /*11c20*/  ISETP.NE.AND P0, PT, R18, 0x2, PT ;  /* 0x000000021200780c */ /* 0x000fc80003f05270 */
[----:B------:R-:W-:Y:S02]  /*11c30*/  SEL R3, RZ, 0x1, P0 ;  /* 0x00000001ff037807 */ /* 0x000fe40000000000 */
[----:B------:R-:W-:Y:S02]  /*11c40*/  SEL R18, R18, RZ, P0 ;  /* 0x000000ff12127207 */ /* 0x000fe40000000000 */
[----:B------:R-:W-:-:S07]  /*11c50*/  LOP3.LUT R28, R28, R3, RZ, 0x3c, !PT ;  /* 0x000000031c1c7212 */ /* 0x000fce00078e3cff */
.L_x_226:
[----:B------:R-:W-:Y:S05]  /*11c60*/  BSYNC B7 ;  /* 0x0000000000077941 */ /* 0x000fea0003800000 */
.L_x_224:
[----:B------:R-:W-:-:S13]  /*11c70*/  LOP3.LUT P0, RZ, R29, 0x2, RZ, 0xc0, !PT ;  /* 0x000000021dff7812 */ /* 0x000fda000780c0ff */
[----:B------:R-:W-:Y:S05]  /*11c80*/  @!P0 BRA `(.L_x_311) ;  /* 0x0000000000248947 */ /* 0x000fea0003800000 */
[----:B------:R-:W-:Y:S05]  /*11c90*/  WARPSYNC.ALL ;  /* 0x0000000000007948 */ /* 0x000fea0003800000 */
[----:B------:R-:W3:Y:S08]  /*11ca0*/  S2UR UR5, SR_CgaCtaId ;  /* 0x00000000000579c3 */ /* 0x000ef00000008800 */
[----:B------:R-:W-:Y:S06]  /*11cb0*/  BAR.SYNC.DEFER_BLOCKING 0x5, 0x200 ;  /* 0x0148000000007b1d */ /* 0x000fec0000010000 */
[----:B------:R-:W-:-:S02]  /*11cc0*/  UMOV UR4, 0x400 ;  /* 0x0000040000047882 */ /* 0x000fc40000000000 */
[----:B---3--:R-:W-:-:S06]  /*11cd0*/  ULEA UR4, UR5, UR4, 0x18 ;  /* 0x0000000405047291 */ /* 0x008fcc000f8ec03f */
[----:B------:R-:W-:-:S05]  /*11ce0*/  IMAD.U32 R17, RZ, RZ, UR4 ;  /* 0x00000004ff117e24 */ /* 0x000fca000f8e00ff */
[----:B------:R3:W4:Y:S01]  /*11cf0*/  LDS.128 R24, [R17+0x31cd0] ;  /* 0x031cd00011187984 */ /* 0x0007220000000c00 */
[----:B------:R-:W-:Y:S06]  /*11d00*/  BAR.ARV 0x4, 0x200 ;  /* 0x0108000000007b1d */ /* 0x000fec0000002000 */
[----:B------:R-:W-:Y:S05]  /*11d10*/  BRA `(.L_x_312) ;  /* 0x0000000800d87947 */ /* 0x000fea0003800000 */
.L_x_311:
[----:B------:R-:W1:Y:S01]  /*11d20*/  S2R R0, SR_TID.X ;  /* 0x0000000000007919 */ /* 0x000e620000002100 */
[----:B------:R-:W-:Y:S01]  /*11d30*/  UMOV UR4, 0xffffffff ;  /* 0xffffffff00047882 */ /* 0x000fe20000000000 */
[----:B-1----:R-:W-:-:S04]  /*11d40*/  LOP3.LUT R9, R0, 0x1f, RZ, 0xc0, !PT ;  /* 0x0000001f00097812 */ /* 0x002fc800078ec0ff */
[----:B------:R-:W-:Y:S01]  /*11d50*/  ISETP.NE.AND P0, PT, R9, 0x1f, PT ;  /* 0x0000001f0900780c */ /* 0x000fe20003f05270 */
[----:B------:R-:W-:-:S12]  /*11d60*/  BRA.DIV UR4, `(.L_x_313) ;  /* 0x0000001e04647947 */ /* 0x000fd8000b800000 */
[----:B0-2---:R-:W-:Y:S01]  /*11d70*/  IMAD.IADD R7, R27, 0x1, R9 ;  /* 0x000000011b077824 */ /* 0x005fe200078e0209 */
[----:B------:R-:W-:Y:S01]  /*11d80*/  ULDC UR4, c[0x0][0xc3c] ;  /* 0x00030f0000047ab9 */ /* 0x000fe20000000800 */
[----:B------:R-:W-:-:S03]  /*11d90*/  ULDC.64 UR6, c[0x0][0x208] ;  /* 0x0000820000067ab9 */ /* 0x000fc60000000a00 */
[----:B------:R-:W-:-:S13]  /*11da0*/  ISETP.GE.OR P1, PT, R7, UR4, !P0 ;  /* 0x0000000407007c0c */ /* 0x000fda000c726670 */
[----:B------:R-:W0:Y:S08]  /*11db0*/  @!P1 LDC.64 R2, c[0x0][0xc80] ;  /* 0x00032000ff029b82 */ /* 0x000e300000000a00 */
[----:B------:R-:W1:Y:S01]  /*11dc0*/  @!P1 LDC.64 R4, c[0x0][0xc78] ;  /* 0x00031e00ff049b82 */ /* 0x000e620000000a00 */
[----:B0-----:R-:W-:-:S05]  /*11dd0*/  @!P1 IMAD.WIDE R2, R7, 0x4, R2 ;  /* 0x0000000407029825 */ /* 0x001fca00078e0202 */
[----:B------:R1:W2:Y:S02]  /*11de0*/  @!P1 LDG.E R8, desc[UR6][R2.64] ;  /* 0x0000000602089981 */ /* 0x0002a4000c1e1900 */
[----:B-1----:R-:W-:-:S05]  /*11df0*/  @!P1 IMAD.WIDE R2, R7, 0x4, R4 ;  /* 0x0000000407029825 */ /* 0x002fca00078e0204 */
[----:B------:R-:W3:Y:S01]  /*11e00*/  @!P1 LDG.E R5, desc[UR6][R2.64] ;  /* 0x0000000602059981 */ /* 0x000ee2000c1e1900 */
[----:B------:R-:W-:Y:S01]  /*11e10*/  IMAD.MOV.U32 R7, RZ, RZ, RZ ;  /* 0x000000ffff077224 */ /* 0x000fe200078e00ff */
[C---:B------:R-:W-:Y:S01]  /*11e20*/  ISETP.GE.U32.AND P2, PT, R9.reuse, 0x2, PT ;  /* 0x000000020900780c */ /* 0x040fe20003f46070 */
[----:B------:R-:W-:Y:S01]  /*11e30*/  IMAD.MOV.U32 R4, RZ, RZ, RZ ;  /* 0x000000ffff047224 */ /* 0x000fe200078e00ff */
[C---:B------:R-:W-:Y:S01]  /*11e40*/  ISETP.GE.U32.AND P3, PT, R9.reuse, 0x4, PT ;  /* 0x000000040900780c */ /* 0x040fe20003f66070 */
[----:B------:R-:W-:Y:S01]  /*11e50*/  SHFL.IDX PT, R0, R24, RZ, 0x1f ;  /* 0x00001fff18007589 */ /* 0x000fe200000e0000 */
[C---:B------:R-:W-:Y:S02]  /*11e60*/  ISETP.GE.U32.AND P4, PT, R9.reuse, 0x8, PT ;  /* 0x000000080900780c */ /* 0x040fe40003f86070 */
[----:B------:R-:W-:Y:S01]  /*11e70*/  ISETP.GE.U32.AND P5, PT, R9, 0x10, PT ;  /* 0x000000100900780c */ /* 0x000fe20003fa6070 */
[----:B------:R0:W-:Y:S02]  /*11e80*/  SHFL.IDX PT, R6, R24, 0x1, 0x1f ;  /* 0x00201f0018067f89 */ /* 0x0001e400000e0000 */
[----:B0-----:R-:W-:-:S02]  /*11e90*/  IMAD.MOV.U32 R24, RZ, RZ, RZ ;  /* 0x000000ffff187224 */ /* 0x001fc400078e00ff */
[----:B--2---:R-:W-:Y:S02]  /*11ea0*/  @!P1 IMAD.MOV.U32 R7, RZ, RZ, R8 ;  /* 0x000000ffff079224 */ /* 0x004fe400078e0008 */
[----:B---3--:R-:W-:Y:S01]  /*11eb0*/  @!P1 IMAD.MOV.U32 R4, RZ, RZ, R5 ;  /* 0x000000ffff049224 */ /* 0x008fe200078e0005 */
[----:B------:R-:W-:-:S03]  /*11ec0*/  ISETP.NE.AND P1, PT, R9, RZ, PT ;  /* 0x000000ff0900720c */ /* 0x000fc60003f25270 */
[----:B------:R-:W-:-:S05]  /*11ed0*/  IMAD R13, R4, R7, RZ ;  /* 0x00000007040d7224 */ /* 0x000fca00078e02ff */
        /* <DEDUP_REMOVED lines=15> */
[----:B------:R0:W1:Y:S02]  /*11fd0*/  SHFL.IDX PT, R14, R3, 0x1f, 0x1f ;  /* 0x03e01f00030e7f89 */ /* 0x00006400000e0000 */
.L_x_373:
[----:B------:R-:W-:Y:S02]  /*11fe0*/  ULDC UR4, c[0x0][0xc38] ;  /* 0x00030e0000047ab9 */ /* 0x000fe40000000800 */
[----:B------:R-:W-:-:S04]  /*11ff0*/  IMAD.U32 R2, RZ, RZ, UR4 ;  /* 0x00000004ff027e24 */ /* 0x000fc8000f8e00ff */
[----:B-1----:R-:W-:-:S04]  /*12000*/  IMAD R5, R14, R2, RZ ;  /* 0x000000020e057224 */ /* 0x002fc800078e02ff */
[----:B------:R-:W-:-:S05]  /*12010*/  IMAD.IADD R6, R6, 0x1, R5 ;  /* 0x0000000106067824 */ /* 0x000fca00078e0205 */
[----:B------:R-:W-:-:S13]  /*12020*/  ISETP.GT.AND P6, PT, R6, R0, PT ;  /* 0x000000000600720c */ /* 0x000fda0003fc4270 */
[----:B------:R-:W-:Y:S05]  /*12030*/  @P6 BRA `(.L_x_314) ;  /* 0x0000000000a86947 */ /* 0x000fea0003800000 */
.L_x_317:
[----:B------:R-:W1:Y:S01]  /*12040*/  LDC R2, c[0x0][0xc3c] ;  /* 0x00030f00ff027b82 */ /* 0x000e620000000800 */
[----:B------:R-:W-:-:S05]  /*12050*/  VIADD R27, R27, 0x1f ;  /* 0x0000001f1b1b7836 */ /* 0x000fca0000000000 */
[----:B-1----:R-:W-:-:S13]  /*12060*/  ISETP.GE.AND P6, PT, R27, R2, PT ;  /* 0x000000021b00720c */ /* 0x002fda0003fc6270 */
[----:B------:R-:W-:Y:S05]  /*12070*/  @P6 BRA `(.L_x_315) ;  /* 0x0000000400bc6947 */ /* 0x000fea0003800000 */
[----:B0-----:R-:W0:Y:S01]  /*12080*/  S2R R3, SR_TID.X ;  /* 0x0000000000037919 */ /* 0x001e220000002100 */
[----:B------:R-:W-:Y:S01]  /*12090*/  IMAD.MOV.U32 R7, RZ, RZ, RZ ;  /* 0x000000ffff077224 */ /* 0x000fe200078e00ff */
[----:B------:R-:W-:Y:S01]  /*120a0*/  ULDC.64 UR4, c[0x0][0x208] ;  /* 0x0000820000047ab9 */ /* 0x000fe20000000a00 */
[----:B0-----:R-:W-:-:S05]  /*120b0*/  LOP3.LUT R3, R3, 0x1f, RZ, 0xc0, !PT ;  /* 0x0000001f03037812 */ /* 0x001fca00078ec0ff */
[----:B------:R-:W-:-:S05]  /*120c0*/  IMAD.IADD R9, R27, 0x1, R3 ;  /* 0x000000011b097824 */ /* 0x000fca00078e0203 */
[----:B------:R-:W-:-:S13]  /*120d0*/  ISETP.GE.OR P6, PT, R9, R2, !P0 ;  /* 0x000000020900720c */ /* 0x000fda00047c6670 */
[----:B------:R-:W0:Y:S08]  /*120e0*/  @!P6 LDC.64 R2, c[0x0][0xc80] ;  /* 0x00032000ff02eb82 */ /* 0x000e300000000a00 */
[----:B------:R-:W1:Y:S01]  /*120f0*/  @!P6 LDC.64 R4, c[0x0][0xc78] ;  /* 0x00031e00ff04eb82 */ /* 0x000e620000000a00 */
[----:B0-----:R-:W-:-:S05]  /*12100*/  @!P6 IMAD.WIDE R2, R9, 0x4, R2 ;  /* 0x000000040902e825 */ /* 0x001fca00078e0202 */
[----:B------:R1:W2:Y:S02]  /*12110*/  @!P6 LDG.E R7, desc[UR4][R2.64] ;  /* 0x000000040207e981 */ /* 0x0002a4000c1e1900 */
[----:B-1----:R-:W-:-:S04]  /*12120*/  @!P6 IMAD.WIDE R2, R9, 0x4, R4 ;  /* 0x000000040902e825 */ /* 0x002fc800078e0204 */
[----:B------:R-:W-:-:S06]  /*12130*/  IMAD.MOV.U32 R4, RZ, RZ, RZ ;  /* 0x000000ffff047224 */ /* 0x000fcc00078e00ff */
[----:B------:R-:W2:Y:S01]  /*12140*/  @!P6 LDG.E R4, desc[UR4][R2.64] ;  /* 0x000000040204e981 */ /* 0x000ea2000c1e1900 */
[----:B------:R-:W-:Y:S01]  /*12150*/  UMOV UR4, 0xffffffff ;  /* 0xffffffff00047882 */ /* 0x000fe20000000000 */
[----:B--2---:R-:W-:Y:S02]  /*12160*/  IMAD R13, R4, R7, RZ ;  /* 0x00000007040d7224 */ /* 0x004fe400078e02ff */
[----:B------:R-:W-:Y:S05]  /*12170*/  BRA.DIV UR4, `(.L_x_316) ;  /* 0x0000001e04a07947 */ /* 0x000fea000b800000 */
        /* <DEDUP_REMOVED lines=16> */
.L_x_381:
[----:B------:R-:W-:Y:S02]  /*12280*/  ULDC UR4, c[0x0][0xc38] ;  /* 0x00030e0000047ab9 */ /* 0x000fe40000000800 */
[----:B------:R-:W-:-:S04]  /*12290*/  IMAD.U32 R2, RZ, RZ, UR4 ;  /* 0x00000004ff027e24 */ /* 0x000fc8000f8e00ff */
[----:B-1----:R-:W-:-:S04]  /*122a0*/  IMAD R5, R14, R2, RZ ;  /* 0x000000020e057224 */ /* 0x002fc800078e02ff */
[----:B------:R-:W-:-:S05]  /*122b0*/  IMAD.IADD R6, R5, 0x1, R6 ;  /* 0x0000000105067824 */ /* 0x000fca00078e0206 */
[----:B------:R-:W-:-:S13]  /*122c0*/  ISETP.GT.AND P6, PT, R6, R0, PT ;  /* 0x000000000600720c */ /* 0x000fda0003fc4270 */
[----:B------:R-:W-:Y:S05]  /*122d0*/  @!P6 BRA `(.L_x_317) ;  /* 0xfffffffc0058e947 */ /* 0x000fea000383ffff */
.L_x_314:
[----:B------:R-:W-:Y:S01]  /*122e0*/  IMAD.IADD R6, R6, 0x1, -R5 ;  /* 0x0000000106067824 */ /* 0x000fe200078e0a05 */
[----:B------:R-:W-:-:S03]  /*122f0*/  UMOV UR4, 0xffffffff ;  /* 0xffffffff00047882 */ /* 0x000fc60000000000 */
[----:B------:R-:W-:-:S05]  /*12300*/  IMAD R5, R3, R2, R6 ;  /* 0x0000000203057224 */ /* 0x000fca00078e0206 */
[----:B------:R-:W-:Y:S01]  /*12310*/  ISETP.GT.AND P6, PT, R5, R0, PT ;  /* 0x000000000500720c */ /* 0x000fe20003fc4270 */
[----:B------:R-:W-:-:S12]  /*12320*/  BRA.DIV UR4, `(.L_x_318) ;  /* 0x0000001e04ec7947 */ /* 0x000fd8000b800000 */
[----:B------:R-:W-:-:S04]  /*12330*/  VOTE.ANY R8, PT, !P6 ;  /* 0x0000000000087806 */ /* 0x000fc800070e0100 */
[----:B------:R-:W1:Y:S02]  /*12340*/  POPC R5, R8 ;  /* 0x0000000800057309 */ /* 0x000e640000000000 */
[----:B-1----:R1:W2:Y:S04]  /*12350*/  SHFL.IDX PT, R7, R7, R5, 0x1f ;  /* 0x00001f0507077589 */ /* 0x0022a800000e0000 */
[----:B------:R1:W3:Y:S02]  /*12360*/  SHFL.IDX PT, R4, R4, R5, 0x1f ;  /* 0x00001f0504047589 */ /* 0x0002e400000e0000 */
.L_x_386:
[----:B------:R-:W-:-:S13]  /*12370*/  ISETP.NE.AND P0, PT, R8, RZ, PT ;  /* 0x000000ff0800720c */ /* 0x000fda0003f05270 */
[----:B------:R-:W-:Y:S05]  /*12380*/  @!P0 BRA `(.L_x_319) ;  /* 0x0000000000108947 */ /* 0x000fea0003800000 */
[----:B------:R-:W-:Y:S01]  /*12390*/  UMOV UR4, 0xffffffff ;  /* 0xffffffff00047882 */ /* 0x000fe20000000000 */
[----:B------:R-:W-:Y:S02]  /*123a0*/  VIADD R12, R5, 0xffffffff ;  /* 0xffffffff050c7836 */ /* 0x000fe40000000000 */
[----:B------:R-:W-:Y:S05]  /*123b0*/  BRA.DIV UR4, `(.L_x_320) ;  /* 0x0000002204247947 */ /* 0x000fea000b800000 */
[----:B------:R4:W0:Y:S02]  /*123c0*/  SHFL.IDX PT, R24, R3, R12, 0x1f ;  /* 0x00001f0c03187589 */ /* 0x00082400000e0000 */
.L_x_319:
[----:B--2---:R-:W-:Y:S01]  /*123d0*/  IABS R8, R7 ;  /* 0x0000000700087213 */ /* 0x004fe20000000000 */
[----:B0-----:R-:W-:Y:S01]  /*123e0*/  IMAD R24, R24, R2, R6 ;  /* 0x0000000218187224 */ /* 0x001fe200078e0206 */
[----:B---3--:R-:W-:Y:S01]  /*123f0*/  IABS R6, R4 ;  /* 0x0000000400067213 */ /* 0x008fe20000000000 */
[----:B------:R-:W-:Y:S01]  /*12400*/  IMAD.MOV.U32 R2, RZ, RZ, RZ ;  /* 0x000000ffff027224 */ /* 0x000fe200078e00ff */
[----:B------:R-:W0:Y:S01]  /*12410*/  I2F.RP R9, R8 ;  /* 0x0000000800097306 */ /* 0x000e220000209400 */
[----:B------:R-:W-:Y:S02]  /*12420*/  IMAD.IADD R0, R0, 0x1, -R24 ;  /* 0x0000000100007824 */ /* 0x000fe400078e0a18 */
[----:B------:R-:W-:-:S05]  /*12430*/  IMAD.IADD R27, R5, 0x1, R27 ;  /* 0x00000001051b7824 */ /* 0x000fca00078e021b */
[----:B------:R-:W2:Y:S08]  /*12440*/  I2F.RP R10, R6 ;  /* 0x00000006000a7306 */ /* 0x000eb00000209400 */
[----:B0-----:R-:W4:Y:S08]  /*12450*/  MUFU.RCP R9, R9 ;  /* 0x0000000900097308 */ /* 0x001f300000001000 */
[----:B--2---:R-:W-:Y:S01]  /*12460*/  MUFU.RCP R10, R10 ;  /* 0x0000000a000a7308 */ /* 0x004fe20000001000 */
[----:B----4-:R-:W-:-:S07]  /*12470*/  VIADD R3, R9, 0xffffffe ;  /* 0x0ffffffe09037836 */ /* 0x010fce0000000000 */
[----:B------:R-:W0:Y:S02]  /*12480*/  F2I.FTZ.U32.TRUNC.NTZ R3, R3 ;  /* 0x0000000300037305 */ /* 0x000e24000021f000 */
[----:B0-----:R-:W-:-:S04]  /*12490*/  IMAD.MOV R11, RZ, RZ, -R3 ;  /* 0x000000ffff0b7224 */ /* 0x001fc800078e0a03 */
[----:B------:R-:W-:-:S04]  /*124a0*/  IMAD R11, R11, R8, RZ ;  /* 0x000000080b0b7224 */ /* 0x000fc800078e02ff */
[----:B------:R-:W-:Y:S01]  /*124b0*/  IMAD.HI.U32 R2, R3, R11, R2 ;  /* 0x0000000b03027227 */ /* 0x000fe200078e0002 */
[----:B------:R-:W-:Y:S02]  /*124c0*/  IABS R3, R7 ;  /* 0x0000000700037213 */ /* 0x000fe40000000000 */
[----:B------:R-:W-:-:S03]  /*124d0*/  IABS R11, R0 ;  /* 0x00000000000b7213 */ /* 0x000fc60000000000 */
[----:B------:R-:W-:Y:S02]  /*124e0*/  IMAD.MOV R12, RZ, RZ, -R3 ;  /* 0x000000ffff0c7224 */ /* 0x000fe400078e0a03 */
[----:B------:R-:W-:-:S04]  /*124f0*/  IMAD.HI.U32 R9, R2, R11, RZ ;  /* 0x0000000b02097227 */ /* 0x000fc800078e00ff */
[----:B------:R-:W-:Y:S02]  /*12500*/  IMAD R11, R9, R12, R11 ;  /* 0x0000000c090b7224 */ /* 0x000fe400078e020b */
[----:B------:R-:W-:Y:S02]  /*12510*/  VIADD R12, R10, 0xffffffe ;  /* 0x0ffffffe0a0c7836 */ /* 0x000fe40000000000 */
[----:B------:R-:W-:Y:S01]  /*12520*/  IMAD.MOV.U32 R2, RZ, RZ, RZ ;  /* 0x000000ffff027224 */ /* 0x000fe200078e00ff */
[----:B------:R-:W-:Y:S01]  /*12530*/  ISETP.GT.U32.AND P1, PT, R8, R11, PT ;  /* 0x0000000b0800720c */ /* 0x000fe20003f24070 */
[----:B------:R-:W0:-:S12]  /*12540*/  F2I.FTZ.U32.TRUNC.NTZ R3, R12 ;  /* 0x0000000c00037305 */ /* 0x000e18000021f000 */
[----:B------:R-:W-:Y:S02]  /*12550*/  @!P1 IMAD.IADD R11, R11, 0x1, -R8 ;  /* 0x000000010b0b9824 */ /* 0x000fe400078e0a08 */
[----:B------:R-:W-:Y:S01]  /*12560*/  @!P1 VIADD R9, R9, 0x1 ;  /* 0x0000000109099836 */ /* 0x000fe20000000000 */
[----:B------:R-:W-:Y:S02]  /*12570*/  ISETP.NE.AND P1, PT, R7, RZ, PT ;  /* 0x000000ff0700720c */ /* 0x000fe40003f25270 */
[----:B------:R-:W-:Y:S01]  /*12580*/  ISETP.GE.U32.AND P0, PT, R11, R8, PT ;  /* 0x000000080b00720c */ /* 0x000fe20003f06070 */
[----:B0-----:R-:W-:Y:S01]  /*12590*/  IMAD.MOV R11, RZ, RZ, -R3 ;  /* 0x000000ffff0b7224 */ /* 0x001fe200078e0a03 */
[----:B------:R-:W-:-:S03]  /*125a0*/  IABS R8, R4 ;  /* 0x0000000400087213 */ /* 0x000fc60000000000 */
[----:B------:R-:W-:Y:S02]  /*125b0*/  IMAD R11, R11, R6, RZ ;  /* 0x000000060b0b7224 */ /* 0x000fe400078e02ff */
[----:B------:R-:W-:Y:S02]  /*125c0*/  IMAD.MOV R8, RZ, RZ, -R8 ;  /* 0x000000ffff087224 */ /* 0x000fe400078e0a08 */
[----:B------:R-:W-:Y:S01]  /*125d0*/  IMAD.HI.U32 R2, R3, R11, R2 ;  /* 0x0000000b03027227 */ /* 0x000fe200078e0002 */
[----:B------:R-:W-:-:S03]  /*125e0*/  LOP3.LUT R3, R0, R7, RZ, 0x3c, !PT ;  /* 0x0000000700037212 */ /* 0x000fc600078e3cff */
[----:B------:R-:W-:Y:S01]  /*125f0*/  @P0 VIADD R9, R9, 0x1 ;  /* 0x0000000109090836 */ /* 0x000fe20000000000 */
[----:B------:R-:W-:-:S13]  /*12600*/  ISETP.GE.AND P2, PT, R3, RZ, PT ;  /* 0x000000ff0300720c */ /* 0x000fda0003f46270 */
[----:B------:R-:W-:Y:S01]  /*12610*/  @!P2 IMAD.MOV R9, RZ, RZ, -R9 ;  /* 0x000000ffff09a224 */ /* 0x000fe200078e0a09 */
[----:B------:R-:W-:-:S04]  /*12620*/  @!P1 LOP3.LUT R9, RZ, R7, RZ, 0x33, !PT ;  /* 0x00000007ff099212 */ /* 0x000fc800078e33ff */
[-C--:B------:R-:W-:Y:S01]  /*12630*/  IABS R3, R9.reuse ;  /* 0x0000000900037213 */ /* 0x080fe20000000000 */
[----:B------:R-:W-:-:S04]  /*12640*/  IMAD R7, R7, R9, RZ ;  /* 0x0000000907077224 */ /* 0x000fc800078e02ff */
[----:B------:R-:W-:-:S04]  /*12650*/  IMAD.HI.U32 R2, R2, R3, RZ ;  /* 0x0000000302027227 */ /* 0x000fc800078e00ff */
[----:B------:R-:W-:Y:S02]  /*12660*/  IMAD R3, R2, R8, R3 ;  /* 0x0000000802037224 */ /* 0x000fe400078e0203 */
[----:B------:R-:W-:-:S03]  /*12670*/  IMAD.IADD R25, R0, 0x1, -R7 ;  /* 0x0000000100197824 */ /* 0x000fc600078e0a07 */
[----:B------:R-:W-:-:S13]  /*12680*/  ISETP.GT.U32.AND P1, PT, R6, R3, PT ;  /* 0x000000030600720c */ /* 0x000fda0003f24070 */
[----:B------:R-:W-:Y:S02]  /*12690*/  @!P1 IMAD.IADD R3, R3, 0x1, -R6 ;  /* 0x0000000103039824 */ /* 0x000fe400078e0a06 */
[----:B------:R-:W-:Y:S01]  /*126a0*/  @!P1 VIADD R2, R2, 0x1 ;  /* 0x0000000102029836 */ /* 0x000fe20000000000 */
[----:B------:R-:W-:Y:S02]  /*126b0*/  ISETP.NE.AND P1, PT, R4, RZ, PT ;  /* 0x000000ff0400720c */ /* 0x000fe40003f25270 */
[----:B------:R-:W-:Y:S02]  /*126c0*/  ISETP.GE.U32.AND P0, PT, R3, R6, PT ;  /* 0x000000060300720c */ /* 0x000fe40003f06070 */
[----:B------:R-:W-:-:S04]  /*126d0*/  LOP3.LUT R3, R9, R4, RZ, 0x3c, !PT ;  /* 0x0000000409037212 */ /* 0x000fc800078e3cff */
[----:B------:R-:W-:-:S07]  /*126e0*/  ISETP.GE.AND P2, PT, R3, RZ, PT ;  /* 0x000000ff0300720c */ /* 0x000fce0003f46270 */
[----:B------:R-:W-:-:S06]  /*126f0*/  @P0 VIADD R2, R2, 0x1 ;  /* 0x0000000102020836 */ /* 0x000fcc0000000000 */
[----:B------:R-:W-:Y:S01]  /*12700*/  @!P2 IMAD.MOV R2, RZ, RZ, -R2 ;  /* 0x000000ffff02a224 */ /* 0x000fe200078e0a02 */
[----:B------:R-:W-:-:S05]  /*12710*/  @!P1 LOP3.LUT R2, RZ, R4, RZ, 0x33, !PT ;  /* 0x00000004ff029212 */ /* 0x000fca00078e33ff */
[--C-:B------:R-:W-:Y:S02]  /*12720*/  IMAD.MOV R3, RZ, RZ, -R2.reuse ;  /* 0x000000ffff037224 */ /* 0x100fe400078e0a02 */
[C---:B------:R-:W-:Y:S02]  /*12730*/  IMAD R2, R4.reuse, 0x1000000, R2 ;  /* 0x0100000004027824 */ /* 0x040fe400078e0202 */
[----:B------:R-:W-:-:S04]  /*12740*/  IMAD R9, R4, R3, R9 ;  /* 0x0000000304097224 */ /* 0x000fc800078e0209 */
[----:B------:R-:W-:Y:S01]  /*12750*/  IMAD R26, R9, 0x10000, R2 ;  /* 0x00010000091a7824 */ /* 0x000fe200078e0202 */
[----:B------:R-:W-:Y:S06]  /*12760*/  BRA `(.L_x_321) ;  /* 0x00000000001c7947 */ /* 0x000fec0003800000 */
.L_x_315:
[----:B------:R-:W-:Y:S01]  /*12770*/  UMOV UR4, URZ ;  /* 0x0000003f00047c82 */ /* 0x000fe20008000000 */
[----:B------:R-:W-:Y:S01]  /*12780*/  UMOV UR5, URZ ;  /* 0x0000003f00057c82 */ /* 0x000fe20008000000 */
[----:B------:R-:W-:Y:S01]  /*12790*/  ULDC UR6, c[0x0][0xc3c] ;  /* 0x00030f0000067ab9 */ /* 0x000fe20000000800 */
[----:B------:R-:W-:Y:S02]  /*127a0*/  IMAD.MOV.U32 R24, RZ, RZ, R0 ;  /* 0x000000ffff187224 */ /* 0x000fe400078e0000 */
[----:B------:R-:W-:Y:S02]  /*127b0*/  IMAD.U32 R25, RZ, RZ, UR4 ;  /* 0x00000004ff197e24 */ /* 0x000fe4000f8e00ff */
[----:B------:R-:W-:Y:S02]  /*127c0*/  IMAD.U32 R26, RZ, RZ, UR5 ;  /* 0x00000005ff1a7e24 */ /* 0x000fe4000f8e00ff */
[----:B------:R-:W-:-:S07]  /*127d0*/  IMAD.U32 R27, RZ, RZ, UR6 ;  /* 0x00000006ff1b7e24 */ /* 0x000fce000f8e00ff */
.L_x_321:
[----:B------:R-:W2:Y:S01]  /*127e0*/  S2R R0, SR_TID.X ;  /* 0x0000000000007919 */ /* 0x000ea20000002100 */
[----:B------:R-:W-:Y:S05]  /*127f0*/  WARPSYNC.ALL ;  /* 0x0000000000007948 */ /* 0x000fea0003800000 */
[----:B------:R-:W-:Y:S01]  /*12800*/  BAR.SYNC.DEFER_BLOCKING 0x4, 0x200 ;  /* 0x0108000000007b1d */ /* 0x000fe20000010000 */
[----:B--2---:R-:W-:-:S04]  /*12810*/  LOP3.LUT R0, R0, 0x1f, RZ, 0xc0, !PT ;  /* 0x0000001f00007812 */ /* 0x004fc800078ec0ff */
[----:B------:R-:W-:-:S13]  /*12820*/  ISETP.NE.AND P0, PT, R0, RZ, PT ;  /* 0x000000ff0000720c */ /* 0x000fda0003f05270 */
[----:B0-----:R-:W0:Y:S01]  /*12830*/  @!P0 S2R R3, SR_CgaCtaId ;  /* 0x0000000000038919 */ /* 0x001e220000008800 */
[----:B------:R-:W-:-:S04]  /*12840*/  @!P0 MOV R0, 0x400 ;  /* 0x0000040000008802 */ /* 0x000fc80000000f00 */
[----:B0-----:R-:W-:-:S05]  /*12850*/  @!P0 LEA R17, R3, R0, 0x18 ;  /* 0x0000000003118211 */ /* 0x001fca00078ec0ff */
[----:B------:R0:W-:Y:S01]  /*12860*/  @!P0 STS.128 [R17+0x31cd0], R24 ;  /* 0x031cd01811008388 */ /* 0x0001e20000000c00 */
[----:B------:R-:W-:Y:S06]  /*12870*/  BAR.ARV 0x5, 0x200 ;  /* 0x0148000000007b1d */ /* 0x000fec0000002000 */
.L_x_312:
[----:B------:R-:W-:Y:S02]  /*12880*/  ULDC UR4, c[0x0][0xc3c] ;  /* 0x00030f0000047ab9 */ /* 0x000fe40000000800 */
[----:B----4-:R-:W-:-:S13]  /*12890*/  ISETP.GE.AND P0, PT, R27, UR4, PT ;  /* 0x000000041b007c0c */ /* 0x010fda000bf06270 */
[----:B------:R-:W-:Y:S05]  /*128a0*/  @!P0 BRA `(.L_x_322) ;  /* 0xffffffa800748947 */ /* 0x000fea000383ffff */
[----:B------:R-:W-:Y:S05]  /*128b0*/  BSYNC B8 ;  /* 0x0000000000087941 */ /* 0x000fea0003800000 */
.L_x_218:
[----:B-1----:R-:W4:Y:S01]  /*128c0*/  LDL.LU R0, [R1+0x34] ;  /* 0x0000340001007983 */ /* 0x002f220000300800 */
[----:B------:R-:W-:Y:S01]  /*128d0*/  BSSY B0, `(.L_x_323) ;  /* 0x000000b000007945 */ /* 0x000fe20003800000 */
[----:B------:R-:W1:Y:S01]  /*128e0*/  S2R R5, SR_CgaCtaId ;  /* 0x0000000000057919 */ /* 0x000e620000008800 */
[----:B----4-:R-:W-:-:S05]  /*128f0*/  VIADD R0, R0, 0x1 ;  /* 0x0000000100007836 */ /* 0x010fca0000000000 */
[----:B------:R-:W-:-:S04]  /*12900*/  LEA.HI R2, R0, R0, RZ, 0x1 ;  /* 0x0000000000027211 */ /* 0x000fc800078f08ff */
[----:B------:R-:W-:Y:S02]  /*12910*/  LOP3.LUT R3, R2, 0xfffffffe, RZ, 0xc0, !PT ;  /* 0xfffffffe02037812 */ /* 0x000fe400078ec0ff */
[----:B------:R-:W-:-:S03]  /*12920*/  MOV R2, 0x400 ;  /* 0x0000040000027802 */ /* 0x000fc60000000f00 */
[----:B------:R-:W-:Y:S01]  /*12930*/  IMAD.IADD R0, R0, 0x1, -R3 ;  /* 0x0000000100007824 */ /* 0x000fe200078e0a03 */
[----:B-1----:R-:W-:-:S04]  /*12940*/  LEA R9, R5, R2, 0x18 ;  /* 0x0000000205097211 */ /* 0x002fc800078ec0ff */
[----:B------:R-:W-:-:S04]  /*12950*/  SHF.L.U32 R0, R0, 0x1f, RZ ;  /* 0x0000001f00007819 */ /* 0x000fc800000006ff */
[----:B------:R-:W1:Y:S02]  /*12960*/  SYNCS.PHASECHK.TRANS64.TRYWAIT P0, [R9+URZ+0x31c20], R0 ;  /* 0x031c2000090075a7 */ /* 0x000e64000800017f */
[----:B-1----:R-:W-:Y:S05]  /*12970*/  @!P0 BRA `(.L_x_324) ;  /* 0x0000001800dc8947 */ /* 0x002fea0003800000 */
.L_x_389:
[----:B------:R-:W-:Y:S05]  /*12980*/  BSYNC B0 ;  /* 0x0000000000007941 */ /* 0x000fea0003800000 */
.L_x_323:
[----:B------:R-:W-:-:S03]  /*12990*/  UMOV UR4, 0xffffffff ;  /* 0xffffffff00047882 */ /* 0x000fc60000000000 */
[----:B------:R-:W-:Y:S05]  /*129a0*/  BRA.DIV UR4, `(.L_x_325) ;  /* 0x0000001a04e47947 */ /* 0x000fea000b800000 */
[----:B-1----:R-:W1:Y:S02]  /*129b0*/  S2R R0, SR_TID.X ;  /* 0x0000000000007919 */ /* 0x002e640000002100 */
[----:B-1----:R-:W-:-:S04]  /*129c0*/  SHF.R.U32.HI R0, RZ, 0x5, R0 ;  /* 0x00000005ff007819 */ /* 0x002fc80000011600 */
[----:B------:R-:W-:-:S05]  /*129d0*/  LOP3.LUT R0, R0, 0x3, RZ, 0xc0, !PT ;  /* 0x0000000300007812 */ /* 0x000fca00078ec0ff */
[----:B------:R1:W4:Y:S02]  /*129e0*/  SHFL.IDX PT, R14, R0, RZ, 0x1f ;  /* 0x00001fff000e7589 */ /* 0x00032400000e0000 */
.L_x_392:
[----:B----4-:R-:W-:Y:S01]  /*129f0*/  ISETP.NE.AND P0, PT, R14, RZ, PT ;  /* 0x000000ff0e00720c */ /* 0x010fe20003f05270 */
[----:B------:R-:W-:-:S12]  /*12a00*/  BSSY B0, `(.L_x_326) ;  /* 0x0000026000007945 */ /* 0x000fd80003800000 */
[----:B------:R-:W-:Y:S05]  /*12a10*/  @P0 BRA `(.L_x_327) ;  /* 0x0000000000900947 */ /* 0x000fea0003800000 */
[----:B------:R-:W-:-:S03]  /*12a20*/  UMOV UR4, 0xffffffff ;  /* 0xffffffff00047882 */ /* 0x000fc60000000000 */
[----:B------:R-:W-:Y:S05]  /*12a30*/  BRA.DIV UR4, `(.L_x_328) ;  /* 0x0000001a04f47947 */ /* 0x000fea000b800000 */
[----:B------:R-:W-:-:S13]  /*12a40*/  ELECT P6, URZ, PT ;  /* 0x00000000003f782f */ /* 0x000fda00038c0000 */
.L_x_395:
[----:B------:R-:W-:Y:S05]  /*12a50*/  @!P6 BRA `(.L_x_327) ;  /* 0x000000000080e947 */ /* 0x000fea0003800000 */
[----:B-1----:R-:W4:Y:S02]  /*12a60*/  LDL R0, [R1+0x4c] ;  /* 0x00004c0001007983 */ /* 0x002f240000100800 */
[----:B----4-:R-:W-:-:S13]  /*12a70*/  R2UR UR4, R0 ;  /* 0x00000000000472ca */ /* 0x010fda00000e0000 */
[----:B------:R-:W-:-:S06]  /*12a80*/  ULOP3.LUT UR4, UR4, 0x2, URZ, 0xfc, !UPT ;  /* 0x0000000204047892 */ /* 0x000fcc000f8efc3f */
[----:B------:R-:W-:-:S05]  /*12a90*/  IMAD.U32 R0, RZ, RZ, UR4 ;  /* 0x00000004ff007e24 */ /* 0x000fca000f8e00ff */
[----:B------:R-:W-:-:S13]  /*12aa0*/  ISETP.NE.AND P2, PT, R0, 0x3, PT ;  /* 0x000000030000780c */ /* 0x000fda0003f45270 */
[----:B------:R-:W-:Y:S05]  /*12ab0*/  @!P2 BRA `(.L_x_329) ;  /* 0x000000000004a947 */ /* 0x000fea0003800000 */
[----:B------:R-:W-:Y:S01]  /*12ac0*/  BPT.TRAP 0x1 ;  /* 0x000000040000795c */ /* 0x000fe20000300000 */
.L_x_329:
[----:B------:R-:W-:Y:S01]  /*12ad0*/  VIADD R3, R9, 0x31c40 ;  /* 0x00031c4009037836 */ /* 0x000fe20000000000 */
[----:B------:R-:W-:Y:S01]  /*12ae0*/  SHF.L.U32 R2, R28, 0x1f, RZ ;  /* 0x0000001f1c027819 */ /* 0x000fe200000006ff */
[C---:B------:R-:W-:Y:S02]  /*12af0*/  VIADD R0, R18.reuse, 0x1 ;  /* 0x0000000112007836 */ /* 0x040fe40000000000 */
[----:B0-2---:R-:W-:-:S03]  /*12b00*/  IMAD R7, R18, 0x8, R3 ;  /* 0x0000000812077824 */ /* 0x005fc600078e0203 */
        /* <DEDUP_REMOVED lines=8> */
.L_x_396:
[----:B------:R-:W1:Y:S02]  /*12b90*/  SYNCS.PHASECHK.TRANS64.TRYWAIT P0, [R3+URZ], R0 ;  /* 0x00000000030075a7 */ /* 0x000e64000800017f */
[----:B-1----:R-:W-:Y:S05]  /*12ba0*/  @!P0 BRA `(.L_x_331) ;  /* 0x0000001800cc8947 */ /* 0x002fea0003800000 */
.L_x_397:
[----:B------:R-:W-:Y:S05]  /*12bb0*/  @!P2 BRA `(.L_x_332) ;  /* 0x000000000004a947 */ /* 0x000fea0003800000 */
[----:B------:R-:W-:Y:S01]  /*12bc0*/  BPT.TRAP 0x1 ;  /* 0x000000040000795c */ /* 0x000fe20000300000 */
.L_x_332:
[----:B-1----:R-:W-:-:S04]  /*12bd0*/  VIADD R3, R9, 0x31c60 ;  /* 0x00031c6009037836 */ /* 0x002fc80000000000 */
[----:B------:R-:W-:-:S04]  /*12be0*/  IMAD R5, R18, 0x8, R3 ;  /* 0x0000000812057824 */ /* 0x000fc800078e0203 */
[----:B------:R-:W1:Y:S02]  /*12bf0*/  SYNCS.PHASECHK.TRANS64.TRYWAIT P0, [R5+URZ], R2 ;  /* 0x00000002050075a7 */ /* 0x000e64000800017f */
[----:B-1----:R-:W-:Y:S05]  /*12c00*/  @!P0 BRA `(.L_x_333) ;  /* 0x0000001800c88947 */ /* 0x002fea0003800000 */
.L_x_398:
[----:B------:R-:W-:-:S07]  /*12c10*/  IMAD R3, R4, 0x8, R3 ;  /* 0x0000000804037824 */ /* 0x000fce00078e0203 */
.L_x_334:
[----:B--2---:R2:W4:Y:S02]  /*12c20*/  SYNCS.PHASECHK.TRANS64.TRYWAIT P0, [R3+URZ], R0 ;  /* 0x00000000030075a7 */ /* 0x004524000800017f */
[----:B----4-:R-:W-:Y:S05]  /*12c30*/  @!P0 NANOSLEEP.SYNCS 0x989680 ;  /* 0x009896800000895d */ /* 0x010fea0003900000 */
[----:B------:R-:W4:Y:S02]  /*12c40*/  @!P0 SYNCS.PHASECHK.TRANS64 P0, [R3+URZ], R0 ;  /* 0x00000000030085a7 */ /* 0x000f24000800007f */
[----:B----4-:R-:W-:Y:S05]  /*12c50*/  @!P0 BRA `(.L_x_334) ;  /* 0xfffffffc00f08947 */ /* 0x010fea000383ffff */
.L_x_327:
[----:B------:R-:W-:Y:S05]  /*12c60*/  BSYNC B0 ;  /* 0x0000000000007941 */ /* 0x000fea0003800000 */
.L_x_326:
[----:B------:R-:W-:Y:S05]  /*12c70*/  EXIT ;  /* 0x000000000000794d */ /* 0x000fea0003800000 */
.L_x_177:
[----:B0-----:R-:W-:-:S04]  /*12c80*/  IMAD.U32 R3, RZ, RZ, UR37 ;  /* 0x00000025ff037e24 */ /* 0x001fc8000f8e00ff */
[----:B------:R0:W1:Y:S03]  /*12c90*/  SYNCS.PHASECHK.TRANS64.TRYWAIT P1, [R3+URZ+0x31c00], R0 ;  /* 0x031c0000030075a7 */ /* 0x000066000802017f */
[----:B-1----:R-:W-:Y:S05]  /*12ca0*/  @!P1 NANOSLEEP.SYNCS 0x989680 ;  /* 0x009896800000995d */ /* 0x002fea0003900000 */
[----:B------:R-:W1:Y:S02]  /*12cb0*/  @!P1 SYNCS.PHASECHK.TRANS64 P1, [R3+URZ+0x31c00], R0 ;  /* 0x031c0000030095a7 */ /* 0x000e64000802007f */
[----:B-1----:R-:W-:Y:S05]  /*12cc0*/  @!P1 BRA `(.L_x_177) ;  /* 0xfffffffc00ec9947 */ /* 0x002fea000383ffff */
[----:B------:R-:W-:Y:S05]  /*12cd0*/  BRA `(.L_x_335) ;  /* 0xfffffef000247947 */ /* 0x000fea000383ffff */
.L_x_181:
[----:B-1----:R1:W2:Y:S02]  /*12ce0*/  SYNCS.PHASECHK.TRANS64.TRYWAIT P2, [R3+URZ+0x31c30], R0 ;  /* 0x031c3000030075a7 */ /* 0x0022a4000804017f */
[----:B--2---:R-:W-:Y:S05]  /*12cf0*/  @!P2 NANOSLEEP.SYNCS 0x989680 ;  /* 0x009896800000a95d */ /* 0x004fea0003900000 */
[----:B------:R-:W2:Y:S02]  /*12d00*/  @!P2 SYNCS.PHASECHK.TRANS64 P2, [R3+URZ+0x31c30], R0 ;  /* 0x031c30000300a5a7 */ /* 0x000ea4000804007f */
[----:B--2---:R-:W-:Y:S05]  /*12d10*/  @!P2 BRA `(.L_x_181) ;  /* 0xfffffffc00f0a947 */ /* 0x004fea000383ffff */
[----:B------:R-:W-:Y:S05]  /*12d20*/  BRA `(.L_x_180) ;  /* 0xfffffef0004c7947 */ /* 0x000fea000383ffff */
.L_x_186:
[----:B-1----:R-:W-:-:S04]  /*12d30*/  IMAD.U32 R9, RZ, RZ, UR4 ;  /* 0x00000004ff097e24 */ /* 0x002fc8000f8e00ff */
[----:B------:R1:W2:Y:S03]  /*12d40*/  SYNCS.PHASECHK.TRANS64.TRYWAIT P2, [R9+URZ+0x31c30], R0 ;  /* 0x031c3000090075a7 */ /* 0x0002a6000804017f */
[----:B--2---:R-:W-:Y:S05]  /*12d50*/  @!P2 NANOSLEEP.SYNCS 0x989680 ;  /* 0x009896800000a95d */ /* 0x004fea0003900000 */
[----:B------:R-:W2:Y:S02]  /*12d60*/  @!P2 SYNCS.PHASECHK.TRANS64 P2, [R9+URZ+0x31c30], R0 ;  /* 0x031c30000900a5a7 */ /* 0x000ea4000804007f */
[----:B--2---:R-:W-:Y:S05]  /*12d70*/  @!P2 BRA `(.L_x_186) ;  /* 0xfffffffc00eca947 */ /* 0x004fea000383ffff */
[----:B------:R-:W-:Y:S05]  /*12d80*/  BRA `(.L_x_183) ;  /* 0xffffff2800887947 */ /* 0x000fea000383ffff */
.L_x_190:
[----:B-1----:R-:W-:-:S04]  /*12d90*/  IMAD.U32 R6, RZ, RZ, UR4 ;  /* 0x00000004ff067e24 */ /* 0x002fc8000f8e00ff */
[----:B------:R1:W2:Y:S03]  /*12da0*/  SYNCS.PHASECHK.TRANS64.TRYWAIT P2, [R6+URZ+0x31c50], R0 ;  /* 0x031c5000060075a7 */ /* 0x0002a6000804017f */
[----:B--2---:R-:W-:Y:S05]  /*12db0*/  @!P2 NANOSLEEP.SYNCS 0x989680 ;  /* 0x009896800000a95d */ /* 0x004fea0003900000 */
[----:B------:R-:W2:Y:S02]  /*12dc0*/  @!P2 SYNCS.PHASECHK.TRANS64 P2, [R6+URZ+0x31c50], R0 ;  /* 0x031c50000600a5a7 */ /* 0x000ea4000804007f */
[----:B--2---:R-:W-:Y:S05]  /*12dd0*/  @!P2 BRA `(.L_x_190) ;  /* 0xfffffffc00eca947 */ /* 0x004fea000383ffff */
[----:B------:R-:W-:Y:S05]  /*12de0*/  BRA `(.L_x_187) ;  /* 0xffffff4000287947 */ /* 0x000fea000383ffff */
.L_x_195:
[----:B-1----:R-:W-:-:S04]  /*12df0*/  IMAD.U32 R4, RZ, RZ, UR9 ;  /* 0x00000009ff047e24 */ /* 0x002fc8000f8e00ff */
[----:B------:R1:W2:Y:S03]  /*12e00*/  SYNCS.PHASECHK.TRANS64.TRYWAIT P0, [R4+URZ+0x31c50], R3 ;  /* 0x031c5003040075a7 */ /* 0x0002a6000800017f */
[----:B--2---:R-:W-:Y:S05]  /*12e10*/  @!P0 NANOSLEEP.SYNCS 0x989680 ;  /* 0x009896800000895d */ /* 0x004fea0003900000 */
[----:B------:R-:W2:Y:S02]  /*12e20*/  @!P0 SYNCS.PHASECHK.TRANS64 P0, [R4+URZ+0x31c50], R3 ;  /* 0x031c5003040085a7 */ /* 0x000ea4000800007f */
[----:B--2---:R-:W-:Y:S05]  /*12e30*/  @!P0 BRA `(.L_x_195) ;  /* 0xfffffffc00ec8947 */ /* 0x004fea000383ffff */
[----:B------:R-:W-:Y:S05]  /*12e40*/  BRA `(.L_x_194) ;  /* 0xffffff60000c7947 */ /* 0x000fea000383ffff */
.L_x_232:
[----:B------:R-:W2:Y:S01]  /*12e50*/  S2R R20, SR_TID.X ;  /* 0x0000000000147919 */ /* 0x000ea20000002100 */
[----:B------:R-:W-:Y:S01]  /*12e60*/  BSSY B0, `(.L_x_336) ;  /* 0x000000a000007945 */ /* 0x000fe20003800000 */
[----:B------:R-:W-:Y:S02]  /*12e70*/  IMAD.MOV.U32 R12, RZ, RZ, RZ ;  /* 0x000000ffff0c7224 */ /* 0x000fe400078e00ff */
[----:B------:R-:W-:Y:S02]  /*12e80*/  IMAD.MOV.U32 R11, RZ, RZ, 0x1f ;  /* 0x0000001fff0b7424 */ /* 0x000fe400078e00ff */
[----:B------:R-:W-:Y:S01]  /*12e90*/  IMAD.MOV.U32 R15, RZ, RZ, -0x1 ;  /* 0xffffffffff0f7424 */ /* 0x000fe200078e00ff */
[----:B--2---:R-:W-:-:S04]  /*12ea0*/  SHF.R.U32.HI R20, RZ, 0x5, R20 ;  /* 0x00000005ff147819 */ /* 0x004fc80000011614 */
[----:B------:R-:W-:-:S05]  /*12eb0*/  LOP3.LUT R20, R20, 0x3, RZ, 0xc0, !PT ;  /* 0x0000000314147812 */ /* 0x000fca00078ec0ff */
[----:B------:R-:W-:-:S07]  /*12ec0*/  IMAD.MOV.U32 R13, RZ, RZ, R20 ;  /* 0x000000ffff0d7224 */ /* 0x000fce00078e0014 */
[----:B01----:R-:W-:Y:S05]  /*12ed0*/  WARPSYNC.COLLECTIVE R15, `(.L_x_337) ;  /* 0x000000000f087348 */ /* 0x003fea0003c00000 */
[----:B------:R2:W3:Y:S02]  /*12ee0*/  SHFL.IDX P6, R14, R13, R12, R11 ;  /* 0x0000000c0d0e7389 */ /* 0x0004e400000c000b */
[----:B0123--:R-:W-:Y:S01]  /*12ef0*/  ENDCOLLECTIVE ;  /* 0x000000000000791b */ /* 0x00ffe20003800000 */
.L_x_337:
[----:B------:R-:W-:Y:S05]  /*12f00*/  BSYNC B0 ;  /* 0x0000000000007941 */ /* 0x000fea0003800000 */
.L_x_336:
[----:B------:R-:W-:Y:S05]  /*12f10*/  BRA `(.L_x_338) ;  /* 0xffffffb0006c7947 */ /* 0x000fea000383ffff */
.L_x_234:
[----:B------:R-:W-:Y:S01]  /*12f20*/  BSSY B0, `(.L_x_339) ;  /* 0x0000006000007945 */ /* 0x000fe20003800000 */
[----:B------:R-:W-:-:S07]  /*12f30*/  IMAD.MOV.U32 R15, RZ, RZ, -0x1 ;  /* 0xffffffffff0f7424 */ /* 0x000fce00078e00ff */
[----:B012---:R-:W-:Y:S05]  /*12f40*/  WARPSYNC.COLLECTIVE R15, `(.L_x_340) ;  /* 0x000000000f0c7348 */ /* 0x007fea0003c00000 */
[----:B------:R-:W-:Y:S02]  /*12f50*/  ELECT P6, UR62, PT ;  /* 0x00000000003e782f */ /* 0x000fe400038c0000 */
[----:B------:R-:W-:Y:S01]  /*12f60*/  MOV R14, UR62 ;  /* 0x0000003e000e7c02 */ /* 0x000fe20008000f00 */
[----:B012---:R-:W-:Y:S10]  /*12f70*/  ENDCOLLECTIVE ;  /* 0x000000000000791b */ /* 0x007ff40003800000 */
.L_x_340:
[----:B------:R-:W-:Y:S05]  /*12f80*/  BSYNC B0 ;  /* 0x0000000000007941 */ /* 0x000fea0003800000 */
.L_x_339:
[----:B------:R-:W-:Y:S05]  /*12f90*/  BRA `(.L_x_341) ;  /* 0xffffffb0006c7947 */ /* 0x000fea000383ffff */
.L_x_236:
[----:B--2---:R2:W3:Y:S02]  /*12fa0*/  SYNCS.PHASECHK.TRANS64.TRYWAIT P0, [R0+URZ+0x31c40], R2 ;  /* 0x031c4002000075a7 */ /* 0x0044e4000800017f */
[----:B---3--:R-:W-:Y:S05]  /*12fb0*/  @!P0 NANOSLEEP.SYNCS 0x989680 ;  /* 0x009896800000895d */ /* 0x008fea0003900000 */
[----:B------:R-:W3:Y:S02]  /*12fc0*/  @!P0 SYNCS.PHASECHK.TRANS64 P0, [R0+URZ+0x31c40], R2 ;  /* 0x031c4002000085a7 */ /* 0x000ee4000800007f */
[----:B---3--:R-:W-:Y:S05]  /*12fd0*/  @!P0 BRA `(.L_x_236) ;  /* 0xfffffffc00f08947 */ /* 0x008fea000383ffff */
[----:B------:R-:W-:Y:S05]  /*12fe0*/  BRA `(.L_x_342) ;  /* 0xffffffb000c47947 */ /* 0x000fea000383ffff */
.L_x_240:
[----:B------:R-:W2:Y:S01]  /*12ff0*/  LDL.LU R11, [R1+0x30] ;  /* 0x00003000010b7983 */ /* 0x000ea20000300800 */
[----:B------:R-:W-:Y:S02]  /*13000*/  IMAD.MOV.U32 R13, RZ, RZ, R4 ;  /* 0x000000ffff0d7224 */ /* 0x000fe400078e0004 */
[----:B------:R-:W-:Y:S02]  /*13010*/  IMAD.MOV.U32 R12, RZ, RZ, RZ ;  /* 0x000000ffff0c7224 */ /* 0x000fe400078e00ff */
[----:B------:R-:W-:Y:S02]  /*13020*/  IMAD.MOV.U32 R15, RZ, RZ, -0x1 ;  /* 0xffffffffff0f7424 */ /* 0x000fe400078e00ff */
[----:B------:R-:W-:-:S04]  /*13030*/  IMAD R25, R25, 0xc0, R21 ;  /* 0x000000c019197824 */ /* 0x000fc800078e0215 */
[----:B------:R-:W-:Y:S02]  /*13040*/  VIADD R8, R25, 0x20 ;  /* 0x0000002019087836 */ /* 0x000fe40000000000 */
[----:B--2---:R-:W-:Y:S02]  /*13050*/  IMAD R5, R11, R9, RZ ;  /* 0x000000090b057224 */ /* 0x004fe400078e02ff */
[----:B------:R-:W-:-:S03]  /*13060*/  IMAD.MOV.U32 R11, RZ, RZ, 0x1c1f ;  /* 0x00001c1fff0b7424 */ /* 0x000fc600078e00ff */
[----:B------:R-:W-:-:S13]  /*13070*/  ISETP.GE.AND P4, PT, R25, R5, PT ;  /* 0x000000051900720c */ /* 0x000fda0003f86270 */
[----:B-----5:R-:W-:Y:S05]  /*13080*/  WARPSYNC.COLLECTIVE R15, `(.L_x_343) ;  /* 0x000000000f087348 */ /* 0x020fea0003c00000 */
[----:B------:R0:W1:Y:S02]  /*13090*/  SHFL.IDX P6, R14, R13, R12, R11 ;  /* 0x0000000c0d0e7389 */ /* 0x00006400000c000b */
[----:B01---5:R-:W-:Y:S01]  /*130a0*/  ENDCOLLECTIVE ;  /* 0x000000000000791b */ /* 0x023fe20003800000 */
.L_x_343:
[----:B------:R-:W-:Y:S02]  /*130b0*/  IMAD.MOV.U32 R13, RZ, RZ, R0 ;  /* 0x000000ffff0d7224 */ /* 0x000fe400078e0000 */
[----:B------:R-:W-:-:S07]  /*130c0*/  IMAD.MOV.U32 R2, RZ, RZ, R14 ;  /* 0x000000ffff027224 */ /* 0x000fce00078e000e */
[----:B------:R-:W-:Y:S05]  /*130d0*/  WARPSYNC.COLLECTIVE R15, `(.L_x_344) ;  /* 0x000000000f087348 */ /* 0x000fea0003c00000 */
[----:B------:R0:W1:Y:S02]  /*130e0*/  SHFL.IDX P6, R14, R13, R12, R11 ;  /* 0x0000000c0d0e7389 */ /* 0x00006400000c000b */
[----:B01----:R-:W-:Y:S01]  /*130f0*/  ENDCOLLECTIVE ;  /* 0x000000000000791b */ /* 0x003fe20003800000 */
.L_x_344:
[----:B------:R-:W-:Y:S01]  /*13100*/  ULDC.64 UR4, c[0x0][0x208] ;  /* 0x0000820000047ab9 */ /* 0x000fe20000000a00 */
[----:B------:R-:W-:Y:S02]  /*13110*/  IMAD.MOV.U32 R13, RZ, RZ, R4 ;  /* 0x000000ffff0d7224 */ /* 0x000fe400078e0004 */
[----:B------:R-:W-:Y:S02]  /*13120*/  IMAD.MOV.U32 R12, RZ, RZ, 0x1 ;  /* 0x00000001ff0c7424 */ /* 0x000fe400078e00ff */
[----:B------:R-:W-:-:S05]  /*13130*/  IMAD.MOV.U32 R3, RZ, RZ, R14 ;  /* 0x000000ffff037224 */ /* 0x000fca00078e000e */
[----:B------:R-:W-:-:S05]  /*13140*/  @!P4 LEA R3, P3, R20, R3, 0x1 ;  /* 0x000000031403c211 */ /* 0x000fca00078608ff */
[----:B------:R-:W-:Y:S01]  /*13150*/  @!P4 IMAD.X R2, RZ, RZ, R2, P3 ;  /* 0x000000ffff02c224 */ /* 0x000fe200018e0602 */
[----:B------:R-:W-:-:S04]  /*13160*/  ISETP.GE.AND P3, PT, R8, R5, PT ;  /* 0x000000050800720c */ /* 0x000fc80003f66270 */
[----:B------:R-:W-:-:S04]  /*13170*/  @!P4 LOP3.LUT R3, R3, R2, RZ, 0x3c, !PT ;  /* 0x000000020303c212 */ /* 0x000fc800078e3cff */
[----:B------:R-:W-:-:S04]  /*13180*/  @!P4 LOP3.LUT R2, R3, R2, RZ, 0x3c, !PT ;  /* 0x000000020302c212 */ /* 0x000fc800078e3cff */
[----:B------:R-:W-:-:S05]  /*13190*/  @!P4 LOP3.LUT R3, R3, R2, RZ, 0x3c, !PT ;  /* 0x000000020303c212 */ /* 0x000fca00078e3cff */
[----:B------:R-:W-:Y:S01]  /*131a0*/  @!PT LDS RZ, [RZ] ;  /* 0x00000000fffff984 */ /* 0x000fe20000000800 */
[----:B------:R-:W-:Y:S01]  /*131b0*/  @!PT LDS RZ, [RZ] ;  /* 0x00000000fffff984 */ /* 0x000fe20000000800 */
[----:B------:R-:W-:Y:S01]  /*131c0*/  @!PT LDS RZ, [RZ] ;  /* 0x00000000fffff984 */ /* 0x000fe20000000800 */
[----:B------:R0:W-:Y:S04]  /*131d0*/  @!P4 LDGSTS.E.BYPASS.LTC128B.128 [R10+0xda00], desc[UR4][R2.64], !P2 ;  /* 0x0da00000020acfae */ /* 0x0001e8000d101d44 */
[----:B------:R0:W-:Y:S04]  /*131e0*/  @!P4 LDGSTS.E.BYPASS.LTC128B.128 [R10+0x10a00], desc[UR4][R2.64+0x40], !P1 ;  /* 0x10a00040020acfae */ /* 0x0001e8000c901d44 */
[----:B------:R0:W-:Y:S02]  /*131f0*/  @!P4 LDGSTS.E.BYPASS.LTC128B.128 [R10+0x13a00], desc[UR4][R2.64+0x80], !P0 ;  /* 0x13a00080020acfae */ /* 0x0001e4000c101d44 */
[----:B0-----:R-:W-:Y:S05]  /*13200*/  WARPSYNC.COLLECTIVE R15, `(.L_x_345) ;  /* 0x000000000f087348 */ /* 0x001fea0003c00000 */
[----:B------:R1:W2:Y:S02]  /*13210*/  SHFL.IDX P6, R14, R13, R12, R11 ;  /* 0x0000000c0d0e7389 */ /* 0x0002a400000c000b */
[----:B012---:R-:W-:Y:S01]  /*13220*/  ENDCOLLECTIVE ;  /* 0x000000000000791b */ /* 0x007fe20003800000 */
.L_x_345:
[----:B------:R-:W-:Y:S02]  /*13230*/  IMAD.MOV.U32 R13, RZ, RZ, R0 ;  /* 0x000000ffff0d7224 */ /* 0x000fe400078e0000 */
[----:B------:R-:W-:-:S07]  /*13240*/  IMAD.MOV.U32 R2, RZ, RZ, R14 ;  /* 0x000000ffff027224 */ /* 0x000fce00078e000e */
[----:B------:R-:W-:Y:S05]  /*13250*/  WARPSYNC.COLLECTIVE R15, `(.L_x_346) ;  /* 0x000000000f087348 */ /* 0x000fea0003c00000 */
[----:B------:R0:W1:Y:S02]  /*13260*/  SHFL.IDX P6, R14, R13, R12, R11 ;  /* 0x0000000c0d0e7389 */ /* 0x00006400000c000b */
[----:B01----:R-:W-:Y:S01]  /*13270*/  ENDCOLLECTIVE ;  /* 0x000000000000791b */ /* 0x003fe20003800000 */
.L_x_346:
[----:B------:R-:W-:Y:S01]  /*13280*/  ULDC.64 UR4, c[0x0][0x208] ;  /* 0x0000820000047ab9 */ /* 0x000fe20000000a00 */
[----:B------:R-:W-:Y:S02]  /*13290*/  IMAD.MOV.U32 R13, RZ, RZ, R4 ;  /* 0x000000ffff0d7224 */ /* 0x000fe400078e0004 */
[----:B------:R-:W-:Y:S02]  /*132a0*/  IMAD.MOV.U32 R12, RZ, RZ, 0x2 ;  /* 0x00000002ff0c7424 */ /* 0x000fe400078e00ff */
[----:B------:R-:W-:-:S05]  /*132b0*/  IMAD.MOV.U32 R3, RZ, RZ, R14 ;  /* 0x000000ffff037224 */ /* 0x000fca00078e000e */
[----:B------:R-:W-:-:S05]  /*132c0*/  @!P3 LEA R3, P4, R20, R3, 0x1 ;  /* 0x000000031403b211 */ /* 0x000fca00078808ff */
[----:B------:R-:W-:-:S05]  /*132d0*/  @!P3 IMAD.X R2, RZ, RZ, R2, P4 ;  /* 0x000000ffff02b224 */ /* 0x000fca00020e0602 */
        /* <DEDUP_REMOVED lines=12> */
.L_x_347:
[----:B------:R-:W-:-:S05]  /*133a0*/  VIADD R2, R25, 0x40 ;  /* 0x0000004019027836 */ /* 0x000fca0000000000 */
[----:B------:R-:W-:Y:S01]  /*133b0*/  ISETP.GE.AND P3, PT, R2, R5, PT ;  /* 0x000000050200720c */ /* 0x000fe20003f66270 */
[----:B------:R-:W-:Y:S02]  /*133c0*/  IMAD.MOV.U32 R13, RZ, RZ, R0 ;  /* 0x000000ffff0d7224 */ /* 0x000fe400078e0000 */
[----:B------:R-:W-:-:S10]  /*133d0*/  IMAD.MOV.U32 R2, RZ, RZ, R14 ;  /* 0x000000ffff027224 */ /* 0x000fd400078e000e */
[----:B------:R-:W-:Y:S05]  /*133e0*/  WARPSYNC.COLLECTIVE R15, `(.L_x_348) ;  /* 0x000000000f087348 */ /* 0x000fea0003c00000 */
[----:B------:R0:W1:Y:S02]  /*133f0*/  SHFL.IDX P6, R14, R13, R12, R11 ;  /* 0x0000000c0d0e7389 */ /* 0x00006400000c000b */
[----:B01----:R-:W-:Y:S01]  /*13400*/  ENDCOLLECTIVE ;  /* 0x000000000000791b */ /* 0x003fe20003800000 */
.L_x_348:
        /* <DEDUP_REMOVED lines=18> */
.L_x_349:
[----:B------:R-:W-:Y:S02]  /*13530*/  IMAD.MOV.U32 R13, RZ, RZ, R0 ;  /* 0x000000ffff0d7224 */ /* 0x000fe400078e0000 */
[----:B------:R-:W-:-:S05]  /*13540*/  VIADD R0, R25, 0x60 ;  /* 0x0000006019007836 */ /* 0x000fca0000000000 */
[----:B------:R-:W-:Y:S01]  /*13550*/  ISETP.GE.AND P3, PT, R0, R5, PT ;  /* 0x000000050000720c */ /* 0x000fe20003f66270 */
[----:B------:R-:W-:-:S12]  /*13560*/  IMAD.MOV.U32 R4, RZ, RZ, R14 ;  /* 0x000000ffff047224 */ /* 0x000fd800078e000e */
[----:B------:R-:W-:Y:S05]  /*13570*/  WARPSYNC.COLLECTIVE R15, `(.L_x_350) ;  /* 0x000000000f087348 */ /* 0x000fea0003c00000 */
[----:B------:R0:W1:Y:S02]  /*13580*/  SHFL.IDX P6, R14, R13, R12, R11 ;  /* 0x0000000c0d0e7389 */ /* 0x00006400000c000b */
[----:B01----:R-:W-:Y:S01]  /*13590*/  ENDCOLLECTIVE ;  /* 0x000000000000791b */ /* 0x003fe20003800000 */
.L_x_350:
[----:B------:R-:W-:Y:S01]  /*135a0*/  ULDC.64 UR4, c[0x0][0x208] ;  /* 0x0000820000047ab9 */ /* 0x000fe20000000a00 */
[----:B------:R-:W-:Y:S02]  /*135b0*/  IMAD.MOV.U32 R13, RZ, RZ, R6 ;  /* 0x000000ffff0d7224 */ /* 0x000fe400078e0006 */
[----:B------:R-:W-:Y:S02]  /*135c0*/  IMAD.MOV.U32 R12, RZ, RZ, RZ ;  /* 0x000000ffff0c7224 */ /* 0x000fe400078e00ff */
[----:B------:R-:W-:-:S05]  /*135d0*/  IMAD.MOV.U32 R2, RZ, RZ, R14 ;  /* 0x000000ffff027224 */ /* 0x000fca00078e000e */
[----:B------:R-:W-:-:S05]  /*135e0*/  @!P3 LEA R2, P5, R20, R2, 0x1 ;  /* 0x000000021402b211 */ /* 0x000fca00078a08ff */
[----:B------:R-:W-:-:S05]  /*135f0*/  @!P3 IMAD.X R3, RZ, RZ, R4, P5 ;  /* 0x000000ffff03b224 */ /* 0x000fca00028e0604 */
        /* <DEDUP_REMOVED lines=9> */
.L_x_351:
[----:B------:R-:W-:-:S05]  /*13690*/  VIADD R2, R25, 0x80 ;  /* 0x0000008019027836 */ /* 0x000fca0000000000 */
[----:B------:R-:W-:Y:S01]  /*136a0*/  ISETP.GE.AND P3, PT, R2, R5, PT ;  /* 0x000000050200720c */ /* 0x000fe20003f66270 */
[----:B------:R-:W-:Y:S02]  /*136b0*/  IMAD.MOV.U32 R13, RZ, RZ, R7 ;  /* 0x000000ffff0d7224 */ /* 0x000fe400078e0007 */
[----:B------:R-:W-:-:S10]  /*136c0*/  IMAD.MOV.U32 R0, RZ, RZ, R14 ;  /* 0x000000ffff007224 */ /* 0x000fd400078e000e */
[----:B------:R-:W-:Y:S05]  /*136d0*/  WARPSYNC.COLLECTIVE R15, `(.L_x_352) ;  /* 0x000000000f087348 */ /* 0x000fea0003c00000 */
[----:B------:R0:W1:Y:S02]  /*136e0*/  SHFL.IDX P6, R14, R13, R12, R11 ;  /* 0x0000000c0d0e7389 */ /* 0x00006400000c000b */
[----:B01----:R-:W-:Y:S01]  /*136f0*/  ENDCOLLECTIVE ;  /* 0x000000000000791b */ /* 0x003fe20003800000 */
.L_x_352:
[----:B------:R-:W-:Y:S01]  /*13700*/  ULDC.64 UR4, c[0x0][0x208] ;  /* 0x0000820000047ab9 */ /* 0x000fe20000000a00 */
[----:B------:R-:W-:Y:S02]  /*13710*/  IMAD.MOV.U32 R13, RZ, RZ, R6 ;  /* 0x000000ffff0d7224 */ /* 0x000fe400078e0006 */
[----:B------:R-:W-:Y:S02]  /*13720*/  IMAD.MOV.U32 R12, RZ, RZ, 0x1 ;  /* 0x00000001ff0c7424 */ /* 0x000fe400078e00ff */
[----:B------:R-:W-:-:S05]  /*13730*/  IMAD.MOV.U32 R4, RZ, RZ, R14 ;  /* 0x000000ffff047224 */ /* 0x000fca00078e000e */
[----:B------:R-:W-:-:S05]  /*13740*/  @!P3 LEA R4, P5, R20, R4, 0x1 ;  /* 0x000000041404b211 */ /* 0x000fca00078a08ff */
[----:B------:R-:W-:Y:S02]  /*13750*/  @!P3 IMAD.X R0, RZ, RZ, R0, P5 ;  /* 0x000000ffff00b224 */ /* 0x000fe400028e0600 */
[----:B------:R-:W-:Y:S02]  /*13760*/  @!P3 IMAD.MOV.U32 R2, RZ, RZ, R4 ;  /* 0x000000ffff02b224 */ /* 0x000fe400078e0004 */
[----:B------:R-:W-:-:S05]  /*13770*/  @!P3 IMAD.MOV.U32 R3, RZ, RZ, R0 ;  /* 0x000000ffff03b224 */ /* 0x000fca00078e0000 */
        /* <DEDUP_REMOVED lines=9> */
.L_x_353:
[----:B------:R-:W-:Y:S02]  /*13810*/  IMAD.MOV.U32 R13, RZ, RZ, R7 ;  /* 0x000000ffff0d7224 */ /* 0x000fe400078e0007 */
[----:B------:R-:W-:-:S07]  /*13820*/  IMAD.MOV.U32 R6, RZ, RZ, R14 ;  /* 0x000000ffff067224 */ /* 0x000fce00078e000e */
[----:B------:R-:W-:Y:S05]  /*13830*/  WARPSYNC.COLLECTIVE R15, `(.L_x_354) ;  /* 0x000000000f087348 */ /* 0x000fea0003c00000 */
[----:B------:R0:W1:Y:S02]  /*13840*/  SHFL.IDX P6, R14, R13, R12, R11 ;  /* 0x0000000c0d0e7389 */ /* 0x00006400000c000b */
[----:B01----:R-:W-:Y:S01]  /*13850*/  ENDCOLLECTIVE ;  /* 0x000000000000791b */ /* 0x003fe20003800000 */
.L_x_354:
[----:B------:R-:W-:Y:S01]  /*13860*/  IMAD.MOV.U32 R2, RZ, RZ, R14 ;  /* 0x000000ffff027224 */ /* 0x000fe200078e000e */
[----:B------:R-:W-:Y:S06]  /*13870*/  BRA `(.L_x_355) ;  /* 0xffffffb800247947 */ /* 0x000fec000383ffff */
.L_x_243:
[----:B-1----:R1:W2:Y:S02]  /*13880*/  SYNCS.PHASECHK.TRANS64.TRYWAIT P0, [R17+URZ+0x31c20], R0 ;  /* 0x031c2000110075a7 */ /* 0x0022a4000800017f */
[----:B--2---:R-:W-:Y:S05]  /*13890*/  @!P0 NANOSLEEP.SYNCS 0x989680 ;  /* 0x009896800000895d */ /* 0x004fea0003900000 */
[----:B------:R-:W2:Y:S02]  /*138a0*/  @!P0 SYNCS.PHASECHK.TRANS64 P0, [R17+URZ+0x31c20], R0 ;  /* 0x031c2000110085a7 */ /* 0x000ea4000800007f */
[----:B--2---:R-:W-:Y:S05]  /*138b0*/  @!P0 BRA `(.L_x_243) ;  /* 0xfffffffc00f08947 */ /* 0x004fea000383ffff */
[----:B------:R-:W-:Y:S05]  /*138c0*/  BRA `(.L_x_356) ;  /* 0xffffffb800907947 */ /* 0x000fea000383ffff */
.L_x_252:
[----:B-1----:R1:W2:Y:S02]  /*138d0*/  SYNCS.PHASECHK.TRANS64.TRYWAIT P0, [R3+URZ+0x31c40], R2 ;  /* 0x031c4002030075a7 */ /* 0x0022a4000800017f */
[----:B--2---:R-:W-:Y:S05]  /*138e0*/  @!P0 NANOSLEEP.SYNCS 0x989680 ;  /* 0x009896800000895d */ /* 0x004fea0003900000 */
[----:B------:R-:W2:Y:S02]  /*138f0*/  @!P0 SYNCS.PHASECHK.TRANS64 P0, [R3+URZ+0x31c40], R2 ;  /* 0x031c4002030085a7 */ /* 0x000ea4000800007f */
[----:B--2---:R-:W-:Y:S05]  /*13900*/  @!P0 BRA `(.L_x_252) ;  /* 0xfffffffc00f08947 */ /* 0x004fea000383ffff */
[----:B------:R-:W-:Y:S05]  /*13910*/  BRA `(.L_x_357) ;  /* 0xffffffbc00647947 */ /* 0x000fea000383ffff */
.L_x_259:
[----:B0-----:R0:W1:Y:S02]  /*13920*/  SYNCS.PHASECHK.TRANS64.TRYWAIT P0, [R3+URZ+0x60], R2 ;  /* 0x00006002030075a7 */ /* 0x001064000800017f */
[----:B-1----:R-:W-:Y:S05]  /*13930*/  @!P0 NANOSLEEP.SYNCS 0x989680 ;  /* 0x009896800000895d */ /* 0x002fea0003900000 */
[----:B------:R-:W1:Y:S02]  /*13940*/  @!P0 SYNCS.PHASECHK.TRANS64 P0, [R3+URZ+0x60], R2 ;  /* 0x00006002030085a7 */ /* 0x000e64000800007f */
[----:B-1----:R-:W-:Y:S05]  /*13950*/  @!P0 BRA `(.L_x_259) ;  /* 0xfffffffc00f08947 */ /* 0x002fea000383ffff */
[----:B------:R-:W-:Y:S05]  /*13960*/  BRA `(.L_x_358) ;  /* 0xffffffc000707947 */ /* 0x000fea000383ffff */
.L_x_269:
[----:B-1----:R1:W2:Y:S02]  /*13970*/  SYNCS.PHASECHK.TRANS64.TRYWAIT P0, [R3+URZ+0x31c40], R2 ;  /* 0x031c4002030075a7 */ /* 0x0022a4000800017f */
[----:B--2---:R-:W-:Y:S05]  /*13980*/  @!P0 NANOSLEEP.SYNCS 0x989680 ;  /* 0x009896800000895d */ /* 0x004fea0003900000 */
[----:B------:R-:W2:Y:S02]  /*13990*/  @!P0 SYNCS.PHASECHK.TRANS64 P0, [R3+URZ+0x31c40], R2 ;  /* 0x031c4002030085a7 */ /* 0x000ea4000800007f */
[----:B--2---:R-:W-:Y:S05]  /*139a0*/  @!P0 BRA `(.L_x_269) ;  /* 0xfffffffc00f08947 */ /* 0x004fea000383ffff */
[----:B------:R-:W-:Y:S05]  /*139b0*/  BRA `(.L_x_359) ;  /* 0xffffffc8002c7947 */ /* 0x000fea000383ffff */
.L_x_276:
[----:B0-----:R0:W1:Y:S02]  /*139c0*/  SYNCS.PHASECHK.TRANS64.TRYWAIT P0, [R12+URZ+0x60], R28 ;  /* 0x0000601c0c0075a7 */ /* 0x001064000800017f */
[----:B-1----:R-:W-:Y:S05]  /*139d0*/  @!P0 NANOSLEEP.SYNCS 0x989680 ;  /* 0x009896800000895d */ /* 0x002fea0003900000 */
[----:B------:R-:W1:Y:S02]  /*139e0*/  @!P0 SYNCS.PHASECHK.TRANS64 P0, [R12+URZ+0x60], R28 ;  /* 0x0000601c0c0085a7 */ /* 0x000e64000800007f */
[----:B-1----:R-:W-:Y:S05]  /*139f0*/  @!P0 BRA `(.L_x_276) ;  /* 0xfffffffc00f08947 */ /* 0x002fea000383ffff */
[----:B------:R-:W-:Y:S05]  /*13a00*/  BRA `(.L_x_360) ;  /* 0xffffffcc00387947 */ /* 0x000fea000383ffff */
.L_x_286:
[----:B-1----:R1:W2:Y:S02]  /*13a10*/  SYNCS.PHASECHK.TRANS64.TRYWAIT P0, [R2+URZ+0x31c40], R3 ;  /* 0x031c4003020075a7 */ /* 0x0022a4000800017f */
[----:B--2---:R-:W-:Y:S05]  /*13a20*/  @!P0 NANOSLEEP.SYNCS 0x989680 ;  /* 0x009896800000895d */ /* 0x004fea0003900000 */
[----:B------:R-:W2:Y:S02]  /*13a30*/  @!P0 SYNCS.PHASECHK.TRANS64 P0, [R2+URZ+0x31c40], R3 ;  /* 0x031c4003020085a7 */ /* 0x000ea4000800007f */
[----:B--2---:R-:W-:Y:S05]  /*13a40*/  @!P0 BRA `(.L_x_286) ;  /* 0xfffffffc00f08947 */ /* 0x004fea000383ffff */
[----:B------:R-:W-:Y:S05]  /*13a50*/  BRA `(.L_x_361) ;  /* 0xffffffd000c47947 */ /* 0x000fea000383ffff */
.L_x_293:
[----:B0-----:R0:W1:Y:S02]  /*13a60*/  SYNCS.PHASECHK.TRANS64.TRYWAIT P0, [R7+URZ+0x60], R2 ;  /* 0x00006002070075a7 */ /* 0x001064000800017f */
[----:B-1----:R-:W-:Y:S05]  /*13a70*/  @!P0 NANOSLEEP.SYNCS 0x989680 ;  /* 0x009896800000895d */ /* 0x002fea0003900000 */
[----:B------:R-:W1:Y:S02]  /*13a80*/  @!P0 SYNCS.PHASECHK.TRANS64 P0, [R7+URZ+0x60], R2 ;  /* 0x00006002070085a7 */ /* 0x000e64000800007f */
[----:B-1----:R-:W-:Y:S05]  /*13a90*/  @!P0 BRA `(.L_x_293) ;  /* 0xfffffffc00f08947 */ /* 0x002fea000383ffff */
[----:B------:R-:W-:Y:S05]  /*13aa0*/  BRA `(.L_x_362) ;  /* 0xffffffd400d47947 */ /* 0x000fea000383ffff */
.L_x_305:
[----:B-1----:R1:W2:Y:S02]  /*13ab0*/  SYNCS.PHASECHK.TRANS64.TRYWAIT P0, [R3+URZ+0x31c60], R0 ;  /* 0x031c6000030075a7 */ /* 0x0022a4000800017f */
[----:B--2---:R-:W-:Y:S05]  /*13ac0*/  @!P0 NANOSLEEP.SYNCS 0x989680 ;  /* 0x009896800000895d */ /* 0x004fea0003900000 */
[----:B------:R-:W2:Y:S02]  /*13ad0*/  @!P0 SYNCS.PHASECHK.TRANS64 P0, [R3+URZ+0x31c60], R0 ;  /* 0x031c6000030085a7 */ /* 0x000ea4000800007f */
[----:B--2---:R-:W-:Y:S05]  /*13ae0*/  @!P0 BRA `(.L_x_305) ;  /* 0xfffffffc00f08947 */ /* 0x004fea000383ffff */
[----:B------:R-:W-:Y:S05]  /*13af0*/  BRA `(.L_x_363) ;  /* 0xffffffdc004c7947 */ /* 0x000fea000383ffff */
.L_x_313:
[----:B------:R-:W-:Y:S01]  /*13b00*/  BSSY B0, `(.L_x_364) ;  /* 0x0000008000007945 */ /* 0x000fe20003800000 */
[----:B------:R-:W-:Y:S02]  /*13b10*/  IMAD.MOV.U32 R13, RZ, RZ, R24 ;  /* 0x000000ffff0d7224 */ /* 0x000fe400078e0018 */
[----:B------:R-:W-:Y:S02]  /*13b20*/  IMAD.MOV.U32 R12, RZ, RZ, RZ ;  /* 0x000000ffff0c7224 */ /* 0x000fe400078e00ff */
[----:B------:R-:W-:Y:S02]  /*13b30*/  IMAD.MOV.U32 R11, RZ, RZ, 0x1f ;  /* 0x0000001fff0b7424 */ /* 0x000fe400078e00ff */
[----:B------:R-:W-:-:S07]  /*13b40*/  IMAD.MOV.U32 R15, RZ, RZ, -0x1 ;  /* 0xffffffffff0f7424 */ /* 0x000fce00078e00ff */
[----:B0-2---:R-:W-:Y:S05]  /*13b50*/  WARPSYNC.COLLECTIVE R15, `(.L_x_365) ;  /* 0x000000000f087348 */ /* 0x005fea0003c00000 */
[----:B------:R1:W3:Y:S02]  /*13b60*/  SHFL.IDX P6, R14, R13, R12, R11 ;  /* 0x0000000c0d0e7389 */ /* 0x0002e400000c000b */
[----:B0123--:R-:W-:Y:S01]  /*13b70*/  ENDCOLLECTIVE ;  /* 0x000000000000791b */ /* 0x00ffe20003800000 */
.L_x_365:
[----:B------:R-:W-:Y:S05]  /*13b80*/  BSYNC B0 ;  /* 0x0000000000007941 */ /* 0x000fea0003800000 */
.L_x_364:
[----:B------:R-:W-:Y:S02]  /*13b90*/  IMAD.MOV.U32 R13, RZ, RZ, R24 ;  /* 0x000000ffff0d7224 */ /* 0x000fe400078e0018 */
[----:B------:R-:W-:Y:S02]  /*13ba0*/  IMAD.MOV.U32 R12, RZ, RZ, 0x1 ;  /* 0x00000001ff0c7424 */ /* 0x000fe400078e00ff */
[----:B------:R-:W-:Y:S02]  /*13bb0*/  IMAD.MOV.U32 R11, RZ, RZ, 0x1f ;  /* 0x0000001fff0b7424 */ /* 0x000fe400078e00ff */
[----:B------:R-:W-:Y:S02]  /*13bc0*/  IMAD.MOV.U32 R15, RZ, RZ, -0x1 ;  /* 0xffffffffff0f7424 */ /* 0x000fe400078e00ff */
[----:B------:R-:W-:Y:S02]  /*13bd0*/  IMAD.IADD R7, R27, 0x1, R9 ;  /* 0x000000011b077824 */ /* 0x000fe400078e0209 */
[----:B------:R-:W-:-:S07]  /*13be0*/  IMAD.MOV.U32 R0, RZ, RZ, R14 ;  /* 0x000000ffff007224 */ /* 0x000fce00078e000e */
[----:B------:R-:W-:Y:S05]  /*13bf0*/  WARPSYNC.COLLECTIVE R15, `(.L_x_366) ;  /* 0x000000000f087348 */ /* 0x000fea0003c00000 */
[----:B------:R0:W1:Y:S02]  /*13c00*/  SHFL.IDX P6, R14, R13, R12, R11 ;  /* 0x0000000c0d0e7389 */ /* 0x00006400000c000b */
[----:B01----:R-:W-:Y:S01]  /*13c10*/  ENDCOLLECTIVE ;  /* 0x000000000000791b */ /* 0x003fe20003800000 */
.L_x_366:
[----:B------:R-:W-:Y:S01]  /*13c20*/  ULDC UR4, c[0x0][0xc3c] ;  /* 0x00030f0000047ab9 */ /* 0x000fe20000000800 */
[----:B------:R-:W-:Y:S01]  /*13c30*/  ULDC.64 UR6, c[0x0][0x208] ;  /* 0x0000820000067ab9 */ /* 0x000fe20000000a00 */
[----:B------:R-:W-:-:S13]  /*13c40*/  ISETP.GE.OR P1, PT, R7, UR4, !P0 ;  /* 0x0000000407007c0c */ /* 0x000fda000c726670 */
[----:B------:R-:W0:Y:S08]  /*13c50*/  @!P1 LDC.64 R2, c[0x0][0xc80] ;  /* 0x00032000ff029b82 */ /* 0x000e300000000a00 */
[----:B------:R-:W1:Y:S01]  /*13c60*/  @!P1 LDC.64 R4, c[0x0][0xc78] ;  /* 0x00031e00ff049b82 */ /* 0x000e620000000a00 */
[----:B------:R-:W-:Y:S02]  /*13c70*/  IMAD.MOV.U32 R11, RZ, RZ, RZ ;  /* 0x000000ffff0b7224 */ /* 0x000fe400078e00ff */
[----:B------:R-:W-:-:S02]  /*13c80*/  IMAD.MOV.U32 R6, RZ, RZ, R14 ;  /* 0x000000ffff067224 */ /* 0x000fc400078e000e */
        /* <DEDUP_REMOVED lines=8> */
[----:B------:R-:W-:Y:S01]  /*13d10*/  IMAD.MOV.U32 R24, RZ, RZ, RZ ;  /* 0x000000ffff187224 */ /* 0x000fe200078e00ff */
[C---:B------:R-:W-:Y:S02]  /*13d20*/  ISETP.GE.U32.AND P4, PT, R9.reuse, 0x8, PT ;  /* 0x000000080900780c */ /* 0x040fe40003f86070 */
[C---:B------:R-:W-:Y:S01]  /*13d30*/  ISETP.GE.U32.AND P5, PT, R9.reuse, 0x10, PT ;  /* 0x000000100900780c */ /* 0x040fe20003fa6070 */
[----:B--2---:R-:W-:Y:S02]  /*13d40*/  @!P1 IMAD.MOV.U32 R7, RZ, RZ, R8 ;  /* 0x000000ffff079224 */ /* 0x004fe400078e0008 */
[----:B---3--:R-:W-:Y:S01]  /*13d50*/  @!P1 IMAD.MOV.U32 R4, RZ, RZ, R5 ;  /* 0x000000ffff049224 */ /* 0x008fe200078e0005 */
[----:B------:R-:W-:-:S03]  /*13d60*/  ISETP.NE.AND P1, PT, R9, RZ, PT ;  /* 0x000000ff0900720c */ /* 0x000fc60003f25270 */
[----:B------:R-:W-:-:S10]  /*13d70*/  IMAD R13, R4, R7, RZ ;  /* 0x00000007040d7224 */ /* 0x000fd400078e02ff */
[----:B------:R-:W-:Y:S05]  /*13d80*/  WARPSYNC.COLLECTIVE R15, `(.L_x_367) ;  /* 0x000000000f087348 */ /* 0x000fea0003c00000 */
[----:B------:R0:W1:Y:S02]  /*13d90*/  SHFL.UP P6, R14, R13, R12, R11 ;  /* 0x0400000c0d0e7389 */ /* 0x00006400000c000b */
[----:B01----:R-:W-:Y:S01]  /*13da0*/  ENDCOLLECTIVE ;  /* 0x000000000000791b */ /* 0x003fe20003800000 */
.L_x_367:
[----:B------:R-:W-:Y:S01]  /*13db0*/  IMAD.MOV.U32 R12, RZ, RZ, 0x2 ;  /* 0x00000002ff0c7424 */ /* 0x000fe200078e00ff */
[----:B------:R-:W-:-:S05]  /*13dc0*/  SEL R14, R14, RZ, P1 ;  /* 0x000000ff0e0e7207 */ /* 0x000fca0000800000 */
[----:B------:R-:W-:-:S04]  /*13dd0*/  IMAD.IADD R5, R13, 0x1, R14 ;  /* 0x000000010d057824 */ /* 0x000fc800078e020e */
[----:B------:R-:W-:-:S07]  /*13de0*/  IMAD.MOV.U32 R13, RZ, RZ, R5 ;  /* 0x000000ffff0d7224 */ /* 0x000fce00078e0005 */
[----:B------:R-:W-:Y:S05]  /*13df0*/  WARPSYNC.COLLECTIVE R15, `(.L_x_368) ;  /* 0x000000000f087348 */ /* 0x000fea0003c00000 */
[----:B------:R0:W1:Y:S02]  /*13e00*/  SHFL.UP P6, R14, R13, R12, R11 ;  /* 0x0400000c0d0e7389 */ /* 0x00006400000c000b */
[----:B01----:R-:W-:Y:S01]  /*13e10*/  ENDCOLLECTIVE ;  /* 0x000000000000791b */ /* 0x003fe20003800000 */
.L_x_368:
[----:B------:R-:W-:Y:S01]  /*13e20*/  IMAD.MOV.U32 R12, RZ, RZ, 0x4 ;  /* 0x00000004ff0c7424 */ /* 0x000fe200078e00ff */
[----:B------:R-:W-:-:S05]  /*13e30*/  SEL R2, R14, RZ, P2 ;  /* 0x000000ff0e027207 */ /* 0x000fca0001000000 */
[----:B------:R-:W-:-:S04]  /*13e40*/  IMAD.IADD R2, R5, 0x1, R2 ;  /* 0x0000000105027824 */ /* 0x000fc800078e0202 */
[----:B------:R-:W-:-:S07]  /*13e50*/  IMAD.MOV.U32 R13, RZ, RZ, R2 ;  /* 0x000000ffff0d7224 */ /* 0x000fce00078e0002 */
[----:B------:R-:W-:Y:S05]  /*13e60*/  WARPSYNC.COLLECTIVE R15, `(.L_x_369) ;  /* 0x000000000f087348 */ /* 0x000fea0003c00000 */
[----:B------:R0:W1:Y:S02]  /*13e70*/  SHFL.UP P6, R14, R13, R12, R11 ;  /* 0x0400000c0d0e7389 */ /* 0x00006400000c000b */
[----:B01----:R-:W-:Y:S01]  /*13e80*/  ENDCOLLECTIVE ;  /* 0x000000000000791b */ /* 0x003fe20003800000 */
.L_x_369:
[----:B------:R-:W-:Y:S01]  /*13e90*/  IMAD.MOV.U32 R12, RZ, RZ, 0x8 ;  /* 0x00000008ff0c7424 */ /* 0x000fe200078e00ff */
[----:B------:R-:W-:-:S05]  /*13ea0*/  SEL R3, R14, RZ, P3 ;  /* 0x000000ff0e037207 */ /* 0x000fca0001800000 */
[----:B------:R-:W-:-:S04]  /*13eb0*/  IMAD.IADD R8, R2, 0x1, R3 ;  /* 0x0000000102087824 */ /* 0x000fc800078e0203 */
[----:B------:R-:W-:-:S07]  /*13ec0*/  IMAD.MOV.U32 R13, RZ, RZ, R8 ;  /* 0x000000ffff0d7224 */ /* 0x000fce00078e0008 */
[----:B------:R-:W-:Y:S05]  /*13ed0*/  WARPSYNC.COLLECTIVE R15, `(.L_x_370) ;  /* 0x000000000f087348 */ /* 0x000fea0003c00000 */
[----:B------:R0:W1:Y:S02]  /*13ee0*/  SHFL.UP P6, R14, R13, R12, R11 ;  /* 0x0400000c0d0e7389 */ /* 0x00006400000c000b */
[----:B01----:R-:W-:Y:S01]  /*13ef0*/  ENDCOLLECTIVE ;  /* 0x000000000000791b */ /* 0x003fe20003800000 */
.L_x_370:
[----:B------:R-:W-:Y:S01]  /*13f00*/  IMAD.MOV.U32 R12, RZ, RZ, 0x10 ;  /* 0x00000010ff0c7424 */ /* 0x000fe200078e00ff */
[----:B------:R-:W-:-:S05]  /*13f10*/  SEL R5, R14, RZ, P4 ;  /* 0x000000ff0e057207 */ /* 0x000fca0002000000 */
[----:B------:R-:W-:-:S04]  /*13f20*/  IMAD.IADD R5, R8, 0x1, R5 ;  /* 0x0000000108057824 */ /* 0x000fc800078e0205 */
[----:B------:R-:W-:-:S07]  /*13f30*/  IMAD.MOV.U32 R13, RZ, RZ, R5 ;  /* 0x000000ffff0d7224 */ /* 0x000fce00078e0005 */
[----:B------:R-:W-:Y:S05]  /*13f40*/  WARPSYNC.COLLECTIVE R15, `(.L_x_371) ;  /* 0x000000000f087348 */ /* 0x000fea0003c00000 */
[----:B------:R0:W1:Y:S02]  /*13f50*/  SHFL.UP P6, R14, R13, R12, R11 ;  /* 0x0400000c0d0e7389 */ /* 0x00006400000c000b */
[----:B01----:R-:W-:Y:S01]  /*13f60*/  ENDCOLLECTIVE ;  /* 0x000000000000791b */ /* 0x003fe20003800000 */
.L_x_371:
[----:B------:R-:W-:Y:S02]  /*13f70*/  IMAD.MOV.U32 R12, RZ, RZ, 0x1f ;  /* 0x0000001fff0c7424 */ /* 0x000fe400078e00ff */
[----:B------:R-:W-:Y:S01]  /*13f80*/  IMAD.MOV.U32 R11, RZ, RZ, 0x1f ;  /* 0x0000001fff0b7424 */ /* 0x000fe200078e00ff */
[----:B------:R-:W-:-:S05]  /*13f90*/  SEL R14, R14, RZ, P5 ;  /* 0x000000ff0e0e7207 */ /* 0x000fca0002800000 */
[----:B------:R-:W-:-:S04]  /*13fa0*/  IMAD.IADD R3, R5, 0x1, R14 ;  /* 0x0000000105037824 */ /* 0x000fc800078e020e */
[----:B------:R-:W-:-:S07]  /*13fb0*/  IMAD.MOV.U32 R13, RZ, RZ, R3 ;  /* 0x000000ffff0d7224 */ /* 0x000fce00078e0003 */
[----:B------:R-:W-:Y:S05]  /*13fc0*/  WARPSYNC.COLLECTIVE R15, `(.L_x_372) ;  /* 0x000000000f087348 */ /* 0x000fea0003c00000 */
[----:B------:R0:W1:Y:S02]  /*13fd0*/  SHFL.IDX P6, R14, R13, R12, R11 ;  /* 0x0000000c0d0e7389 */ /* 0x00006400000c000b */
[----:B01----:R-:W-:Y:S01]  /*13fe0*/  ENDCOLLECTIVE ;  /* 0x000000000000791b */ /* 0x003fe20003800000 */
.L_x_372:
[----:B------:R-:W-:Y:S05]  /*13ff0*/  BRA `(.L_x_373) ;  /* 0xffffffdc00f87947 */ /* 0x000fea000383ffff */
.L_x_316:
[----:B------:R-:W-:Y:S01]  /*14000*/  BSSY B0, `(.L_x_374) ;  /* 0x0000007000007945 */ /* 0x000fe20003800000 */
[----:B------:R-:W-:Y:S02]  /*14010*/  IMAD.MOV.U32 R12, RZ, RZ, 0x1 ;  /* 0x00000001ff0c7424 */ /* 0x000fe400078e00ff */
[----:B------:R-:W-:Y:S02]  /*14020*/  IMAD.MOV.U32 R11, RZ, RZ, RZ ;  /* 0x000000ffff0b7224 */ /* 0x000fe400078e00ff */
[----:B------:R-:W-:-:S07]  /*14030*/  IMAD.MOV.U32 R15, RZ, RZ, -0x1 ;  /* 0xffffffffff0f7424 */ /* 0x000fce00078e00ff */
[----:B------:R-:W-:Y:S05]  /*14040*/  WARPSYNC.COLLECTIVE R15, `(.L_x_375) ;  /* 0x000000000f087348 */ /* 0x000fea0003c00000 */
[----:B------:R0:W1:Y:S02]  /*14050*/  SHFL.UP P6, R14, R13, R12, R11 ;  /* 0x0400000c0d0e7389 */ /* 0x00006400000c000b */
[----:B01----:R-:W-:Y:S01]  /*14060*/  ENDCOLLECTIVE ;  /* 0x000000000000791b */ /* 0x003fe20003800000 */
.L_x_375:
[----:B------:R-:W-:Y:S05]  /*14070*/  BSYNC B0 ;  /* 0x0000000000007941 */ /* 0x000fea0003800000 */
.L_x_374:
[----:B------:R-:W-:Y:S01]  /*14080*/  SEL R14, R14, RZ, P1 ;  /* 0x000000ff0e0e7207 */ /* 0x000fe20000800000 */
[----:B------:R-:W-:Y:S02]  /*14090*/  IMAD.MOV.U32 R12, RZ, RZ, 0x2 ;  /* 0x00000002ff0c7424 */ /* 0x000fe400078e00ff */
[----:B------:R-:W-:Y:S02]  /*140a0*/  IMAD.MOV.U32 R11, RZ, RZ, RZ ;  /* 0x000000ffff0b7224 */ /* 0x000fe400078e00ff */
[----:B------:R-:W-:Y:S02]  /*140b0*/  IMAD.IADD R13, R13, 0x1, R14 ;  /* 0x000000010d0d7824 */ /* 0x000fe400078e020e */
[----:B------:R-:W-:-:S07]  /*140c0*/  IMAD.MOV.U32 R15, RZ, RZ, -0x1 ;  /* 0xffffffffff0f7424 */ /* 0x000fce00078e00ff */
[----:B------:R-:W-:Y:S05]  /*140d0*/  WARPSYNC.COLLECTIVE R15, `(.L_x_376) ;  /* 0x000000000f087348 */ /* 0x000fea0003c00000 */
[----:B------:R0:W1:Y:S02]  /*140e0*/  SHFL.UP P6, R14, R13, R12, R11 ;  /* 0x0400000c0d0e7389 */ /* 0x00006400000c000b */
[----:B01----:R-:W-:Y:S01]  /*140f0*/  ENDCOLLECTIVE ;  /* 0x000000000000791b */ /* 0x003fe20003800000 */
.L_x_376:
[----:B------:R-:W-:Y:S01]  /*14100*/  IMAD.MOV.U32 R12, RZ, RZ, 0x4 ;  /* 0x00000004ff0c7424 */ /* 0x000fe200078e00ff */
[----:B------:R-:W-:-:S05]  /*14110*/  SEL R2, R14, RZ, P2 ;  /* 0x000000ff0e027207 */ /* 0x000fca0001000000 */
[----:B------:R-:W-:-:S04]  /*14120*/  IMAD.IADD R2, R13, 0x1, R2 ;  /* 0x000000010d027824 */ /* 0x000fc800078e0202 */
[----:B------:R-:W-:-:S07]  /*14130*/  IMAD.MOV.U32 R13, RZ, RZ, R2 ;  /* 0x000000ffff0d7224 */ /* 0x000fce00078e0002 */
[----:B------:R-:W-:Y:S05]  /*14140*/  WARPSYNC.COLLECTIVE R15, `(.L_x_377) ;  /* 0x000000000f087348 */ /* 0x000fea0003c00000 */
[----:B------:R0:W1:Y:S02]  /*14150*/  SHFL.UP P6, R14, R13, R12, R11 ;  /* 0x0400000c0d0e7389 */ /* 0x00006400000c000b */
[----:B01----:R-:W-:Y:S01]  /*14160*/  ENDCOLLECTIVE ;  /* 0x000000000000791b */ /* 0x003fe20003800000 */
.L_x_377:
[----:B------:R-:W-:Y:S01]  /*14170*/  IMAD.MOV.U32 R12, RZ, RZ, 0x8 ;  /* 0x00000008ff0c7424 */ /* 0x000fe200078e00ff */
[----:B------:R-:W-:-:S05]  /*14180*/  SEL R3, R14, RZ, P3 ;  /* 0x000000ff0e037207 */ /* 0x000fca0001800000 */
[----:B------:R-:W-:-:S04]  /*14190*/  IMAD.IADD R3, R2, 0x1, R3 ;  /* 0x0000000102037824 */ /* 0x000fc800078e0203 */
[----:B------:R-:W-:-:S07]  /*141a0*/  IMAD.MOV.U32 R13, RZ, RZ, R3 ;  /* 0x000000ffff0d7224 */ /* 0x000fce00078e0003 */
[----:B------:R-:W-:Y:S05]  /*141b0*/  WARPSYNC.COLLECTIVE R15, `(.L_x_378) ;  /* 0x000000000f087348 */ /* 0x000fea0003c00000 */
[----:B------:R0:W1:Y:S02]  /*141c0*/  SHFL.UP P6, R14, R13, R12, R11 ;  /* 0x0400000c0d0e7389 */ /* 0x00006400000c000b */
[----:B01----:R-:W-:Y:S01]  /*141d0*/  ENDCOLLECTIVE ;  /* 0x000000000000791b */ /* 0x003fe20003800000 */
.L_x_378:
[----:B------:R-:W-:Y:S01]  /*141e0*/  IMAD.MOV.U32 R12, RZ, RZ, 0x10 ;  /* 0x00000010ff0c7424 */ /* 0x000fe200078e00ff */
[----:B------:R-:W-:-:S05]  /*141f0*/  SEL R14, R14, RZ, P4 ;  /* 0x000000ff0e0e7207 */ /* 0x000fca0002000000 */
[----:B------:R-:W-:-:S04]  /*14200*/  IMAD.IADD R5, R3, 0x1, R14 ;  /* 0x0000000103057824 */ /* 0x000fc800078e020e */
[----:B------:R-:W-:-:S07]  /*14210*/  IMAD.MOV.U32 R13, RZ, RZ, R5 ;  /* 0x000000ffff0d7224 */ /* 0x000fce00078e0005 */
[----:B------:R-:W-:Y:S05]  /*14220*/  WARPSYNC.COLLECTIVE R15, `(.L_x_379) ;  /* 0x000000000f087348 */ /* 0x000fea0003c00000 */
[----:B------:R0:W1:Y:S02]  /*14230*/  SHFL.UP P6, R14, R13, R12, R11 ;  /* 0x0400000c0d0e7389 */ /* 0x00006400000c000b */
[----:B01----:R-:W-:Y:S01]  /*14240*/  ENDCOLLECTIVE ;  /* 0x000000000000791b */ /* 0x003fe20003800000 */
.L_x_379:
        /* <DEDUP_REMOVED lines=8> */
.L_x_380:
[----:B------:R-:W-:Y:S05]  /*142d0*/  BRA `(.L_x_381) ;  /* 0xffffffdc00e87947 */ /* 0x000fea000383ffff */
.L_x_318:
[----:B------:R-:W-:Y:S01]  /*142e0*/  BSSY B0, `(.L_x_382) ;  /* 0x0000006000007945 */ /* 0x000fe20003800000 */
[----:B------:R-:W-:Y:S01]  /*142f0*/  PLOP3.LUT P6, PT, P6, PT, PT, 0x8, 0x0 ;  /* 0x000000000000781c */ /* 0x000fe200037ce170 */
[----:B------:R-:W-:-:S12]  /*14300*/  IMAD.MOV.U32 R15, RZ, RZ, -0x1 ;  /* 0xffffffffff0f7424 */ /* 0x000fd800078e00ff */
[----:B0-----:R-:W-:Y:S05]  /*14310*/  WARPSYNC.COLLECTIVE R15, `(.L_x_383) ;  /* 0x000000000f087348 */ /* 0x001fea0003c00000 */
[----:B------:R-:W-:Y:S01]  /*14320*/  VOTE.ANY R14, PT, P6 ;  /* 0x00000000000e7806 */ /* 0x000fe200030e0100 */
[----:B0-----:R-:W-:Y:S06]  /*14330*/  ENDCOLLECTIVE ;  /* 0x000000000000791b */ /* 0x001fec0003800000 */
.L_x_383:
[----:B------:R-:W-:Y:S05]  /*14340*/  BSYNC B0 ;  /* 0x0000000000007941 */ /* 0x000fea0003800000 */
.L_x_382:
[----:B------:R-:W-:Y:S02]  /*14350*/  IMAD.MOV.U32 R8, RZ, RZ, R14 ;  /* 0x000000ffff087224 */ /* 0x000fe400078e000e */
[----:B------:R-:W-:Y:S02]  /*14360*/  IMAD.MOV.U32 R13, RZ, RZ, R7 ;  /* 0x000000ffff0d7224 */ /* 0x000fe400078e0007 */
[----:B------:R-:W0:Y:S01]  /*14370*/  POPC R5, R8 ;  /* 0x0000000800057309 */ /* 0x000e220000000000 */
[----:B------:R-:W-:Y:S02]  /*14380*/  IMAD.MOV.U32 R11, RZ, RZ, 0x1f ;  /* 0x0000001fff0b7424 */ /* 0x000fe400078e00ff */
[----:B------:R-:W-:Y:S02]  /*14390*/  IMAD.MOV.U32 R15, RZ, RZ, -0x1 ;  /* 0xffffffffff0f7424 */ /* 0x000fe400078e00ff */
[----:B0-----:R-:W-:-:S07]  /*143a0*/  IMAD.MOV.U32 R12, RZ, RZ, R5 ;  /* 0x000000ffff0c7224 */ /* 0x001fce00078e0005 */
[----:B------:R-:W-:Y:S05]  /*143b0*/  WARPSYNC.COLLECTIVE R15, `(.L_x_384) ;  /* 0x000000000f087348 */ /* 0x000fea0003c00000 */
[----:B------:R0:W1:Y:S02]  /*143c0*/  SHFL.IDX P6, R14, R13, R12, R11 ;  /* 0x0000000c0d0e7389 */ /* 0x00006400000c000b */
[----:B01----:R-:W-:Y:S01]  /*143d0*/  ENDCOLLECTIVE ;  /* 0x000000000000791b */ /* 0x003fe20003800000 */
.L_x_384:
[----:B------:R-:W-:Y:S02]  /*143e0*/  IMAD.MOV.U32 R13, RZ, RZ, R4 ;  /* 0x000000ffff0d7224 */ /* 0x000fe400078e0004 */
[----:B------:R-:W-:-:S07]  /*143f0*/  IMAD.MOV.U32 R7, RZ, RZ, R14 ;  /* 0x000000ffff077224 */ /* 0x000fce00078e000e */
[----:B------:R-:W-:Y:S05]  /*14400*/  WARPSYNC.COLLECTIVE R15, `(.L_x_385) ;  /* 0x000000000f087348 */ /* 0x000fea0003c00000 */
[----:B------:R0:W1:Y:S02]  /*14410*/  SHFL.IDX P6, R14, R13, R12, R11 ;  /* 0x0000000c0d0e7389 */ /* 0x00006400000c000b */
[----:B01----:R-:W-:Y:S01]  /*14420*/  ENDCOLLECTIVE ;  /* 0x000000000000791b */ /* 0x003fe20003800000 */
.L_x_385:
[----:B------:R-:W-:Y:S01]  /*14430*/  IMAD.MOV.U32 R4, RZ, RZ, R14 ;  /* 0x000000ffff047224 */ /* 0x000fe200078e000e */
[----:B------:R-:W-:Y:S06]  /*14440*/  BRA `(.L_x_386) ;  /* 0xffffffdc00c87947 */ /* 0x000fec000383ffff */
.L_x_320:
[----:B------:R-:W-:Y:S01]  /*14450*/  BSSY B0, `(.L_x_387) ;  /* 0x0000007000007945 */ /* 0x000fe20003800000 */
[----:B------:R-:W-:Y:S02]  /*14460*/  IMAD.MOV.U32 R13, RZ, RZ, R3 ;  /* 0x000000ffff0d7224 */ /* 0x000fe400078e0003 */
[----:B------:R-:W-:Y:S02]  /*14470*/  IMAD.MOV.U32 R11, RZ, RZ, 0x1f ;  /* 0x0000001fff0b7424 */ /* 0x000fe400078e00ff */
[----:B------:R-:W-:-:S07]  /*14480*/  IMAD.MOV.U32 R15, RZ, RZ, -0x1 ;  /* 0xffffffffff0f7424 */ /* 0x000fce00078e00ff */
[----:B0123--:R-:W-:Y:S05]  /*14490*/  WARPSYNC.COLLECTIVE R15, `(.L_x_388) ;  /* 0x000000000f087348 */ /* 0x00ffea0003c00000 */
[----:B------:R4:W0:Y:S02]  /*144a0*/  SHFL.IDX P6, R14, R13, R12, R11 ;  /* 0x0000000c0d0e7389 */ /* 0x00082400000c000b */
[----:B01234-:R-:W-:Y:S01]  /*144b0*/  ENDCOLLECTIVE ;  /* 0x000000000000791b */ /* 0x01ffe20003800000 */
.L_x_388:
[----:B------:R-:W-:Y:S05]  /*144c0*/  BSYNC B0 ;  /* 0x0000000000007941 */ /* 0x000fea0003800000 */
.L_x_387:
[----:B------:R-:W-:Y:S01]  /*144d0*/  IMAD.MOV.U32 R24, RZ, RZ, R14 ;  /* 0x000000ffff187224 */ /* 0x000fe200078e000e */
[----:B------:R-:W-:Y:S06]  /*144e0*/  BRA `(.L_x_319) ;  /* 0xffffffdc00b87947 */ /* 0x000fec000383ffff */
.L_x_324:
[----:B-1----:R1:W4:Y:S02]  /*144f0*/  SYNCS.PHASECHK.TRANS64.TRYWAIT P0, [R9+URZ+0x31c20], R0 ;  /* 0x031c2000090075a7 */ /* 0x002324000800017f */
[----:B----4-:R-:W-:Y:S05]  /*14500*/  @!P0 NANOSLEEP.SYNCS 0x989680 ;  /* 0x009896800000895d */ /* 0x010fea0003900000 */
[----:B------:R-:W4:Y:S02]  /*14510*/  @!P0 SYNCS.PHASECHK.TRANS64 P0, [R9+URZ+0x31c20], R0 ;  /* 0x031c2000090085a7 */ /* 0x000f24000800007f */
[----:B----4-:R-:W-:Y:S05]  /*14520*/  @!P0 BRA `(.L_x_324) ;  /* 0xfffffffc00f08947 */ /* 0x010fea000383ffff */
[----:B------:R-:W-:Y:S05]  /*14530*/  BRA `(.L_x_389) ;  /* 0xffffffe400107947 */ /* 0x000fea000383ffff */
.L_x_325:
[----:B------:R-:W4:Y:S01]  /*14540*/  S2R R2, SR_TID.X ;  /* 0x0000000000027919 */ /* 0x000f220000002100 */
[----:B------:R-:W-:Y:S01]  /*14550*/  BSSY B0, `(.L_x_390) ;  /* 0x000000a000007945 */ /* 0x000fe20003800000 */
[----:B------:R-:W-:Y:S02]  /*14560*/  IMAD.MOV.U32 R12, RZ, RZ, RZ ;  /* 0x000000ffff0c7224 */ /* 0x000fe400078e00ff */
[----:B------:R-:W-:Y:S02]  /*14570*/  IMAD.MOV.U32 R11, RZ, RZ, 0x1f ;  /* 0x0000001fff0b7424 */ /* 0x000fe400078e00ff */
[----:B------:R-:W-:Y:S01]  /*14580*/  IMAD.MOV.U32 R15, RZ, RZ, -0x1 ;  /* 0xffffffffff0f7424 */ /* 0x000fe200078e00ff */
[----:B----4-:R-:W-:-:S04]  /*14590*/  SHF.R.U32.HI R2, RZ, 0x5, R2 ;  /* 0x00000005ff027819 */ /* 0x010fc80000011602 */
[----:B------:R-:W-:-:S05]  /*145a0*/  LOP3.LUT R2, R2, 0x3, RZ, 0xc0, !PT ;  /* 0x0000000302027812 */ /* 0x000fca00078ec0ff */
[----:B------:R-:W-:-:S07]  /*145b0*/  IMAD.MOV.U32 R13, RZ, RZ, R2 ;  /* 0x000000ffff0d7224 */ /* 0x000fce00078e0002 */
[----:B0123--:R-:W-:Y:S05]  /*145c0*/  WARPSYNC.COLLECTIVE R15, `(.L_x_391) ;  /* 0x000000000f087348 */ /* 0x00ffea0003c00000 */
[----:B------:R4:W0:Y:S02]  /*145d0*/  SHFL.IDX P6, R14, R13, R12, R11 ;  /* 0x0000000c0d0e7389 */ /* 0x00082400000c000b */
[----:B01234-:R-:W-:Y:S01]  /*145e0*/  ENDCOLLECTIVE ;  /* 0x000000000000791b */ /* 0x01ffe20003800000 */
.L_x_391:
[----:B------:R-:W-:Y:S05]  /*145f0*/  BSYNC B0 ;  /* 0x0000000000007941 */ /* 0x000fea0003800000 */
.L_x_390:
[----:B------:R-:W-:Y:S05]  /*14600*/  BRA `(.L_x_392) ;  /* 0xffffffe000f87947 */ /* 0x000fea000383ffff */
.L_x_328:
[----:B------:R-:W-:Y:S01]  /*14610*/  BSSY B1, `(.L_x_393) ;  /* 0x0000006000017945 */ /* 0x000fe20003800000 */
[----:B------:R-:W-:-:S07]  /*14620*/  IMAD.MOV.U32 R15, RZ, RZ, -0x1 ;  /* 0xffffffffff0f7424 */ /* 0x000fce00078e00ff */
[----:B0123--:R-:W-:Y:S05]  /*14630*/  WARPSYNC.COLLECTIVE R15, `(.L_x_394) ;  /* 0x000000000f0c7348 */ /* 0x00ffea0003c00000 */
[----:B------:R-:W-:Y:S02]  /*14640*/  ELECT P6, UR62, PT ;  /* 0x00000000003e782f */ /* 0x000fe400038c0000 */
[----:B------:R-:W-:Y:S01]  /*14650*/  MOV R14, UR62 ;  /* 0x0000003e000e7c02 */ /* 0x000fe20008000f00 */
[----:B0123--:R-:W-:Y:S10]  /*14660*/  ENDCOLLECTIVE ;  /* 0x000000000000791b */ /* 0x00fff40003800000 */
.L_x_394:
[----:B------:R-:W-:Y:S05]  /*14670*/  BSYNC B1 ;  /* 0x0000000000017941 */ /* 0x000fea0003800000 */
.L_x_393:
[----:B------:R-:W-:Y:S05]  /*14680*/  BRA `(.L_x_395) ;  /* 0xffffffe000f07947 */ /* 0x000fea000383ffff */
.L_x_330:
[----:B0-----:R0:W1:Y:S02]  /*14690*/  SYNCS.PHASECHK.TRANS64.TRYWAIT P0, [R7+URZ], R2 ;  /* 0x00000002070075a7 */ /* 0x001064000800017f */
[----:B-1----:R-:W-:Y:S05]  /*146a0*/  @!P0 NANOSLEEP.SYNCS 0x989680 ;  /* 0x009896800000895d */ /* 0x002fea0003900000 */
[----:B------:R-:W1:Y:S02]  /*146b0*/  @!P0 SYNCS.PHASECHK.TRANS64 P0, [R7+URZ], R2 ;  /* 0x00000002070085a7 */ /* 0x000e64000800007f */
[----:B-1----:R-:W-:Y:S05]  /*146c0*/  @!P0 BRA `(.L_x_330) ;  /* 0xfffffffc00f08947 */ /* 0x002fea000383ffff */
[----:B------:R-:W-:Y:S05]  /*146d0*/  BRA `(.L_x_396) ;  /* 0xffffffe4002c7947 */ /* 0x000fea000383ffff */
.L_x_331:
[----:B-1----:R1:W2:Y:S02]  /*146e0*/  SYNCS.PHASECHK.TRANS64.TRYWAIT P0, [R3+URZ], R0 ;  /* 0x00000000030075a7 */ /* 0x0022a4000800017f */
[----:B--2---:R-:W-:Y:S05]  /*146f0*/  @!P0 NANOSLEEP.SYNCS 0x989680 ;  /* 0x009896800000895d */ /* 0x004fea0003900000 */
[----:B------:R-:W2:Y:S02]  /*14700*/  @!P0 SYNCS.PHASECHK.TRANS64 P0, [R3+URZ], R0 ;  /* 0x00000000030085a7 */ /* 0x000ea4000800007f */
[----:B--2---:R-:W-:Y:S05]  /*14710*/  @!P0 BRA `(.L_x_331) ;  /* 0xfffffffc00f08947 */ /* 0x004fea000383ffff */
[----:B------:R-:W-:Y:S05]  /*14720*/  BRA `(.L_x_397) ;  /* 0xffffffe400207947 */ /* 0x000fea000383ffff */
.L_x_333:
[----:B-1----:R1:W2:Y:S02]  /*14730*/  SYNCS.PHASECHK.TRANS64.TRYWAIT P0, [R5+URZ], R2 ;  /* 0x00000002050075a7 */ /* 0x0022a4000800017f */
[----:B--2---:R-:W-:Y:S05]  /*14740*/  @!P0 NANOSLEEP.SYNCS 0x989680 ;  /* 0x009896800000895d */ /* 0x004fea0003900000 */
[----:B------:R-:W2:Y:S02]  /*14750*/  @!P0 SYNCS.PHASECHK.TRANS64 P0, [R5+URZ], R2 ;  /* 0x00000002050085a7 */ /* 0x000ea4000800007f */
[----:B--2---:R-:W-:Y:S05]  /*14760*/  @!P0 BRA `(.L_x_333) ;  /* 0xfffffffc00f08947 */ /* 0x004fea000383ffff */
[----:B------:R-:W-:Y:S05]  /*14770*/  BRA `(.L_x_398) ;  /* 0xffffffe400247947 */ /* 0x000fea000383ffff */
.L_x_399:
        /* <DEDUP_REMOVED lines=16> */
.L_x_2777:


//--------------------- .text._ZN7cutlass13device_kernelIN5flash11enable_sm90INS1_16FlashAttnFwdSm90INS1_25CollectiveMainloopFwdSm90ILi2EN4cute5tupleIJNS5_1CILi1EEES8_S8_EEENS6_IJNS7_ILi192EEENS7_ILi144EEENS7_ILi96EEEEEELi96ENS_10bfloat16_tEfNS_4arch4Sm90ELb0ELb0ELb0ELb1ELb0ELb1ELb0ELb0ELb1ELb1ELb1ELb0EEENS1_21CollectiveEpilogueFwdINS6_IJSA_SC_SB_EEES9_SE_SG_Li384ELb1ELb1ELb1ELb0EEENS1_36VarlenDynamicPersistentTileSchedulerILi192ELi144ELi384ELi128ELb1ELb1ELb1ELb0ELb1ELb1EEEEEEEEEvNT_6ParamsE --------------------------
	.section	.text._ZN7cutlass13device_kernelIN5flash11enable_sm90INS1_16FlashAttnFwdSm90INS1_25CollectiveMainloopFwdSm90ILi2EN4cute5tupleIJNS5_1CILi1EEES8_S8_EEENS6_IJNS7_ILi192EEENS7_ILi144EEENS7_ILi96EEEEEELi96ENS_10bfloat16_tEfNS_4arch4Sm90ELb0ELb0ELb0ELb1ELb0ELb1ELb0ELb0ELb1ELb1ELb1ELb0EEENS1_21CollectiveEpilogueFwdINS6_IJSA_SC_SB_EEES9_SE_SG_Li384ELb1ELb1ELb1ELb0EEENS1_36VarlenDynamicPersistentTileSchedulerILi192ELi144ELi384ELi128ELb1ELb1ELb1ELb0ELb1ELb1EEEEEEEEEvNT_6ParamsE,"ax",@progbits
	.align	128
.text._ZN7cutlass13device_kernelIN5flash11enable_sm90INS1_16FlashAttnFwdSm90INS1_25CollectiveMainloopFwdSm90ILi2EN4cute5tupleIJNS5_1CILi1EEES8_S8_EEENS6_IJNS7_ILi192EEENS7_ILi144EEENS7_ILi96EEEEEELi96ENS_10bfloat16_tEfNS_4arch4Sm90ELb0ELb0ELb0ELb1ELb0ELb1ELb0ELb0ELb1ELb1ELb1ELb0EEENS1_21CollectiveEpilogueFwdINS6_IJSA_SC_SB_EEES9_SE_SG_Li384ELb1ELb1ELb1ELb0EEENS1_36VarlenDynamicPersistentTileSchedulerILi192ELi144ELi384ELi128ELb1ELb1ELb1ELb0ELb1ELb1EEEEEEEEEvNT_6ParamsE:
        .type           _ZN7cutlass13device_kernelIN5flash11enable_sm90INS1_16FlashAttnFwdSm90INS1_25CollectiveMainloopFwdSm90ILi2EN4cute5tupleIJNS5_1CILi1EEES8_S8_EEENS6_IJNS7_ILi192EEENS7_ILi144EEENS7_ILi96EEEEEELi96ENS_10bfloat16_tEfNS_4arch4Sm90ELb0ELb0ELb0ELb1ELb0ELb1ELb0ELb0ELb1ELb1ELb1ELb0EEENS1_21CollectiveEpilogueFwdINS6_IJSA_SC_SB_EEES9_SE_SG_Li384ELb1ELb1ELb1ELb0EEENS1_36VarlenDynamicPersistentTileSchedulerILi192ELi144ELi384ELi128ELb1ELb1ELb1ELb0ELb1ELb1EEEEEEEEEvNT_6ParamsE,@function
        .size           _ZN7cutlass13device_kernelIN5flash11enable_sm90INS1_16FlashAttnFwdSm90INS1_25CollectiveMainloopFwdSm90ILi2EN4cute5tupleIJNS5_1CILi1EEES8_S8_EEENS6_IJNS7_ILi192EEENS7_ILi144EEENS7_ILi96EEEEEELi96ENS_10bfloat16_tEfNS_4arch4Sm90ELb0ELb0ELb0ELb1ELb0ELb1ELb0ELb0ELb1ELb1ELb1ELb0EEENS1_21CollectiveEpilogueFwdINS6_IJSA_SC_SB_EEES9_SE_SG_Li384ELb1ELb1ELb1ELb0EEENS1_36VarlenDynamicPersistentTileSchedulerILi192ELi144ELi384ELi128ELb1ELb1ELb1ELb0ELb1ELb1EEEEEEEEEvNT_6ParamsE,(.L_x_2778 - _ZN7cutlass13device_kernelIN5flash11enable_sm90INS1_16FlashAttnFwdSm90INS1_25CollectiveMainloopFwdSm90ILi2EN4cute5tupleIJNS5_1CILi1EEES8_S8_EEENS6_IJNS7_ILi192EEENS7_ILi144EEENS7_ILi96EEEEEELi96ENS_10bfloat16_tEfNS_4arch4Sm90ELb0ELb0ELb0ELb1ELb0ELb1ELb0ELb0ELb1ELb1ELb1ELb0EEENS1_21CollectiveEpilogueFwdINS6_IJSA_SC_SB_EEES9_SE_SG_Li384ELb1ELb1ELb1ELb0EEENS1_36VarlenDynamicPersistentTileSchedulerILi192ELi144ELi384ELi128ELb1ELb1ELb1ELb0ELb1ELb1EEEEEEEEEvNT_6ParamsE)
        .other          _ZN7cutlass13device_kernelIN5flash11enable_sm90INS1_16FlashAttnFwdSm90INS1_25CollectiveMainloopFwdSm90ILi2EN4cute5tupleIJNS5_1CILi1EEES8_S8_EEENS6_IJNS7_ILi192EEENS7_ILi144EEENS7_ILi96EEEEEELi96ENS_10bfloat16_tEfNS_4arch4Sm90ELb0ELb0ELb0ELb1ELb0ELb1ELb0ELb0ELb1ELb1ELb1ELb0EEENS1_21CollectiveEpilogueFwdINS6_IJSA_SC_SB_EEES9_SE_SG_Li384ELb1ELb1ELb1ELb0EEENS1_36VarlenDynamicPersistentTileSchedulerILi192ELi144ELi384ELi128ELb1ELb1ELb1ELb0ELb1ELb1EEEEEEEEEvNT_6ParamsE,@"STO_CUDA_ENTRY STV_DEFAULT"
_ZN7cutlass13device_kernelIN5flash11enable_sm90INS1_16FlashAttnFwdSm90INS1_25CollectiveMainloopFwdSm90ILi2EN4cute5tupleIJNS5_1CILi1EEES8_S8_EEENS6_IJNS7_ILi192EEENS7_ILi144EEENS7_ILi96EEEEEELi96ENS_10bfloat16_tEfNS_4arch4Sm90ELb0ELb0ELb0ELb1ELb0ELb1ELb0ELb0ELb1ELb1ELb1ELb0EEENS1_21CollectiveEpilogueFwdINS6_IJSA_SC_SB_EEES9_SE_SG_Li384ELb1ELb1ELb1ELb0EEENS1_36VarlenDynamicPersistentTileSchedulerILi192ELi144ELi384ELi128ELb1ELb1ELb1ELb0ELb1ELb1EEEEEEEEEvNT_6ParamsE:
[----:B------:R-:W0:Y:S02]  /*0000*/  LDC R1, c[0x0][0x28] ;  /* 0x00000a00ff017b82 */ /* 0x000e240000000800 */
[----:B0-----:R-:W-:Y:S01]  /*0010*/  VIADD R1, R1, 0xfffffee0 ;  /* 0xfffffee001017836 */ /* 0x001fe20000000000 */
[----:B------:R-:W0:Y:S01]  /*0020*/  S2R R3, SR_TID.X ;  /* 0x0000000000037919 */ /* 0x000e220000002100 */
[----:B------:R-:W-:Y:S01]  /*0030*/  ELECT P0, URZ, PT ;  /* 0x00000000003f782f */ /* 0x000fe20003800000 */
[----:B------:R-:W-:Y:S01]  /*0040*/  BSSY B0, `(.L_x_400) ;  /* 0x0000013000007945 */ /* 0x000fe20003800000 */
[----:B0-----:R-:W-:-:S05]  /*0050*/  SHF.R.U32.HI R0, RZ, 0x5, R3 ;  /* 0x00000005ff007819 */ /* 0x001fca0000011603 */
[----:B------:R-:W0:Y:S02]  /*0060*/  SHFL.IDX PT, R2, R0, RZ, 0x1f ;  /* 0x00001fff00027589 */ /* 0x000e2400000e0000 */
[----:B0-----:R-:W-:-:S13]  /*0070*/  ISETP.EQ.AND P0, PT, R2, RZ, P0 ;  /* 0x000000ff0200720c */ /* 0x001fda0000702270 */
[----:B------:R-:W-:Y:S05]  /*0080*/  @!P0 BRA `(.L_x_401) ;  /* 0x0000000000388947 */ /* 0x000fea0003800000 */
[----:B------:R-:W-:Y:S02]  /*0090*/  ULDC.64 UR4, c[0x0][0x198] ;  /* 0x0000660000047ab9 */ /* 0x000fe40000000a00 */
[----:B------:R-:W-:Y:S02]  /*00a0*/  UIADD3 UR6, UP0, UR4, 0x370, URZ ;  /* 0x0000037004067890 */ /* 0x000fe4000ff1e03f */
[----:B------:R-:W-:Y:S02]  /*00b0*/  UIADD3 UR8, UP1, UR4, 0x470, URZ ;  /* 0x0000047004087890 */ /* 0x000fe4000ff3e03f */
[----:B------:R-:W-:Y:S02]  /*00c0*/  UIADD3 UR10, UP2, UR4, 0x570, URZ ;  /* 0x00000570040a7890 */ /* 0x000fe4000ff5e03f */
[----:B------:R-:W-:Y:S02]  /*00d0*/  UIADD3 UR4, UP3, UR4, 0x670, URZ ;  /* 0x0000067004047890 */ /* 0x000fe4000ff7e03f */
[----:B------:R-:W-:-:S02]  /*00e0*/  UIADD3.X UR7, URZ, UR5, URZ, UP0, !UPT ;  /* 0x000000053f077290 */ /* 0x000fc400087fe43f */
[----:B------:R-:W-:Y:S02]  /*00f0*/  UIADD3.X UR9, URZ, UR5, URZ, UP1, !UPT ;  /* 0x000000053f097290 */ /* 0x000fe40008ffe43f */
[----:B------:R-:W-:Y:S02]  /*0100*/  UIADD3.X UR11, URZ, UR5, URZ, UP2, !UPT ;  /* 0x000000053f0b7290 */ /* 0x000fe400097fe43f */
[----:B------:R-:W-:-:S03]  /*0110*/  UIADD3.X UR5, URZ, UR5, URZ, UP3, !UPT ;  /* 0x000000053f057290 */ /* 0x000fc60009ffe43f */
[----:B------:R0:W-:Y:S02]  /*0120*/  UTMACCTL.PF [UR6] ;  /* 0x00000000060079b9 */ /* 0x0001e40008040000 */
[----:B------:R0:W-:Y:S02]  /*0130*/  UTMACCTL.PF [UR8] ;  /* 0x00000000080079b9 */ /* 0x0001e40008040000 */
[----:B------:R0:W-:Y:S02]  /*0140*/  UTMACCTL.PF [UR10] ;  /* 0x000000000a0079b9 */ /* 0x0001e40008040000 */
[----:B------:R0:W-:Y:S02]  /*0150*/  UTMACCTL.PF [UR4] ;  /* 0x00000000040079b9 */ /* 0x0001e40008040000 */
[----:B0-----:R-:W-:Y:S01]  /*0160*/  NOP ;  /* 0x0000000000007918 */ /* 0x001fe20000000000 */
.L_x_401:
[----:B------:R-:W-:Y:S05]  /*0170*/  BSYNC B0 ;  /* 0x0000000000007941 */ /* 0x000fea0003800000 */
.L_x_400:
        /* <DEDUP_REMOVED lines=40> */
.L_x_402:
        /* <DEDUP_REMOVED lines=22> */
.L_x_403:
        /* <DEDUP_REMOVED lines=18> */
.L_x_404:
        /* <DEDUP_REMOVED lines=22> */
.L_x_405:
        /* <DEDUP_REMOVED lines=22> */
.L_x_406:
[----:B--2---:R-:W-:Y:S01]  /*0940*/  ISETP.NE.AND P0, PT, R2, RZ, PT ;  /* 0x000000ff0200720c */ /* 0x004fe20003f05270 */
[----:B------:R-:W-:Y:S01]  /*0950*/  IMAD.MOV.U32 R2, RZ, RZ, 0x1 ;  /* 0x00000001ff027424 */ /* 0x000fe200078e00ff */
[----:B------:R-:W-:Y:S01]  /*0960*/  NOP ;  /* 0x0000000000007918 */ /* 0x000fe20000000000 */
[----:B------:R-:W-:Y:S01]  /*0970*/  ULDC.64 UR60, c[0x0][0x208] ;  /* 0x00008200003c7ab9 */ /* 0x000fe20000000a00 */
[----:B------:R-:W-:Y:S02]  /*0980*/  BSSY B9, `(.L_x_407) ;  /* 0x0001f2b000097945 */ /* 0x000fe40003800000 */
[----:B------:R-:W-:-:S05]  /*0990*/  SEL R2, R2, 0x2, !P0 ;  /* 0x0000000202027807 */ /* 0x000fca0004000000 */
[----:B------:R2:W-:Y:S01]  /*09a0*/  STL [R1+0x58], R2 ;  /* 0x0000580201007387 */ /* 0x0005e20000100800 */
[----:B01-34-:R-:W-:Y:S06]  /*09b0*/  BAR.SYNC.DEFER_BLOCKING 0x0 ;  /* 0x0000000000007b1d */ /* 0x01bfec0000010000 */
[----:B------:R-:W-:Y:S05]  /*09c0*/  @!P0 BRA `(.L_x_408) ;  /* 0x0000017000d48947 */ /* 0x000fea0003800000 */
.L_x_409:
[----:B------:R-:W-:-:S08]  /*09d0*/  NOP ;  /* 0x0000000000007918 */ /* 0x000fd00000000000 */
[----:B------:R-:W0:Y:S02]  /*09e0*/  USETMAXREG.TRY_ALLOC.CTAPOOL UP0, 0xa0 ;  /* 0x000000a0000079c8 */ /* 0x000e240008000600 */
[----:B0-----:R-:W-:-:S13]  /*09f0*/  PLOP3.LUT P0, PT, PT, PT, UP0, 0x80, 0x0 ;  /* 0x000000000000781c */ /* 0x001fda0003f0f008 */
[----:B------:R-:W-:Y:S05]  /*0a00*/  @!P0 BRA `(.L_x_409) ;  /* 0xfffffffc00f08947 */ /* 0x000fea000383ffff */
[----:B------:R-:W3:Y:S01]  /*0a10*/  LDL.LU R0, [R1+0x50] ;  /* 0x0000500001007983 */ /* 0x000ee20000300800 */
[----:B--2---:R-:W0:Y:S01]  /*0a20*/  S2R R2, SR_TID.X ;  /* 0x0000000000027919 */ /* 0x004e220000002100 */
[----:B------:R-:W1:Y:S01]  /*0a30*/  S2UR UR5, SR_CgaCtaId ;  /* 0x00000000000579c3 */ /* 0x000e620000008800 */
[----:B------:R-:W-:Y:S01]  /*0a40*/  UMOV UR4, 0x400 ;  /* 0x0000040000047882 */ /* 0x000fe20000000000 */
[----:B0-----:R-:W-:-:S06]  /*0a50*/  SHF.R.U32.HI R2, RZ, 0x7, R2 ;  /* 0x00000007ff027819 */ /* 0x001fcc0000011602 */
[----:B------:R-:W-:Y:S06]  /*0a60*/  BAR.ARV 0x8, 0x200 ;  /* 0x0208000000007b1d */ /* 0x000fec0000002000 */
[----:B------:R-:W-:-:S13]  /*0a70*/  ISETP.NE.AND P0, PT, R2, 0x1, PT ;  /* 0x000000010200780c */ /* 0x000fda0003f05270 */
[----:B------:R-:W-:Y:S08]  /*0a80*/  @!P0 BAR.ARV 0x9, 0x100 ;  /* 0x0244000000008b1d */ /* 0x000ff00000002000 */
[----:B------:R-:W-:Y:S01]  /*0a90*/  BAR.SYNC.DEFER_BLOCKING 0x5, 0x200 ;  /* 0x0148000000007b1d */ /* 0x000fe20000010000 */
[----:B-1----:R-:W-:-:S06]  /*0aa0*/  ULEA UR4, UR5, UR4, 0x18 ;  /* 0x0000000405047291 */ /* 0x002fcc000f8ec03f */
[----:B------:R-:W-:Y:S01]  /*0ab0*/  IMAD.U32 R16, RZ, RZ, UR4 ;  /* 0x00000004ff107e24 */ /* 0x000fe2000f8e00ff */
[----:B------:R-:W-:-:S04]  /*0ac0*/  ULDC UR4, c[0x0][0xc3c] ;  /* 0x00030f0000047ab9 */ /* 0x000fc80000000800 */
[----:B------:R-:W0:Y:S01]  /*0ad0*/  LDS.128 R108, [R16+0x31cd0] ;  /* 0x031cd000106c7984 */ /* 0x000e220000000c00 */
[----:B------:R-:W-:Y:S06]  /*0ae0*/  BAR.ARV 0x4, 0x200 ;  /* 0x0108000000007b1d */ /* 0x000fec0000002000 */
[----:B---3--:R-:W-:-:S04]  /*0af0*/  LOP3.LUT R0, R0, 0xffffffef, RZ, 0xc0, !PT ;  /* 0xffffffef00007812 */ /* 0x008fc800078ec0ff */
[----:B------:R-:W-:-:S05]  /*0b00*/  @P0 LOP3.LUT R0, R0, 0x10, RZ, 0xfc, !PT ;  /* 0x0000001000000812 */ /* 0x000fca00078efcff */
[----:B------:R1:W-:Y:S01]  /*0b10*/  STL [R1+0x50], R0 ;  /* 0x0000500001007387 */ /* 0x0003e20000100800 */
[----:B0-----:R-:W-:-:S13]  /*0b20*/  ISETP.GE.AND P0, PT, R111, UR4, PT ;  /* 0x000000046f007c0c */ /* 0x001fda000bf06270 */
[----:B-1----:R-:W-:Y:S05]  /*0b30*/  @P0 BRA `(.L_x_410) ;  /* 0x000001f0003c0947 */ /* 0x002fea0003800000 */
[----:B------:R-:W2:Y:S01]  /*0b40*/  LDL.LU R17, [R1+0x58] ;  /* 0x0000580001117983 */ /* 0x000ea20000300800 */
[----:B------:R-:W0:Y:S02]  /*0b50*/  S2R R0, SR_TID.X ;  /* 0x0000000000007919 */ /* 0x000e240000002100 */
[----:B0-----:R-:W-:-:S05]  /*0b60*/  VIADD R0, R0, 0xffffff80 ;  /* 0xffffff8000007836 */ /* 0x001fca0000000000 */
[----:B------:R-:W-:Y:S02]  /*0b70*/  SHF.R.S32.HI R3, RZ, 0x1f, R0 ;  /* 0x0000001fff037819 */ /* 0x000fe40000011400 */
[-C--:B------:R-:W-:Y:S02]  /*0b80*/  LEA.HI R8, R0, R0.reuse, RZ, 0x1 ;  /* 0x0000000000087211 */ /* 0x080fe400078f08ff */
[CC--:B------:R-:W-:Y:S02]  /*0b90*/  LEA.HI R2, R3.reuse, R0.reuse, RZ, 0x7 ;  /* 0x0000000003027211 */ /* 0x0c0fe400078f38ff */
[CC--:B------:R-:W-:Y:S02]  /*0ba0*/  LEA.HI R5, R3.reuse, R0.reuse, RZ, 0x2 ;  /* 0x0000000003057211 */ /* 0x0c0fe400078f10ff */
[CC--:B------:R-:W-:Y:S02]  /*0bb0*/  LEA.HI R4, R3.reuse, R0.reuse, RZ, 0x4 ;  /* 0x0000000003047211 */ /* 0x0c0fe400078f20ff */
[----:B------:R-:W-:-:S02]  /*0bc0*/  LEA.HI R6, R3, R0, RZ, 0x5 ;  /* 0x0000000003067211 */ /* 0x000fc400078f28ff */
[----:B------:R-:W-:Y:S02]  /*0bd0*/  SHF.R.S32.HI R3, RZ, 0x7, R2 ;  /* 0x00000007ff037819 */ /* 0x000fe40000011402 */
[----:B------:R-:W-:Y:S02]  /*0be0*/  LOP3.LUT R11, R2, 0xffffff80, RZ, 0xc0, !PT ;  /* 0xffffff80020b7812 */ /* 0x000fe400078ec0ff */
[--C-:B------:R-:W-:Y:S02]  /*0bf0*/  SHF.R.S32.HI R2, RZ, 0x2, R5.reuse ;  /* 0x00000002ff027819 */ /* 0x100fe40000011405 */
[----:B------:R-:W-:Y:S02]  /*0c00*/  SHF.R.S32.HI R13, RZ, 0x1f, R5 ;  /* 0x0000001fff0d7819 */ /* 0x000fe40000011405 */
[----:B------:R-:W-:Y:S02]  /*0c10*/  SHF.R.S32.HI R19, RZ, 0x1, R8 ;  /* 0x00000001ff137819 */ /* 0x000fe40000011408 */
[----:B------:R-:W-:-:S02]  /*0c20*/  LOP3.LUT R9, R5, 0xfffffffc, RZ, 0xc0, !PT ;  /* 0xfffffffc05097812 */ /* 0x000fc400078ec0ff */
[----:B------:R-:W-:Y:S02]  /*0c30*/  LOP3.LUT R7, R8, 0xfffffffe, RZ, 0xc0, !PT ;  /* 0xfffffffe08077812 */ /* 0x000fe400078ec0ff */
[----:B------:R-:W-:Y:S02]  /*0c40*/  LOP3.LUT R5, R4, 0xfffffff0, RZ, 0xc0, !PT ;  /* 0xfffffff004057812 */ /* 0x000fe400078ec0ff */
[----:B------:R-:W-:Y:S02]  /*0c50*/  LEA.HI R13, R13, R2, RZ, 0x2 ;  /* 0x000000020d0d7211 */ /* 0x000fe400078f10ff */
[----:B------:R-:W-:Y:S01]  /*0c60*/  LEA.HI R10, R8, R19, RZ, 0x1 ;  /* 0x00000013080a7211 */ /* 0x000fe200078f08ff */
[C---:B------:R-:W-:Y:S01]  /*0c70*/  IMAD.IADD R144, R0.reuse, 0x1, -R7 ;  /* 0x0000000100907824 */ /* 0x040fe200078e0a07 */
[----:B------:R-:W-:Y:S01]  /*0c80*/  LOP3.LUT R13, R13, 0xfffffffc, RZ, 0xc0, !PT ;  /* 0xfffffffc0d0d7812 */ /* 0x000fe200078ec0ff */
[C---:B------:R-:W-:Y:S02]  /*0c90*/  IMAD.IADD R5, R0.reuse, 0x1, -R5 ;  /* 0x0000000100057824 */ /* 0x040fe400078e0a05 */
[----:B------:R-:W-:-:S02]  /*0ca0*/  IMAD.IADD R20, R0, 0x1, -R11 ;  /* 0x0000000100147824 */ /* 0x000fc400078e0a0b */
[----:B------:R-:W-:Y:S01]  /*0cb0*/  IMAD.IADD R9, R0, 0x1, -R9 ;  /* 0x0000000100097824 */ /* 0x000fe200078e0a09 */
[----:B------:R-:W-:Y:S01]  /*0cc0*/  LOP3.LUT R0, R10, 0x7fffffe, RZ, 0xc0, !PT ;  /* 0x07fffffe0a007812 */ /* 0x000fe200078ec0ff */
[----:B------:R-:W-:Y:S01]  /*0cd0*/  IMAD.HI R8, R3, 0x55555556, RZ ;  /* 0x5555555603087827 */ /* 0x000fe200078e02ff */
[----:B------:R-:W-:-:S03]  /*0ce0*/  SHF.R.S32.HI R7, RZ, 0x4, R4 ;  /* 0x00000004ff077819 */ /* 0x000fc60000011404 */
[----:B------:R-:W-:Y:S02]  /*0cf0*/  IMAD.IADD R14, R2, 0x1, -R13 ;  /* 0x00000001020e7824 */ /* 0x000fe400078e0a0d */
[----:B------:R-:W-:Y:S01]  /*0d00*/  IMAD.IADD R2, R19, 0x1, -R0 ;  /* 0x0000000113027824 */ /* 0x000fe200078e0a00 */
[----:B------:R-:W-:Y:S02]  /*0d10*/  SHF.R.S32.HI R0, RZ, 0x1f, R5 ;  /* 0x0000001fff007819 */ /* 0x000fe40000011405 */
[----:B------:R-:W-:Y:S01]  /*0d20*/  SHF.R.S32.HI R11, RZ, 0x1f, R20 ;  /* 0x0000001fff0b7819 */ /* 0x000fe20000011414 */
[----:B------:R-:W-:Y:S01]  /*0d30*/  IMAD R15, R7, 0x8, R2 ;  /* 0x00000008070f7824 */ /* 0x000fe200078e0202 */
[----:B------:R-:W-:Y:S02]  /*0d40*/  LEA.HI R8, R8, R8, RZ, 0x1 ;  /* 0x0000000808087211 */ /* 0x000fe400078f08ff */
[----:B------:R-:W-:Y:S02]  /*0d50*/  LEA.HI R4, R4, R7, RZ, 0x1 ;  /* 0x0000000704047211 */ /* 0x000fe400078f08ff */
[----:B------:R-:W-:-:S02]  /*0d60*/  LEA.HI R2, R0, R5, RZ, 0x3 ;  /* 0x0000000500027211 */ /* 0x000fc400078f18ff */
[----:B------:R-:W-:Y:S02]  /*0d70*/  LEA.HI R12, R11, R20, RZ, 0x2 ;  /* 0x000000140b0c7211 */ /* 0x000fe400078f10ff */
[----:B------:R-:W-:Y:S01]  /*0d80*/  LEA.HI R0, R0, R5, RZ, 0x2 ;  /* 0x0000000500007211 */ /* 0x000fe200078f10ff */
[----:B------:R-:W-:Y:S01]  /*0d90*/  IMAD R10, R8, -0x3, R3 ;  /* 0xfffffffd080a7824 */ /* 0x000fe200078e0203 */
[----:B------:R-:W-:Y:S01]  /*0da0*/  LOP3.LUT R4, R4, 0x1ffffffe, RZ, 0xc0, !PT ;  /* 0x1ffffffe04047812 */ /* 0x000fe200078ec0ff */
[----:B------:R-:W-:Y:S01]  /*0db0*/  IMAD.SHL.U32 R3, R2, 0x10, RZ ;  /* 0x0000001002037824 */ /* 0x000fe200078e00ff */
[----:B------:R-:W-:Y:S02]  /*0dc0*/  SHF.R.S32.HI R8, RZ, 0x5, R6 ;  /* 0x00000005ff087819 */ /* 0x000fe40000011406 */
[--C-:B------:R-:W-:Y:S02]  /*0dd0*/  SHF.R.S32.HI R13, RZ, 0x2, R12.reuse ;  /* 0x00000002ff0d7819 */ /* 0x100fe4000001140c */
[----:B------:R-:W-:-:S02]  /*0de0*/  SHF.R.S32.HI R6, RZ, 0x1f, R12 ;  /* 0x0000001fff067819 */ /* 0x000fc4000001140c */
[----:B------:R-:W-:Y:S02]  /*0df0*/  LOP3.LUT R2, R0, 0x7fffffc, RZ, 0xc0, !PT ;  /* 0x07fffffc00027812 */ /* 0x000fe400078ec0ff */
[----:B------:R-:W-:Y:S01]  /*0e00*/  SHF.R.S32.HI R0, RZ, 0x2, R0 ;  /* 0x00000002ff007819 */ /* 0x000fe20000011400 */
[----:B------:R-:W-:Y:S01]  /*0e10*/  IMAD.IADD R4, R7, 0x1, -R4 ;  /* 0x0000000107047824 */ /* 0x000fe200078e0a04 */
[----:B------:R-:W-:Y:S02]  /*0e20*/  LOP3.LUT R3, R3, 0x7fffff80, RZ, 0xc0, !PT ;  /* 0x7fffff8003037812 */ /* 0x000fe400078ec0ff */
[----:B------:R-:W-:Y:S01]  /*0e30*/  LEA.HI R7, R6, R13, RZ, 0x3 ;  /* 0x0000000d06077211 */ /* 0x000fe200078f18ff */
[----:B------:R-:W-:Y:S02]  /*0e40*/  IMAD.SHL.U32 R0, R0, 0x40, RZ ;  /* 0x0000004000007824 */ /* 0x000fe400078e00ff */
[----:B------:R-:W-:Y:S01]  /*0e50*/  IMAD.IADD R6, R5, 0x1, -R2 ;  /* 0x0000000105067824 */ /* 0x000fe200078e0a02 */
[----:B------:R-:W-:Y:S01]  /*0e60*/  LOP3.LUT R2, R7, 0xfffffff8, RZ, 0xc0, !PT ;  /* 0xfffffff807027812 */ /* 0x000fe200078ec0ff */
[----:B------:R-:W-:Y:S01]  /*0e70*/  IMAD R7, R8, 0x100, R3 ;  /* 0x0000010008077824 */ /* 0x000fe200078e0203 */
[----:B------:R-:W-:Y:S01]  /*0e80*/  LOP3.LUT R0, R0, 0x40, RZ, 0xc0, !PT ;  /* 0x0000004000007812 */ /* 0x000fe200078ec0ff */
[----:B------:R-:W-:Y:S01]  /*0e90*/  IMAD.SHL.U32 R3, R4, 0x8, RZ ;  /* 0x0000000804037824 */ /* 0x000fe200078e00ff */
[----:B------:R-:W-:Y:S01]  /*0ea0*/  LEA.HI R11, R11, R20, RZ, 0x5 ;  /* 0x000000140b0b7211 */ /* 0x000fe200078f28ff */
[----:B------:R-:W-:Y:S01]  /*0eb0*/  IMAD R18, R8, 0x10, R5 ;  /* 0x0000001008127824 */ /* 0x000fe200078e0205 */
[----:B------:R-:W-:Y:S01]  /*0ec0*/  SHF.R.U32.HI R5, RZ, 0x3, R0 ;  /* 0x00000003ff057819 */ /* 0x000fe20000011600 */
[----:B------:R-:W-:Y:S01]  /*0ed0*/  IMAD.IADD R4, R13, 0x1, -R2 ;  /* 0x000000010d047824 */ /* 0x000fe200078e0a02 */
[----:B------:R-:W-:-:S02]  /*0ee0*/  LOP3.LUT R2, R0, 0x8, R3, 0xf8, !PT ;  /* 0x0000000800027812 */ /* 0x000fc400078ef803 */
[----:B------:R-:W-:Y:S01]  /*0ef0*/  SHF.R.S32.HI R11, RZ, 0x5, R11 ;  /* 0x00000005ff0b7819 */ /* 0x000fe2000001140b */
[----:B------:R-:W-:Y:S01]  /*0f00*/  IMAD R7, R6, 0x10, R7 ;  /* 0x0000001006077824 */ /* 0x000fe200078e0207 */
[----:B------:R-:W-:Y:S01]  /*0f10*/  LOP3.LUT R2, R2, R5, RZ, 0x3c, !PT ;  /* 0x0000000502027212 */ /* 0x000fe200078e3cff */
[----:B------:R-:W-:Y:S02]  /*0f20*/  IMAD.U32 R0, R18, 0x20, R3 ;  /* 0x0000002012007824 */ /* 0x000fe400078e0003 */
[----:B------:R-:W-:Y:S01]  /*0f30*/  IMAD R11, R11, 0x10, R4 ;  /* 0x000000100b0b7824 */ /* 0x000fe200078e0204 */
[----:B------:R-:W-:Y:S01]  /*0f40*/  STL [R1+0xcc], R20 ;  /* 0x0000cc1401007387 */ /* 0x000fe20000100800 */
[----:B------:R-:W-:Y:S02]  /*0f50*/  IMAD.IADD R7, R2, 0x1, R7 ;  /* 0x0000000102077824 */ /* 0x000fe400078e0207 */
[----:B------:R-:W-:Y:S01]  /*0f60*/  IMAD R4, R10, 0x40, R11 ;  /* 0x000000400a047824 */ /* 0x000fe200078e020b */
[----:B------:R0:W-:Y:S01]  /*0f70*/  STL [R1+0xe8], R0 ;  /* 0x0000e80001007387 */ /* 0x0001e20000100800 */
[----:B------:R-:W-:-:S03]  /*0f80*/  IMAD.SHL.U32 R156, R144, 0x4, RZ ;  /* 0x00000004909c7824 */ /* 0x000fc600078e00ff */
[----:B------:R-:W-:Y:S01]  /*0f90*/  STL [R1+0xe0], R4 ;  /* 0x0000e00401007387 */ /* 0x000fe20000100800 */
[----:B0-----:R-:W-:Y:S02]  /*0fa0*/  VIADD R0, R16, 0xda00 ;  /* 0x0000da0010007836 */ /* 0x001fe40000000000 */
[----:B------:R-:W-:Y:S02]  /*0fb0*/  IMAD.SHL.U32 R14, R14, 0x40, RZ ;  /* 0x000000400e0e7824 */ /* 0x000fe400078e00ff */
[----:B------:R-:W-:Y:S01]  /*0fc0*/  VIADD R3, R156, 0x20 ;  /* 0x000000209c037836 */ /* 0x000fe20000000000 */
[----:B------:R-:W-:Y:S01]  /*0fd0*/  LOP3.LUT R12, R12, 0x7ffffffc, RZ, 0xc0, !PT ;  /* 0x7ffffffc0c0c7812 */ /* 0x000fe200078ec0ff */
[----:B------:R-:W-:Y:S01]  /*0fe0*/  IMAD.SHL.U32 R144, R144, 0x8, RZ ;  /* 0x0000000890907824 */ /* 0x000fe200078e00ff */
[----:B------:R-:W-:-:S03]  /*0ff0*/  LEA.HI R8, R9, R9, RZ, 0x1 ;  /* 0x0000000909087211 */ /* 0x000fc600078f08ff */
[----:B------:R-:W-:Y:S01]  /*1000*/  IMAD.IADD R12, R20, 0x1, -R12 ;  /* 0x00000001140c7824 */ /* 0x000fe200078e0a0c */
[----:B------:R-:W-:-:S03]  /*1010*/  LOP3.LUT R8, R8, 0x1ffffffe, RZ, 0xc0, !PT ;  /* 0x1ffffffe08087812 */ /* 0x000fc600078ec0ff */
[----:B------:R-:W-:Y:S02]  /*1020*/  IMAD.SHL.U32 R10, R12, 0x2, RZ ;  /* 0x000000020c0a7824 */ /* 0x000fe400078e00ff */
[----:B------:R-:W-:Y:S02]  /*1030*/  IMAD.IADD R8, R9, 0x1, -R8 ;  /* 0x0000000109087824 */ /* 0x000fe400078e0a08 */
[----:B------:R-:W-:Y:S02]  /*1040*/  IMAD.SHL.U32 R9, R15, 0x20, RZ ;  /* 0x000000200f097824 */ /* 0x000fe400078e00ff */
[C---:B------:R-:W-:Y:S02]  /*1050*/  VIADD R6, R10.reuse, 0x8 ;  /* 0x000000080a067836 */ /* 0x040fe40000000000 */
[----:B------:R-:W-:Y:S01]  /*1060*/  VIADD R5, R10, 0x10 ;  /* 0x000000100a057836 */ /* 0x000fe20000000000 */
[----:B------:R-:W-:Y:S01]  /*1070*/  CS2R R154, SRZ ;  /* 0x00000000009a7805 */ /* 0x000fe2000001ff00 */
[----:B------:R-:W-:Y:S01]  /*1080*/  IMAD R18, R7, 0x2, R16 ;  /* 0x0000000207127824 */ /* 0x000fe200078e0210 */
[----:B--2---:R-:W-:-:S05]  /*1090*/  LOP3.LUT R2, R17, 0x1, RZ, 0xfc, !PT ;  /* 0x0000000111027812 */ /* 0x004fca00078efcff */
[----:B------:R-:W-:Y:S04]  /*10a0*/  STL [R1+0x4c], R2 ;  /* 0x00004c0201007387 */ /* 0x000fe80000100800 */
[----:B------:R-:W-:Y:S04]  /*10b0*/  STL [R1+0xa4], RZ ;  /* 0x0000a4ff01007387 */ /* 0x000fe80000100800 */
[----:B------:R0:W-:Y:S04]  /*10c0*/  STL [R1+0xc8], R0 ;  /* 0x0000c80001007387 */ /* 0x0001e80000100800 */
[----:B------:R-:W-:Y:S01]  /*10d0*/  STL [R1+0x60], RZ ;  /* 0x000060ff01007387 */ /* 0x000fe20000100800 */
[----:B0-----:R-:W-:Y:S01]  /*10e0*/  SHF.R.S32.HI R0, RZ, 0x1f, R19 ;  /* 0x0000001fff007819 */ /* 0x001fe20000011413 */
[----:B------:R-:W-:Y:S01]  /*10f0*/  VIADD R0, R156, 0x10 ;  /* 0x000000109c007836 */ /* 0x000fe20000000000 */
[----:B------:R-:W-:-:S04]  /*1100*/  LOP3.LUT R2, R14, 0xc0, RZ, 0xc0, !PT ;  /* 0x000000c00e027812 */ /* 0x000fc800078ec0ff */
[----:B------:R0:W-:Y:S04]  /*1110*/  STL [R1+0x68], R0 ;  /* 0x0000680001007387 */ /* 0x0001e80000100800 */
[----:B------:R1:W-:Y:S01]  /*1120*/  STL [R1+0x64], R3 ;  /* 0x0000640301007387 */ /* 0x0003e20000100800 */
[C---:B0-----:R-:W-:Y:S02]  /*1130*/  VIADD R0, R156.reuse, 0x8 ;  /* 0x000000089c007836 */ /* 0x041fe40000000000 */
[----:B-1----:R-:W-:-:S03]  /*1140*/  VIADD R3, R156, 0x18 ;  /* 0x000000189c037836 */ /* 0x002fc60000000000 */
[----:B------:R0:W-:Y:S04]  /*1150*/  STL [R1+0x6c], R0 ;  /* 0x00006c0001007387 */ /* 0x0001e80000100800 */
[----:B------:R1:W-:Y:S04]  /*1160*/  STL [R1+0x54], R2 ;  /* 0x0000540201007387 */ /* 0x0003e80000100800 */
[----:B------:R2:W-:Y:S01]  /*1170*/  STL [R1+0x70], R3 ;  /* 0x0000700301007387 */ /* 0x0005e20000100800 */
[----:B0-----:R-:W-:Y:S02]  /*1180*/  LOP3.LUT R0, R2, 0x8, R144, 0xf8, !PT ;  /* 0x0000000802007812 */ /* 0x001fe400078ef890 */
[----:B-1----:R-:W-:Y:S01]  /*1190*/  SHF.R.U32.HI R2, RZ, 0x3, R2 ;  /* 0x00000003ff027819 */ /* 0x002fe20000011602 */
[----:B--2---:R-:W-:-:S04]  /*11a0*/  VIADD R3, R156, 0x28 ;  /* 0x000000289c037836 */ /* 0x004fc80000000000 */
[----:B------:R0:W-:Y:S01]  /*11b0*/  STL [R1+0x58], R2 ;  /* 0x0000580201007387 */ /* 0x0001e20000100800 */
[----:B------:R-:W-:-:S03]  /*11c0*/  LOP3.LUT R0, R0, R2, RZ, 0x3c, !PT ;  /* 0x0000000200007212 */ /* 0x000fc600078e3cff */
[----:B------:R1:W-:Y:S04]  /*11d0*/  STL [R1+0x74], R3 ;  /* 0x0000740301007387 */ /* 0x0003e80000100800 */
[----:B------:R2:W-:Y:S01]  /*11e0*/  STL [R1+0x8c], R10 ;  /* 0x00008c0a01007387 */ /* 0x0005e20000100800 */
[----:B0-----:R-:W-:-:S03]  /*11f0*/  VIADD R2, R10, 0x20 ;  /* 0x000000200a027836 */ /* 0x001fc60000000000 */
[----:B------:R0:W-:Y:S01]  /*1200*/  STL [R1+0x5c], R9 ;  /* 0x00005c0901007387 */ /* 0x0001e20000100800 */
[C---:B-1----:R-:W-:Y:S02]  /*1210*/  VIADD R3, R10.reuse, 0x18 ;  /* 0x000000180a037836 */ /* 0x042fe40000000000 */
[----:B--2---:R-:W-:Y:S01]  /*1220*/  VIADD R10, R10, 0x28 ;  /* 0x000000280a0a7836 */ /* 0x004fe20000000000 */
[----:B------:R-:W-:Y:S01]  /*1230*/  STL [R1+0xc0], R6 ;  /* 0x0000c00601007387 */ /* 0x000fe20000100800 */
[----:B0-----:R-:W-:-:S03]  /*1240*/  IMAD.IADD R9, R9, 0x1, R0 ;  /* 0x0000000109097824 */ /* 0x001fc600078e0200 */
[----:B------:R0:W-:Y:S01]  /*1250*/  STL [R1+0xbc], R5 ;  /* 0x0000bc0501007387 */ /* 0x0001e20000100800 */
[----:B------:R-:W-:-:S03]  /*1260*/  SHF.R.S32.HI R0, RZ, 0x1f, R6 ;  /* 0x0000001fff007819 */ /* 0x000fc60000011406 */
[----:B------:R-:W-:Y:S04]  /*1270*/  STL [R1+0xac], R10 ;  /* 0x0000ac0a01007387 */ /* 0x000fe80000100800 */
[----:B------:R-:W-:Y:S01]  /*1280*/  STL [R1+0xb8], R3 ;  /* 0x0000b80301007387 */ /* 0x000fe20000100800 */
[----:B0-----:R-:W-:-:S03]  /*1290*/  SHF.R.S32.HI R5, RZ, 0x1f, R5 ;  /* 0x0000001fff057819 */ /* 0x001fc60000011405 */
[----:B------:R-:W-:Y:S04]  /*12a0*/  STL [R1+0x88], R9 ;  /* 0x0000880901007387 */ /* 0x000fe80000100800 */
[----:B------:R-:W-:Y:S04]  /*12b0*/  STL [R1+0xb4], R2 ;  /* 0x0000b40201007387 */ /* 0x000fe80000100800 */
[----:B------:R0:W-:Y:S04]  /*12c0*/  STL [R1+0xdc], R0 ;  /* 0x0000dc0001007387 */ /* 0x0001e80000100800 */
[----:B------:R-:W-:Y:S01]  /*12d0*/  STL [R1+0xd8], R5 ;  /* 0x0000d80501007387 */ /* 0x000fe20000100800 */
[----:B0-----:R-:W-:-:S02]  /*12e0*/  SHF.R.S32.HI R0, RZ, 0x1f, R3 ;  /* 0x0000001fff007819 */ /* 0x001fc40000011403 */
[----:B------:R-:W-:-:S03]  /*12f0*/  SHF.R.S32.HI R2, RZ, 0x1f, R2 ;  /* 0x0000001fff027819 */ /* 0x000fc60000011402 */
[----:B------:R0:W-:Y:S04]  /*1300*/  STL [R1+0xd4], R0 ;  /* 0x0000d40001007387 */ /* 0x0001e80000100800 */
[----:B------:R1:W-:Y:S01]  /*1310*/  STL [R1+0xd0], R2 ;  /* 0x0000d00201007387 */ /* 0x0003e20000100800 */
[----:B0-----:R-:W-:-:S05]  /*1320*/  IMAD R0, R8, 0x8, R4 ;  /* 0x0000000808007824 */ /* 0x001fca00078e0204 */
[----:B------:R1:W-:Y:S01]  /*1330*/  STL [R1+0xe4], R0 ;  /* 0x0000e40001007387 */ /* 0x0003e20000100800 */
[----:B------:R-:W-:-:S07]  /*1340*/  IMAD.MOV.U32 R17, RZ, RZ, RZ ;  /* 0x000000ffff117224 */ /* 0x000fce00078e00ff */
.L_x_557:
[----:B01234-:R-:W0:Y:S02]  /*1350*/  LDC.64 R2, c[0x0][0xc88] ;  /* 0x00032200ff027b82 */ /* 0x01fe240000000a00 */
[----:B0-----:R-:W-:-:S05]  /*1360*/  IMAD.WIDE R2, R111, 0x4, R2 ;  /* 0x000000046f027825 */ /* 0x001fca00078e0202 */
[----:B------:R-:W2:Y:S01]  /*1370*/  LDG.E R26, desc[UR60][R2.64] ;  /* 0x0000003c021a7981 */ /* 0x000ea2000c1e1900 */
[----:B------:R-:W-:Y:S05]  /*1380*/  YIELD ;  /* 0x0000000000007946 */ /* 0x000fea0003800000 */
[----:B------:R-:W-:Y:S01]  /*1390*/  ULDC.64 UR4, c[0x0][0xa28] ;  /* 0x00028a0000047ab9 */ /* 0x000fe20000000a00 */
[----:B------:R-:W-:Y:S01]  /*13a0*/  ULDC.64 UR8, c[0x0][0xa18] ;  /* 0x0002860000087ab9 */ /* 0x000fe20000000a00 */
[----:B------:R-:W-:Y:S01]  /*13b0*/  ISETP.NE.U32.AND P1, PT, RZ, UR4, PT ;  /* 0x00000004ff007c0c */ /* 0x000fe2000bf25070 */
[----:B------:R-:W-:Y:S01]  /*13c0*/  ULDC.64 UR6, c[0x0][0xa08] ;  /* 0x0002820000067ab9 */ /* 0x000fe20000000a00 */
[----:B------:R-:W-:Y:S01]  /*13d0*/  IMAD.MOV.U32 R10, RZ, RZ, RZ ;  /* 0x000000ffff0a7224 */ /* 0x000fe200078e00ff */
[----:B------:R-:W-:Y:S01]  /*13e0*/  ISETP.NE.U32.AND P0, PT, RZ, UR6, PT ;  /* 0x00000006ff007c0c */ /* 0x000fe2000bf05070 */
[----:B------:R-:W-:Y:S01]  /*13f0*/  IMAD.MOV.U32 R68, RZ, RZ, RZ ;  /* 0x000000ffff447224 */ /* 0x000fe200078e00ff */
[----:B------:R-:W-:-:S02]  /*1400*/  ISETP.NE.AND.EX P1, PT, RZ, UR5, PT, P1 ;  /* 0x00000005ff007c0c */ /* 0x000fc4000bf25310 */
[----:B------:R-:W-:Y:S02]  /*1410*/  ISETP.NE.AND.EX P0, PT, RZ, UR7, PT, P0 ;  /* 0x00000007ff007c0c */ /* 0x000fe4000bf05300 */
[----:B--2---:R-:W-:Y:S01]  /*1420*/  SHF.R.S32.HI R0, RZ, 0x1f, R26 ;  /* 0x0000001fff007819 */ /* 0x004fe2000001141a */
[----:B------:R-:W-:-:S08]  /*1430*/  IMAD.SHL.U32 R28, R26, 0x4, RZ ;  /* 0x000000041a1c7824 */ /* 0x000fd000078e00ff */
[C---:B------:R-:W-:Y:S01]  /*1440*/  @P1 LEA R4, P2, R26.reuse, UR4, 0x2 ;  /* 0x000000041a041c11 */ /* 0x040fe2000f8410ff */
[----:B------:R0:W-:Y:S01]  /*1450*/  STL [R1+0x98], R26 ;  /* 0x0000981a01007387 */ /* 0x0001e20000100800 */
[C-C-:B------:R-:W-:Y:S02]  /*1460*/  SHF.L.U64.HI R27, R26.reuse, 0x2, R0.reuse ;  /* 0x000000021a1b7819 */ /* 0x140fe40000010200 */
[----:B------:R-:W-:Y:S01]  /*1470*/  @P1 LEA.HI.X R5, R26, UR5, R0, 0x2, P2 ;  /* 0x000000051a051c11 */ /* 0x000fe200090f1400 */
[----:B------:R-:W-:Y:S01]  /*1480*/  ULDC UR4, c[0x0][0x288] ;  /* 0x0000a20000047ab9 */ /* 0x000fe20000000800 */
[----:B------:R-:W-:Y:S01]  /*1490*/  ISETP.NE.U32.AND P2, PT, RZ, UR8, PT ;  /* 0x00000008ff007c0c */ /* 0x000fe2000bf45070 */
[----:B------:R0:W-:Y:S01]  /*14a0*/  STL [R1+0xc4], R0 ;  /* 0x0000c40001007387 */ /* 0x0001e20000100800 */
[C---:B------:R-:W-:Y:S02]  /*14b0*/  IADD3 R8, P3, R28.reuse, UR6, RZ ;  /* 0x000000061c087c10 */ /* 0x040fe4000ff7e0ff */
[----:B------:R-:W-:Y:S01]  /*14c0*/  ISETP.NE.AND.EX P2, PT, RZ, UR9, PT, P2 ;  /* 0x00000009ff007c0c */ /* 0x000fe2000bf45320 */
[----:B------:R0:W5:Y:S01]  /*14d0*/  @P1 LDG.E R10, desc[UR60][R4.64] ;  /* 0x0000003c040a1981 */ /* 0x000162000c1e1900 */
[----:B------:R-:W-:Y:S01]  /*14e0*/  IMAD.U32 R111, RZ, RZ, UR4 ;  /* 0x00000004ff6f7e24 */ /* 0x000fe2000f8e00ff */
[C---:B------:R-:W-:Y:S01]  /*14f0*/  IADD3.X R9, R27.reuse, UR7, RZ, P3, !PT ;  /* 0x000000071b097c10 */ /* 0x040fe20009ffe4ff */
[----:B------:R-:W-:Y:S01]  /*1500*/  ULDC.64 UR4, c[0x0][0x418] ;  /* 0x0001060000047ab9 */ /* 0x000fe20000000a00 */
[----:B------:R0:W-:Y:S04]  /*1510*/  STL [R1+0x9c], R28 ;  /* 0x00009c1c01007387 */ /* 0x0001e80000100800 */
[----:B------:R0:W5:Y:S04]  /*1520*/  @P0 LDG.E R68, desc[UR60][R8.64] ;  /* 0x0000003c08440981 */ /* 0x000168000c1e1900 */
[----:B------:R-:W-:Y:S01]  /*1530*/  @P2 IADD3 R6, P1, R28, UR8, RZ ;  /* 0x000000081c062c10 */ /* 0x000fe2000ff3e0ff */
[----:B------:R-:W-:Y:S01]  /*1540*/  UISETP.NE.U32.AND UP0, UPT, UR4, URZ, UPT ;  /* 0x0000003f0400728c */ /* 0x000fe2000bf05070 */
[----:B------:R0:W-:Y:S02]  /*1550*/  STL [R1+0xa0], R27 ;  /* 0x0000a01b01007387 */ /* 0x0001e40000100800 */
[----:B------:R-:W-:Y:S01]  /*1560*/  @P2 IADD3.X R7, R27, UR9, RZ, P1, !PT ;  /* 0x000000091b072c10 */ /* 0x000fe20008ffe4ff */
[----:B------:R-:W-:-:S04]  /*1570*/  ULDC UR4, c[0x0][0x424] ;  /* 0x0001090000047ab9 */ /* 0x000fc80000000800 */
[----:B------:R0:W5:Y:S01]  /*1580*/  @P2 LDG.E R111, desc[UR60][R6.64] ;  /* 0x0000003c066f2981 */ /* 0x000162000c1e1900 */
[----:B------:R-:W-:-:S03]  /*1590*/  UISETP.NE.AND.EX UP0, UPT, UR5, URZ, UPT, UP0 ;  /* 0x0000003f0500728c */ /* 0x000fc6000bf05300 */
[----:B------:R-:W-:Y:S01]  /*15a0*/  ULDC UR5, c[0x0][0x2f0] ;  /* 0x0000bc0000057ab9 */ /* 0x000fe20000000800 */
[----:B------:R-:W-:-:S04]  /*15b0*/  USEL UR4, UR4, 0x1, UP0 ;  /* 0x0000000104047887 */ /* 0x000fc80008000000 */
[----:B------:R-:W-:-:S03]  /*15c0*/  UIMAD UR4, UR4, UR5, URZ ;  /* 0x00000005040472a4 */ /* 0x000fc6000f8e023f */
[----:B------:R-:W-:Y:S02]  /*15d0*/  ULDC UR5, c[0x0][0x348] ;  /* 0x0000d20000057ab9 */ /* 0x000fe40000000800 */
[----:B------:R-:W-:Y:S02]  /*15e0*/  IMAD.U32 R2, RZ, RZ, UR5 ;  /* 0x00000005ff027e24 */ /* 0x000fe4000f8e00ff */
[----:B------:R-:W-:Y:S01]  /*15f0*/  IMAD.U32 R25, RZ, RZ, UR4 ;  /* 0x00000004ff197e24 */ /* 0x000fe2000f8e00ff */
[----:B0-----:R-:W-:Y:S06]  /*1600*/  @P2 BRA `(.L_x_411) ;  /* 0x0000000000242947 */ /* 0x001fec0003800000 */
[----:B------:R-:W-:Y:S02]  /*1610*/  ULDC.64 UR4, c[0x0][0xa00] ;  /* 0x0002800000047ab9 */ /* 0x000fe40000000a00 */
[----:B------:R-:W-:-:S04]  /*1620*/  ISETP.NE.U32.AND P1, PT, RZ, UR4, PT ;  /* 0x00000004ff007c0c */ /* 0x000fc8000bf25070 */
[----:B------:R-:W-:-:S13]  /*1630*/  ISETP.NE.AND.EX P1, PT, RZ, UR5, PT, P1 ;  /* 0x00000005ff007c0c */ /* 0x000fda000bf25310 */
[----:B------:R-:W-:Y:S05]  /*1640*/  @!P1 BRA `(.L_x_411) ;  /* 0x0000000000149947 */ /* 0x000fea0003800000 */
[----:B------:R-:W0:Y:S02]  /*1650*/  LDC.64 R4, c[0x0][0xa00] ;  /* 0x00028000ff047b82 */ /* 0x000e240000000a00 */
[----:B0-----:R-:W-:-:S05]  /*1660*/  IMAD.WIDE R4, R26, 0x4, R4 ;  /* 0x000000041a047825 */ /* 0x001fca00078e0204 */
[----:B-----5:R-:W2:Y:S04]  /*1670*/  LDG.E R111, desc[UR60][R4.64] ;  /* 0x0000003c046f7981 */ /* 0x020ea8000c1e1900 */
[----:B------:R-:W2:Y:S02]  /*1680*/  LDG.E R0, desc[UR60][R4.64+0x4] ;  /* 0x0000043c04007981 */ /* 0x000ea4000c1e1900 */
[----:B--2---:R-:W-:-:S07]  /*1690*/  IMAD.IADD R111, R0, 0x1, -R111 ;  /* 0x00000001006f7824 */ /* 0x004fce00078e0a6f */
.L_x_411:
[C---:B------:R-:W-:Y:S01]  /*16a0*/  LOP3.LUT R30, R110.reuse, 0xffff, RZ, 0xc0, !PT ;  /* 0x0000ffff6e1e7812 */ /* 0x040fe200078ec0ff */
[----:B------:R-:W-:Y:S01]  /*16b0*/  ULDC.64 UR4, c[0x0][0xa20] ;  /* 0x0002880000047ab9 */ /* 0x000fe20000000a00 */
[----:B------:R0:W-:Y:S01]  /*16c0*/  STL [R1+0xa8], R109 ;  /* 0x0000a86d01007387 */ /* 0x0001e20000100800 */
[----:B------:R-:W-:Y:S02]  /*16d0*/  ISETP.NE.U32.AND P1, PT, RZ, UR4, PT ;  /* 0x00000004ff007c0c */ /* 0x000fe4000bf25070 */
[C---:B------:R-:W-:Y:S01]  /*16e0*/  LOP3.LUT R3, R110.reuse, 0xff000000, RZ, 0xc0, !PT ;  /* 0xff0000006e037812 */ /* 0x040fe200078ec0ff */
[----:B------:R0:W-:Y:S01]  /*16f0*/  STL [R1+0x90], R30 ;  /* 0x0000901e01007387 */ /* 0x0001e20000100800 */
[----:B------:R-:W-:Y:S02]  /*1700*/  ISETP.NE.AND.EX P1, PT, RZ, UR5, PT, P1 ;  /* 0x00000005ff007c0c */ /* 0x000fe4000bf25310 */
[----:B------:R-:W-:Y:S02]  /*1710*/  LOP3.LUT R0, R110, 0xff0000, RZ, 0xc0, !PT ;  /* 0x00ff00006e007812 */ /* 0x000fe400078ec0ff */
[----:B------:R-:W-:-:S04]  /*1720*/  SHF.R.U32.HI R3, RZ, 0x8, R3 ;  /* 0x00000008ff037819 */ /* 0x000fc80000011603 */
[----:B------:R-:W-:-:S05]  /*1730*/  LEA.HI R11, R0, R3, RZ, 0x10 ;  /* 0x00000003000b7211 */ /* 0x000fca00078f80ff */
[----:B0-----:R-:W-:Y:S05]  /*1740*/  @!P1 BRA `(.L_x_412) ;  /* 0x0000000000109947 */ /* 0x001fea0003800000 */
[----:B------:R-:W-:-:S04]  /*1750*/  IADD3 R4, P0, R28, UR4, RZ ;  /* 0x000000041c047c10 */ /* 0x000fc8000ff1e0ff */
[----:B------:R-:W-:-:S05]  /*1760*/  IADD3.X R5, R27, UR5, RZ, P0, !PT ;  /* 0x000000051b057c10 */ /* 0x000fca00087fe4ff */
[----:B------:R0:W5:Y:S01]  /*1770*/  LDG.E R25, desc[UR60][R4.64] ;  /* 0x0000003c04197981 */ /* 0x000162000c1e1900 */
[----:B------:R-:W-:Y:S05]  /*1780*/  BRA `(.L_x_413) ;  /* 0x0000000000107947 */ /* 0x000fea0003800000 */
.L_x_412:
[----:B------:R-:W-:Y:S05]  /*1790*/  @!P0 BRA `(.L_x_413) ;  /* 0x00000000000c8947 */ /* 0x000fea0003800000 */
[----:B------:R-:W2:Y:S04]  /*17a0*/  LDG.E R0, desc[UR60][R8.64] ;  /* 0x0000003c08007981 */ /* 0x000ea8000c1e1900 */
[----:B------:R-:W2:Y:S02]  /*17b0*/  LDG.E R25, desc[UR60][R8.64+0x4] ;  /* 0x0000043c08197981 */ /* 0x000ea4000c1e1900 */
[----:B--2---:R-:W-:-:S07]  /*17c0*/  IMAD.IADD R25, R25, 0x1, -R0 ;  /* 0x0000000119197824 */ /* 0x004fce00078e0a00 */
.L_x_413:
[----:B------:R-:W-:Y:S01]  /*17d0*/  ULDC.64 UR4, c[0x0][0xa10] ;  /* 0x0002840000047ab9 */ /* 0x000fe20000000a00 */
[----:B------:R-:W2:Y:S01]  /*17e0*/  LDL.LU R24, [R1+0x50] ;  /* 0x0000500001187983 */ /* 0x000ea20000300800 */
[----:B------:R-:W-:-:S04]  /*17f0*/  ISETP.NE.U32.AND P0, PT, RZ, UR4, PT ;  /* 0x00000004ff007c0c */ /* 0x000fc8000bf05070 */
[----:B------:R-:W-:Y:S01]  /*1800*/  ISETP.NE.AND.EX P0, PT, RZ, UR5, PT, P0 ;  /* 0x00000005ff007c0c */ /* 0x000fe2000bf05300 */
[----:B------:R-:W-:-:S12]  /*1810*/  ULDC.64 UR4, c[0x0][0xa30] ;  /* 0x00028c0000047ab9 */ /* 0x000fd80000000a00 */
[----:B0-----:R-:W0:Y:S02]  /*1820*/  @P0 LDC.64 R4, c[0x0][0xa10] ;  /* 0x00028400ff040b82 */ /* 0x001e240000000a00 */
[----:B0-----:R-:W-:-:S05]  /*1830*/  @P0 IMAD.WIDE R4, R26, 0x4, R4 ;  /* 0x000000041a040825 */ /* 0x001fca00078e0204 */
[----:B------:R-:W3:Y:S04]  /*1840*/  @P0 LDG.E R0, desc[UR60][R4.64] ;  /* 0x0000003c04000981 */ /* 0x000ee8000c1e1900 */
[----:B------:R-:W3:Y:S01]  /*1850*/  @P0 LDG.E R3, desc[UR60][R4.64+0x4] ;  /* 0x0000043c04030981 */ /* 0x000ee2000c1e1900 */
[----:B------:R-:W-:Y:S01]  /*1860*/  ISETP.NE.U32.AND P1, PT, RZ, UR4, PT ;  /* 0x00000004ff007c0c */ /* 0x000fe2000bf25070 */
[----:B-----5:R-:W-:-:S03]  /*1870*/  IMAD.MOV.U32 R105, RZ, RZ, R25 ;  /* 0x000000ffff697224 */ /* 0x020fc600078e0019 */
[----:B------:R-:W-:-:S13]  /*1880*/  ISETP.NE.AND.EX P1, PT, RZ, UR5, PT, P1 ;  /* 0x00000005ff007c0c */ /* 0x000fda000bf25310 */
[----:B------:R-:W-:-:S04]  /*1890*/  @P1 IADD3 R6, P2, R28, UR4, RZ ;  /* 0x000000041c061c10 */ /* 0x000fc8000ff5e0ff */
[----:B------:R-:W-:-:S05]  /*18a0*/  @P1 IADD3.X R7, R27, UR5, RZ, P2, !PT ;  /* 0x000000051b071c10 */ /* 0x000fca00097fe4ff */
[----:B------:R0:W5:Y:S01]  /*18b0*/  @P1 LDG.E R105, desc[UR60][R6.64] ;  /* 0x0000003c06691981 */ /* 0x000162000c1e1900 */
[----:B------:R-:W-:Y:S01]  /*18c0*/  IMAD.IADD R9, R25, 0x1, -R10 ;  /* 0x0000000119097824 */ /* 0x000fe200078e0a0a */
[----:B------:R-:W-:Y:S01]  /*18d0*/  LOP3.LUT R12, R11, 0xff, RZ, 0xc0, !PT ;  /* 0x000000ff0b0c7812 */ /* 0x000fe200078ec0ff */
[----:B------:R-:W-:Y:S01]  /*18e0*/  BSSY B0, `(.L_x_414) ;  /* 0x000002d000007945 */ /* 0x000fe20003800000 */
[----:B------:R-:W-:-:S03]  /*18f0*/  SHF.R.U32.HI R8, RZ, 0x10, R11 ;  /* 0x00000010ff087819 */ /* 0x000fc6000001160b */
[----:B------:R0:W-:Y:S01]  /*1900*/  STL [R1+0xb0], R12 ;  /* 0x0000b00c01007387 */ /* 0x0001e20000100800 */
[----:B--2---:R-:W-:Y:S01]  /*1910*/  LOP3.LUT R24, R24, 0xfffffffb, RZ, 0xc0, !PT ;  /* 0xfffffffb18187812 */ /* 0x004fe200078ec0ff */
[----:B---3--:R-:W-:-:S04]  /*1920*/  @P0 IMAD.IADD R2, R3, 0x1, -R0 ;  /* 0x0000000103020824 */ /* 0x008fc800078e0a00 */
[----:B------:R-:W-:-:S04]  /*1930*/  IMAD.IADD R114, R9, 0x1, R2 ;  /* 0x0000000109727824 */ /* 0x000fc800078e0202 */
[C---:B------:R-:W-:Y:S01]  /*1940*/  VIADD R0, R114.reuse, 0x8f ;  /* 0x0000008f72007836 */ /* 0x040fe20000000000 */
[----:B------:R-:W-:-:S03]  /*1950*/  ISETP.GE.AND P3, PT, R114, 0x1, PT ;  /* 0x000000017200780c */ /* 0x000fc60003f66270 */
[----:B------:R-:W-:-:S05]  /*1960*/  IMAD.HI R0, R0, 0x38e38e39, RZ ;  /* 0x38e38e3900007827 */ /* 0x000fca00078e02ff */
[----:B------:R-:W-:-:S04]  /*1970*/  SHF.R.U32.HI R3, RZ, 0x1f, R0 ;  /* 0x0000001fff037819 */ /* 0x000fc80000011600 */
[----:B------:R-:W-:Y:S01]  /*1980*/  LEA.HI.SX32 R108, R0, R3, 0x1b ;  /* 0x00000003006c7211 */ /* 0x000fe200078fdaff */
[----:B------:R-:W-:Y:S01]  /*1990*/  IMAD.MOV.U32 R3, RZ, RZ, RZ ;  /* 0x000000ffff037224 */ /* 0x000fe200078e00ff */
[----:B------:R-:W-:-:S05]  /*19a0*/  @P3 LOP3.LUT R24, R24, 0x4, RZ, 0xfc, !PT ;  /* 0x0000000418183812 */ /* 0x000fca00078efcff */
[----:B------:R0:W-:Y:S04]  /*19b0*/  STL [R1+0x50], R24 ;  /* 0x0000501801007387 */ /* 0x0001e80000100800 */
[----:B------:R0:W-:Y:S01]  /*19c0*/  STL [R1+0x94], R8 ;  /* 0x0000940801007387 */ /* 0x0001e20000100800 */
[----:B------:R-:W-:Y:S05]  /*19d0*/  @!P3 BRA `(.L_x_415) ;  /* 0x000000000074b947 */ /* 0x000fea0003800000 */
[----:B------:R-:W-:Y:S01]  /*19e0*/  ISETP.NE.AND P0, PT, R8, RZ, PT ;  /* 0x000000ff0800720c */ /* 0x000fe20003f05270 */
[----:B------:R-:W-:-:S03]  /*19f0*/  ULDC UR4, c[0x0][0x9f0] ;  /* 0x00027c0000047ab9 */ /* 0x000fc60000000800 */
[----:B------:R-:W-:-:S04]  /*1a00*/  SEL R11, R8, UR4, P0 ;  /* 0x00000004080b7c07 */ /* 0x000fc80008000000 */
[-C--:B0-----:R-:W-:Y:S02]  /*1a10*/  IABS R6, R11.reuse ;  /* 0x0000000b00067213 */ /* 0x081fe40000000000 */
[----:B------:R-:W-:Y:S02]  /*1a20*/  IADD3 R0, R108, -0x1, R11 ;  /* 0xffffffff6c007810 */ /* 0x000fe40007ffe00b */
[----:B------:R-:W0:Y:S01]  /*1a30*/  I2F.RP R3, R6 ;  /* 0x0000000600037306 */ /* 0x000e220000209400 */
[-C--:B------:R-:W-:Y:S02]  /*1a40*/  IABS R10, R11.reuse ;  /* 0x0000000b000a7213 */ /* 0x080fe40000000000 */
[----:B------:R-:W-:Y:S02]  /*1a50*/  IABS R8, R0 ;  /* 0x0000000000087213 */ /* 0x000fe40000000000 */
[----:B------:R-:W-:-:S04]  /*1a60*/  LOP3.LUT R0, R0, R11, RZ, 0x3c, !PT ;  /* 0x0000000b00007212 */ /* 0x000fc800078e3cff */
[----:B------:R-:W-:Y:S01]  /*1a70*/  ISETP.GE.AND P2, PT, R0, RZ, PT ;  /* 0x000000ff0000720c */ /* 0x000fe20003f46270 */
[----:B0-----:R-:W0:Y:S02]  /*1a80*/  MUFU.RCP R3, R3 ;  /* 0x0000000300037308 */ /* 0x001e240000001000 */
[----:B0-----:R-:W-:Y:S02]  /*1a90*/  VIADD R4, R3, 0xffffffe ;  /* 0x0ffffffe03047836 */ /* 0x001fe40000000000 */
[----:B------:R-:W-:-:S04]  /*1aa0*/  IMAD.MOV R3, RZ, RZ, -R10 ;  /* 0x000000ffff037224 */ /* 0x000fc800078e0a0a */
[----:B------:R0:W1:Y:S02]  /*1ab0*/  F2I.FTZ.U32.TRUNC.NTZ R5, R4 ;  /* 0x0000000400057305 */ /* 0x000064000021f000 */
[----:B0-----:R-:W-:Y:S02]  /*1ac0*/  IMAD.MOV.U32 R4, RZ, RZ, RZ ;  /* 0x000000ffff047224 */ /* 0x001fe400078e00ff */
[----:B-1----:R-:W-:-:S04]  /*1ad0*/  IMAD.MOV R7, RZ, RZ, -R5 ;  /* 0x000000ffff077224 */ /* 0x002fc800078e0a05 */
[----:B------:R-:W-:-:S04]  /*1ae0*/  IMAD R7, R7, R6, RZ ;  /* 0x0000000607077224 */ /* 0x000fc800078e02ff */
[----:B------:R-:W-:-:S06]  /*1af0*/  IMAD.HI.U32 R5, R5, R7, R4 ;  /* 0x0000000705057227 */ /* 0x000fcc00078e0004 */
        /* <DEDUP_REMOVED lines=8> */
[----:B------:R-:W-:-:S04]  /*1b80*/  IMAD.MOV.U32 R3, RZ, RZ, R5 ;  /* 0x000000ffff037224 */ /* 0x000fc800078e0005 */
[----:B------:R-:W-:Y:S01]  /*1b90*/  @!P2 IMAD.MOV R3, RZ, RZ, -R3 ;  /* 0x000000ffff03a224 */ /* 0x000fe200078e0a03 */
[----:B------:R-:W-:-:S07]  /*1ba0*/  @!P1 LOP3.LUT R3, RZ, R11, RZ, 0x33, !PT ;  /* 0x0000000bff039212 */ /* 0x000fce00078e33ff */
.L_x_415:
[----:B------:R-:W-:Y:S05]  /*1bb0*/  BSYNC B0 ;  /* 0x0000000000007941 */ /* 0x000fea0003800000 */
.L_x_414:
[----:B------:R-:W-:-:S05]  /*1bc0*/  IMAD R0, R12, R3, RZ ;  /* 0x000000030c007224 */ /* 0x000fca00078e02ff */
[C---:B------:R-:W-:Y:S01]  /*1bd0*/  VIADDMNMX R3, R0.reuse, R3, R108, PT ;  /* 0x0000000300037246 */ /* 0x040fe2000380016c */
[----:B------:R-:W-:-:S04]  /*1be0*/  IMAD R0, R0, 0x90, -R9 ;  /* 0x0000009000007824 */ /* 0x000fc800078e0a09 */
[----:B------:R-:W-:Y:S01]  /*1bf0*/  IMAD R3, R3, 0x90, -R9 ;  /* 0x0000009003037824 */ /* 0x000fe200078e0a09 */
[----:B------:R-:W-:-:S04]  /*1c00*/  VIMNMX R0, RZ, R0, !PT ;  /* 0x00000000ff007248 */ /* 0x000fc80007fe0100 */
[----:B------:R-:W-:Y:S01]  /*1c10*/  VIMNMX R3, R3, R2, PT ;  /* 0x0000000203037248 */ /* 0x000fe20003fe0100 */
[----:B------:R-:W-:-:S03]  /*1c20*/  IMAD.WIDE.U32 R82, R0, 0x38e38e39, RZ ;  /* 0x38e38e3900527825 */ /* 0x000fc600078e00ff */
[----:B------:R-:W-:Y:S02]  /*1c30*/  ISETP.GT.AND P0, PT, R3, R0, PT ;  /* 0x000000000300720c */ /* 0x000fe40003f04270 */
[----:B------:R-:W-:-:S05]  /*1c40*/  SHF.R.U32.HI R82, RZ, 0x5, R83 ;  /* 0x00000005ff527819 */ /* 0x000fca0000011653 */
[----:B------:R-:W-:-:S06]  /*1c50*/  IMAD.MOV.U32 R22, RZ, RZ, R82 ;  /* 0x000000ffff167224 */ /* 0x000fcc00078e0052 */
[----:B------:R-:W-:-:S04]  /*1c60*/  @P0 VIADD R0, R3, 0x8f ;  /* 0x0000008f03000836 */ /* 0x000fc80000000000 */
[----:B------:R-:W-:-:S05]  /*1c70*/  @P0 IMAD.HI R0, R0, 0x38e38e39, RZ ;  /* 0x38e38e3900000827 */ /* 0x000fca00078e02ff */
[----:B------:R-:W-:-:S04]  /*1c80*/  @P0 SHF.R.U32.HI R3, RZ, 0x1f, R0 ;  /* 0x0000001fff030819 */ /* 0x000fc80000011600 */
[----:B------:R-:W-:Y:S02]  /*1c90*/  @P0 LEA.HI.SX32 R22, R0, R3, 0x1b ;  /* 0x0000000300160211 */ /* 0x000fe400078fdaff */
[----:B------:R-:W-:Y:S02]  /*1ca0*/  PLOP3.LUT P0, PT, PT, PT, PT, 0x80, 0x0 ;  /* 0x000000000000781c */ /* 0x000fe40003f0f070 */
[----:B------:R-:W-:-:S13]  /*1cb0*/  ISETP.GT.AND P1, PT, R22, R82, PT ;  /* 0x000000521600720c */ /* 0x000fda0003f24270 */
[----:B------:R-:W-:Y:S05]  /*1cc0*/  @!P1 BRA `(.L_x_416) ;  /* 0x0000005000c89947 */ /* 0x000fea0003800000 */
[----:B------:R-:W-:Y:S01]  /*1cd0*/  VIADD R0, R16, 0x16a00 ;  /* 0x00016a0010007836 */ /* 0x000fe20000000000 */
[----:B------:R-:W-:Y:S04]  /*1ce0*/  BSSY B6, `(.L_x_417) ;  /* 0x0000013000067945 */ /* 0x000fe80003800000 */
[----:B------:R-:W-:-:S13]  /*1cf0*/  LOP3.LUT P0, RZ, R0, 0x1bf, RZ, 0xc0, !PT ;  /* 0x000001bf00ff7812 */ /* 0x000fda000780c0ff */
[----:B------:R-:W-:Y:S05]  /*1d00*/  @!P0 BRA `(.L_x_418) ;  /* 0x0000000000408947 */ /* 0x000fea0003800000 */
[----:B------:R-:W-:Y:S01]  /*1d10*/  MOV R0, 0x0 ;  /* 0x0000000000007802 */ /* 0x000fe20000000f00 */
[----:B------:R-:W-:Y:S01]  /*1d20*/  ULDC.64 UR4, c[0x4][0xa8] ;  /* 0x01002a0000047ab9 */ /* 0x000fe20000000a00 */
[----:B------:R-:W-:Y:S01]  /*1d30*/  ULDC.64 UR6, c[0x4][0x18] ;  /* 0x0100060000067ab9 */ /* 0x000fe20000000a00 */
[----:B------:R-:W-:Y:S01]  /*1d40*/  IMAD.U32 R4, RZ, RZ, UR4 ;  /* 0x00000004ff047e24 */ /* 0x000fe2000f8e00ff */
[----:B------:R1:W2:Y:S01]  /*1d50*/  LDC.64 R14, c[0x4][R0] ;  /* 0x01000000000e7b82 */ /* 0x0002a20000000a00 */
[----:B------:R-:W-:Y:S01]  /*1d60*/  IMAD.U32 R5, RZ, RZ, UR5 ;  /* 0x00000005ff057e24 */ /* 0x000fe2000f8e00ff */
[----:B------:R-:W-:Y:S01]  /*1d70*/  ULDC.64 UR4, c[0x4][0xb0] ;  /* 0x01002c0000047ab9 */ /* 0x000fe20000000a00 */
[----:B------:R-:W-:Y:S02]  /*1d80*/  IMAD.U32 R10, RZ, RZ, UR6 ;  /* 0x00000006ff0a7e24 */ /* 0x000fe4000f8e00ff */
[----:B0-----:R-:W-:Y:S02]  /*1d90*/  IMAD.U32 R6, RZ, RZ, UR4 ;  /* 0x00000004ff067e24 */ /* 0x001fe4000f8e00ff */
[----:B------:R-:W-:-:S02]  /*1da0*/  IMAD.U32 R7, RZ, RZ, UR5 ;  /* 0x00000005ff077e24 */ /* 0x000fc4000f8e00ff */
[----:B------:R-:W-:Y:S02]  /*1db0*/  IMAD.U32 R11, RZ, RZ, UR7 ;  /* 0x00000007ff0b7e24 */ /* 0x000fe4000f8e00ff */
[----:B------:R-:W-:Y:S02]  /*1dc0*/  IMAD.MOV.U32 R8, RZ, RZ, 0x70 ;  /* 0x00000070ff087424 */ /* 0x000fe400078e00ff */
[----:B------:R-:W-:Y:S02]  /*1dd0*/  IMAD.MOV.U32 R12, RZ, RZ, 0x1 ;  /* 0x00000001ff0c7424 */ /* 0x000fe400078e00ff */
[----:B-1----:R-:W-:-:S07]  /*1de0*/  IMAD.MOV.U32 R13, RZ, RZ, RZ ;  /* 0x000000ffff0d7224 */ /* 0x002fce00078e00ff */
[----:B------:R-:W-:-:S07]  /*1df0*/  LEPC R20, `(.L_x_418) ;  /* 0x000000001014794e */ /* 0x000fce0000000000 */
[----:B--2--5:R-:W-:Y:S05]  /*1e00*/  CALL.ABS.NOINC R14 ;  /* 0x000000000e007343 */ /* 0x024fea0003c00000 */
.L_x_418:
[----:B------:R-:W-:Y:S05]  /*1e10*/  BSYNC B6 ;  /* 0x0000000000067941 */ /* 0x000fea0003800000 */
.L_x_417:
        /* <DEDUP_REMOVED lines=20> */
.L_x_420:
[----:B------:R-:W-:Y:S05]  /*1f60*/  BSYNC B6 ;  /* 0x0000000000067941 */ /* 0x000fea0003800000 */
.L_x_419:
[----:B------:R-:W-:Y:S01]  /*1f70*/  ULDC.64 UR4, c[0x0][0x9f8] ;  /* 0x00027e0000047ab9 */ /* 0x000fe20000000a00 */
[----:B------:R-:W-:Y:S01]  /*1f80*/  IMAD.MOV.U32 R0, RZ, RZ, R26 ;  /* 0x000000ffff007224 */ /* 0x000fe200078e001a */
[----:B------:R-:W-:Y:S01]  /*1f90*/  ISETP.NE.U32.AND P0, PT, RZ, UR4, PT ;  /* 0x00000004ff007c0c */ /* 0x000fe2000bf05070 */
[----:B------:R-:W2:Y:S01]  /*1fa0*/  LDL R37, [R1+0x54] ;  /* 0x0000540001257983 */ /* 0x000ea20000100800 */
[----:B------:R-:W-:Y:S01]  /*1fb0*/  IMAD.MOV.U32 R20, RZ, RZ, R24 ;  /* 0x000000ffff147224 */ /* 0x000fe200078e0018 */
[----:B------:R-:W0:Y:S01]  /*1fc0*/  S2R R21, SR_TID.X ;  /* 0x0000000000157919 */ /* 0x000e220000002100 */
[----:B------:R-:W-:Y:S01]  /*1fd0*/  ISETP.NE.AND.EX P0, PT, RZ, UR5, PT, P0 ;  /* 0x00000005ff007c0c */ /* 0x000fe2000bf05300 */
[----:B------:R-:W-:Y:S01]  /*1fe0*/  IMAD.IADD R68, R68, 0x1, R25 ;  /* 0x0000000144447824 */ /* 0x000fe200078e0219 */
[----:B------:R-:W-:Y:S01]  /*1ff0*/  SHF.R.S32.HI R145, RZ, 0x1f, R144 ;  /* 0x0000001fff917819 */ /* 0x000fe20000011490 */
[----:B------:R-:W3:Y:S01]  /*2000*/  LDL R35, [R1+0x58] ;  /* 0x0000580001237983 */ /* 0x000ee20000100800 */
[----:B------:R-:W-:Y:S01]  /*2010*/  SHF.R.S32.HI R32, RZ, 0x1f, R19 ;  /* 0x0000001fff207819 */ /* 0x000fe20000011413 */
[----:B------:R-:W1:Y:S02]  /*2020*/  LDC.64 R66, c[0x0][0x408] ;  /* 0x00010200ff427b82 */ /* 0x000e640000000a00 */
[----:B------:R-:W4:Y:S06]  /*2030*/  LDL R36, [R1+0x5c] ;  /* 0x00005c0001247983 */ /* 0x000f2c0000100800 */
[----:B------:R-:W-:Y:S01]  /*2040*/  @P0 IADD3 R4, P1, R28, UR4, RZ ;  /* 0x000000041c040c10 */ /* 0x000fe2000ff3e0ff */
[----:B------:R-:W2:Y:S03]  /*2050*/  LDC R107, c[0x0][0x3f4] ;  /* 0x0000fd00ff6b7b82 */ /* 0x000ea60000000800 */
[----:B------:R-:W-:Y:S01]  /*2060*/  @P0 IADD3.X R5, R27, UR5, RZ, P1, !PT ;  /* 0x000000051b050c10 */ /* 0x000fe20008ffe4ff */
[----:B------:R-:W-:-:S04]  /*2070*/  ULDC.64 UR4, c[0x0][0xa08] ;  /* 0x0002820000047ab9 */ /* 0x000fc80000000a00 */
[----:B------:R1:W2:Y:S01]  /*2080*/  @P0 LDG.E R0, desc[UR60][R4.64] ;  /* 0x0000003c04000981 */ /* 0x0002a2000c1e1900 */
[----:B------:R-:W1:Y:S01]  /*2090*/  LDC.64 R28, c[0x0][0x300] ;  /* 0x0000c000ff1c7b82 */ /* 0x000e620000000a00 */
[----:B------:R-:W-:Y:S02]  /*20a0*/  SHF.R.S32.HI R11, RZ, 0x1f, R68 ;  /* 0x0000001fff0b7819 */ /* 0x000fe40000011444 */
[----:B------:R-:W-:-:S04]  /*20b0*/  ISETP.NE.U32.AND P0, PT, RZ, UR4, PT ;  /* 0x00000004ff007c0c */ /* 0x000fc8000bf05070 */
[----:B------:R-:W-:Y:S01]  /*20c0*/  ISETP.NE.AND.EX P0, PT, RZ, UR5, PT, P0 ;  /* 0x00000005ff007c0c */ /* 0x000fe2000bf05300 */
[----:B0-----:R-:W-:Y:S01]  /*20d0*/  VIADD R8, R21, 0xffffff80 ;  /* 0xffffff8015087836 */ /* 0x001fe20000000000 */
[----:B------:R-:W-:Y:S01]  /*20e0*/  SHF.R.U32.HI R34, RZ, 0x7, R21 ;  /* 0x00000007ff227819 */ /* 0x000fe20000011615 */
[----:B------:R-:W-:Y:S01]  /*20f0*/  ULDC.64 UR4, c[0x0][0x308] ;  /* 0x0000c20000047ab9 */ /* 0x000fe20000000a00 */
[----:B------:R-:W0:Y:S02]  /*2100*/  LDC.64 R74, c[0x0][0x3f8] ;  /* 0x0000fe00ff4a7b82 */ /* 0x000e240000000a00 */
[----:B------:R-:W-:Y:S02]  /*2110*/  ISETP.NE.AND P6, PT, R34, 0x1, PT ;  /* 0x000000012200780c */ /* 0x000fe40003fc5270 */
[----:B------:R-:W-:-:S04]  /*2120*/  SHF.R.S32.HI R9, RZ, 0x1f, R8 ;  /* 0x0000001fff097819 */ /* 0x000fc80000011408 */
[----:B------:R-:W-:-:S04]  /*2130*/  LEA.HI R9, R9, R8, RZ, 0x2 ;  /* 0x0000000809097211 */ /* 0x000fc800078f10ff */
[--C-:B------:R-:W-:Y:S01]  /*2140*/  SHF.R.S32.HI R76, RZ, 0x2, R9.reuse ;  /* 0x00000002ff4c7819 */ /* 0x100fe20000011409 */
[-C--:B-1----:R-:W-:Y:S01]  /*2150*/  IMAD R3, R11, R28.reuse, RZ ;  /* 0x0000001c0b037224 */ /* 0x082fe200078e02ff */
[----:B------:R-:W-:Y:S01]  /*2160*/  SHF.R.S32.HI R9, RZ, 0x1f, R9 ;  /* 0x0000001fff097819 */ /* 0x000fe20000011409 */
[----:B------:R-:W-:-:S03]  /*2170*/  IMAD.WIDE.U32 R6, R68, R28, RZ ;  /* 0x0000001c44067225 */ /* 0x000fc600078e00ff */
[----:B------:R-:W-:Y:S01]  /*2180*/  LEA.HI R9, R9, R76, RZ, 0x2 ;  /* 0x0000004c09097211 */ /* 0x000fe200078f10ff */
[----:B------:R-:W-:-:S03]  /*2190*/  IMAD R3, R68, R29, R3 ;  /* 0x0000001d44037224 */ /* 0x000fc600078e0203 */
[----:B------:R-:W-:Y:S01]  /*21a0*/  LOP3.LUT R9, R9, 0xfffffffc, RZ, 0xc0, !PT ;  /* 0xfffffffc09097812 */ /* 0x000fe200078ec0ff */
[----:B------:R-:W-:Y:S02]  /*21b0*/  IMAD.IADD R7, R7, 0x1, R3 ;  /* 0x0000000107077824 */ /* 0x000fe400078e0203 */
[----:B------:R-:W-:-:S04]  /*21c0*/  IMAD.WIDE.U32 R4, R30, UR4, R6 ;  /* 0x000000041e047c25 */ /* 0x000fc8000f8e0006 */
[----:B------:R-:W-:Y:S01]  /*21d0*/  IMAD R5, R30, UR5, R5 ;  /* 0x000000051e057c24 */ /* 0x000fe2000f8e0205 */
[----:B------:R-:W-:Y:S01]  /*21e0*/  ULDC.64 UR4, c[0x0][0x310] ;  /* 0x0000c40000047ab9 */ /* 0x000fe20000000a00 */
[----:B------:R-:W-:Y:S02]  /*21f0*/  IMAD R6, R32, R28, RZ ;  /* 0x0000001c20067224 */ /* 0x000fe400078e02ff */
[----:B------:R-:W-:Y:S02]  /*2200*/  IMAD.IADD R76, R76, 0x1, -R9 ;  /* 0x000000014c4c7824 */ /* 0x000fe400078e0a09 */
[----:B------:R-:W-:-:S03]  /*2210*/  IMAD R6, R19, R29, R6 ;  /* 0x0000001d13067224 */ /* 0x000fc600078e0206 */
[----:B------:R-:W-:Y:S01]  /*2220*/  LOP3.LUT P2, RZ, R76, 0x2, RZ, 0xc0, !PT ;  /* 0x000000024cff7812 */ /* 0x000fe2000784c0ff */
[----:B------:R-:W-:Y:S01]  /*2230*/  IMAD R8, R32, R66, RZ ;  /* 0x0000004220087224 */ /* 0x000fe200078e02ff */
[----:B------:R-:W-:-:S03]  /*2240*/  LOP3.LUT R20, R20, 0xfffffffd, RZ, 0xc0, !PT ;  /* 0xfffffffd14147812 */ /* 0x000fc600078ec0ff */
[----:B------:R-:W-:Y:S01]  /*2250*/  IMAD R13, R19, R67, R8 ;  /* 0x00000043130d7224 */ /* 0x000fe200078e0208 */
[----:B------:R-:W-:-:S07]  /*2260*/  SHF.R.S32.HI R157, RZ, 0x1f, R156 ;  /* 0x0000001fff9d7819 */ /* 0x000fce000001149c */
[----:B------:R-:W-:Y:S01]  /*2270*/  @P2 LOP3.LUT R20, R20, 0x2, RZ, 0xfc, !PT ;  /* 0x0000000214142812 */ /* 0x000fe200078efcff */
[----:B------:R-:W-:-:S03]  /*2280*/  IMAD.WIDE.U32 R64, R19, R66, R156 ;  /* 0x0000004213407225 */ /* 0x000fc600078e009c */
[----:B------:R-:W-:Y:S01]  /*2290*/  LOP3.LUT R20, R20, 0xfffffffe, RZ, 0xc0, !PT ;  /* 0xfffffffe14147812 */ /* 0x000fe200078ec0ff */
[----:B------:R-:W-:Y:S02]  /*22a0*/  IMAD.IADD R65, R13, 0x1, R65 ;  /* 0x000000010d417824 */ /* 0x000fe400078e0241 */
[----:B0-----:R-:W-:-:S04]  /*22b0*/  IMAD.WIDE.U32 R70, R19, R74, R144 ;  /* 0x0000004a13467225 */ /* 0x001fc800078e0090 */
[----:B------:R-:W-:Y:S01]  /*22c0*/  IMAD.WIDE.U32 R72, R19, R74, R156 ;  /* 0x0000004a13487225 */ /* 0x000fe200078e009c */
[----:B-----5:R-:W-:-:S03]  /*22d0*/  SHF.R.S32.HI R33, RZ, 0x1f, R105 ;  /* 0x0000001fff217819 */ /* 0x020fc60000011469 */
[----:B------:R-:W-:Y:S02]  /*22e0*/  VIADD R81, R144, 0x50 ;  /* 0x0000005090517836 */ /* 0x000fe40000000000 */
[----:B------:R-:W-:Y:S02]  /*22f0*/  IMAD R97, R67, 0x90, RZ ;  /* 0x0000009043617824 */ /* 0x000fe400078e02ff */
[----:B------:R-:W-:-:S04]  /*2300*/  IMAD.WIDE.U32 R64, R105, R66, R64 ;  /* 0x0000004269407225 */ /* 0x000fc800078e0040 */
[----:B------:R-:W-:Y:S01]  /*2310*/  VIADD R113, R34, 0x8 ;  /* 0x0000000822717836 */ /* 0x000fe20000000000 */
[----:B--2---:R-:W-:Y:S02]  /*2320*/  SHF.R.S32.HI R3, RZ, 0x1f, R0 ;  /* 0x0000001fff037819 */ /* 0x004fe40000011400 */
[----:B------:R-:W-:Y:S02]  /*2330*/  SEL R15, R0, RZ, !P0 ;  /* 0x000000ff000f7207 */ /* 0x000fe40004000000 */
[----:B------:R-:W-:-:S03]  /*2340*/  SEL R89, R3, RZ, !P0 ;  /* 0x000000ff03597207 */ /* 0x000fc60004000000 */
[----:B------:R-:W-:-:S04]  /*2350*/  IMAD.WIDE.U32 R24, R15, UR4, R4 ;  /* 0x000000040f187c25 */ /* 0x000fc8000f8e0004 */
[----:B------:R-:W-:Y:S02]  /*2360*/  IMAD R0, R89, UR4, RZ ;  /* 0x0000000459007c24 */ /* 0x000fe4000f8e02ff */
[----:B------:R-:W-:-:S04]  /*2370*/  IMAD.WIDE.U32 R4, R19, R28, R144 ;  /* 0x0000001c13047225 */ /* 0x000fc800078e0090 */
[----:B------:R-:W-:Y:S01]  /*2380*/  IMAD R3, R15, UR5, R0 ;  /* 0x000000050f037c24 */ /* 0x000fe2000f8e0200 */
[----:B------:R-:W-:Y:S05]  /*2390*/  @!P6 WARPSYNC.ALL ;  /* 0x000000000000e948 */ /* 0x000fea0003800000 */
[----:B------:R-:W-:Y:S01]  /*23a0*/  VIADD R0, R144, 0x10 ;  /* 0x0000001090007836 */ /* 0x000fe20000000000 */
[----:B------:R-:W-:Y:S01]  /*23b0*/  ULDC.64 UR4, c[0x0][0x330] ;  /* 0x0000cc0000047ab9 */ /* 0x000fe20000000a00 */
[----:B------:R-:W-:Y:S01]  /*23c0*/  IMAD.IADD R3, R25, 0x1, R3 ;  /* 0x0000000119037824 */ /* 0x000fe200078e0203 */
[----:B------:R-:W-:Y:S01]  /*23d0*/  @!P6 BAR.SYNC.DEFER_BLOCKING 0x9, 0x100 ;  /* 0x024400000000eb1d */ /* 0x000fe20000010000 */
[----:B------:R-:W-:Y:S01]  /*23e0*/  IMAD.WIDE.U32 R26, R30, UR4, R144 ;  /* 0x000000041e1a7c25 */ /* 0x000fe2000f8e0090 */
[----:B------:R-:W-:-:S03]  /*23f0*/  IADD3 R95, P0, R24, R4, RZ ;  /* 0x00000004185f7210 */ /* 0x000fc60007f1e0ff */
[----:B------:R-:W-:Y:S01]  /*2400*/  IMAD R27, R30, UR5, R27 ;  /* 0x000000051e1b7c24 */ /* 0x000fe2000f8e021b */
[----:B------:R-:W-:Y:S01]  /*2410*/  ULDC UR4, c[0x0][0x2f4] ;  /* 0x0000bd0000047ab9 */ /* 0x000fe20000000800 */
[----:B------:R-:W-:Y:S01]  /*2420*/  ULDC.64 UR6, c[0x0][0x338] ;  /* 0x0000ce0000067ab9 */ /* 0x000fe20000000a00 */
[----:B------:R-:W-:Y:S02]  /*2430*/  ISETP.GE.AND P1, PT, R0, UR4, PT ;  /* 0x0000000400007c0c */ /* 0x000fe4000bf26270 */
[----:B------:R-:W-:Y:S02]  /*2440*/  IADD3.X R94, R3, R5, R6, P0, !PT ;  /* 0x00000005035e7210 */ /* 0x000fe400007fe406 */
[----:B------:R-:W-:Y:S02]  /*2450*/  SEL R5, RZ, 0xffffffff, P1 ;  /* 0xffffffffff057807 */ /* 0x000fe40000800000 */
[C---:B------:R-:W-:Y:S01]  /*2460*/  ISETP.GE.AND P0, PT, R144.reuse, UR4, PT ;  /* 0x0000000490007c0c */ /* 0x040fe2000bf06270 */
[----:B------:R-:W-:-:S02]  /*2470*/  VIADD R4, R144, 0x20 ;  /* 0x0000002090047836 */ /* 0x000fc40000000000 */
[----:B------:R-:W-:Y:S01]  /*2480*/  IMAD.SHL.U32 R7, R5, 0x2, RZ ;  /* 0x0000000205077824 */ /* 0x000fe200078e00ff */
[----:B------:R-:W-:Y:S01]  /*2490*/  SEL R6, RZ, 0x1, P0 ;  /* 0x00000001ff067807 */ /* 0x000fe20000000000 */
[----:B------:R-:W-:Y:S01]  /*24a0*/  VIADD R5, R144, 0x30 ;  /* 0x0000003090057836 */ /* 0x000fe20000000000 */
[----:B------:R-:W-:Y:S02]  /*24b0*/  ISETP.GE.AND P0, PT, R4, UR4, PT ;  /* 0x0000000404007c0c */ /* 0x000fe4000bf06270 */
[----:B------:R-:W-:Y:S01]  /*24c0*/  LOP3.LUT R7, R7, 0x2, R6, 0xe2, !PT ;  /* 0x0000000207077812 */ /* 0x000fe200078ee206 */
[----:B------:R-:W-:Y:S01]  /*24d0*/  VIADD R6, R144, 0x40 ;  /* 0x0000004090067836 */ /* 0x000fe20000000000 */
[----:B------:R-:W-:Y:S02]  /*24e0*/  ISETP.GE.AND P1, PT, R5, UR4, PT ;  /* 0x0000000405007c0c */ /* 0x000fe4000bf26270 */
[----:B------:R-:W-:Y:S02]  /*24f0*/  SEL R8, RZ, 0x4, P0 ;  /* 0x00000004ff087807 */ /* 0x000fe40000000000 */
[----:B------:R-:W-:-:S02]  /*2500*/  SEL R9, RZ, 0x8, P1 ;  /* 0x00000008ff097807 */ /* 0x000fc40000800000 */
[----:B------:R-:W-:Y:S02]  /*2510*/  ISETP.GE.AND P0, PT, R6, UR4, PT ;  /* 0x0000000406007c0c */ /* 0x000fe4000bf06270 */
[----:B------:R-:W-:Y:S02]  /*2520*/  LOP3.LUT R7, R9, R7, R8, 0xfe, !PT ;  /* 0x0000000709077212 */ /* 0x000fe400078efe08 */
[----:B------:R-:W-:Y:S02]  /*2530*/  SEL R10, RZ, 0x10, P0 ;  /* 0x00000010ff0a7807 */ /* 0x000fe40000000000 */
[-C--:B------:R-:W-:Y:S02]  /*2540*/  ISETP.GE.AND P0, PT, R144, R107.reuse, PT ;  /* 0x0000006b9000720c */ /* 0x080fe40003f06270 */
[----:B------:R-:W-:Y:S01]  /*2550*/  ISETP.GE.AND P2, PT, R4, R107, PT ;  /* 0x0000006b0400720c */ /* 0x000fe20003f46270 */
[----:B------:R-:W-:Y:S01]  /*2560*/  IMAD R8, R32, R74, RZ ;  /* 0x0000004a20087224 */ /* 0x000fe200078e02ff */
[----:B------:R-:W-:-:S02]  /*2570*/  LOP3.LUT R10, R7, R10, RZ, 0xfc, !PT ;  /* 0x0000000a070a7212 */ /* 0x000fc400078efcff */
[----:B------:R-:W-:Y:S02]  /*2580*/  SEL R7, R107, RZ, P0 ;  /* 0x000000ff6b077207 */ /* 0x000fe40000000000 */
[----:B------:R-:W-:Y:S01]  /*2590*/  ISETP.GE.AND P1, PT, R0, R107, PT ;  /* 0x0000006b0000720c */ /* 0x000fe20003f26270 */
[C---:B------:R-:W-:Y:S02]  /*25a0*/  IMAD R21, R19.reuse, R75, R8 ;  /* 0x0000004b13157224 */ /* 0x040fe400078e0208 */
[----:B------:R-:W-:Y:S01]  /*25b0*/  IMAD.WIDE.U32 R30, R19, R66, R144 ;  /* 0x00000042131e7225 */ /* 0x000fe200078e0090 */
[----:B------:R-:W-:-:S03]  /*25c0*/  SEL R9, R107, RZ, P1 ;  /* 0x000000ff6b097207 */ /* 0x000fc60000800000 */
[----:B------:R-:W-:Y:S01]  /*25d0*/  IMAD.IADD R8, R144, 0x1, R7 ;  /* 0x0000000190087824 */ /* 0x000fe200078e0207 */
[----:B------:R-:W-:Y:S01]  /*25e0*/  SEL R7, R107, RZ, P2 ;  /* 0x000000ff6b077207 */ /* 0x000fe20001000000 */
[----:B------:R-:W-:Y:S01]  /*25f0*/  IMAD R89, R89, UR6, RZ ;  /* 0x0000000659597c24 */ /* 0x000fe2000f8e02ff */
[----:B------:R-:W-:Y:S01]  /*2600*/  @P2 LOP3.LUT R20, R20, 0x1, RZ, 0xfc, !PT ;  /* 0x0000000114142812 */ /* 0x000fe200078efcff */
[----:B------:R-:W-:Y:S02]  /*2610*/  IMAD.IADD R31, R31, 0x1, R13 ;  /* 0x000000011f1f7824 */ /* 0x000fe400078e020d */
[C---:B------:R-:W-:Y:S02]  /*2620*/  IMAD R89, R15.reuse, UR7, R89 ;  /* 0x000000070f597c24 */ /* 0x040fe4000f8e0259 */
[----:B------:R-:W-:-:S04]  /*2630*/  IMAD.WIDE.U32 R26, R15, UR6, R26 ;  /* 0x000000060f1a7c25 */ /* 0x000fc8000f8e001a */
[----:B------:R-:W-:Y:S02]  /*2640*/  IMAD.IADD R13, R0, 0x1, R9 ;  /* 0x00000001000d7824 */ /* 0x000fe400078e0209 */
[----:B------:R-:W-:Y:S01]  /*2650*/  IMAD.IADD R15, R4, 0x1, R7 ;  /* 0x00000001040f7824 */ /* 0x000fe200078e0207 */
[----:B------:R-:W-:Y:S01]  /*2660*/  SHF.R.S32.HI R9, RZ, 0x1f, R8 ;  /* 0x0000001fff097819 */ /* 0x000fe20000011408 */
[----:B------:R0:W-:Y:S01]  /*2670*/  STL [R1+0x50], R20 ;  /* 0x0000501401007387 */ /* 0x0001e20000100800 */
[----:B------:R-:W-:Y:S02]  /*2680*/  SHF.R.S32.HI R14, RZ, 0x1f, R13 ;  /* 0x0000001fff0e7819 */ /* 0x000fe4000001140d */
[CC--:B------:R-:W-:Y:S02]  /*2690*/  LEA.HI R12, R9.reuse, R8.reuse, RZ, 0x5 ;  /* 0x00000008090c7211 */ /* 0x0c0fe400078f28ff */
[----:B------:R-:W-:Y:S02]  /*26a0*/  LEA.HI R7, R9, R8, RZ, 0x3 ;  /* 0x0000000809077211 */ /* 0x000fe400078f18ff */
[----:B------:R-:W-:-:S02]  /*26b0*/  LEA.HI R8, R14, R13, RZ, 0x3 ;  /* 0x0000000d0e087211 */ /* 0x000fc400078f18ff */
[----:B0-----:R-:W-:Y:S02]  /*26c0*/  SHF.R.S32.HI R20, RZ, 0x1f, R15 ;  /* 0x0000001fff147819 */ /* 0x001fe4000001140f */
[----:B------:R-:W-:Y:S02]  /*26d0*/  LEA.HI R14, R14, R13, RZ, 0x5 ;  /* 0x0000000d0e0e7211 */ /* 0x000fe400078f28ff */
[CC--:B------:R-:W-:Y:S02]  /*26e0*/  LEA.HI R9, R20.reuse, R15.reuse, RZ, 0x3 ;  /* 0x0000000f14097211 */ /* 0x0c0fe400078f18ff */
[----:B------:R-:W-:Y:S02]  /*26f0*/  LEA.HI R20, R20, R15, RZ, 0x5 ;  /* 0x0000000f14147211 */ /* 0x000fe400078f28ff */
[----:B------:R-:W-:Y:S02]  /*2700*/  SHF.R.S32.HI R13, RZ, 0x5, R12 ;  /* 0x00000005ff0d7819 */ /* 0x000fe4000001140c */
[----:B------:R-:W-:Y:S01]  /*2710*/  LOP3.LUT R12, R37, 0x18, R7, 0xf8, !PT ;  /* 0x00000018250c7812 */ /* 0x000fe200078ef807 */
[----:B------:R-:W-:Y:S01]  /*2720*/  IMAD.IADD R71, R71, 0x1, R21 ;  /* 0x0000000147477824 */ /* 0x000fe200078e0215 */
[----:B------:R-:W-:Y:S01]  /*2730*/  SHF.R.S32.HI R15, RZ, 0x5, R14 ;  /* 0x00000005ff0f7819 */ /* 0x000fe2000001140e */
[----:B------:R-:W-:Y:S01]  /*2740*/  IMAD.IADD R73, R21, 0x1, R73 ;  /* 0x0000000115497824 */ /* 0x000fe200078e0249 */
[----:B------:R-:W-:-:S02]  /*2750*/  SHF.R.S32.HI R21, RZ, 0x5, R20 ;  /* 0x00000005ff157819 */ /* 0x000fc40000011414 */
[----:B------:R-:W-:Y:S01]  /*2760*/  LOP3.LUT R14, R37, 0x18, R8, 0xf8, !PT ;  /* 0x00000018250e7812 */ /* 0x000fe200078ef808 */
[--C-:B----4-:R-:W-:Y:S01]  /*2770*/  IMAD R13, R13, 0x1200, R36.reuse ;  /* 0x000012000d0d7824 */ /* 0x110fe200078e0224 */
[----:B------:R-:W-:Y:S02]  /*2780*/  LOP3.LUT R20, R37, 0x18, R9, 0xf8, !PT ;  /* 0x0000001825147812 */ /* 0x000fe400078ef809 */
[-C--:B---3--:R-:W-:Y:S01]  /*2790*/  LOP3.LUT R12, R12, R35.reuse, RZ, 0x3c, !PT ;  /* 0x000000230c0c7212 */ /* 0x088fe200078e3cff */
[--C-:B------:R-:W-:Y:S01]  /*27a0*/  IMAD R15, R15, 0x1200, R36.reuse ;  /* 0x000012000f0f7824 */ /* 0x100fe200078e0224 */
[-C--:B------:R-:W-:Y:S01]  /*27b0*/  LOP3.LUT R14, R14, R35.reuse, RZ, 0x3c, !PT ;  /* 0x000000230e0e7212 */ /* 0x080fe200078e3cff */
[----:B------:R-:W-:Y:S01]  /*27c0*/  IMAD R21, R21, 0x1200, R36 ;  /* 0x0000120015157824 */ /* 0x000fe200078e0224 */
[----:B------:R-:W-:Y:S01]  /*27d0*/  LOP3.LUT R20, R20, R35, RZ, 0x3c, !PT ;  /* 0x0000002314147212 */ /* 0x000fe200078e3cff */
[----:B------:R-:W-:Y:S01]  /*27e0*/  IMAD.IADD R104, R13, 0x1, R12 ;  /* 0x000000010d687824 */ /* 0x000fe200078e020c */
[----:B------:R-:W-:Y:S01]  /*27f0*/  ISETP.GE.AND P2, PT, R81, UR4, PT ;  /* 0x0000000451007c0c */ /* 0x000fe2000bf46270 */
[----:B------:R-:W-:-:S02]  /*2800*/  IMAD R12, R33, R66, RZ ;  /* 0x00000042210c7224 */ /* 0x000fc400078e02ff */
[----:B------:R-:W-:Y:S02]  /*2810*/  IMAD.IADD R103, R15, 0x1, R14 ;  /* 0x000000010f677824 */ /* 0x000fe400078e020e */
[----:B------:R-:W-:Y:S02]  /*2820*/  IMAD.IADD R102, R21, 0x1, R20 ;  /* 0x0000000115667824 */ /* 0x000fe400078e0214 */
[----:B------:R-:W-:Y:S01]  /*2830*/  IMAD R15, R29, 0x90, RZ ;  /* 0x000000901d0f7824 */ /* 0x000fe200078e02ff */
[----:B------:R-:W-:Y:S01]  /*2840*/  SEL R13, RZ, 0x20, P2 ;  /* 0x00000020ff0d7807 */ /* 0x000fe20001000000 */
[----:B------:R-:W-:Y:S01]  /*2850*/  IMAD.WIDE.U32 R28, R28, 0x90, RZ ;  /* 0x000000901c1c7825 */ /* 0x000fe200078e00ff */
[----:B------:R-:W-:-:S03]  /*2860*/  IADD3 R68, P2, R19, R68, RZ ;  /* 0x0000004413447210 */ /* 0x000fc60007f5e0ff */
[----:B------:R-:W-:Y:S02]  /*2870*/  IMAD R21, R105, R67, R12 ;  /* 0x0000004369157224 */ /* 0x000fe400078e020c */
[----:B------:R-:W-:Y:S02]  /*2880*/  IMAD R12, R33, R74, RZ ;  /* 0x0000004a210c7224 */ /* 0x000fe400078e02ff */
[----:B------:R-:W-:Y:S01]  /*2890*/  IMAD.IADD R96, R29, 0x1, R15 ;  /* 0x000000011d607824 */ /* 0x000fe200078e020f */
[----:B------:R-:W-:Y:S01]  /*28a0*/  LOP3.LUT R15, R10, R13, RZ, 0xfc, !PT ;  /* 0x0000000d0a0f7212 */ /* 0x000fe200078efcff */
[----:B------:R-:W-:Y:S01]  /*28b0*/  IMAD.WIDE.U32 R30, R105, R66, R30 ;  /* 0x00000042691e7225 */ /* 0x000fe200078e001e */
[----:B------:R-:W-:Y:S02]  /*28c0*/  LOP3.LUT R80, R7, 0xfffffff8, RZ, 0xc0, !PT ;  /* 0xfffffff807507812 */ /* 0x000fe400078ec0ff */
[----:B------:R-:W-:Y:S01]  /*28d0*/  LOP3.LUT R78, R8, 0xfffffff8, RZ, 0xc0, !PT ;  /* 0xfffffff8084e7812 */ /* 0x000fe200078ec0ff */
[----:B------:R-:W-:Y:S01]  /*28e0*/  IMAD R83, R105, R75, R12 ;  /* 0x0000004b69537224 */ /* 0x000fe200078e020c */
[----:B------:R-:W-:Y:S01]  /*28f0*/  LOP3.LUT R77, R9, 0xfffffff8, RZ, 0xc0, !PT ;  /* 0xfffffff8094d7812 */ /* 0x000fe200078ec0ff */
[----:B------:R-:W-:-:S02]  /*2900*/  IMAD R33, R75, 0x90, RZ ;  /* 0x000000904b217824 */ /* 0x000fc400078e02ff */
[----:B------:R-:W-:-:S04]  /*2910*/  IMAD.WIDE.U32 R70, R105, R74, R70 ;  /* 0x0000004a69467225 */ /* 0x000fc800078e0046 */
[----:B------:R-:W-:Y:S01]  /*2920*/  IMAD.WIDE.U32 R72, R105, R74, R72 ;  /* 0x0000004a69487225 */ /* 0x000fe200078e0048 */
[----:B------:R-:W-:-:S03]  /*2930*/  LOP3.LUT R12, R15, 0x4, RZ, 0xc0, !PT ;  /* 0x000000040f0c7812 */ /* 0x000fc600078ec0ff */
[----:B------:R-:W-:Y:S01]  /*2940*/  IMAD.WIDE.U32 R66, R66, 0x90, RZ ;  /* 0x0000009042427825 */ /* 0x000fe200078e00ff */
[----:B------:R-:W-:-:S03]  /*2950*/  LOP3.LUT R13, R15, 0x8, RZ, 0xc0, !PT ;  /* 0x000000080f0d7812 */ /* 0x000fc600078ec0ff */
[----:B------:R-:W-:Y:S01]  /*2960*/  IMAD.WIDE.U32 R74, R74, 0x90, RZ ;  /* 0x000000904a4a7825 */ /* 0x000fe200078e00ff */
[----:B------:R-:W-:-:S03]  /*2970*/  LOP3.LUT R14, R15, 0x10, RZ, 0xc0, !PT ;  /* 0x000000100f0e7812 */ /* 0x000fc600078ec0ff */
[----:B------:R-:W-:Y:S01]  /*2980*/  IMAD.X R69, R32, 0x1, R11, P2 ;  /* 0x0000000120457824 */ /* 0x000fe200010e060b */
[----:B------:R-:W-:Y:S01]  /*2990*/  LOP3.LUT R11, R15, 0x2, RZ, 0xc0, !PT ;  /* 0x000000020f0b7812 */ /* 0x000fe200078ec0ff */
[----:B------:R-:W-:Y:S01]  /*29a0*/  IMAD.IADD R85, R71, 0x1, R83 ;  /* 0x0000000147557824 */ /* 0x000fe200078e0253 */
[----:B------:R-:W-:Y:S01]  /*29b0*/  SHF.R.S32.HI R101, RZ, 0x1f, R80 ;  /* 0x0000001fff657819 */ /* 0x000fe20000011450 */
[----:B------:R-:W-:Y:S01]  /*29c0*/  IMAD.SHL.U32 R107, R107, 0x2, RZ ;  /* 0x000000026b6b7824 */ /* 0x000fe200078e00ff */
[----:B------:R-:W-:Y:S01]  /*29d0*/  SHF.R.S32.HI R100, RZ, 0x1f, R78 ;  /* 0x0000001fff647819 */ /* 0x000fe2000001144e */
[----:B------:R-:W-:Y:S01]  /*29e0*/  IMAD.IADD R97, R67, 0x1, R97 ;  /* 0x0000000143617824 */ /* 0x000fe200078e0261 */
[----:B------:R-:W-:Y:S01]  /*29f0*/  SHF.R.S32.HI R99, RZ, 0x1f, R77 ;  /* 0x0000001fff637819 */ /* 0x000fe2000001144d */
[----:B------:R-:W-:Y:S01]  /*2a00*/  IMAD.IADD R98, R75, 0x1, R33 ;  /* 0x000000014b627824 */ /* 0x000fe200078e0221 */
[----:B------:R-:W-:Y:S01]  /*2a10*/  LOP3.LUT R10, R10, 0x1, RZ, 0xc0, !PT ;  /* 0x000000010a0a7812 */ /* 0x000fe200078ec0ff */
[----:B------:R-:W-:Y:S01]  /*2a20*/  IMAD.IADD R88, R31, 0x1, R21 ;  /* 0x000000011f587824 */ /* 0x000fe200078e0215 */
[----:B------:R-:W-:Y:S01]  /*2a30*/  LOP3.LUT R15, R15, 0x20, RZ, 0xc0, !PT ;  /* 0x000000200f0f7812 */ /* 0x000fe200078ec0ff */
[----:B------:R-:W-:-:S02]  /*2a40*/  IMAD.IADD R84, R21, 0x1, R65 ;  /* 0x0000000115547824 */ /* 0x000fc400078e0241 */
[----:B------:R-:W-:Y:S02]  /*2a50*/  IMAD.IADD R83, R83, 0x1, R73 ;  /* 0x0000000153537824 */ /* 0x000fe400078e0249 */
[----:B------:R-:W-:-:S07]  /*2a60*/  IMAD.IADD R89, R27, 0x1, R89 ;  /* 0x000000011b597824 */ /* 0x000fce00078e0259 */
.L_x_476:
[----:B------:R-:W2:Y:S01]  /*2a70*/  LDL R20, [R1+0x88] ;  /* 0x0000880001147983 */ /* 0x000ea20000100800 */
[----:B------:R-:W0:Y:S01]  /*2a80*/  LDC R106, c[0x0][0x3f4] ;  /* 0x0000fd00ff6a7b82 */ /* 0x000e220000000800 */
[----:B------:R-:W-:Y:S01]  /*2a90*/  LOP3.LUT P3, RZ, R76, 0x2, RZ, 0xc0, !PT ;  /* 0x000000024cff7812 */ /* 0x000fe2000786c0ff */
[----:B------:R-:W-:Y:S01]  /*2aa0*/  VIADD R39, R22, 0xffffffff ;  /* 0xffffffff16277836 */ /* 0x000fe20000000000 */
[----:B------:R-:W-:Y:S05]  /*2ab0*/  YIELD ;  /* 0x0000000000007946 */ /* 0x000fea0003800000 */
[----:B-1----:R-:W1:Y:S01]  /*2ac0*/  LDC.64 R90, c[0x0][0x2e8] ;  /* 0x0000ba00ff5a7b82 */ /* 0x002e620000000a00 */
[----:B---3--:R-:W-:Y:S01]  /*2ad0*/  SHF.R.S32.HI R34, RZ, 0x1f, R39 ;  /* 0x0000001fff227819 */ /* 0x008fe20000011427 */
[-C--:B------:R-:W-:Y:S01]  /*2ae0*/  IMAD R21, R96, R39.reuse, RZ ;  /* 0x0000002760157224 */ /* 0x080fe200078e02ff */
[----:B------:R-:W-:Y:S01]  /*2af0*/  BSSY B0, `(.L_x_421) ;  /* 0x0000402000007945 */ /* 0x000fe20003800000 */
[----:B------:R-:W-:-:S04]  /*2b00*/  IMAD.WIDE.U32 R60, R28, R39, RZ ;  /* 0x000000271c3c7225 */ /* 0x000fc800078e00ff */
[----:B------:R-:W-:Y:S01]  /*2b10*/  IMAD R33, R34, R28, R21 ;  /* 0x0000001c22217224 */ /* 0x000fe200078e0215 */
[----:B------:R-:W-:-:S03]  /*2b20*/  IADD3 R21, P2, R95, R60, RZ ;  /* 0x0000003c5f157210 */ /* 0x000fc60007f5e0ff */
[----:B------:R-:W-:-:S04]  /*2b30*/  IMAD.IADD R92, R61, 0x1, R33 ;  /* 0x000000013d5c7824 */ /* 0x000fc800078e0221 */
[----:B------:R-:W-:Y:S01]  /*2b40*/  IMAD.X R22, R92, 0x1, R94, P2 ;  /* 0x000000015c167824 */ /* 0x000fe200010e065e */
[----:B-1----:R-:W-:-:S04]  /*2b50*/  LEA R36, P2, R21, R90, 0x1 ;  /* 0x0000005a15247211 */ /* 0x002fc800078408ff */
[----:B------:R-:W-:Y:S01]  /*2b60*/  LEA.HI.X R37, R21, R91, R22, 0x1, P2 ;  /* 0x0000005b15257211 */ /* 0x000fe200010f0c16 */
[----:B------:R-:W-:Y:S01]  /*2b70*/  IMAD.MOV.U32 R22, RZ, RZ, R39 ;  /* 0x000000ffff167224 */ /* 0x000fe200078e0027 */
[----:B------:R-:W-:Y:S01]  /*2b80*/  ISETP.GT.AND P2, PT, R39, R82, PT ;  /* 0x000000522700720c */ /* 0x000fe20003f44270 */
[----:B--2---:R-:W-:-:S04]  /*2b90*/  IMAD R20, R17, 0x3600, R20 ;  /* 0x0000360011147824 */ /* 0x004fc800078e0214 */
[C---:B------:R-:W-:Y:S02]  /*2ba0*/  VIADD R32, R20.reuse, 0x10 ;  /* 0x0000001014207836 */ /* 0x040fe40000000000 */
[----:B------:R-:W-:Y:S01]  /*2bb0*/  @P3 VIADD R32, R20, 0xfffffff0 ;  /* 0xfffffff014203836 */ /* 0x000fe20000000000 */
[----:B0-----:R-:W-:Y:S01]  /*2bc0*/  ISETP.GE.AND P3, PT, R106, 0x1, PT ;  /* 0x000000016a00780c */ /* 0x001fe20003f66270 */
[--C-:B------:R-:W-:Y:S02]  /*2bd0*/  IMAD R79, R20, 0x2, R23.reuse ;  /* 0x00000002144f7824 */ /* 0x100fe400078e0217 */
[----:B------:R-:W-:-:S10]  /*2be0*/  IMAD R21, R32, 0x2, R23 ;  /* 0x0000000220157824 */ /* 0x000fd400078e0217 */
[----:B------:R-:W-:Y:S05]  /*2bf0*/  @!P3 BRA `(.L_x_422) ;  /* 0x0000003c0044b947 */ /* 0x000fea0003800000 */
[----:B------:R-:W-:Y:S01]  /*2c00*/  ULDC.U8 UR4, c[0x0][0x410] ;  /* 0x0001040000047ab9 */ /* 0x000fe20000000000 */
[-C--:B------:R-:W-:Y:S01]  /*2c10*/  IMAD R33, R98, R39.reuse, RZ ;  /* 0x0000002762217224 */ /* 0x080fe200078e02ff */
[----:B------:R-:W-:Y:S01]  /*2c20*/  ISETP.NE.AND P3, PT, RZ, UR4, PT ;  /* 0x00000004ff007c0c */ /* 0x000fe2000bf65270 */
[-C--:B------:R-:W-:Y:S02]  /*2c30*/  IMAD R35, R97, R39.reuse, RZ ;  /* 0x0000002761237224 */ /* 0x080fe400078e02ff */
[----:B------:R-:W-:Y:S02]  /*2c40*/  IMAD R86, R22, -0x90, R2 ;  /* 0xffffff7016567824 */ /* 0x000fe400078e0202 */
[C---:B------:R-:W-:Y:S02]  /*2c50*/  IMAD R33, R34.reuse, R74, R33 ;  /* 0x0000004a22217224 */ /* 0x040fe400078e0221 */
[----:B------:R-:W-:Y:S01]  /*2c60*/  IMAD R35, R34, R66, R35 ;  /* 0x0000004222237224 */ /* 0x000fe200078e0223 */
[----:B------:R-:W-:Y:S01]  /*2c70*/  VIMNMX R86, R86, 0x90, PT ;  /* 0x0000009056567848 */ /* 0x000fe20003fe0100 */
[----:B------:R-:W-:-:S04]  /*2c80*/  IMAD.WIDE.U32 R58, R74, R39, RZ ;  /* 0x000000274a3a7225 */ /* 0x000fc800078e00ff */
[----:B------:R-:W-:-:S04]  /*2c90*/  IMAD.WIDE.U32 R56, R66, R39, RZ ;  /* 0x0000002742387225 */ /* 0x000fc800078e00ff */
[----:B------:R-:W-:Y:S02]  /*2ca0*/  IMAD.IADD R20, R59, 0x1, R33 ;  /* 0x000000013b147824 */ /* 0x000fe400078e0221 */
[----:B------:R-:W-:Y:S01]  /*2cb0*/  IMAD.IADD R87, R57, 0x1, R35 ;  /* 0x0000000139577824 */ /* 0x000fe200078e0223 */
[----:B------:R-:W-:Y:S06]  /*2cc0*/  @!P3 BRA `(.L_x_423) ;  /* 0x0000001c0010b947 */ /* 0x000fec0003800000 */
[----:B------:R-:W-:Y:S01]  /*2cd0*/  ISETP.GE.AND P4, PT, R19, R86, PT ;  /* 0x000000561300720c */ /* 0x000fe20003f86270 */
[----:B------:R-:W-:Y:S01]  /*2ce0*/  BSSY B1, `(.L_x_424) ;  /* 0x000003b000017945 */ /* 0x000fe20003800000 */
        /* <DEDUP_REMOVED lines=11> */
[----:B------:R-:W-:Y:S01]  /*2da0*/  CS2R R90, SRZ ;  /* 0x00000000005a7805 */ /* 0x000fe2000001ff00 */
[----:B------:R-:W-:Y:S06]  /*2db0*/  @P4 BRA `(.L_x_425) ;  /* 0x0000000000b44947 */ /* 0x000fec0003800000 */
[----:B------:R-:W2:Y:S04]  /*2dc0*/  LDL R116, [R1+0x6c] ;  /* 0x00006c0001747983 */ /* 0x000ea80000100800 */
[----:B------:R-:W3:Y:S04]  /*2dd0*/  LDL R115, [R1+0x68] ;  /* 0x0000680001737983 */ /* 0x000ee80000100800 */
[----:B------:R-:W4:Y:S04]  /*2de0*/  LDL R112, [R1+0x70] ;  /* 0x0000700001707983 */ /* 0x000f280000100800 */
[----:B------:R-:W4:Y:S04]  /*2df0*/  LDL R110, [R1+0x64] ;  /* 0x00006400016e7983 */ /* 0x000f280000100800 */
[----:B------:R-:W4:Y:S01]  /*2e00*/  LDL R93, [R1+0x74] ;  /* 0x00007400015d7983 */ /* 0x000f220000100800 */
[----:B------:R-:W-:Y:S01]  /*2e10*/  IADD3 R58, P3, R72, R58, RZ ;  /* 0x0000003a483a7210 */ /* 0x000fe20007f7e0ff */
[----:B------:R-:W-:Y:S01]  /*2e20*/  ULDC.64 UR4, c[0x0][0x3e8] ;  /* 0x0000fa0000047ab9 */ /* 0x000fe20000000a00 */
[----:B------:R-:W-:-:S02]  /*2e30*/  CS2R R62, SRZ ;  /* 0x00000000003e7805 */ /* 0x000fc4000001ff00 */
[----:B------:R-:W-:Y:S01]  /*2e40*/  CS2R R90, SRZ ;  /* 0x00000000005a7805 */ /* 0x000fe2000001ff00 */
[----:B------:R-:W-:Y:S01]  /*2e50*/  IMAD.X R33, R20, 0x1, R83, P3 ;  /* 0x0000000114217824 */ /* 0x000fe200018e0653 */
[----:B------:R-:W-:-:S05]  /*2e60*/  IADD3 R56, P3, R64, R56, RZ ;  /* 0x0000003840387210 */ /* 0x000fca0007f7e0ff */
[----:B------:R-:W-:Y:S01]  /*2e70*/  IMAD.X R87, R87, 0x1, R84, P3 ;  /* 0x0000000157577824 */ /* 0x000fe200018e0654 */
[----:B------:R-:W-:-:S04]  /*2e80*/  LEA R32, P3, R58, UR4, 0x1 ;  /* 0x000000043a207c11 */ /* 0x000fc8000f8608ff */
[----:B------:R-:W-:Y:S01]  /*2e90*/  LEA.HI.X R33, R58, UR5, R33, 0x1, P3 ;  /* 0x000000053a217c11 */ /* 0x000fe200098f0c21 */
[----:B------:R-:W-:Y:S02]  /*2ea0*/  ULDC.64 UR4, c[0x0][0x400] ;  /* 0x0001000000047ab9 */ /* 0x000fe40000000a00 */
[----:B------:R-:W-:-:S04]  /*2eb0*/  LEA R34, P3, R56, UR4, 0x1 ;  /* 0x0000000438227c11 */ /* 0x000fc8000f8608ff */
[----:B------:R-:W-:Y:S02]  /*2ec0*/  LEA.HI.X R35, R56, UR5, R87, 0x1, P3 ;  /* 0x0000000538237c11 */ /* 0x000fe400098f0c57 */
[----:B------:R-:W-:Y:S02]  /*2ed0*/  ISETP.GE.AND P3, PT, R156, R106, PT ;  /* 0x0000006a9c00720c */ /* 0x000fe40003f66270 */
[----:B------:R-:W-:Y:S02]  /*2ee0*/  CS2R R54, SRZ ;  /* 0x0000000000367805 */ /* 0x000fe4000001ff00 */
[----:B------:R-:W-:-:S09]  /*2ef0*/  CS2R R60, SRZ ;  /* 0x00000000003c7805 */ /* 0x000fd2000001ff00 */
[----:B------:R0:W5:Y:S04]  /*2f00*/  @!P3 LDG.E.64 R62, desc[UR60][R32.64] ;  /* 0x0000003c203eb981 */ /* 0x000168000c1e1b00 */
[----:B------:R0:W5:Y:S01]  /*2f10*/  @!P3 LDG.E.64 R90, desc[UR60][R34.64] ;  /* 0x0000003c225ab981 */ /* 0x000162000c1e1b00 */
        /* <DEDUP_REMOVED lines=8> */
[----:B--2---:R-:W-:-:S13]  /*2fa0*/  ISETP.GE.AND P3, PT, R116, R106, PT ;  /* 0x0000006a7400720c */ /* 0x004fda0003f66270 */
[----:B------:R0:W5:Y:S04]  /*2fb0*/  @!P3 LDG.E.64 R54, desc[UR60][R32.64+0x10] ;  /* 0x0000103c2036b981 */ /* 0x000168000c1e1b00 */
[----:B------:R0:W5:Y:S01]  /*2fc0*/  @!P3 LDG.E.64 R60, desc[UR60][R34.64+0x10] ;  /* 0x0000103c223cb981 */ /* 0x000162000c1e1b00 */
[----:B---3--:R-:W-:-:S13]  /*2fd0*/  ISETP.GE.AND P3, PT, R115, R106, PT ;  /* 0x0000006a7300720c */ /* 0x008fda0003f66270 */
[----:B------:R0:W5:Y:S04]  /*2fe0*/  @!P3 LDG.E.64 R50, desc[UR60][R32.64+0x20] ;  /* 0x0000203c2032b981 */ /* 0x000168000c1e1b00 */
[----:B------:R0:W5:Y:S01]  /*2ff0*/  @!P3 LDG.E.64 R52, desc[UR60][R34.64+0x20] ;  /* 0x0000203c2234b981 */ /* 0x000162000c1e1b00 */
[----:B----4-:R-:W-:-:S13]  /*3000*/  ISETP.GE.AND P3, PT, R112, R106, PT ;  /* 0x0000006a7000720c */ /* 0x010fda0003f66270 */
[----:B------:R0:W5:Y:S04]  /*3010*/  @!P3 LDG.E.64 R46, desc[UR60][R32.64+0x30] ;  /* 0x0000303c202eb981 */ /* 0x000168000c1e1b00 */
[----:B------:R0:W5:Y:S01]  /*3020*/  @!P3 LDG.E.64 R48, desc[UR60][R34.64+0x30] ;  /* 0x0000303c2230b981 */ /* 0x000162000c1e1b00 */
[----:B------:R-:W-:-:S13]  /*3030*/  ISETP.GE.AND P3, PT, R110, R106, PT ;  /* 0x0000006a6e00720c */ /* 0x000fda0003f66270 */
[----:B------:R0:W5:Y:S04]  /*3040*/  @!P3 LDG.E.64 R42, desc[UR60][R32.64+0x40] ;  /* 0x0000403c202ab981 */ /* 0x000168000c1e1b00 */
[----:B------:R0:W5:Y:S01]  /*3050*/  @!P3 LDG.E.64 R44, desc[UR60][R34.64+0x40] ;  /* 0x0000403c222cb981 */ /* 0x000162000c1e1b00 */
[----:B------:R-:W-:-:S13]  /*3060*/  ISETP.GE.AND P3, PT, R93, R106, PT ;  /* 0x0000006a5d00720c */ /* 0x000fda0003f66270 */
[----:B------:R0:W5:Y:S04]  /*3070*/  @!P3 LDG.E.64 R38, desc[UR60][R32.64+0x50] ;  /* 0x0000503c2026b981 */ /* 0x000168000c1e1b00 */
[----:B------:R0:W5:Y:S02]  /*3080*/  @!P3 LDG.E.64 R40, desc[UR60][R34.64+0x50] ;  /* 0x0000503c2228b981 */ /* 0x000164000c1e1b00 */
.L_x_425:
[----:B------:R-:W-:Y:S05]  /*3090*/  BSYNC B1 ;  /* 0x0000000000017941 */ /* 0x000fea0003800000 */
.L_x_424:
[----:B0-----:R-:W2:Y:S01]  /*30a0*/  LDL R33, [R1+0x4c] ;  /* 0x00004c0001217983 */ /* 0x001ea20000100800 */
[----:B-----5:R-:W-:Y:S02]  /*30b0*/  IMAD.MOV.U32 R20, RZ, RZ, R38 ;  /* 0x000000ffff147224 */ /* 0x020fe400078e0026 */
[----:B------:R-:W-:-:S03]  /*30c0*/  IMAD.MOV.U32 R32, RZ, RZ, R39 ;  /* 0x000000ffff207224 */ /* 0x000fc600078e0027 */
[----:B------:R-:W-:Y:S01]  /*30d0*/  PRMT R93, R20, 0x7610, R93 ;  /* 0x00007610145d7816 */ /* 0x000fe2000000005d */
[----:B------:R-:W-:Y:S01]  /*30e0*/  IMAD.MOV.U32 R20, RZ, RZ, R42 ;  /* 0x000000ffff147224 */ /* 0x000fe200078e002a */
[----:B------:R-:W-:Y:S01]  /*30f0*/  PRMT R110, R32, 0x7610, R110 ;  /* 0x00007610206e7816 */ /* 0x000fe2000000006e */
        /* <DEDUP_REMOVED lines=39> */
[----:B------:R-:W-:-:S04]  /*3370*/  PRMT R127, R32, 0x7610, R127 ;  /* 0x00007610207f7816 */ /* 0x000fc8000000007f */
[----:B------:R-:W-:Y:S01]  /*3380*/  PRMT R58, R20, 0x7610, R58 ;  /* 0x00007610143a7816 */ /* 0x000fe2000000003a */
[----:B------:R-:W-:-:S05]  /*3390*/  IMAD.MOV.U32 R20, RZ, RZ, R91 ;  /* 0x000000ffff147224 */ /* 0x000fca00078e005b */
[----:B------:R-:W-:Y:S02]  /*33a0*/  PRMT R92, R20, 0x7610, R92 ;  /* 0x00007610145c7816 */ /* 0x000fe4000000005c */
[----:B--2---:R-:W-:-:S13]  /*33b0*/  ISETP.NE.AND P3, PT, R33, 0x3, PT ;  /* 0x000000032100780c */ /* 0x004fda0003f65270 */
[----:B------:R-:W-:Y:S05]  /*33c0*/  @!P3 BRA `(.L_x_426) ;  /* 0x000000000004b947 */ /* 0x000fea0003800000 */
[----:B------:R-:W-:Y:S01]  /*33d0*/  BPT.TRAP 0x1 ;  /* 0x000000040000795c */ /* 0x000fe20000300000 */
.L_x_426:
[----:B------:R-:W-:Y:S01]  /*33e0*/  IMAD R20, R17, 0x8, R16 ;  /* 0x0000000811147824 */ /* 0x000fe200078e0210 */
[----:B------:R-:W-:Y:S01]  /*33f0*/  SHF.L.U32 R87, R155, 0x1f, RZ ;  /* 0x0000001f9b577819 */ /* 0x000fe200000006ff */
[----:B------:R-:W-:Y:S03]  /*3400*/  BSSY B1, `(.L_x_427) ;  /* 0x0000003000017945 */ /* 0x000fe60003800000 */
[----:B------:R-:W0:Y:S02]  /*3410*/  SYNCS.PHASECHK.TRANS64.TRYWAIT P5, [R20+URZ+0x31c90], R87 ;  /* 0x031c9057140075a7 */ /* 0x000e2400080a017f */
[----:B0-----:R-:W-:Y:S05]  /*3420*/  @!P5 BRA `(.L_x_428) ;  /* 0x000001c80008d947 */ /* 0x001fea0003800000 */
.L_x_722:
[----:B------:R-:W-:Y:S05]  /*3430*/  BSYNC B1 ;  /* 0x0000000000017941 */ /* 0x000fea0003800000 */
.L_x_427:
[----:B------:R-:W-:Y:S05]  /*3440*/  @P4 BRA `(.L_x_429) ;  /* 0x0000003400b04947 */ /* 0x000fea0003800000 */
[----:B------:R-:W-:Y:S01]  /*3450*/  ISETP.NE.AND P4, PT, R10, RZ, PT ;  /* 0x000000ff0a00720c */ /* 0x000fe20003f85270 */
[----:B------:R-:W-:-:S12]  /*3460*/  BSSY B1, `(.L_x_430) ;  /* 0x0000035000017945 */ /* 0x000fd80003800000 */
[----:B------:R-:W-:Y:S05]  /*3470*/  @!P4 BRA `(.L_x_431) ;  /* 0x0000000000ccc947 */ /* 0x000fea0003800000 */
[----:B------:R1:W2:Y:S01]  /*3480*/  LDS.128 R32, [R79+0x16800] ;  /* 0x016800004f207984 */ /* 0x0002a20000000c00 */
[----:B------:R-:W-:Y:S01]  /*3490*/  ISETP.GE.AND P4, PT, R156, R106, PT ;  /* 0x0000006a9c00720c */ /* 0x000fe20003f86270 */
[----:B------:R-:W-:-:S12]  /*34a0*/  BSSY B2, `(.L_x_432) ;  /* 0x000002f000027945 */ /* 0x000fd80003800000 */
[----:B-1----:R-:W-:Y:S05]  /*34b0*/  @P4 BRA `(.L_x_433) ;  /* 0x0000000000b44947 */ /* 0x002fea0003800000 */
[----:B------:R-:W-:Y:S01]  /*34c0*/  SHF.R.U64 R59, R90, 0x10, R91 ;  /* 0x000000105a3b7819 */ /* 0x000fe2000000125b */
[----:B--2---:R-:W-:Y:S01]  /*34d0*/  IMAD.U32 R90, R33, 0x10000, RZ ;  /* 0x00010000215a7824 */ /* 0x004fe200078e00ff */
[--C-:B------:R-:W-:Y:S02]  /*34e0*/  SHF.R.U64 R56, R62, 0x10, R63.reuse ;  /* 0x000000103e387819 */ /* 0x100fe4000000123f */
[----:B------:R-:W-:Y:S02]  /*34f0*/  SHF.R.U32.HI R62, RZ, 0x10, R63 ;  /* 0x00000010ff3e7819 */ /* 0x000fe4000001163f */
[----:B------:R-:W-:Y:S02]  /*3500*/  SHF.R.U32.HI R57, RZ, 0x10, R91 ;  /* 0x00000010ff397819 */ /* 0x000fe4000001165b */
[C---:B------:R-:W-:Y:S02]  /*3510*/  PRMT R59, R58.reuse, 0x5410, R59 ;  /* 0x000054103a3b7816 */ /* 0x040fe4000000003b */
[----:B------:R-:W-:-:S02]  /*3520*/  PRMT R56, R58, 0x5432, R56 ;  /* 0x000054323a387816 */ /* 0x000fc40000000038 */
[C---:B------:R-:W-:Y:S02]  /*3530*/  PRMT R62, R92.reuse, 0x5432, R62 ;  /* 0x000054325c3e7816 */ /* 0x040fe4000000003e */
[----:B------:R-:W-:Y:S02]  /*3540*/  PRMT R57, R92, 0x5410, R57 ;  /* 0x000054105c397816 */ /* 0x000fe40000000039 */
[----:B------:R-:W-:Y:S02]  /*3550*/  LOP3.LUT R92, R33, 0xffff0000, RZ, 0xc0, !PT ;  /* 0xffff0000215c7812 */ /* 0x000fe400078ec0ff */
[----:B------:R-:W-:Y:S02]  /*3560*/  LOP3.LUT R63, R59, 0xffff0000, RZ, 0xc0, !PT ;  /* 0xffff00003b3f7812 */ /* 0x000fe400078ec0ff */
[C---:B------:R-:W-:Y:S01]  /*3570*/  LOP3.LUT R33, R56.reuse, 0xffff0000, RZ, 0xc0, !PT ;  /* 0xffff000038217812 */ /* 0x040fe200078ec0ff */
[----:B------:R-:W-:Y:S02]  /*3580*/  IMAD.U32 R56, R56, 0x10000, RZ ;  /* 0x0001000038387824 */ /* 0x000fe400078e00ff */
[----:B------:R-:W-:-:S02]  /*3590*/  FMUL.FTZ R91, R92, R63 ;  /* 0x0000003f5c5b7220 */ /* 0x000fc40000410000 */
[-C--:B------:R-:W-:Y:S02]  /*35a0*/  FMUL.FTZ R92, R92, R33.reuse ;  /* 0x000000215c5c7220 */ /* 0x080fe40000410000 */
[----:B------:R-:W-:Y:S01]  /*35b0*/  FFMA.FTZ R58, R90, R33, -R91 ;  /* 0x000000215a3a7223 */ /* 0x000fe2000001085b */
[----:B------:R-:W-:Y:S02]  /*35c0*/  IMAD.U32 R91, R62, 0x10000, RZ ;  /* 0x000100003e5b7824 */ /* 0x000fe400078e00ff */
[----:B------:R-:W-:Y:S01]  /*35d0*/  FFMA.FTZ R33, R90, R63, R92 ;  /* 0x0000003f5a217223 */ /* 0x000fe2000001005c */
[C---:B------:R-:W-:Y:S01]  /*35e0*/  LOP3.LUT R90, R34.reuse, 0xffff0000, RZ, 0xc0, !PT ;  /* 0xffff0000225a7812 */ /* 0x040fe200078ec0ff */
[C---:B------:R-:W-:Y:S01]  /*35f0*/  IMAD.U32 R63, R57.reuse, 0x10000, RZ ;  /* 0x00010000393f7824 */ /* 0x040fe200078e00ff */
[----:B------:R-:W-:Y:S01]  /*3600*/  LOP3.LUT R57, R57, 0xffff0000, RZ, 0xc0, !PT ;  /* 0xffff000039397812 */ /* 0x000fe200078ec0ff */
[----:B------:R-:W-:Y:S01]  /*3610*/  IMAD.U32 R34, R34, 0x10000, RZ ;  /* 0x0001000022227824 */ /* 0x000fe200078e00ff */
[----:B------:R-:W-:Y:S01]  /*3620*/  F2FP.BF16.F32.PACK_AB R33, R33, R58 ;  /* 0x0000003a2121723e */ /* 0x000fe200000010ff */
[C---:B------:R-:W-:Y:S01]  /*3630*/  FMUL.FTZ R92, R90.reuse, R63 ;  /* 0x0000003f5a5c7220 */ /* 0x040fe20000410000 */
[----:B------:R-:W-:-:S03]  /*3640*/  FMUL.FTZ R90, R90, R91 ;  /* 0x0000005b5a5a7220 */ /* 0x000fc60000410000 */
[C---:B------:R-:W-:Y:S01]  /*3650*/  FFMA.FTZ R92, R34.reuse, R91, -R92 ;  /* 0x0000005b225c7223 */ /* 0x040fe2000001085c */
[----:B------:R-:W-:Y:S01]  /*3660*/  FFMA.FTZ R63, R34, R63, R90 ;  /* 0x0000003f223f7223 */ /* 0x000fe2000001005a */
[C---:B------:R-:W-:Y:S01]  /*3670*/  LOP3.LUT R34, R35.reuse, 0xffff0000, RZ, 0xc0, !PT ;  /* 0xffff000023227812 */ /* 0x040fe200078ec0ff */
[----:B------:R-:W-:Y:S01]  /*3680*/  IMAD.U32 R90, R35, 0x10000, RZ ;  /* 0x00010000235a7824 */ /* 0x000fe200078e00ff */
[----:B------:R-:W-:-:S03]  /*3690*/  LOP3.LUT R35, R62, 0xffff0000, RZ, 0xc0, !PT ;  /* 0xffff00003e237812 */ /* 0x000fc600078ec0ff */
[C---:B------:R-:W-:Y:S02]  /*36a0*/  FMUL.FTZ R91, R34.reuse, R57 ;  /* 0x00000039225b7220 */ /* 0x040fe40000410000 */
[-C--:B------:R-:W-:Y:S02]  /*36b0*/  FMUL.FTZ R34, R34, R35.reuse ;  /* 0x0000002322227220 */ /* 0x080fe40000410000 */
[----:B------:R-:W-:Y:S01]  /*36c0*/  FFMA.FTZ R62, R90, R35, -R91 ;  /* 0x000000235a3e7223 */ /* 0x000fe2000001085b */
[----:B------:R-:W-:Y:S01]  /*36d0*/  LOP3.LUT R35, R32, 0xffff0000, RZ, 0xc0, !PT ;  /* 0xffff000020237812 */ /* 0x000fe200078ec0ff */
[----:B------:R-:W-:Y:S01]  /*36e0*/  FFMA.FTZ R57, R90, R57, R34 ;  /* 0x000000395a397223 */ /* 0x000fe20000010022 */
[----:B------:R-:W-:Y:S02]  /*36f0*/  IMAD.U32 R34, R59, 0x10000, RZ ;  /* 0x000100003b227824 */ /* 0x000fe400078e00ff */
[----:B------:R-:W-:Y:S02]  /*3700*/  IMAD.U32 R59, R32, 0x10000, RZ ;  /* 0x00010000203b7824 */ /* 0x000fe400078e00ff */
[C---:B------:R-:W-:Y:S01]  /*3710*/  FMUL.FTZ R32, R35.reuse, R34 ;  /* 0x0000002223207220 */ /* 0x040fe20000410000 */
[----:B------:R-:W-:Y:S01]  /*3720*/  FMUL.FTZ R35, R35, R56 ;  /* 0x0000003823237220 */ /* 0x000fe20000410000 */
[----:B------:R-:W-:-:S02]  /*3730*/  F2FP.BF16.F32.PACK_AB R57, R57, R62 ;  /* 0x0000003e3939723e */ /* 0x000fc400000010ff */
[C---:B------:R-:W-:Y:S01]  /*3740*/  FFMA.FTZ R32, R59.reuse, R56, -R32 ;  /* 0x000000383b207223 */ /* 0x040fe20000010820 */
[----:B------:R-:W-:Y:S01]  /*3750*/  FFMA.FTZ R35, R59, R34, R35 ;  /* 0x000000223b237223 */ /* 0x000fe20000010023 */
[----:B------:R-:W-:-:S04]  /*3760*/  F2FP.BF16.F32.PACK_AB R34, R63, R92 ;  /* 0x0000005c3f22723e */ /* 0x000fc800000010ff */
[----:B------:R-:W-:Y:S01]  /*3770*/  F2FP.BF16.F32.PACK_AB R32, R35, R32 ;  /* 0x000000202320723e */ /* 0x000fe200000010ff */
[----:B------:R-:W-:-:S07]  /*3780*/  IMAD.MOV.U32 R35, RZ, RZ, R57 ;  /* 0x000000ffff237224 */ /* 0x000fce00078e0039 */
.L_x_433:
[----:B------:R-:W-:Y:S05]  /*3790*/  BSYNC B2 ;  /* 0x0000000000027941 */ /* 0x000fea0003800000 */
.L_x_432:
[----:B--2---:R1:W-:Y:S02]  /*37a0*/  STG.E.128 desc[UR60][R36.64], R32 ;  /* 0x0000002024007986 */ /* 0x0043e4000c101d3c */
.L_x_431:
[----:B------:R-:W-:Y:S05]  /*37b0*/  BSYNC B1 ;  /* 0x0000000000017941 */ /* 0x000fea0003800000 */
.L_x_430:
[----:B------:R-:W-:Y:S01]  /*37c0*/  ISETP.NE.AND P4, PT, R11, RZ, PT ;  /* 0x000000ff0b00720c */ /* 0x000fe20003f85270 */
[----:B------:R-:W-:-:S12]  /*37d0*/  BSSY B1, `(.L_x_434) ;  /* 0x0000036000017945 */ /* 0x000fd80003800000 */
[----:B------:R-:W-:Y:S05]  /*37e0*/  @!P4 BRA `(.L_x_435) ;  /* 0x0000000000d0c947 */ /* 0x000fea0003800000 */
[----:B------:R-:W2:Y:S01]  /*37f0*/  LDL R56, [R1+0x6c] ;  /* 0x00006c0001387983 */ /* 0x000ea20000100800 */
[----:B------:R-:W-:Y:S03]  /*3800*/  BSSY B2, `(.L_x_436) ;  /* 0x0000031000027945 */ /* 0x000fe60003800000 */
[----:B-1----:R1:W3:Y:S01]  /*3810*/  LDS.128 R32, [R21+0x16800] ;  /* 0x0168000015207984 */ /* 0x0022e20000000c00 */
[----:B--2---:R-:W-:-:S13]  /*3820*/  ISETP.GE.AND P4, PT, R56, R106, PT ;  /* 0x0000006a3800720c */ /* 0x004fda0003f86270 */
[----:B-1-3--:R-:W-:Y:S05]  /*3830*/  @P4 BRA `(.L_x_437) ;  /* 0x0000000000b44947 */ /* 0x00afea0003800000 */
[----:B------:R-:W-:Y:S01]  /*3840*/  SHF.R.U64 R57, R60, 0x10, R61 ;  /* 0x000000103c397819 */ /* 0x000fe2000000123d */
[C---:B------:R-:W-:Y:S01]  /*3850*/  IMAD.U32 R60, R33.reuse, 0x10000, RZ ;  /* 0x00010000213c7824 */ /* 0x040fe200078e00ff */
[----:B------:R-:W-:Y:S02]  /*3860*/  SHF.R.U64 R54, R54, 0x10, R55 ;  /* 0x0000001036367819 */ /* 0x000fe40000001237 */
[----:B------:R-:W-:Y:S02]  /*3870*/  PRMT R57, R126, 0x5410, R57 ;  /* 0x000054107e397816 */ /* 0x000fe40000000039 */
[----:B------:R-:W-:Y:S02]  /*3880*/  PRMT R54, R112, 0x5432, R54 ;  /* 0x0000543270367816 */ /* 0x000fe40000000036 */
[----:B------:R-:W-:Y:S02]  /*3890*/  LOP3.LUT R62, R33, 0xffff0000, RZ, 0xc0, !PT ;  /* 0xffff0000213e7812 */ /* 0x000fe400078ec0ff */
[----:B------:R-:W-:-:S02]  /*38a0*/  LOP3.LUT R59, R57, 0xffff0000, RZ, 0xc0, !PT ;  /* 0xffff0000393b7812 */ /* 0x000fc400078ec0ff */
[C---:B------:R-:W-:Y:S01]  /*38b0*/  LOP3.LUT R33, R54.reuse, 0xffff0000, RZ, 0xc0, !PT ;  /* 0xffff000036217812 */ /* 0x040fe200078ec0ff */
[----:B------:R-:W-:Y:S01]  /*38c0*/  IMAD.U32 R54, R54, 0x10000, RZ ;  /* 0x0001000036367824 */ /* 0x000fe200078e00ff */
[----:B------:R-:W-:Y:S02]  /*38d0*/  SHF.R.U32.HI R58, RZ, 0x10, R55 ;  /* 0x00000010ff3a7819 */ /* 0x000fe40000011637 */
[----:B------:R-:W-:Y:S01]  /*38e0*/  SHF.R.U32.HI R55, RZ, 0x10, R61 ;  /* 0x00000010ff377819 */ /* 0x000fe2000001163d */
[C---:B------:R-:W-:Y:S01]  /*38f0*/  FMUL.FTZ R61, R62.reuse, R59 ;  /* 0x0000003b3e3d7220 */ /* 0x040fe20000410000 */
[-C--:B------:R-:W-:Y:S01]  /*3900*/  FMUL.FTZ R62, R62, R33.reuse ;  /* 0x000000213e3e7220 */ /* 0x080fe20000410000 */
[----:B------:R-:W-:Y:S02]  /*3910*/  PRMT R58, R115, 0x5432, R58 ;  /* 0x00005432733a7816 */ /* 0x000fe4000000003a */
[----:B------:R-:W-:Y:S01]  /*3920*/  PRMT R55, R127, 0x5410, R55 ;  /* 0x000054107f377816 */ /* 0x000fe20000000037 */
[C---:B------:R-:W-:Y:S01]  /*3930*/  FFMA.FTZ R56, R60.reuse, R33, -R61 ;  /* 0x000000213c387223 */ /* 0x040fe2000001083d */
[----:B------:R-:W-:Y:S01]  /*3940*/  FFMA.FTZ R33, R60, R59, R62 ;  /* 0x0000003b3c217223 */ /* 0x000fe2000001003e */
[----:B------:R-:W-:Y:S01]  /*3950*/  LOP3.LUT R60, R34, 0xffff0000, RZ, 0xc0, !PT ;  /* 0xffff0000223c7812 */ /* 0x000fe200078ec0ff */
[----:B------:R-:W-:-:S02]  /*3960*/  IMAD.U32 R61, R58, 0x10000, RZ ;  /* 0x000100003a3d7824 */ /* 0x000fc400078e00ff */
[C---:B------:R-:W-:Y:S01]  /*3970*/  IMAD.U32 R59, R55.reuse, 0x10000, RZ ;  /* 0x00010000373b7824 */ /* 0x040fe200078e00ff */
[----:B------:R-:W-:Y:S01]  /*3980*/  LOP3.LUT R55, R55, 0xffff0000, RZ, 0xc0, !PT ;  /* 0xffff000037377812 */ /* 0x000fe200078ec0ff */
[----:B------:R-:W-:Y:S01]  /*3990*/  IMAD.U32 R34, R34, 0x10000, RZ ;  /* 0x0001000022227824 */ /* 0x000fe200078e00ff */
[----:B------:R-:W-:Y:S01]  /*39a0*/  F2FP.BF16.F32.PACK_AB R33, R33, R56 ;  /* 0x000000382121723e */ /* 0x000fe200000010ff */
[C---:B------:R-:W-:Y:S01]  /*39b0*/  FMUL.FTZ R63, R60.reuse, R59 ;  /* 0x0000003b3c3f7220 */ /* 0x040fe20000410000 */
[-C--:B------:R-:W-:Y:S01]  /*39c0*/  FMUL.FTZ R60, R60, R61.reuse ;  /* 0x0000003d3c3c7220 */ /* 0x080fe20000410000 */
[C---:B------:R-:W-:Y:S02]  /*39d0*/  IMAD.U32 R62, R35.reuse, 0x10000, RZ ;  /* 0x00010000233e7824 */ /* 0x040fe400078e00ff */
[C---:B------:R-:W-:Y:S01]  /*39e0*/  FFMA.FTZ R63, R34.reuse, R61, -R63 ;  /* 0x0000003d223f7223 */ /* 0x040fe2000001083f */
[----:B------:R-:W-:Y:S01]  /*39f0*/  FFMA.FTZ R60, R34, R59, R60 ;  /* 0x0000003b223c7223 */ /* 0x000fe2000001003c */
[----:B------:R-:W-:-:S02]  /*3a00*/  LOP3.LUT R34, R35, 0xffff0000, RZ, 0xc0, !PT ;  /* 0xffff000023227812 */ /* 0x000fc400078ec0ff */
[----:B------:R-:W-:Y:S01]  /*3a10*/  LOP3.LUT R35, R58, 0xffff0000, RZ, 0xc0, !PT ;  /* 0xffff00003a237812 */ /* 0x000fe200078ec0ff */
[----:B------:R-:W-:Y:S02]  /*3a20*/  IMAD.U32 R58, R57, 0x10000, RZ ;  /* 0x00010000393a7824 */ /* 0x000fe400078e00ff */
[C---:B------:R-:W-:Y:S02]  /*3a30*/  FMUL.FTZ R59, R34.reuse, R55 ;  /* 0x00000037223b7220 */ /* 0x040fe40000410000 */
[-C--:B------:R-:W-:Y:S02]  /*3a40*/  FMUL.FTZ R34, R34, R35.reuse ;  /* 0x0000002322227220 */ /* 0x080fe40000410000 */
[----:B------:R-:W-:Y:S01]  /*3a50*/  FFMA.FTZ R59, R62, R35, -R59 ;  /* 0x000000233e3b7223 */ /* 0x000fe2000001083b */
[----:B------:R-:W-:Y:S01]  /*3a60*/  LOP3.LUT R35, R32, 0xffff0000, RZ, 0xc0, !PT ;  /* 0xffff000020237812 */ /* 0x000fe200078ec0ff */
[----:B------:R-:W-:Y:S01]  /*3a70*/  FFMA.FTZ R34, R62, R55, R34 ;  /* 0x000000373e227223 */ /* 0x000fe20000010022 */
[----:B------:R-:W-:-:S03]  /*3a80*/  IMAD.U32 R55, R32, 0x10000, RZ ;  /* 0x0001000020377824 */ /* 0x000fc600078e00ff */
[C---:B------:R-:W-:Y:S01]  /*3a90*/  FMUL.FTZ R32, R35.reuse, R58 ;  /* 0x0000003a23207220 */ /* 0x040fe20000410000 */
[-C--:B------:R-:W-:Y:S01]  /*3aa0*/  FMUL.FTZ R35, R35, R54.reuse ;  /* 0x0000003623237220 */ /* 0x080fe20000410000 */
[----:B------:R-:W-:Y:S02]  /*3ab0*/  F2FP.BF16.F32.PACK_AB R59, R34, R59 ;  /* 0x0000003b223b723e */ /* 0x000fe400000010ff */
[C---:B------:R-:W-:Y:S01]  /*3ac0*/  FFMA.FTZ R32, R55.reuse, R54, -R32 ;  /* 0x0000003637207223 */ /* 0x040fe20000010820 */
[----:B------:R-:W-:Y:S01]  /*3ad0*/  FFMA.FTZ R35, R55, R58, R35 ;  /* 0x0000003a37237223 */ /* 0x000fe20000010023 */
[----:B------:R-:W-:-:S04]  /*3ae0*/  F2FP.BF16.F32.PACK_AB R34, R60, R63 ;  /* 0x0000003f3c22723e */ /* 0x000fc800000010ff */
[----:B------:R-:W-:Y:S01]  /*3af0*/  F2FP.BF16.F32.PACK_AB R32, R35, R32 ;  /* 0x000000202320723e */ /* 0x000fe200000010ff */
[----:B------:R-:W-:-:S07]  /*3b00*/  IMAD.MOV.U32 R35, RZ, RZ, R59 ;  /* 0x000000ffff237224 */ /* 0x000fce00078e003b */
.L_x_437:
[----:B------:R-:W-:Y:S05]  /*3b10*/  BSYNC B2 ;  /* 0x0000000000027941 */ /* 0x000fea0003800000 */
.L_x_436:
[----:B------:R2:W-:Y:S02]  /*3b20*/  STG.E.128 desc[UR60][R36.64+0x20], R32 ;  /* 0x0000202024007986 */ /* 0x0005e4000c101d3c */
.L_x_435:
[----:B------:R-:W-:Y:S05]  /*3b30*/  BSYNC B1 ;  /* 0x0000000000017941 */ /* 0x000fea0003800000 */
.L_x_434:
[----:B------:R-:W-:Y:S01]  /*3b40*/  ISETP.NE.AND P4, PT, R12, RZ, PT ;  /* 0x000000ff0c00720c */ /* 0x000fe20003f85270 */
[----:B------:R-:W-:-:S12]  /*3b50*/  BSSY B1, `(.L_x_438) ;  /* 0x0000035000017945 */ /* 0x000fd80003800000 */
[----:B------:R-:W-:Y:S05]  /*3b60*/  @!P4 BRA `(.L_x_439) ;  /* 0x0000000000ccc947 */ /* 0x000fea0003800000 */
[----:B------:R-:W3:Y:S01]  /*3b70*/  LDL R54, [R1+0x68] ;  /* 0x0000680001367983 */ /* 0x000ee20000100800 */
[----:B------:R-:W-:Y:S03]  /*3b80*/  BSSY B2, `(.L_x_440) ;  /* 0x0000030000027945 */ /* 0x000fe60003800000 */
[----:B-12---:R1:W2:Y:S01]  /*3b90*/  LDS.128 R32, [R79+0x18c00] ;  /* 0x018c00004f207984 */ /* 0x0062a20000000c00 */
[----:B---3--:R-:W-:-:S13]  /*3ba0*/  ISETP.GE.AND P4, PT, R54, R106, PT ;  /* 0x0000006a3600720c */ /* 0x008fda0003f86270 */
[----:B-12---:R-:W-:Y:S05]  /*3bb0*/  @P4 BRA `(.L_x_441) ;  /* 0x0000000000b04947 */ /* 0x006fea0003800000 */
[--C-:B------:R-:W-:Y:S02]  /*3bc0*/  SHF.R.U64 R50, R50, 0x10, R51.reuse ;  /* 0x0000001032327819 */ /* 0x100fe40000001233 */
[----:B------:R-:W-:Y:S02]  /*3bd0*/  SHF.R.U32.HI R54, RZ, 0x10, R51 ;  /* 0x00000010ff367819 */ /* 0x000fe40000011633 */
[--C-:B------:R-:W-:Y:S02]  /*3be0*/  SHF.R.U64 R51, R52, 0x10, R53.reuse ;  /* 0x0000001034337819 */ /* 0x100fe40000001235 */
[----:B------:R-:W-:Y:S02]  /*3bf0*/  SHF.R.U32.HI R55, RZ, 0x10, R53 ;  /* 0x00000010ff377819 */ /* 0x000fe40000011635 */
[----:B------:R-:W-:Y:S01]  /*3c00*/  PRMT R53, R124, 0x5410, R51 ;  /* 0x000054107c357816 */ /* 0x000fe20000000033 */
[----:B------:R-:W-:Y:S01]  /*3c10*/  IMAD.U32 R51, R33, 0x10000, RZ ;  /* 0x0001000021337824 */ /* 0x000fe200078e00ff */
[----:B------:R-:W-:-:S02]  /*3c20*/  PRMT R50, R93, 0x5432, R50 ;  /* 0x000054325d327816 */ /* 0x000fc40000000032 */
[----:B------:R-:W-:Y:S02]  /*3c30*/  LOP3.LUT R57, R33, 0xffff0000, RZ, 0xc0, !PT ;  /* 0xffff000021397812 */ /* 0x000fe400078ec0ff */
[----:B------:R-:W-:Y:S02]  /*3c40*/  LOP3.LUT R56, R53, 0xffff0000, RZ, 0xc0, !PT ;  /* 0xffff000035387812 */ /* 0x000fe400078ec0ff */
[C---:B------:R-:W-:Y:S01]  /*3c50*/  LOP3.LUT R52, R50.reuse, 0xffff0000, RZ, 0xc0, !PT ;  /* 0xffff000032347812 */ /* 0x040fe200078ec0ff */
[----:B------:R-:W-:Y:S02]  /*3c60*/  IMAD.U32 R50, R50, 0x10000, RZ ;  /* 0x0001000032327824 */ /* 0x000fe400078e00ff */
[C---:B------:R-:W-:Y:S02]  /*3c70*/  FMUL.FTZ R58, R57.reuse, R56 ;  /* 0x00000038393a7220 */ /* 0x040fe40000410000 */
[-C--:B------:R-:W-:Y:S02]  /*3c80*/  FMUL.FTZ R33, R57, R52.reuse ;  /* 0x0000003439217220 */ /* 0x080fe40000410000 */
[----:B------:R-:W-:-:S02]  /*3c90*/  FFMA.FTZ R52, R51, R52, -R58 ;  /* 0x0000003433347223 */ /* 0x000fc4000001083a */
[----:B------:R-:W-:Y:S01]  /*3ca0*/  FFMA.FTZ R51, R51, R56, R33 ;  /* 0x0000003833337223 */ /* 0x000fe20000010021 */
[----:B------:R-:W-:Y:S02]  /*3cb0*/  PRMT R33, R110, 0x5432, R54 ;  /* 0x000054326e217816 */ /* 0x000fe40000000036 */
[----:B------:R-:W-:Y:S02]  /*3cc0*/  PRMT R54, R125, 0x5410, R55 ;  /* 0x000054107d367816 */ /* 0x000fe40000000037 */
[----:B------:R-:W-:Y:S01]  /*3cd0*/  LOP3.LUT R56, R34, 0xffff0000, RZ, 0xc0, !PT ;  /* 0xffff000022387812 */ /* 0x000fe200078ec0ff */
[C---:B------:R-:W-:Y:S01]  /*3ce0*/  IMAD.U32 R57, R33.reuse, 0x10000, RZ ;  /* 0x0001000021397824 */ /* 0x040fe200078e00ff */
[----:B------:R-:W-:Y:S01]  /*3cf0*/  LOP3.LUT R33, R33, 0xffff0000, RZ, 0xc0, !PT ;  /* 0xffff000021217812 */ /* 0x000fe200078ec0ff */
[----:B------:R-:W-:Y:S02]  /*3d00*/  IMAD.U32 R55, R54, 0x10000, RZ ;  /* 0x0001000036377824 */ /* 0x000fe400078e00ff */
[----:B------:R-:W-:-:S02]  /*3d10*/  IMAD.U32 R34, R34, 0x10000, RZ ;  /* 0x0001000022227824 */ /* 0x000fc400078e00ff */
[C---:B------:R-:W-:Y:S01]  /*3d20*/  FMUL.FTZ R59, R56.reuse, R55 ;  /* 0x00000037383b7220 */ /* 0x040fe20000410000 */
[----:B------:R-:W-:-:S03]  /*3d30*/  FMUL.FTZ R56, R56, R57 ;  /* 0x0000003938387220 */ /* 0x000fc60000410000 */
[C---:B------:R-:W-:Y:S01]  /*3d40*/  FFMA.FTZ R59, R34.reuse, R57, -R59 ;  /* 0x00000039223b7223 */ /* 0x040fe2000001083b */
[----:B------:R-:W-:Y:S01]  /*3d50*/  FFMA.FTZ R56, R34, R55, R56 ;  /* 0x0000003722387223 */ /* 0x000fe20000010038 */
[----:B------:R-:W-:Y:S01]  /*3d60*/  LOP3.LUT R55, R54, 0xffff0000, RZ, 0xc0, !PT ;  /* 0xffff000036377812 */ /* 0x000fe200078ec0ff */
[C---:B------:R-:W-:Y:S01]  /*3d70*/  IMAD.U32 R54, R35.reuse, 0x10000, RZ ;  /* 0x0001000023367824 */ /* 0x040fe200078e00ff */
[----:B------:R-:W-:-:S05]  /*3d80*/  LOP3.LUT R34, R35, 0xffff0000, RZ, 0xc0, !PT ;  /* 0xffff000023227812 */ /* 0x000fca00078ec0ff */
[C---:B------:R-:W-:Y:S01]  /*3d90*/  FMUL.FTZ R35, R34.reuse, R55 ;  /* 0x0000003722237220 */ /* 0x040fe20000410000 */
[----:B------:R-:W-:-:S03]  /*3da0*/  FMUL.FTZ R34, R34, R33 ;  /* 0x0000002122227220 */ /* 0x000fc60000410000 */
[C---:B------:R-:W-:Y:S01]  /*3db0*/  FFMA.FTZ R35, R54.reuse, R33, -R35 ;  /* 0x0000002136237223 */ /* 0x040fe20000010823 */
[----:B------:R-:W-:Y:S01]  /*3dc0*/  FFMA.FTZ R34, R54, R55, R34 ;  /* 0x0000003736227223 */ /* 0x000fe20000010022 */
[C---:B------:R-:W-:Y:S01]  /*3dd0*/  LOP3.LUT R33, R32.reuse, 0xffff0000, RZ, 0xc0, !PT ;  /* 0xffff000020217812 */ /* 0x040fe200078ec0ff */
[----:B------:R-:W-:Y:S02]  /*3de0*/  IMAD.U32 R54, R53, 0x10000, RZ ;  /* 0x0001000035367824 */ /* 0x000fe400078e00ff */
[----:B------:R-:W-:Y:S01]  /*3df0*/  IMAD.U32 R53, R32, 0x10000, RZ ;  /* 0x0001000020357824 */ /* 0x000fe200078e00ff */
[----:B------:R-:W-:Y:S01]  /*3e00*/  F2FP.BF16.F32.PACK_AB R35, R34, R35 ;  /* 0x000000232223723e */ /* 0x000fe200000010ff */
[C---:B------:R-:W-:Y:S01]  /*3e10*/  FMUL.FTZ R32, R33.reuse, R54 ;  /* 0x0000003621207220 */ /* 0x040fe20000410000 */
[-C--:B------:R-:W-:Y:S01]  /*3e20*/  FMUL.FTZ R33, R33, R50.reuse ;  /* 0x0000003221217220 */ /* 0x080fe20000410000 */
[----:B------:R-:W-:Y:S02]  /*3e30*/  F2FP.BF16.F32.PACK_AB R34, R56, R59 ;  /* 0x0000003b3822723e */ /* 0x000fe400000010ff */
[C---:B------:R-:W-:Y:S01]  /*3e40*/  FFMA.FTZ R32, R53.reuse, R50, -R32 ;  /* 0x0000003235207223 */ /* 0x040fe20000010820 */
[----:B------:R-:W-:Y:S01]  /*3e50*/  FFMA.FTZ R53, R53, R54, R33 ;  /* 0x0000003635357223 */ /* 0x000fe20000010021 */
[----:B------:R-:W-:-:S04]  /*3e60*/  F2FP.BF16.F32.PACK_AB R33, R51, R52 ;  /* 0x000000343321723e */ /* 0x000fc800000010ff */
[----:B------:R-:W-:-:S07]  /*3e70*/  F2FP.BF16.F32.PACK_AB R32, R53, R32 ;  /* 0x000000203520723e */ /* 0x000fce00000010ff */
.L_x_441:
[----:B------:R-:W-:Y:S05]  /*3e80*/  BSYNC B2 ;  /* 0x0000000000027941 */ /* 0x000fea0003800000 */
.L_x_440:
[----:B------:R3:W-:Y:S02]  /*3e90*/  STG.E.128 desc[UR60][R36.64+0x40], R32 ;  /* 0x0000402024007986 */ /* 0x0007e4000c101d3c */
.L_x_439:
[----:B------:R-:W-:Y:S05]  /*3ea0*/  BSYNC B1 ;  /* 0x0000000000017941 */ /* 0x000fea0003800000 */
.L_x_438:
[----:B------:R-:W-:Y:S01]  /*3eb0*/  ISETP.NE.AND P4, PT, R13, RZ, PT ;  /* 0x000000ff0d00720c */ /* 0x000fe20003f85270 */
[----:B------:R-:W-:-:S12]  /*3ec0*/  BSSY B1, `(.L_x_442) ;  /* 0x0000035000017945 */ /* 0x000fd80003800000 */
[----:B------:R-:W-:Y:S05]  /*3ed0*/  @!P4 BRA `(.L_x_443) ;  /* 0x0000000000ccc947 */ /* 0x000fea0003800000 */
[----:B------:R-:W4:Y:S01]  /*3ee0*/  LDL R50, [R1+0x70] ;  /* 0x0000700001327983 */ /* 0x000f220000100800 */
[----:B------:R-:W-:Y:S03]  /*3ef0*/  BSSY B2, `(.L_x_444) ;  /* 0x0000030000027945 */ /* 0x000fe60003800000 */
[----:B-123--:R1:W2:Y:S01]  /*3f00*/  LDS.128 R32, [R21+0x18c00] ;  /* 0x018c000015207984 */ /* 0x00e2a20000000c00 */
[----:B----4-:R-:W-:-:S13]  /*3f10*/  ISETP.GE.AND P4, PT, R50, R106, PT ;  /* 0x0000006a3200720c */ /* 0x010fda0003f86270 */
[----:B-12---:R-:W-:Y:S05]  /*3f20*/  @P4 BRA `(.L_x_445) ;  /* 0x0000000000b04947 */ /* 0x006fea0003800000 */
[----:B------:R-:W-:Y:S02]  /*3f30*/  SHF.R.U64 R53, R48, 0x10, R49 ;  /* 0x0000001030357819 */ /* 0x000fe40000001231 */
[----:B------:R-:W-:Y:S02]  /*3f40*/  SHF.R.U64 R46, R46, 0x10, R47 ;  /* 0x000000102e2e7819 */ /* 0x000fe4000000122f */
[----:B------:R-:W-:Y:S02]  /*3f50*/  PRMT R122, R122, 0x5410, R53 ;  /* 0x000054107a7a7816 */ /* 0x000fe40000000035 */
[----:B------:R-:W-:Y:S02]  /*3f60*/  PRMT R121, R121, 0x5410, R46 ;  /* 0x0000541079797816 */ /* 0x000fe4000000002e */
[----:B------:R-:W-:Y:S02]  /*3f70*/  SHF.R.U32.HI R48, RZ, 0x10, R49 ;  /* 0x00000010ff307819 */ /* 0x000fe40000011631 */
[----:B------:R-:W-:-:S02]  /*3f80*/  SHF.R.U32.HI R51, RZ, 0x10, R47 ;  /* 0x00000010ff337819 */ /* 0x000fc4000001162f */
[----:B------:R-:W-:Y:S02]  /*3f90*/  LOP3.LUT R49, R33, 0xffff0000, RZ, 0xc0, !PT ;  /* 0xffff000021317812 */ /* 0x000fe400078ec0ff */
[C---:B------:R-:W-:Y:S01]  /*3fa0*/  LOP3.LUT R46, R122.reuse, 0xffff0000, RZ, 0xc0, !PT ;  /* 0xffff00007a2e7812 */ /* 0x040fe200078ec0ff */
[----:B------:R-:W-:Y:S01]  /*3fb0*/  IMAD.U32 R122, R122, 0x10000, RZ ;  /* 0x000100007a7a7824 */ /* 0x000fe200078e00ff */
[C---:B------:R-:W-:Y:S01]  /*3fc0*/  LOP3.LUT R47, R121.reuse, 0xffff0000, RZ, 0xc0, !PT ;  /* 0xffff0000792f7812 */ /* 0x040fe200078ec0ff */
[----:B------:R-:W-:Y:S01]  /*3fd0*/  IMAD.U32 R121, R121, 0x10000, RZ ;  /* 0x0001000079797824 */ /* 0x000fe200078e00ff */
[----:B------:R-:W-:Y:S01]  /*3fe0*/  PRMT R123, R123, 0x5410, R48 ;  /* 0x000054107b7b7816 */ /* 0x000fe20000000030 */
[----:B------:R-:W-:Y:S02]  /*3ff0*/  IMAD.U32 R48, R33, 0x10000, RZ ;  /* 0x0001000021307824 */ /* 0x000fe400078e00ff */
[C---:B------:R-:W-:Y:S01]  /*4000*/  FMUL.FTZ R33, R49.reuse, R46 ;  /* 0x0000002e31217220 */ /* 0x040fe20000410000 */
[----:B------:R-:W-:Y:S01]  /*4010*/  FMUL.FTZ R49, R49, R47 ;  /* 0x0000002f31317220 */ /* 0x000fe20000410000 */
[----:B------:R-:W-:-:S02]  /*4020*/  PRMT R120, R120, 0x5410, R51 ;  /* 0x0000541078787816 */ /* 0x000fc40000000033 */
[C---:B------:R-:W-:Y:S01]  /*4030*/  FFMA.FTZ R33, R48.reuse, R47, -R33 ;  /* 0x0000002f30217223 */ /* 0x040fe20000010821 */
[----:B------:R-:W-:Y:S01]  /*4040*/  FFMA.FTZ R46, R48, R46, R49 ;  /* 0x0000002e302e7223 */ /* 0x000fe20000010031 */
[----:B------:R-:W-:Y:S01]  /*4050*/  LOP3.LUT R47, R34, 0xffff0000, RZ, 0xc0, !PT ;  /* 0xffff0000222f7812 */ /* 0x000fe200078ec0ff */
[C---:B------:R-:W-:Y:S01]  /*4060*/  IMAD.U32 R49, R123.reuse, 0x10000, RZ ;  /* 0x000100007b317824 */ /* 0x040fe200078e00ff */
[----:B------:R-:W-:Y:S01]  /*4070*/  LOP3.LUT R123, R123, 0xffff0000, RZ, 0xc0, !PT ;  /* 0xffff00007b7b7812 */ /* 0x000fe200078ec0ff */
[C---:B------:R-:W-:Y:S01]  /*4080*/  IMAD.U32 R48, R120.reuse, 0x10000, RZ ;  /* 0x0001000078307824 */ /* 0x040fe200078e00ff */
[----:B------:R-:W-:Y:S01]  /*4090*/  LOP3.LUT R120, R120, 0xffff0000, RZ, 0xc0, !PT ;  /* 0xffff000078787812 */ /* 0x000fe200078ec0ff */
[----:B------:R-:W-:Y:S02]  /*40a0*/  IMAD.U32 R34, R34, 0x10000, RZ ;  /* 0x0001000022227824 */ /* 0x000fe400078e00ff */
[C---:B------:R-:W-:Y:S01]  /*40b0*/  FMUL.FTZ R51, R47.reuse, R49 ;  /* 0x000000312f337220 */ /* 0x040fe20000410000 */
[----:B------:R-:W-:Y:S01]  /*40c0*/  FMUL.FTZ R50, R47, R48 ;  /* 0x000000302f327220 */ /* 0x000fe20000410000 */
[----:B------:R-:W-:-:S02]  /*40d0*/  F2FP.BF16.F32.PACK_AB R33, R46, R33 ;  /* 0x000000212e21723e */ /* 0x000fc400000010ff */
[C---:B------:R-:W-:Y:S01]  /*40e0*/  FFMA.FTZ R47, R34.reuse, R48, -R51 ;  /* 0x00000030222f7223 */ /* 0x040fe20000010833 */
[C---:B------:R-:W-:Y:S01]  /*40f0*/  LOP3.LUT R48, R35.reuse, 0xffff0000, RZ, 0xc0, !PT ;  /* 0xffff000023307812 */ /* 0x040fe200078ec0ff */
[----:B------:R-:W-:Y:S01]  /*4100*/  FFMA.FTZ R34, R34, R49, R50 ;  /* 0x0000003122227223 */ /* 0x000fe20000010032 */
[C---:B------:R-:W-:Y:S01]  /*4110*/  IMAD.U32 R49, R32.reuse, 0x10000, RZ ;  /* 0x0001000020317824 */ /* 0x040fe200078e00ff */
[----:B------:R-:W-:Y:S01]  /*4120*/  LOP3.LUT R32, R32, 0xffff0000, RZ, 0xc0, !PT ;  /* 0xffff000020207812 */ /* 0x000fe200078ec0ff */
[----:B------:R-:W-:Y:S02]  /*4130*/  IMAD.U32 R35, R35, 0x10000, RZ ;  /* 0x0001000023237824 */ /* 0x000fe400078e00ff */
[C---:B------:R-:W-:Y:S01]  /*4140*/  FMUL.FTZ R50, R48.reuse, R123 ;  /* 0x0000007b30327220 */ /* 0x040fe20000410000 */
[-C--:B------:R-:W-:Y:S01]  /*4150*/  FMUL.FTZ R52, R48, R120.reuse ;  /* 0x0000007830347220 */ /* 0x080fe20000410000 */
[----:B------:R-:W-:Y:S01]  /*4160*/  F2FP.BF16.F32.PACK_AB R34, R34, R47 ;  /* 0x0000002f2222723e */ /* 0x000fe200000010ff */
[C---:B------:R-:W-:Y:S01]  /*4170*/  FMUL.FTZ R51, R32.reuse, R121 ;  /* 0x0000007920337220 */ /* 0x040fe20000410000 */
[C---:B------:R-:W-:Y:S01]  /*4180*/  FFMA.FTZ R48, R35.reuse, R120, -R50 ;  /* 0x0000007823307223 */ /* 0x040fe20000010832 */
[-C--:B------:R-:W-:Y:S01]  /*4190*/  FMUL.FTZ R50, R32, R122.reuse ;  /* 0x0000007a20327220 */ /* 0x080fe20000410000 */
[----:B------:R-:W-:Y:S01]  /*41a0*/  FFMA.FTZ R35, R35, R123, R52 ;  /* 0x0000007b23237223 */ /* 0x000fe20000010034 */
[----:B------:R-:W-:-:S02]  /*41b0*/  FFMA.FTZ R51, R49, R122, R51 ;  /* 0x0000007a31337223 */ /* 0x000fc40000010033 */
[----:B------:R-:W-:Y:S02]  /*41c0*/  FFMA.FTZ R50, R49, R121, -R50 ;  /* 0x0000007931327223 */ /* 0x000fe40000010832 */
[----:B------:R-:W-:-:S03]  /*41d0*/  F2FP.BF16.F32.PACK_AB R35, R35, R48 ;  /* 0x000000302323723e */ /* 0x000fc600000010ff */
[----:B------:R-:W-:-:S07]  /*41e0*/  F2FP.BF16.F32.PACK_AB R32, R51, R50 ;  /* 0x000000323320723e */ /* 0x000fce00000010ff */
.L_x_445:
[----:B------:R-:W-:Y:S05]  /*41f0*/  BSYNC B2 ;  /* 0x0000000000027941 */ /* 0x000fea0003800000 */
.L_x_444:
[----:B------:R4:W-:Y:S02]  /*4200*/  STG.E.128 desc[UR60][R36.64+0x60], R32 ;  /* 0x0000602024007986 */ /* 0x0009e4000c101d3c */
.L_x_443:
[----:B------:R-:W-:Y:S05]  /*4210*/  BSYNC B1 ;  /* 0x0000000000017941 */ /* 0x000fea0003800000 */
.L_x_442:
[----:B------:R-:W-:Y:S01]  /*4220*/  ISETP.NE.AND P4, PT, R14, RZ, PT ;  /* 0x000000ff0e00720c */ /* 0x000fe20003f85270 */
[----:B------:R-:W-:-:S12]  /*4230*/  BSSY B1, `(.L_x_446) ;  /* 0x0000036000017945 */ /* 0x000fd80003800000 */
[----:B------:R-:W-:Y:S05]  /*4240*/  @!P4 BRA `(.L_x_447) ;  /* 0x0000000000d0c947 */ /* 0x000fea0003800000 */
[----:B------:R-:W5:Y:S01]  /*4250*/  LDL R46, [R1+0x64] ;  /* 0x00006400012e7983 */ /* 0x000f620000100800 */
[----:B------:R-:W-:Y:S03]  /*4260*/  BSSY B2, `(.L_x_448) ;  /* 0x0000031000027945 */ /* 0x000fe60003800000 */
[----:B-1234-:R1:W2:Y:S01]  /*4270*/  LDS.128 R32, [R79+0x1b000] ;  /* 0x01b000004f207984 */ /* 0x01e2a20000000c00 */
[----:B-----5:R-:W-:-:S13]  /*4280*/  ISETP.GE.AND P4, PT, R46, R106, PT ;  /* 0x0000006a2e00720c */ /* 0x020fda0003f86270 */
[----:B-12---:R-:W-:Y:S05]  /*4290*/  @P4 BRA `(.L_x_449) ;  /* 0x0000000000b44947 */ /* 0x006fea0003800000 */
[----:B------:R-:W-:Y:S02]  /*42a0*/  SHF.R.U64 R47, R44, 0x10, R45 ;  /* 0x000000102c2f7819 */ /* 0x000fe4000000122d */
[----:B------:R-:W-:Y:S01]  /*42b0*/  SHF.R.U64 R46, R42, 0x10, R43 ;  /* 0x000000102a2e7819 */ /* 0x000fe2000000122b */
[----:B------:R-:W-:Y:S01]  /*42c0*/  IMAD.U32 R42, R34, 0x10000, RZ ;  /* 0x00010000222a7824 */ /* 0x000fe200078e00ff */
[----:B------:R-:W-:Y:S01]  /*42d0*/  PRMT R118, R118, 0x5410, R47 ;  /* 0x0000541076767816 */ /* 0x000fe2000000002f */
[----:B------:R-:W-:Y:S01]  /*42e0*/  IMAD.U32 R47, R33, 0x10000, RZ ;  /* 0x00010000212f7824 */ /* 0x000fe200078e00ff */
[----:B------:R-:W-:Y:S02]  /*42f0*/  SHF.R.U32.HI R44, RZ, 0x10, R45 ;  /* 0x00000010ff2c7819 */ /* 0x000fe4000001162d */
[----:B------:R-:W-:Y:S02]  /*4300*/  PRMT R117, R117, 0x5410, R46 ;  /* 0x0000541075757816 */ /* 0x000fe4000000002e */
[----:B------:R-:W-:-:S02]  /*4310*/  SHF.R.U32.HI R49, RZ, 0x10, R43 ;  /* 0x00000010ff317819 */ /* 0x000fc4000001162b */
[----:B------:R-:W-:Y:S01]  /*4320*/  LOP3.LUT R45, R33, 0xffff0000, RZ, 0xc0, !PT ;  /* 0xffff0000212d7812 */ /* 0x000fe200078ec0ff */
[----:B------:R-:W-:Y:S01]  /*4330*/  IMAD.U32 R33, R32, 0x10000, RZ ;  /* 0x0001000020217824 */ /* 0x000fe200078e00ff */
[C---:B------:R-:W-:Y:S01]  /*4340*/  LOP3.LUT R50, R118.reuse, 0xffff0000, RZ, 0xc0, !PT ;  /* 0xffff000076327812 */ /* 0x040fe200078ec0ff */
[----:B------:R-:W-:Y:S01]  /*4350*/  IMAD.U32 R118, R118, 0x10000, RZ ;  /* 0x0001000076767824 */ /* 0x000fe200078e00ff */
[----:B------:R-:W-:Y:S02]  /*4360*/  PRMT R119, R119, 0x5410, R44 ;  /* 0x0000541077777816 */ /* 0x000fe4000000002c */
[----:B------:R-:W-:Y:S01]  /*4370*/  LOP3.LUT R46, R117, 0xffff0000, RZ, 0xc0, !PT ;  /* 0xffff0000752e7812 */ /* 0x000fe200078ec0ff */
[----:B------:R-:W-:Y:S01]  /*4380*/  FMUL.FTZ R52, R45, R50 ;  /* 0x000000322d347220 */ /* 0x000fe20000410000 */
[----:B------:R-:W-:Y:S01]  /*4390*/  PRMT R116, R116, 0x5410, R49 ;  /* 0x0000541074747816 */ /* 0x000fe20000000031 */
[----:B------:R-:W-:Y:S01]  /*43a0*/  IMAD.U32 R44, R119, 0x10000, RZ ;  /* 0x00010000772c7824 */ /* 0x000fe200078e00ff */
[----:B------:R-:W-:Y:S01]  /*43b0*/  LOP3.LUT R43, R34, 0xffff0000, RZ, 0xc0, !PT ;  /* 0xffff0000222b7812 */ /* 0x000fe200078ec0ff */
[----:B------:R-:W-:Y:S01]  /*43c0*/  FMUL.FTZ R49, R45, R46 ;  /* 0x0000002e2d317220 */ /* 0x000fe20000410000 */
[----:B------:R-:W-:Y:S01]  /*43d0*/  LOP3.LUT R45, R32, 0xffff0000, RZ, 0xc0, !PT ;  /* 0xffff0000202d7812 */ /* 0x000fe200078ec0ff */
[----:B------:R-:W-:-:S02]  /*43e0*/  IMAD.U32 R48, R116, 0x10000, RZ ;  /* 0x0001000074307824 */ /* 0x000fc400078e00ff */
[----:B------:R-:W-:Y:S01]  /*43f0*/  FFMA.FTZ R32, R47, R46, -R52 ;  /* 0x0000002e2f207223 */ /* 0x000fe20000010834 */
[----:B------:R-:W-:Y:S01]  /*4400*/  FMUL.FTZ R51, R43, R44 ;  /* 0x0000002c2b337220 */ /* 0x000fe20000410000 */
[----:B------:R-:W-:Y:S01]  /*4410*/  FFMA.FTZ R47, R47, R50, R49 ;  /* 0x000000322f2f7223 */ /* 0x000fe20000010031 */
[----:B------:R-:W-:Y:S01]  /*4420*/  LOP3.LUT R34, R35, 0xffff0000, RZ, 0xc0, !PT ;  /* 0xffff000023227812 */ /* 0x000fe200078ec0ff */
[-C--:B------:R-:W-:Y:S01]  /*4430*/  FMUL.FTZ R49, R43, R48.reuse ;  /* 0x000000302b317220 */ /* 0x080fe20000410000 */
[----:B------:R-:W-:Y:S01]  /*4440*/  LOP3.LUT R119, R119, 0xffff0000, RZ, 0xc0, !PT ;  /* 0xffff000077777812 */ /* 0x000fe200078ec0ff */
[----:B------:R-:W-:Y:S01]  /*4450*/  FFMA.FTZ R43, R42, R48, -R51 ;  /* 0x000000302a2b7223 */ /* 0x000fe20000010833 */
[----:B------:R-:W-:Y:S01]  /*4460*/  LOP3.LUT R116, R116, 0xffff0000, RZ, 0xc0, !PT ;  /* 0xffff000074747812 */ /* 0x000fe200078ec0ff */
[----:B------:R-:W-:Y:S02]  /*4470*/  IMAD.U32 R46, R117, 0x10000, RZ ;  /* 0x00010000752e7824 */ /* 0x000fe400078e00ff */
[----:B------:R-:W-:Y:S01]  /*4480*/  FFMA.FTZ R42, R42, R44, R49 ;  /* 0x0000002c2a2a7223 */ /* 0x000fe20000010031 */
[----:B------:R-:W-:Y:S01]  /*4490*/  FMUL.FTZ R44, R34, R119 ;  /* 0x00000077222c7220 */ /* 0x000fe20000410000 */
[----:B------:R-:W-:-:S02]  /*44a0*/  IMAD.U32 R35, R35, 0x10000, RZ ;  /* 0x0001000023237824 */ /* 0x000fc400078e00ff */
[----:B------:R-:W-:Y:S01]  /*44b0*/  FMUL.FTZ R48, R34, R116 ;  /* 0x0000007422307220 */ /* 0x000fe20000410000 */
[C---:B------:R-:W-:Y:S01]  /*44c0*/  FMUL.FTZ R34, R45.reuse, R118 ;  /* 0x000000762d227220 */ /* 0x040fe20000410000 */
[----:B------:R-:W-:Y:S01]  /*44d0*/  FMUL.FTZ R45, R45, R46 ;  /* 0x0000002e2d2d7220 */ /* 0x000fe20000410000 */
[C---:B------:R-:W-:Y:S01]  /*44e0*/  FFMA.FTZ R44, R35.reuse, R116, -R44 ;  /* 0x00000074232c7223 */ /* 0x040fe2000001082c */
[----:B------:R-:W-:Y:S01]  /*44f0*/  FFMA.FTZ R35, R35, R119, R48 ;  /* 0x0000007723237223 */ /* 0x000fe20000010030 */
[C---:B------:R-:W-:Y:S01]  /*4500*/  FFMA.FTZ R34, R33.reuse, R46, -R34 ;  /* 0x0000002e21227223 */ /* 0x040fe20000010822 */
[----:B------:R-:W-:Y:S01]  /*4510*/  FFMA.FTZ R45, R33, R118, R45 ;  /* 0x00000076212d7223 */ /* 0x000fe2000001002d */
[----:B------:R-:W-:Y:S02]  /*4520*/  F2FP.BF16.F32.PACK_AB R42, R42, R43 ;  /* 0x0000002b2a2a723e */ /* 0x000fe400000010ff */
[----:B------:R-:W-:Y:S02]  /*4530*/  F2FP.BF16.F32.PACK_AB R33, R47, R32 ;  /* 0x000000202f21723e */ /* 0x000fe400000010ff */
[----:B------:R-:W-:Y:S01]  /*4540*/  F2FP.BF16.F32.PACK_AB R32, R45, R34 ;  /* 0x000000222d20723e */ /* 0x000fe200000010ff */
[----:B------:R-:W-:Y:S01]  /*4550*/  IMAD.MOV.U32 R34, RZ, RZ, R42 ;  /* 0x000000ffff227224 */ /* 0x000fe200078e002a */
[----:B------:R-:W-:-:S07]  /*4560*/  F2FP.BF16.F32.PACK_AB R35, R35, R44 ;  /* 0x0000002c2323723e */ /* 0x000fce00000010ff */
.L_x_449:
[----:B------:R-:W-:Y:S05]  /*4570*/  BSYNC B2 ;  /* 0x0000000000027941 */ /* 0x000fea0003800000 */
.L_x_448:
[----:B------:R1:W-:Y:S02]  /*4580*/  STG.E.128 desc[UR60][R36.64+0x80], R32 ;  /* 0x0000802024007986 */ /* 0x0003e4000c101d3c */
.L_x_447:
[----:B------:R-:W-:Y:S05]  /*4590*/  BSYNC B1 ;  /* 0x0000000000017941 */ /* 0x000fea0003800000 */
.L_x_446:
[----:B------:R-:W-:-:S13]  /*45a0*/  ISETP.NE.AND P4, PT, R15, RZ, PT ;  /* 0x000000ff0f00720c */ /* 0x000fda0003f85270 */
[----:B------:R-:W-:Y:S05]  /*45b0*/  @!P4 BRA `(.L_x_429) ;  /* 0x000000240054c947 */ /* 0x000fea0003800000 */
[----:B------:R-:W5:Y:S01]  /*45c0*/  LDL R42, [R1+0x74] ;  /* 0x00007400012a7983 */ /* 0x000f620000100800 */
[----:B------:R-:W-:Y:S03]  /*45d0*/  BSSY B1, `(.L_x_450) ;  /* 0x0000031000017945 */ /* 0x000fe60003800000 */
[----:B-1234-:R1:W2:Y:S01]  /*45e0*/  LDS.128 R32, [R21+0x1b000] ;  /* 0x01b0000015207984 */ /* 0x01e2a20000000c00 */
[----:B-----5:R-:W-:-:S13]  /*45f0*/  ISETP.GE.AND P4, PT, R42, R106, PT ;  /* 0x0000006a2a00720c */ /* 0x020fda0003f86270 */
[----:B-12---:R-:W-:Y:S05]  /*4600*/  @P4 BRA `(.L_x_451) ;  /* 0x0000000000b44947 */ /* 0x006fea0003800000 */
[--C-:B------:R-:W-:Y:S01]  /*4610*/  SHF.R.U64 R42, R38, 0x10, R39.reuse ;  /* 0x00000010262a7819 */ /* 0x100fe20000001227 */
[----:B------:R-:W-:Y:S01]  /*4620*/  IMAD.U32 R38, R34, 0x10000, RZ ;  /* 0x0001000022267824 */ /* 0x000fe200078e00ff */
[----:B------:R-:W-:Y:S02]  /*4630*/  SHF.R.U32.HI R43, RZ, 0x10, R39 ;  /* 0x00000010ff2b7819 */ /* 0x000fe40000011627 */
[--C-:B------:R-:W-:Y:S02]  /*4640*/  SHF.R.U64 R39, R40, 0x10, R41.reuse ;  /* 0x0000001028277819 */ /* 0x100fe40000001229 */
[----:B------:R-:W-:Y:S02]  /*4650*/  SHF.R.U32.HI R40, RZ, 0x10, R41 ;  /* 0x00000010ff287819 */ /* 0x000fe40000011629 */
[----:B------:R-:W-:Y:S01]  /*4660*/  PRMT R112, R112, 0x5410, R39 ;  /* 0x0000541070707816 */ /* 0x000fe20000000027 */
[----:B------:R-:W-:Y:S01]  /*4670*/  IMAD.U32 R39, R33, 0x10000, RZ ;  /* 0x0001000021277824 */ /* 0x000fe200078e00ff */
[----:B------:R-:W-:-:S02]  /*4680*/  PRMT R93, R93, 0x5410, R42 ;  /* 0x000054105d5d7816 */ /* 0x000fc4000000002a */
[----:B------:R-:W-:Y:S02]  /*4690*/  PRMT R115, R115, 0x5410, R40 ;  /* 0x0000541073737816 */ /* 0x000fe40000000028 */
[----:B------:R-:W-:Y:S02]  /*46a0*/  PRMT R110, R110, 0x5410, R43 ;  /* 0x000054106e6e7816 */ /* 0x000fe4000000002b */
[----:B------:R-:W-:Y:S01]  /*46b0*/  LOP3.LUT R40, R33, 0xffff0000, RZ, 0xc0, !PT ;  /* 0xffff000021287812 */ /* 0x000fe200078ec0ff */
[----:B------:R-:W-:Y:S01]  /*46c0*/  IMAD.U32 R45, R115, 0x10000, RZ ;  /* 0x00010000732d7824 */ /* 0x000fe200078e00ff */
[----:B------:R-:W-:Y:S01]  /*46d0*/  LOP3.LUT R44, R112, 0xffff0000, RZ, 0xc0, !PT ;  /* 0xffff0000702c7812 */ /* 0x000fe200078ec0ff */
[----:B------:R-:W-:Y:S01]  /*46e0*/  IMAD.U32 R43, R110, 0x10000, RZ ;  /* 0x000100006e2b7824 */ /* 0x000fe200078e00ff */
[----:B------:R-:W-:Y:S01]  /*46f0*/  LOP3.LUT R41, R34, 0xffff0000, RZ, 0xc0, !PT ;  /* 0xffff000022297812 */ /* 0x000fe200078ec0ff */
[----:B------:R-:W-:Y:S01]  /*4700*/  IMAD.U32 R33, R32, 0x10000, RZ ;  /* 0x0001000020217824 */ /* 0x000fe200078e00ff */
[----:B------:R-:W-:Y:S01]  /*4710*/  LOP3.LUT R42, R93, 0xffff0000, RZ, 0xc0, !PT ;  /* 0xffff00005d2a7812 */ /* 0x000fe200078ec0ff */
[C---:B------:R-:W-:Y:S01]  /*4720*/  FMUL.FTZ R46, R40.reuse, R44 ;  /* 0x0000002c282e7220 */ /* 0x040fe20000410000 */
[----:B------:R-:W-:Y:S01]  /*4730*/  LOP3.LUT R34, R35, 0xffff0000, RZ, 0xc0, !PT ;  /* 0xffff000023227812 */ /* 0x000fe200078ec0ff */
[----:B------:R-:W-:Y:S01]  /*4740*/  FMUL.FTZ R49, R41, R45 ;  /* 0x0000002d29317220 */ /* 0x000fe20000410000 */
[----:B------:R-:W-:Y:S01]  /*4750*/  LOP3.LUT R115, R115, 0xffff0000, RZ, 0xc0, !PT ;  /* 0xffff000073737812 */ /* 0x000fe200078ec0ff */
[----:B------:R-:W-:Y:S01]  /*4760*/  FMUL.FTZ R47, R40, R42 ;  /* 0x0000002a282f7220 */ /* 0x000fe20000410000 */
[----:B------:R-:W-:Y:S01]  /*4770*/  LOP3.LUT R110, R110, 0xffff0000, RZ, 0xc0, !PT ;  /* 0xffff00006e6e7812 */ /* 0x000fe200078ec0ff */
[----:B------:R-:W-:Y:S01]  /*4780*/  FMUL.FTZ R41, R41, R43 ;  /* 0x0000002b29297220 */ /* 0x000fe20000410000 */
[----:B------:R-:W-:Y:S01]  /*4790*/  LOP3.LUT R32, R32, 0xffff0000, RZ, 0xc0, !PT ;  /* 0xffff000020207812 */ /* 0x000fe200078ec0ff */
[----:B------:R-:W-:-:S02]  /*47a0*/  IMAD.U32 R112, R112, 0x10000, RZ ;  /* 0x0001000070707824 */ /* 0x000fc400078e00ff */
[----:B------:R-:W-:Y:S01]  /*47b0*/  FFMA.FTZ R46, R39, R42, -R46 ;  /* 0x0000002a272e7223 */ /* 0x000fe2000001082e */
[----:B------:R-:W-:Y:S02]  /*47c0*/  IMAD.U32 R93, R93, 0x10000, RZ ;  /* 0x000100005d5d7824 */ /* 0x000fe400078e00ff */
[----:B------:R-:W-:Y:S01]  /*47d0*/  FFMA.FTZ R47, R39, R44, R47 ;  /* 0x0000002c272f7223 */ /* 0x000fe2000001002f */
[----:B------:R-:W-:Y:S01]  /*47e0*/  FFMA.FTZ R49, R38, R43, -R49 ;  /* 0x0000002b26317223 */ /* 0x000fe20000010831 */
[C---:B------:R-:W-:Y:S01]  /*47f0*/  FMUL.FTZ R40, R34.reuse, R115 ;  /* 0x0000007322287220 */ /* 0x040fe20000410000 */
[----:B------:R-:W-:Y:S01]  /*4800*/  FMUL.FTZ R42, R34, R110 ;  /* 0x0000006e222a7220 */ /* 0x000fe20000410000 */
[----:B------:R-:W-:Y:S02]  /*4810*/  IMAD.U32 R35, R35, 0x10000, RZ ;  /* 0x0001000023237824 */ /* 0x000fe400078e00ff */
[----:B------:R-:W-:Y:S01]  /*4820*/  FFMA.FTZ R38, R38, R45, R41 ;  /* 0x0000002d26267223 */ /* 0x000fe20000010029 */
[C---:B------:R-:W-:Y:S01]  /*4830*/  FMUL.FTZ R34, R32.reuse, R112 ;  /* 0x0000007020227220 */ /* 0x040fe20000410000 */
[----:B------:R-:W-:Y:S01]  /*4840*/  FMUL.FTZ R39, R32, R93 ;  /* 0x0000005d20277220 */ /* 0x000fe20000410000 */
[C---:B------:R-:W-:Y:S01]  /*4850*/  FFMA.FTZ R40, R35.reuse, R110, -R40 ;  /* 0x0000006e23287223 */ /* 0x040fe20000010828 */
[----:B------:R-:W-:Y:S01]  /*4860*/  FFMA.FTZ R35, R35, R115, R42 ;  /* 0x0000007323237223 */ /* 0x000fe2000001002a */
[C---:B------:R-:W-:Y:S01]  /*4870*/  FFMA.FTZ R34, R33.reuse, R93, -R34 ;  /* 0x0000005d21227223 */ /* 0x040fe20000010822 */
[----:B------:R-:W-:Y:S01]  /*4880*/  FFMA.FTZ R39, R33, R112, R39 ;  /* 0x0000007021277223 */ /* 0x000fe20000010027 */
[----:B------:R-:W-:-:S02]  /*4890*/  F2FP.BF16.F32.PACK_AB R38, R38, R49 ;  /* 0x000000312626723e */ /* 0x000fc400000010ff */
[----:B------:R-:W-:Y:S02]  /*48a0*/  F2FP.BF16.F32.PACK_AB R33, R47, R46 ;  /* 0x0000002e2f21723e */ /* 0x000fe400000010ff */
[----:B------:R-:W-:Y:S01]  /*48b0*/  F2FP.BF16.F32.PACK_AB R32, R39, R34 ;  /* 0x000000222720723e */ /* 0x000fe200000010ff */
[----:B------:R-:W-:Y:S01]  /*48c0*/  IMAD.MOV.U32 R34, RZ, RZ, R38 ;  /* 0x000000ffff227224 */ /* 0x000fe200078e0026 */
[----:B------:R-:W-:-:S07]  /*48d0*/  F2FP.BF16.F32.PACK_AB R35, R35, R40 ;  /* 0x000000282323723e */ /* 0x000fce00000010ff */
.L_x_451:
[----:B------:R-:W-:Y:S05]  /*48e0*/  BSYNC B1 ;  /* 0x0000000000017941 */ /* 0x000fea0003800000 */
.L_x_450:
[----:B------:R1:W-:Y:S01]  /*48f0*/  STG.E.128 desc[UR60][R36.64+0xa0], R32 ;  /* 0x0000a02024007986 */ /* 0x0003e2000c101d3c */
[----:B------:R-:W-:Y:S05]  /*4900*/  BRA `(.L_x_429) ;  /* 0x0000002000807947 */ /* 0x000fea0003800000 */
.L_x_423:
        /* <DEDUP_REMOVED lines=15> */
[----:B------:R-:W-:Y:S01]  /*4a00*/  IADD3 R58, P3, R70, R58, RZ ;  /* 0x0000003a463a7210 */ /* 0x000fe20007f7e0ff */
[----:B------:R-:W-:Y:S01]  /*4a10*/  ULDC.64 UR4, c[0x0][0x3e8] ;  /* 0x0000fa0000047ab9 */ /* 0x000fe20000000a00 */
[----:B------:R-:W-:Y:S02]  /*4a20*/  CS2R R42, SRZ ;  /* 0x00000000002a7805 */ /* 0x000fe4000001ff00 */
[----:B------:R-:W-:Y:S02]  /*4a30*/  CS2R R40, SRZ ;  /* 0x0000000000287805 */ /* 0x000fe4000001ff00 */
[----:B------:R-:W-:Y:S01]  /*4a40*/  CS2R R54, SRZ ;  /* 0x0000000000367805 */ /* 0x000fe2000001ff00 */
[----:B------:R-:W-:Y:S01]  /*4a50*/  IMAD.X R33, R20, 0x1, R85, P3 ;  /* 0x0000000114217824 */ /* 0x000fe200018e0655 */
[----:B------:R-:W-:Y:S02]  /*4a60*/  IADD3 R57, P3, R30, R56, RZ ;  /* 0x000000381e397210 */ /* 0x000fe40007f7e0ff */
[----:B------:R-:W-:-:S03]  /*4a70*/  CS2R R52, SRZ ;  /* 0x0000000000347805 */ /* 0x000fc6000001ff00 */
        /* <DEDUP_REMOVED lines=8> */
[----:B------:R-:W-:Y:S02]  /*4b00*/  CS2R R36, SRZ ;  /* 0x0000000000247805 */ /* 0x000fe4000001ff00 */
[----:B------:R-:W-:Y:S02]  /*4b10*/  CS2R R50, SRZ ;  /* 0x0000000000327805 */ /* 0x000fe4000001ff00 */
[----:B------:R-:W-:-:S05]  /*4b20*/  CS2R R48, SRZ ;  /* 0x0000000000307805 */ /* 0x000fca000001ff00 */
[----:B------:R-:W5:Y:S04]  /*4b30*/  @!P3 LDG.E.128 R40, desc[UR60][R44.64] ;  /* 0x0000003c2c28b981 */ /* 0x000f68000c1e1d00 */
[----:B------:R-:W5:Y:S01]  /*4b40*/  @!P3 LDG.E.128 R52, desc[UR60][R56.64] ;  /* 0x0000003c3834b981 */ /* 0x000f62000c1e1d00 */
[----:B------:R-:W-:Y:S02]  /*4b50*/  ISETP.GE.AND P3, PT, R0, R106, PT ;  /* 0x0000006a0000720c */ /* 0x000fe40003f66270 */
[----:B------:R-:W-:Y:S02]  /*4b60*/  CS2R R34, SRZ ;  /* 0x0000000000227805 */ /* 0x000fe4000001ff00 */
[----:B------:R-:W-:-:S09]  /*4b70*/  CS2R R32, SRZ ;  /* 0x0000000000207805 */ /* 0x000fd2000001ff00 */
[----:B------:R-:W5:Y:S04]  /*4b80*/  @!P3 LDG.E.128 R36, desc[UR60][R44.64+0x20] ;  /* 0x0000203c2c24b981 */ /* 0x000f68000c1e1d00 */
[----:B------:R-:W5:Y:S01]  /*4b90*/  @!P3 LDG.E.128 R48, desc[UR60][R56.64+0x20] ;  /* 0x0000203c3830b981 */ /* 0x000f62000c1e1d00 */
[----:B------:R-:W-:Y:S02]  /*4ba0*/  ISETP.GE.AND P3, PT, R4, R106, PT ;  /* 0x0000006a0400720c */ /* 0x000fe40003f66270 */
[----:B------:R-:W-:-:S11]  /*4bb0*/  CS2R R46, SRZ ;  /* 0x00000000002e7805 */ /* 0x000fd6000001ff00 */
[----:B------:R0:W5:Y:S02]  /*4bc0*/  @!P3 LDG.E.128 R32, desc[UR60][R44.64+0x40] ;  /* 0x0000403c2c20b981 */ /* 0x000164000c1e1d00 */
[----:B0-----:R-:W-:-:S06]  /*4bd0*/  CS2R R44, SRZ ;  /* 0x00000000002c7805 */ /* 0x001fcc000001ff00 */
[----:B------:R0:W5:Y:S02]  /*4be0*/  @!P3 LDG.E.128 R44, desc[UR60][R56.64+0x40] ;  /* 0x0000403c382cb981 */ /* 0x000164000c1e1d00 */
.L_x_453:
[----:B------:R-:W-:Y:S05]  /*4bf0*/  BSYNC B1 ;  /* 0x0000000000017941 */ /* 0x000fea0003800000 */
.L_x_452:
[----:B0-----:R-:W2:Y:S01]  /*4c00*/  LDL R57, [R1+0x4c] ;  /* 0x00004c0001397983 */ /* 0x001ea20000100800 */
[----:B-----5:R-:W-:Y:S02]  /*4c10*/  IMAD.MOV.U32 R20, RZ, RZ, R34 ;  /* 0x000000ffff147224 */ /* 0x020fe400078e0022 */
[----:B------:R-:W-:-:S05]  /*4c20*/  IMAD.MOV.U32 R56, RZ, RZ, R35 ;  /* 0x000000ffff387224 */ /* 0x000fca00078e0023 */
[----:B------:R-:W-:Y:S01]  /*4c30*/  PRMT R122, R20, 0x5410, R56 ;  /* 0x00005410147a7816 */ /* 0x000fe20000000038 */
[----:B------:R-:W-:Y:S02]  /*4c40*/  IMAD.MOV.U32 R20, RZ, RZ, R32 ;  /* 0x000000ffff147224 */ /* 0x000fe400078e0020 */
        /* <DEDUP_REMOVED lines=34> */
[----:B------:R-:W-:Y:S02]  /*4e70*/  PRMT R121, R121, 0x5410, R20 ;  /* 0x0000541079797816 */ /* 0x000fe40000000014 */
[----:B--2---:R-:W-:-:S13]  /*4e80*/  ISETP.NE.AND P3, PT, R57, 0x3, PT ;  /* 0x000000033900780c */ /* 0x004fda0003f65270 */
[----:B------:R-:W-:Y:S05]  /*4e90*/  @!P3 BRA `(.L_x_454) ;  /* 0x000000000004b947 */ /* 0x000fea0003800000 */
[----:B------:R-:W-:Y:S01]  /*4ea0*/  BPT.TRAP 0x1 ;  /* 0x000000040000795c */ /* 0x000fe20000300000 */
.L_x_454:
[----:B------:R-:W-:Y:S01]  /*4eb0*/  IMAD R20, R17, 0x8, R16 ;  /* 0x0000000811147824 */ /* 0x000fe200078e0210 */
[----:B------:R-:W-:Y:S01]  /*4ec0*/  SHF.L.U32 R87, R155, 0x1f, RZ ;  /* 0x0000001f9b577819 */ /* 0x000fe200000006ff */
[----:B------:R-:W-:Y:S03]  /*4ed0*/  BSSY B1, `(.L_x_455) ;  /* 0x0000003000017945 */ /* 0x000fe60003800000 */
[----:B------:R-:W0:Y:S02]  /*4ee0*/  SYNCS.PHASECHK.TRANS64.TRYWAIT P5, [R20+URZ+0x31c90], R87 ;  /* 0x031c9057140075a7 */ /* 0x000e2400080a017f */
[----:B0-----:R-:W-:Y:S05]  /*4ef0*/  @!P5 BRA `(.L_x_456) ;  /* 0x000001ac0068d947 */ /* 0x001fea0003800000 */
.L_x_723:
[----:B------:R-:W-:Y:S05]  /*4f00*/  BSYNC B1 ;  /* 0x0000000000017941 */ /* 0x000fea0003800000 */
.L_x_455:
[----:B------:R-:W-:Y:S05]  /*4f10*/  @P4 BRA `(.L_x_429) ;  /* 0x0000001800fc4947 */ /* 0x000fea0003800000 */
[----:B------:R-:W1:Y:S01]  /*4f20*/  LDC R110, c[0x0][0x2f4] ;  /* 0x0000bd00ff6e7b82 */ /* 0x000e620000000800 */
[----:B------:R-:W-:Y:S01]  /*4f30*/  ISETP.NE.AND P4, PT, R10, RZ, PT ;  /* 0x000000ff0a00720c */ /* 0x000fe20003f85270 */
[----:B------:R-:W-:Y:S01]  /*4f40*/  ULDC.64 UR4, c[0x0][0x300] ;  /* 0x0000c00000047ab9 */ /* 0x000fe20000000a00 */
[----:B------:R-:W-:Y:S01]  /*4f50*/  SHF.R.S32.HI R56, RZ, 0x1f, R19 ;  /* 0x0000001fff387819 */ /* 0x000fe20000011413 */
[----:B------:R-:W-:Y:S01]  /*4f60*/  IMAD.MOV.U32 R93, RZ, RZ, R92 ;  /* 0x000000ffff5d7224 */ /* 0x000fe200078e005c */
[----:B------:R-:W-:Y:S01]  /*4f70*/  BSSY B1, `(.L_x_457) ;  /* 0x000008a000017945 */ /* 0x000fe20003800000 */
[----:B------:R-:W-:Y:S02]  /*4f80*/  IMAD.MOV.U32 R92, RZ, RZ, R60 ;  /* 0x000000ffff5c7224 */ /* 0x000fe400078e003c */
[----:B------:R-:W-:Y:S02]  /*4f90*/  IMAD R56, R56, UR4, RZ ;  /* 0x0000000438387c24 */ /* 0x000fe4000f8e02ff */
[----:B------:R-:W-:-:S04]  /*4fa0*/  IMAD.WIDE.U32 R92, R19, UR4, R92 ;  /* 0x00000004135c7c25 */ /* 0x000fc8000f8e005c */
[----:B------:R-:W-:-:S04]  /*4fb0*/  IMAD R56, R19, UR5, R56 ;  /* 0x0000000513387c24 */ /* 0x000fc8000f8e0238 */
[----:B------:R-:W-:Y:S02]  /*4fc0*/  IMAD.IADD R112, R56, 0x1, R93 ;  /* 0x0000000138707824 */ /* 0x000fe400078e025d */
[----:B-1----:R-:W-:Y:S01]  /*4fd0*/  IMAD.IADD R115, R110, 0x1, -R107 ;  /* 0x000000016e737824 */ /* 0x002fe200078e0a6b */
[----:B------:R-:W-:Y:S06]  /*4fe0*/  @!P4 BRA `(.L_x_458) ;  /* 0x000000080008c947 */ /* 0x000fec0003800000 */
[----:B------:R-:W2:Y:S04]  /*4ff0*/  LDL R62, [R1+0x54] ;  /* 0x00005400013e7983 */ /* 0x000ea80000100800 */
[----:B------:R-:W3:Y:S04]  /*5000*/  LDL R58, [R1+0x58] ;  /* 0x00005800013a7983 */ /* 0x000ee80000100800 */
[----:B------:R-:W4:Y:S01]  /*5010*/  LDL R59, [R1+0x5c] ;  /* 0x00005c00013b7983 */ /* 0x000f220000100800 */
[----:B------:R-:W-:-:S04]  /*5020*/  SEL R56, R107, R115, !P0 ;  /* 0x000000736b387207 */ /* 0x000fc80004000000 */
[----:B------:R-:W-:-:S04]  /*5030*/  SHF.R.S32.HI R57, RZ, 0x1f, R56 ;  /* 0x0000001fff397819 */ /* 0x000fc80000011438 */
[----:B------:R-:W-:-:S04]  /*5040*/  LEA.HI R57, R57, R56, RZ, 0x4 ;  /* 0x0000003839397211 */ /* 0x000fc800078f20ff */
[----:B------:R-:W-:-:S04]  /*5050*/  SHF.R.S32.HI R57, RZ, 0x4, R57 ;  /* 0x00000004ff397819 */ /* 0x000fc80000011439 */
[----:B------:R-:W-:-:S04]  /*5060*/  LEA.HI.SX32 R116, R7, R57, 0x1d ;  /* 0x0000003907747211 */ /* 0x000fc800078feaff */
[----:B------:R-:W-:-:S04]  /*5070*/  SHF.R.S32.HI R57, RZ, 0x1f, R116 ;  /* 0x0000001fff397819 */ /* 0x000fc80000011474 */
[----:B------:R-:W-:Y:S01]  /*5080*/  LEA.HI R57, R57, R116, RZ, 0x2 ;  /* 0x0000007439397211 */ /* 0x000fe200078f10ff */
[----:B------:R-:W-:-:S03]  /*5090*/  IMAD.SHL.U32 R116, R116, 0x8, RZ ;  /* 0x0000000874747824 */ /* 0x000fc600078e00ff */
[----:B------:R-:W-:Y:S02]  /*50a0*/  SHF.R.S32.HI R57, RZ, 0x2, R57 ;  /* 0x00000002ff397819 */ /* 0x000fe40000011439 */
[----:B------:R-:W-:Y:S01]  /*50b0*/  ISETP.GE.AND P4, PT, R144, R106, PT ;  /* 0x0000006a9000720c */ /* 0x000fe20003f86270 */
[----:B------:R-:W-:Y:S01]  /*50c0*/  BSSY B2, `(.L_x_459) ;  /* 0x0000068000027945 */ /* 0x000fe20003800000 */
[----:B--2---:R-:W-:-:S04]  /*50d0*/  LOP3.LUT R56, R62, 0x18, R116, 0xf8, !PT ;  /* 0x000000183e387812 */ /* 0x004fc800078ef874 */
[----:B---3--:R-:W-:Y:S01]  /*50e0*/  LOP3.LUT R56, R56, R58, RZ, 0x3c, !PT ;  /* 0x0000003a38387212 */ /* 0x008fe200078e3cff */
[----:B----4-:R-:W-:-:S04]  /*50f0*/  IMAD R57, R57, 0x1200, R59 ;  /* 0x0000120039397824 */ /* 0x010fc800078e023b */
[----:B------:R-:W-:-:S04]  /*5100*/  IMAD.IADD R56, R57, 0x1, R56 ;  /* 0x0000000139387824 */ /* 0x000fc800078e0238 */
[C---:B------:R-:W-:Y:S02]  /*5110*/  IMAD R60, R17.reuse, 0x3600, R56 ;  /* 0x00003600113c7824 */ /* 0x040fe400078e0238 */
[----:B------:R-:W-:Y:S02]  /*5120*/  IMAD R56, R17, 0x3600, R104 ;  /* 0x0000360011387824 */ /* 0x000fe400078e0268 */
[--C-:B------:R-:W-:Y:S02]  /*5130*/  IMAD R60, R60, 0x2, R16.reuse ;  /* 0x000000023c3c7824 */ /* 0x100fe400078e0210 */
[----:B------:R-:W-:-:S04]  /*5140*/  IMAD R56, R56, 0x2, R16 ;  /* 0x0000000238387824 */ /* 0x000fc800078e0210 */
[----:B------:R-:W1:Y:S04]  /*5150*/  LDS.128 R60, [R60+0x16a00] ;  /* 0x016a00003c3c7984 */ /* 0x000e680000000c00 */
[----:B------:R-:W2:Y:S01]  /*5160*/  LDS.128 R56, [R56+0x16a00] ;  /* 0x016a000038387984 */ /* 0x000ea20000000c00 */
[----:B------:R-:W-:Y:S05]  /*5170*/  @P4 BRA `(.L_x_460) ;  /* 0x0000000400704947 */ /* 0x000fea0003800000 */
[--C-:B------:R-:W-:Y:S02]  /*5180*/  SHF.R.U64 R40, R40, 0x10, R41.reuse ;  /* 0x0000001028287819 */ /* 0x100fe40000001229 */
[----:B------:R-:W-:Y:S02]  /*5190*/  SHF.R.U32.HI R117, RZ, 0x10, R41 ;  /* 0x00000010ff757819 */ /* 0x000fe40000011629 */
[C---:B------:R-:W-:Y:S02]  /*51a0*/  PRMT R40, R118.reuse, 0x5432, R40 ;  /* 0x0000543276287816 */ /* 0x040fe40000000028 */
[----:B------:R-:W-:Y:S02]  /*51b0*/  PRMT R117, R118, 0x5410, R117 ;  /* 0x0000541076757816 */ /* 0x000fe40000000075 */
[----:B------:R-:W-:Y:S02]  /*51c0*/  SHF.R.U32.HI R118, RZ, 0x10, R53 ;  /* 0x00000010ff767819 */ /* 0x000fe40000011635 */
[----:B------:R-:W-:-:S02]  /*51d0*/  SHF.R.U64 R41, R42, 0x10, R43 ;  /* 0x000000102a297819 */ /* 0x000fc4000000122b */
[----:B------:R-:W-:Y:S02]  /*51e0*/  SHF.R.U32.HI R42, RZ, 0x10, R43 ;  /* 0x00000010ff2a7819 */ /* 0x000fe4000001162b */
[----:B------:R-:W-:Y:S02]  /*51f0*/  SHF.R.U64 R43, R52, 0x10, R53 ;  /* 0x00000010342b7819 */ /* 0x000fe40000001235 */
[--C-:B------:R-:W-:Y:S02]  /*5200*/  SHF.R.U64 R52, R54, 0x10, R55.reuse ;  /* 0x0000001036347819 */ /* 0x100fe40000001237 */
[----:B------:R-:W-:Y:S01]  /*5210*/  SHF.R.U32.HI R53, RZ, 0x10, R55 ;  /* 0x00000010ff357819 */ /* 0x000fe20000011637 */
[----:B------:R-:W-:Y:S01]  /*5220*/  IMAD.U32 R55, R117, 0x10000, RZ ;  /* 0x0001000075377824 */ /* 0x000fe200078e00ff */
[C---:B------:R-:W-:Y:S02]  /*5230*/  PRMT R118, R121.reuse, 0x5432, R118 ;  /* 0x0000543279767816 */ /* 0x040fe40000000076 */
[----:B------:R-:W-:Y:S01]  /*5240*/  PRMT R43, R121, 0x5410, R43 ;  /* 0x00005410792b7816 */ /* 0x000fe2000000002b */
[----:B-1----:R-:W-:Y:S01]  /*5250*/  IMAD.U32 R121, R61, 0x10000, RZ ;  /* 0x000100003d797824 */ /* 0x002fe200078e00ff */
[----:B------:R-:W-:-:S02]  /*5260*/  PRMT R52, R120, 0x5432, R52 ;  /* 0x0000543278347816 */ /* 0x000fc40000000034 */
[----:B------:R-:W-:Y:S01]  /*5270*/  PRMT R53, R120, 0x5410, R53 ;  /* 0x0000541078357816 */ /* 0x000fe20000000035 */
[C---:B------:R-:W-:Y:S01]  /*5280*/  IMAD.U32 R120, R118.reuse, 0x10000, RZ ;  /* 0x0001000076787824 */ /* 0x040fe200078e00ff */
[C---:B------:R-:W-:Y:S02]  /*5290*/  PRMT R41, R119.reuse, 0x5410, R41 ;  /* 0x0000541077297816 */ /* 0x040fe40000000029 */
[----:B------:R-:W-:Y:S01]  /*52a0*/  PRMT R42, R119, 0x5432, R42 ;  /* 0x00005432772a7816 */ /* 0x000fe2000000002a */
[----:B--2---:R-:W-:Y:S02]  /*52b0*/  IMAD.U32 R119, R57, 0x10000, RZ ;  /* 0x0001000039777824 */ /* 0x004fe400078e00ff */
[----:B------:R-:W-:Y:S01]  /*52c0*/  FMUL.FTZ R54, R121, R120 ;  /* 0x0000007879367220 */ /* 0x000fe20000410000 */
[----:B------:R-:W-:Y:S02]  /*52d0*/  LOP3.LUT R118, R118, 0xffff0000, RZ, 0xc0, !PT ;  /* 0xffff000076767812 */ /* 0x000fe400078ec0ff */
[----:B------:R-:W-:Y:S01]  /*52e0*/  LOP3.LUT R61, R61, 0xffff0000, RZ, 0xc0, !PT ;  /* 0xffff00003d3d7812 */ /* 0x000fe200078ec0ff */
[-C--:B------:R-:W-:Y:S01]  /*52f0*/  FFMA.FTZ R54, R119, R55.reuse, -R54 ;  /* 0x0000003777367223 */ /* 0x080fe20000010836 */
[----:B------:R-:W-:Y:S01]  /*5300*/  FMUL.FTZ R55, R121, R55 ;  /* 0x0000003779377220 */ /* 0x000fe20000410000 */
[----:B------:R-:W-:-:S03]  /*5310*/  LOP3.LUT R117, R117, 0xffff0000, RZ, 0xc0, !PT ;  /* 0xffff000075757812 */ /* 0x000fc600078ec0ff */
[----:B------:R-:W-:Y:S01]  /*5320*/  FFMA.FTZ R55, R119, R120, R55 ;  /* 0x0000007877377223 */ /* 0x000fe20000010037 */
[----:B------:R-:W-:Y:S01]  /*5330*/  LOP3.LUT R119, R57, 0xffff0000, RZ, 0xc0, !PT ;  /* 0xffff000039777812 */ /* 0x000fe200078ec0ff */
[CC--:B------:R-:W-:Y:S01]  /*5340*/  FMUL.FTZ R57, R61.reuse, R118.reuse ;  /* 0x000000763d397220 */ /* 0x0c0fe20000410000 */
[-C--:B------:R-:W-:Y:S01]  /*5350*/  FMUL.FTZ R61, R61, R117.reuse ;  /* 0x000000753d3d7220 */ /* 0x080fe20000410000 */
[C---:B------:R-:W-:Y:S01]  /*5360*/  IMAD.U32 R120, R63.reuse, 0x10000, RZ ;  /* 0x000100003f787824 */ /* 0x040fe200078e00ff */
[----:B------:R-:W-:Y:S01]  /*5370*/  LOP3.LUT R63, R63, 0xffff0000, RZ, 0xc0, !PT ;  /* 0xffff00003f3f7812 */ /* 0x000fe200078ec0ff */
[C---:B------:R-:W-:Y:S01]  /*5380*/  FFMA.FTZ R57, R119.reuse, R117, -R57 ;  /* 0x0000007577397223 */ /* 0x040fe20000010839 */
[----:B------:R-:W-:Y:S01]  /*5390*/  FFMA.FTZ R61, R119, R118, R61 ;  /* 0x00000076773d7223 */ /* 0x000fe2000001003d */
[C---:B------:R-:W-:Y:S01]  /*53a0*/  IMAD.U32 R119, R53.reuse, 0x10000, RZ ;  /* 0x0001000035777824 */ /* 0x040fe200078e00ff */
[----:B------:R-:W-:Y:S01]  /*53b0*/  LOP3.LUT R53, R53, 0xffff0000, RZ, 0xc0, !PT ;  /* 0xffff000035357812 */ /* 0x000fe200078ec0ff */
[----:B------:R-:W-:Y:S01]  /*53c0*/  IMAD.U32 R118, R59, 0x10000, RZ ;  /* 0x000100003b767824 */ /* 0x000fe200078e00ff */
[----:B------:R-:W-:Y:S01]  /*53d0*/  F2FP.BF16.F32.PACK_AB R57, R57, R54 ;  /* 0x000000363939723e */ /* 0x000fe200000010ff */
[----:B------:R-:W-:-:S02]  /*53e0*/  IMAD.U32 R117, R42, 0x10000, RZ ;  /* 0x000100002a757824 */ /* 0x000fc400078e00ff */
[----:B------:R-:W-:Y:S01]  /*53f0*/  FMUL.FTZ R121, R120, R119 ;  /* 0x0000007778797220 */ /* 0x000fe20000410000 */
[----:B------:R-:W-:Y:S01]  /*5400*/  F2FP.BF16.F32.PACK_AB R61, R61, R55 ;  /* 0x000000373d3d723e */ /* 0x000fe200000010ff */
[----:B------:R-:W-:Y:S02]  /*5410*/  IMAD.U32 R54, R60, 0x10000, RZ ;  /* 0x000100003c367824 */ /* 0x000fe400078e00ff */
[-C--:B------:R-:W-:Y:S01]  /*5420*/  FFMA.FTZ R121, R118, R117.reuse, -R121 ;  /* 0x0000007576797223 */ /* 0x080fe20000010879 */
[----:B------:R-:W-:Y:S01]  /*5430*/  FMUL.FTZ R117, R120, R117 ;  /* 0x0000007578757220 */ /* 0x000fe20000410000 */
[C---:B------:R-:W-:Y:S01]  /*5440*/  IMAD.U32 R55, R40.reuse, 0x10000, RZ ;  /* 0x0001000028377824 */ /* 0x040fe200078e00ff */
[----:B------:R-:W-:Y:S02]  /*5450*/  LOP3.LUT R40, R40, 0xffff0000, RZ, 0xc0, !PT ;  /* 0xffff000028287812 */ /* 0x000fe400078ec0ff */
[----:B------:R-:W-:Y:S01]  /*5460*/  FFMA.FTZ R118, R118, R119, R117 ;  /* 0x0000007776767223 */ /* 0x000fe20000010075 */
[----:B------:R-:W-:-:S02]  /*5470*/  LOP3.LUT R117, R42, 0xffff0000, RZ, 0xc0, !PT ;  /* 0xffff00002a757812 */ /* 0x000fc400078ec0ff */
[----:B------:R-:W-:Y:S01]  /*5480*/  LOP3.LUT R42, R59, 0xffff0000, RZ, 0xc0, !PT ;  /* 0xffff00003b2a7812 */ /* 0x000fe200078ec0ff */
[C---:B------:R-:W-:Y:S02]  /*5490*/  FMUL.FTZ R59, R63.reuse, R53 ;  /* 0x000000353f3b7220 */ /* 0x040fe40000410000 */
[-C--:B------:R-:W-:Y:S02]  /*54a0*/  FMUL.FTZ R63, R63, R117.reuse ;  /* 0x000000753f3f7220 */ /* 0x080fe40000410000 */
[C---:B------:R-:W-:Y:S02]  /*54b0*/  FFMA.FTZ R59, R42.reuse, R117, -R59 ;  /* 0x000000752a3b7223 */ /* 0x040fe4000001083b */
[----:B------:R-:W-:Y:S01]  /*54c0*/  FFMA.FTZ R63, R42, R53, R63 ;  /* 0x000000352a3f7223 */ /* 0x000fe2000001003f */
[C---:B------:R-:W-:Y:S01]  /*54d0*/  IMAD.U32 R53, R43.reuse, 0x10000, RZ ;  /* 0x000100002b357824 */ /* 0x040fe200078e00ff */
[----:B------:R-:W-:Y:S01]  /*54e0*/  LOP3.LUT R43, R43, 0xffff0000, RZ, 0xc0, !PT ;  /* 0xffff00002b2b7812 */ /* 0x000fe200078ec0ff */
[----:B------:R-:W-:Y:S01]  /*54f0*/  IMAD.U32 R42, R56, 0x10000, RZ ;  /* 0x00010000382a7824 */ /* 0x000fe200078e00ff */
[----:B------:R-:W-:Y:S01]  /*5500*/  F2FP.BF16.F32.PACK_AB R59, R59, R121 ;  /* 0x000000793b3b723e */ /* 0x000fe200000010ff */
[C---:B------:R-:W-:Y:S01]  /*5510*/  FMUL.FTZ R117, R54.reuse, R53 ;  /* 0x0000003536757220 */ /* 0x040fe20000410000 */
[----:B------:R-:W-:Y:S01]  /*5520*/  FMUL.FTZ R54, R54, R55 ;  /* 0x0000003736367220 */ /* 0x000fe20000410000 */
[----:B------:R-:W-:-:S02]  /*5530*/  F2FP.BF16.F32.PACK_AB R63, R63, R118 ;  /* 0x000000763f3f723e */ /* 0x000fc400000010ff */
[C---:B------:R-:W-:Y:S01]  /*5540*/  FFMA.FTZ R117, R42.reuse, R55, -R117 ;  /* 0x000000372a757223 */ /* 0x040fe20000010875 */
[----:B------:R-:W-:Y:S01]  /*5550*/  FFMA.FTZ R54, R42, R53, R54 ;  /* 0x000000352a367223 */ /* 0x000fe20000010036 */
[----:B------:R-:W-:Y:S01]  /*5560*/  LOP3.LUT R42, R60, 0xffff0000, RZ, 0xc0, !PT ;  /* 0xffff00003c2a7812 */ /* 0x000fe200078ec0ff */
[----:B------:R-:W-:Y:S01]  /*5570*/  IMAD.U32 R60, R62, 0x10000, RZ ;  /* 0x000100003e3c7824 */ /* 0x000fe200078e00ff */
[----:B------:R-:W-:-:S03]  /*5580*/  LOP3.LUT R53, R56, 0xffff0000, RZ, 0xc0, !PT ;  /* 0xffff000038357812 */ /* 0x000fc600078ec0ff */
[C---:B------:R-:W-:Y:S01]  /*5590*/  FMUL.FTZ R55, R42.reuse, R43 ;  /* 0x0000002b2a377220 */ /* 0x040fe20000410000 */
[----:B------:R-:W-:-:S03]  /*55a0*/  FMUL.FTZ R42, R42, R40 ;  /* 0x000000282a2a7220 */ /* 0x000fc60000410000 */
[C---:B------:R-:W-:Y:S01]  /*55b0*/  FFMA.FTZ R40, R53.reuse, R40, -R55 ;  /* 0x0000002835287223 */ /* 0x040fe20000010837 */
[----:B------:R-:W-:Y:S01]  /*55c0*/  FFMA.FTZ R42, R53, R43, R42 ;  /* 0x0000002b352a7223 */ /* 0x000fe2000001002a */
[C---:B------:R-:W-:Y:S01]  /*55d0*/  IMAD.U32 R53, R52.reuse, 0x10000, RZ ;  /* 0x0001000034357824 */ /* 0x040fe200078e00ff */
[----:B------:R-:W-:Y:S01]  /*55e0*/  LOP3.LUT R52, R52, 0xffff0000, RZ, 0xc0, !PT ;  /* 0xffff000034347812 */ /* 0x000fe200078ec0ff */
[C---:B------:R-:W-:Y:S01]  /*55f0*/  IMAD.U32 R55, R41.reuse, 0x10000, RZ ;  /* 0x0001000029377824 */ /* 0x040fe200078e00ff */
[----:B------:R-:W-:Y:S01]  /*5600*/  LOP3.LUT R41, R41, 0xffff0000, RZ, 0xc0, !PT ;  /* 0xffff000029297812 */ /* 0x000fe200078ec0ff */
[----:B------:R-:W-:Y:S01]  /*5610*/  FMUL.FTZ R56, R60, R53 ;  /* 0x000000353c387220 */ /* 0x000fe20000410000 */
[----:B------:R-:W-:Y:S02]  /*5620*/  IMAD.U32 R43, R58, 0x10000, RZ ;  /* 0x000100003a2b7824 */ /* 0x000fe400078e00ff */
[----:B------:R-:W-:Y:S01]  /*5630*/  FMUL.FTZ R60, R60, R55 ;  /* 0x000000373c3c7220 */ /* 0x000fe20000410000 */
[----:B------:R-:W-:Y:S01]  /*5640*/  F2FP.BF16.F32.PACK_AB R40, R40, R117 ;  /* 0x000000752828723e */ /* 0x000fe200000010ff */
[----:B------:R-:W-:-:S02]  /*5650*/  FFMA.FTZ R56, R43, R55, -R56 ;  /* 0x000000372b387223 */ /* 0x000fc40000010838 */
[----:B------:R-:W-:Y:S01]  /*5660*/  FFMA.FTZ R60, R43, R53, R60 ;  /* 0x000000352b3c7223 */ /* 0x000fe2000001003c */
[----:B------:R-:W-:Y:S02]  /*5670*/  LOP3.LUT R43, R62, 0xffff0000, RZ, 0xc0, !PT ;  /* 0xffff00003e2b7812 */ /* 0x000fe400078ec0ff */
[----:B------:R-:W-:Y:S02]  /*5680*/  LOP3.LUT R53, R58, 0xffff0000, RZ, 0xc0, !PT ;  /* 0xffff00003a357812 */ /* 0x000fe400078ec0ff */
[----:B------:R-:W-:Y:S01]  /*5690*/  F2FP.BF16.F32.PACK_AB R42, R42, R54 ;  /* 0x000000362a2a723e */ /* 0x000fe200000010ff */
[C---:B------:R-:W-:Y:S01]  /*56a0*/  FMUL.FTZ R55, R43.reuse, R52 ;  /* 0x000000342b377220 */ /* 0x040fe20000410000 */
[----:B------:R-:W-:-:S03]  /*56b0*/  FMUL.FTZ R43, R43, R41 ;  /* 0x000000292b2b7220 */ /* 0x000fc60000410000 */
[C---:B------:R-:W-:Y:S01]  /*56c0*/  FFMA.FTZ R55, R53.reuse, R41, -R55 ;  /* 0x0000002935377223 */ /* 0x040fe20000010837 */
[----:B------:R-:W-:-:S04]  /*56d0*/  FFMA.FTZ R43, R53, R52, R43 ;  /* 0x00000034352b7223 */ /* 0x000fc8000001002b */
[----:B------:R-:W-:Y:S01]  /*56e0*/  F2FP.BF16.F32.PACK_AB R55, R55, R56 ;  /* 0x000000383737723e */ /* 0x000fe200000010ff */
[----:B------:R-:W-:Y:S01]  /*56f0*/  IMAD.MOV.U32 R56, RZ, RZ, R40 ;  /* 0x000000ffff387224 */ /* 0x000fe200078e0028 */
[----:B------:R-:W-:Y:S01]  /*5700*/  F2FP.BF16.F32.PACK_AB R43, R43, R60 ;  /* 0x0000003c2b2b723e */ /* 0x000fe200000010ff */
[----:B------:R-:W-:Y:S02]  /*5710*/  IMAD.MOV.U32 R60, RZ, RZ, R42 ;  /* 0x000000ffff3c7224 */ /* 0x000fe400078e002a */
[----:B------:R-:W-:Y:S02]  /*5720*/  IMAD.MOV.U32 R58, RZ, RZ, R55 ;  /* 0x000000ffff3a7224 */ /* 0x000fe400078e0037 */
[----:B------:R-:W-:-:S07]  /*5730*/  IMAD.MOV.U32 R62, RZ, RZ, R43 ;  /* 0x000000ffff3e7224 */ /* 0x000fce00078e002b */
.L_x_460:
[----:B------:R-:W-:Y:S05]  /*5740*/  BSYNC B2 ;  /* 0x0000000000027941 */ /* 0x000fea0003800000 */
.L_x_459:
[----:B------:R-:W-:-:S13]  /*5750*/  ISETP.GE.AND P4, PT, R116, R110, PT ;  /* 0x0000006e7400720c */ /* 0x000fda0003f86270 */
[--C-:B------:R-:W-:Y:S02]  /*5760*/  @!P4 SHF.R.S32.HI R43, RZ, 0x1f, R116.reuse ;  /* 0x0000001fff2bc819 */ /* 0x100fe40000011474 */
[----:B------:R-:W-:-:S04]  /*5770*/  @!P4 IADD3 R116, P5, P6, R24, R92, R116 ;  /* 0x0000005c1874c210 */ /* 0x000fc80007ebe074 */
[----:B------:R-:W-:Y:S02]  /*5780*/  @!P4 IADD3.X R43, R3, R112, R43, P5, P6 ;  /* 0x00000070032bc210 */ /* 0x000fe40002fec42b */
[----:B------:R-:W-:-:S04]  /*5790*/  IADD3 R41, P5, P6, R24, R92, R80 ;  /* 0x0000005c18297210 */ /* 0x000fc80007ebe050 */
[----:B------:R-:W-:Y:S02]  /*57a0*/  IADD3.X R42, R3, R112, R101, P5, P6 ;  /* 0x00000070032a7210 */ /* 0x000fe40002fec465 */
[----:B------:R-:W-:-:S04]  /*57b0*/  LEA R40, P5, R41, R90, 0x1 ;  /* 0x0000005a29287211 */ /* 0x000fc800078a08ff */
[----:B------:R-:W-:Y:S02]  /*57c0*/  LEA.HI.X R41, R41, R91, R42, 0x1, P5 ;  /* 0x0000005b29297211 */ /* 0x000fe400028f0c2a */
[----:B------:R-:W-:-:S03]  /*57d0*/  @!P4 LEA R42, P5, R116, R90, 0x1 ;  /* 0x0000005a742ac211 */ /* 0x000fc600078a08ff */
[----:B--2---:R2:W-:Y:S01]  /*57e0*/  STG.E.128 desc[UR60][R40.64], R56 ;  /* 0x0000003828007986 */ /* 0x0045e2000c101d3c */
[----:B------:R-:W-:-:S05]  /*57f0*/  @!P4 LEA.HI.X R43, R116, R91, R43, 0x1, P5 ;  /* 0x0000005b742bc211 */ /* 0x000fca00028f0c2b */
[----:B-1----:R2:W-:Y:S04]  /*5800*/  @!P4 STG.E.128 desc[UR60][R42.64], R60 ;  /* 0x0000003c2a00c986 */ /* 0x0025e8000c101d3c */
.L_x_458:
[----:B------:R-:W-:Y:S05]  /*5810*/  BSYNC B1 ;  /* 0x0000000000017941 */ /* 0x000fea0003800000 */
.L_x_457:
[----:B------:R-:W-:Y:S01]  /*5820*/  ISETP.NE.AND P4, PT, R11, RZ, PT ;  /* 0x000000ff0b00720c */ /* 0x000fe20003f85270 */
[----:B------:R-:W-:-:S12]  /*5830*/  BSSY B1, `(.L_x_461) ;  /* 0x0000084000017945 */ /* 0x000fd80003800000 */
[----:B------:R-:W-:Y:S05]  /*5840*/  @!P4 BRA `(.L_x_462) ;  /* 0x000000080008c947 */ /* 0x000fea0003800000 */
[----:B------:R-:W3:Y:S04]  /*5850*/  LDL R52, [R1+0x54] ;  /* 0x0000540001347983 */ /* 0x000ee80000100800 */
[----:B--2---:R-:W2:Y:S04]  /*5860*/  LDL R42, [R1+0x58] ;  /* 0x00005800012a7983 */ /* 0x004ea80000100800 */
        /* <DEDUP_REMOVED lines=12> */
[----:B---3--:R-:W-:-:S04]  /*5930*/  LOP3.LUT R40, R52, 0x18, R56, 0xf8, !PT ;  /* 0x0000001834287812 */ /* 0x008fc800078ef838 */
[----:B--2---:R-:W-:Y:S01]  /*5940*/  LOP3.LUT R40, R40, R42, RZ, 0x3c, !PT ;  /* 0x0000002a28287212 */ /* 0x004fe200078e3cff */
        /* <DEDUP_REMOVED lines=9> */
[----:B------:R-:W-:Y:S01]  /*59e0*/  SHF.R.U64 R38, R38, 0x10, R39 ;  /* 0x0000001026267819 */ /* 0x000fe20000001227 */
[----:B-1----:R-:W-:Y:S01]  /*59f0*/  IMAD.U32 R61, R53, 0x10000, RZ ;  /* 0x00010000353d7824 */ /* 0x002fe200078e00ff */
[--C-:B------:R-:W-:Y:S01]  /*5a00*/  SHF.R.U32.HI R57, RZ, 0x10, R49.reuse ;  /* 0x00000010ff397819 */ /* 0x100fe20000011631 */
[----:B--2---:R-:W-:Y:S01]  /*5a10*/  IMAD.U32 R59, R41, 0x10000, RZ ;  /* 0x00010000293b7824 */ /* 0x004fe200078e00ff */
[----:B------:R-:W-:Y:S02]  /*5a20*/  SHF.R.U64 R48, R48, 0x10, R49 ;  /* 0x0000001030307819 */ /* 0x000fe40000001231 */
[----:B------:R-:W-:Y:S02]  /*5a30*/  SHF.R.U64 R49, R50, 0x10, R51 ;  /* 0x0000001032317819 */ /* 0x000fe40000001233 */
[----:B------:R-:W-:Y:S02]  /*5a40*/  SHF.R.U64 R36, R36, 0x10, R37 ;  /* 0x0000001024247819 */ /* 0x000fe40000001225 */
[----:B------:R-:W-:-:S02]  /*5a50*/  PRMT R50, R128, 0x5432, R38 ;  /* 0x0000543280327816 */ /* 0x000fc40000000026 */
[----:B------:R-:W-:Y:S02]  /*5a60*/  SHF.R.U32.HI R37, RZ, 0x10, R37 ;  /* 0x00000010ff257819 */ /* 0x000fe40000011625 */
[----:B------:R-:W-:Y:S02]  /*5a70*/  PRMT R38, R127, 0x5410, R57 ;  /* 0x000054107f267816 */ /* 0x000fe40000000039 */
[----:B------:R-:W-:Y:S02]  /*5a80*/  PRMT R37, R129, 0x5410, R37 ;  /* 0x0000541081257816 */ /* 0x000fe40000000025 */
[----:B------:R-:W-:Y:S01]  /*5a90*/  SHF.R.U32.HI R51, RZ, 0x10, R51 ;  /* 0x00000010ff337819 */ /* 0x000fe20000011633 */
[C---:B------:R-:W-:Y:S01]  /*5aa0*/  IMAD.U32 R60, R38.reuse, 0x10000, RZ ;  /* 0x00010000263c7824 */ /* 0x040fe200078e00ff */
[----:B------:R-:W-:Y:S01]  /*5ab0*/  LOP3.LUT R38, R38, 0xffff0000, RZ, 0xc0, !PT ;  /* 0xffff000026267812 */ /* 0x000fe200078ec0ff */
[----:B------:R-:W-:Y:S01]  /*5ac0*/  IMAD.U32 R57, R37, 0x10000, RZ ;  /* 0x0001000025397824 */ /* 0x000fe200078e00ff */
[----:B------:R-:W-:Y:S01]  /*5ad0*/  LOP3.LUT R53, R53, 0xffff0000, RZ, 0xc0, !PT ;  /* 0xffff000035357812 */ /* 0x000fe200078ec0ff */
[----:B------:R-:W-:Y:S01]  /*5ae0*/  FMUL.FTZ R58, R61, R60 ;  /* 0x0000003c3d3a7220 */ /* 0x000fe20000410000 */
[----:B------:R-:W-:-:S02]  /*5af0*/  SHF.R.U32.HI R39, RZ, 0x10, R39 ;  /* 0x00000010ff277819 */ /* 0x000fc40000011627 */
[----:B------:R-:W-:Y:S01]  /*5b00*/  PRMT R51, R126, 0x5410, R51 ;  /* 0x000054107e337816 */ /* 0x000fe20000000033 */
[-C--:B------:R-:W-:Y:S01]  /*5b10*/  FFMA.FTZ R58, R59, R57.reuse, -R58 ;  /* 0x000000393b3a7223 */ /* 0x080fe2000001083a */
[----:B------:R-:W-:Y:S01]  /*5b20*/  FMUL.FTZ R57, R61, R57 ;  /* 0x000000393d397220 */ /* 0x000fe20000410000 */
[----:B------:R-:W-:Y:S01]  /*5b30*/  LOP3.LUT R41, R41, 0xffff0000, RZ, 0xc0, !PT ;  /* 0xffff000029297812 */ /* 0x000fe200078ec0ff */
[----:B------:R-:W-:Y:S01]  /*5b40*/  IMAD.U32 R61, R55, 0x10000, RZ ;  /* 0x00010000373d7824 */ /* 0x000fe200078e00ff */
[----:B------:R-:W-:Y:S01]  /*5b50*/  PRMT R39, R128, 0x5410, R39 ;  /* 0x0000541080277816 */ /* 0x000fe20000000027 */
[----:B------:R-:W-:Y:S01]  /*5b60*/  FFMA.FTZ R57, R59, R60, R57 ;  /* 0x0000003c3b397223 */ /* 0x000fe20000010039 */
[----:B------:R-:W-:Y:S01]  /*5b70*/  LOP3.LUT R59, R37, 0xffff0000, RZ, 0xc0, !PT ;  /* 0xffff0000253b7812 */ /* 0x000fe200078ec0ff */
[----:B------:R-:W-:Y:S01]  /*5b80*/  FMUL.FTZ R37, R53, R38 ;  /* 0x0000002635257220 */ /* 0x000fe20000410000 */
[C---:B------:R-:W-:Y:S01]  /*5b90*/  IMAD.U32 R60, R51.reuse, 0x10000, RZ ;  /* 0x00010000333c7824 */ /* 0x040fe200078e00ff */
[----:B------:R-:W-:-:S02]  /*5ba0*/  LOP3.LUT R51, R51, 0xffff0000, RZ, 0xc0, !PT ;  /* 0xffff000033337812 */ /* 0x000fc400078ec0ff */
[-C--:B------:R-:W-:Y:S01]  /*5bb0*/  FMUL.FTZ R53, R53, R59.reuse ;  /* 0x0000003b35357220 */ /* 0x080fe20000410000 */
[----:B------:R-:W-:Y:S01]  /*5bc0*/  FFMA.FTZ R37, R41, R59, -R37 ;  /* 0x0000003b29257223 */ /* 0x000fe20000010825 */
[----:B------:R-:W-:Y:S01]  /*5bd0*/  IMAD.U32 R59, R43, 0x10000, RZ ;  /* 0x000100002b3b7824 */ /* 0x000fe200078e00ff */
[----:B------:R-:W-:Y:S01]  /*5be0*/  LOP3.LUT R55, R55, 0xffff0000, RZ, 0xc0, !PT ;  /* 0xffff000037377812 */ /* 0x000fe200078ec0ff */
[----:B------:R-:W-:Y:S01]  /*5bf0*/  FFMA.FTZ R38, R41, R38, R53 ;  /* 0x0000002629267223 */ /* 0x000fe20000010035 */
[----:B------:R-:W-:Y:S02]  /*5c00*/  IMAD.U32 R53, R39, 0x10000, RZ ;  /* 0x0001000027357824 */ /* 0x000fe400078e00ff */
[----:B------:R-:W-:Y:S01]  /*5c10*/  FMUL.FTZ R41, R61, R60 ;  /* 0x0000003c3d297220 */ /* 0x000fe20000410000 */
[----:B------:R-:W-:Y:S02]  /*5c20*/  PRMT R48, R127, 0x5432, R48 ;  /* 0x000054327f307816 */ /* 0x000fe40000000030 */
[----:B------:R-:W-:Y:S01]  /*5c30*/  PRMT R36, R129, 0x5432, R36 ;  /* 0x0000543281247816 */ /* 0x000fe20000000024 */
[-C--:B------:R-:W-:Y:S01]  /*5c40*/  FFMA.FTZ R41, R59, R53.reuse, -R41 ;  /* 0x000000353b297223 */ /* 0x080fe20000010829 */
[----:B------:R-:W-:Y:S01]  /*5c50*/  FMUL.FTZ R53, R61, R53 ;  /* 0x000000353d357220 */ /* 0x000fe20000410000 */
[----:B------:R-:W-:-:S02]  /*5c60*/  F2FP.BF16.F32.PACK_AB R38, R38, R57 ;  /* 0x000000392626723e */ /* 0x000fc400000010ff */
[----:B------:R-:W-:Y:S01]  /*5c70*/  PRMT R49, R126, 0x5432, R49 ;  /* 0x000054327e317816 */ /* 0x000fe20000000031 */
[----:B------:R-:W-:Y:S01]  /*5c80*/  FFMA.FTZ R53, R59, R60, R53 ;  /* 0x0000003c3b357223 */ /* 0x000fe20000010035 */
[----:B------:R-:W-:Y:S02]  /*5c90*/  LOP3.LUT R59, R39, 0xffff0000, RZ, 0xc0, !PT ;  /* 0xffff0000273b7812 */ /* 0x000fe400078ec0ff */
[----:B------:R-:W-:Y:S01]  /*5ca0*/  LOP3.LUT R39, R43, 0xffff0000, RZ, 0xc0, !PT ;  /* 0xffff00002b277812 */ /* 0x000fe200078ec0ff */
[----:B------:R-:W-:Y:S01]  /*5cb0*/  FMUL.FTZ R43, R55, R51 ;  /* 0x00000033372b7220 */ /* 0x000fe20000410000 */
[----:B------:R-:W-:Y:S01]  /*5cc0*/  F2FP.BF16.F32.PACK_AB R37, R37, R58 ;  /* 0x0000003a2525723e */ /* 0x000fe200000010ff */
[-C--:B------:R-:W-:Y:S02]  /*5cd0*/  FMUL.FTZ R55, R55, R59.reuse ;  /* 0x0000003b37377220 */ /* 0x080fe40000410000 */
[C---:B------:R-:W-:Y:S02]  /*5ce0*/  FFMA.FTZ R43, R39.reuse, R59, -R43 ;  /* 0x0000003b272b7223 */ /* 0x040fe4000001082b */
[----:B------:R-:W-:Y:S01]  /*5cf0*/  FFMA.FTZ R55, R39, R51, R55 ;  /* 0x0000003327377223 */ /* 0x000fe20000010037 */
[----:B------:R-:W-:-:S02]  /*5d00*/  IMAD.U32 R51, R52, 0x10000, RZ ;  /* 0x0001000034337824 */ /* 0x000fc400078e00ff */
[----:B------:R-:W-:Y:S01]  /*5d10*/  F2FP.BF16.F32.PACK_AB R43, R43, R41 ;  /* 0x000000292b2b723e */ /* 0x000fe200000010ff */
[----:B------:R-:W-:Y:S01]  /*5d20*/  IMAD.U32 R41, R48, 0x10000, RZ ;  /* 0x0001000030297824 */ /* 0x000fe200078e00ff */
[----:B------:R-:W-:Y:S01]  /*5d30*/  F2FP.BF16.F32.PACK_AB R55, R55, R53 ;  /* 0x000000353737723e */ /* 0x000fe200000010ff */
[----:B------:R-:W-:Y:S01]  /*5d40*/  IMAD.U32 R53, R36, 0x10000, RZ ;  /* 0x0001000024357824 */ /* 0x000fe200078e00ff */
[----:B------:R-:W-:Y:S01]  /*5d50*/  LOP3.LUT R48, R48, 0xffff0000, RZ, 0xc0, !PT ;  /* 0xffff000030307812 */ /* 0x000fe200078ec0ff */
[C---:B------:R-:W-:Y:S01]  /*5d60*/  FMUL.FTZ R57, R51.reuse, R41 ;  /* 0x0000002933397220 */ /* 0x040fe20000410000 */
[----:B------:R-:W-:Y:S02]  /*5d70*/  IMAD.U32 R39, R40, 0x10000, RZ ;  /* 0x0001000028277824 */ /* 0x000fe400078e00ff */
[-C--:B------:R-:W-:Y:S01]  /*5d80*/  FMUL.FTZ R51, R51, R53.reuse ;  /* 0x0000003533337220 */ /* 0x080fe20000410000 */
[----:B------:R-:W-:Y:S01]  /*5d90*/  LOP3.LUT R36, R36, 0xffff0000, RZ, 0xc0, !PT ;  /* 0xffff000024247812 */ /* 0x000fe200078ec0ff */
[----:B------:R-:W-:-:S02]  /*5da0*/  FFMA.FTZ R57, R39, R53, -R57 ;  /* 0x0000003527397223 */ /* 0x000fc40000010839 */
        /* <DEDUP_REMOVED lines=12> */
[C---:B------:R-:W-:Y:S01]  /*5e70*/  FMUL.FTZ R52, R53.reuse, R41 ;  /* 0x0000002935347220 */ /* 0x040fe20000410000 */
[----:B------:R-:W-:Y:S02]  /*5e80*/  IMAD.U32 R40, R42, 0x10000, RZ ;  /* 0x000100002a287824 */ /* 0x000fe400078e00ff */
[-C--:B------:R-:W-:Y:S01]  /*5e90*/  FMUL.FTZ R53, R53, R48.reuse ;  /* 0x0000003035357220 */ /* 0x080fe20000410000 */
        /* <DEDUP_REMOVED lines=9> */
[----:B------:R-:W-:Y:S01]  /*5f30*/  FFMA.FTZ R40, R41, R49, R40 ;  /* 0x0000003129287223 */ /* 0x000fe20000010028 */
[----:B------:R-:W-:-:S03]  /*5f40*/  IMAD.MOV.U32 R41, RZ, RZ, R37 ;  /* 0x000000ffff297224 */ /* 0x000fc600078e0025 */
[----:B------:R-:W-:Y:S01]  /*5f50*/  F2FP.BF16.F32.PACK_AB R42, R42, R52 ;  /* 0x000000342a2a723e */ /* 0x000fe200000010ff */
[----:B------:R-:W-:Y:S01]  /*5f60*/  IMAD.MOV.U32 R52, RZ, RZ, R39 ;  /* 0x000000ffff347224 */ /* 0x000fe200078e0027 */
[----:B------:R-:W-:Y:S01]  /*5f70*/  F2FP.BF16.F32.PACK_AB R54, R40, R53 ;  /* 0x000000352836723e */ /* 0x000fe200000010ff */
[----:B------:R-:W-:Y:S02]  /*5f80*/  IMAD.MOV.U32 R40, RZ, RZ, R36 ;  /* 0x000000ffff287224 */ /* 0x000fe400078e0024 */
[----:B------:R-:W-:-:S07]  /*5f90*/  IMAD.MOV.U32 R53, RZ, RZ, R38 ;  /* 0x000000ffff357224 */ /* 0x000fce00078e0026 */
.L_x_464:
[----:B------:R-:W-:Y:S05]  /*5fa0*/  BSYNC B2 ;  /* 0x0000000000027941 */ /* 0x000fea0003800000 */
.L_x_463:
        /* <DEDUP_REMOVED lines=12> */
.L_x_462:
[----:B------:R-:W-:Y:S05]  /*6070*/  BSYNC B1 ;  /* 0x0000000000017941 */ /* 0x000fea0003800000 */
.L_x_461:
[----:B------:R-:W-:-:S13]  /*6080*/  ISETP.NE.AND P4, PT, R12, RZ, PT ;  /* 0x000000ff0c00720c */ /* 0x000fda0003f85270 */
[----:B------:R-:W-:Y:S05]  /*6090*/  @!P4 BRA `(.L_x_429) ;  /* 0x00000008009cc947 */ /* 0x000fea0003800000 */
[----:B---3--:R-:W3:Y:S04]  /*60a0*/  LDL R36, [R1+0x50] ;  /* 0x0000500001247983 */ /* 0x008ee80000100800 */
[----:B------:R-:W2:Y:S04]  /*60b0*/  LDL R39, [R1+0x54] ;  /* 0x0000540001277983 */ /* 0x000ea80000100800 */
[----:B------:R-:W4:Y:S04]  /*60c0*/  LDL R38, [R1+0x5c] ;  /* 0x00005c0001267983 */ /* 0x000f280000100800 */
[----:B------:R-:W5:Y:S01]  /*60d0*/  LDL R37, [R1+0x58] ;  /* 0x0000580001257983 */ /* 0x000f620000100800 */
[----:B------:R-:W-:Y:S01]  /*60e0*/  BSSY B1, `(.L_x_465) ;  /* 0x0000078000017945 */ /* 0x000fe20003800000 */
[----:B---3--:R-:W-:-:S02]  /*60f0*/  LOP3.LUT P6, RZ, R36, 0x1, RZ, 0xc0, !PT ;  /* 0x0000000124ff7812 */ /* 0x008fc400078cc0ff */
[----:B------:R-:W-:Y:S01]  /*6100*/  IADD3 R36, P4, P5, R24, R92, R77 ;  /* 0x0000005c18247210 */ /* 0x000fe20007d9e04d */
[----:B--2---:R-:W-:Y:S02]  /*6110*/  IMAD.MOV.U32 R40, RZ, RZ, R39 ;  /* 0x000000ffff287224 */ /* 0x004fe400078e0027 */
[----:B----4-:R-:W-:Y:S01]  /*6120*/  IMAD.MOV.U32 R39, RZ, RZ, R38 ;  /* 0x000000ffff277224 */ /* 0x010fe200078e0026 */
[----:B------:R-:W-:Y:S01]  /*6130*/  SEL R115, R107, R115, !P6 ;  /* 0x000000736b737207 */ /* 0x000fe20007000000 */
[----:B-----5:R-:W-:Y:S01]  /*6140*/  IMAD.MOV.U32 R38, RZ, RZ, R37 ;  /* 0x000000ffff267224 */ /* 0x020fe200078e0025 */
[----:B------:R-:W-:Y:S02]  /*6150*/  IADD3.X R37, R3, R112, R99, P4, P5 ;  /* 0x0000007003257210 */ /* 0x000fe400027ea463 */
[----:B------:R-:W-:-:S04]  /*6160*/  LEA R48, P4, R36, R90, 0x1 ;  /* 0x0000005a24307211 */ /* 0x000fc800078808ff */
[----:B------:R-:W-:Y:S02]  /*6170*/  LEA.HI.X R49, R36, R91, R37, 0x1, P4 ;  /* 0x0000005b24317211 */ /* 0x000fe400020f0c25 */
[----:B------:R-:W-:-:S04]  /*6180*/  SHF.R.S32.HI R36, RZ, 0x1f, R115 ;  /* 0x0000001fff247819 */ /* 0x000fc80000011473 */
[----:B------:R-:W-:-:S04]  /*6190*/  LEA.HI R36, R36, R115, RZ, 0x4 ;  /* 0x0000007324247211 */ /* 0x000fc800078f20ff */
[----:B------:R-:W-:-:S04]  /*61a0*/  SHF.R.S32.HI R36, RZ, 0x4, R36 ;  /* 0x00000004ff247819 */ /* 0x000fc80000011424 */
[----:B------:R-:W-:-:S04]  /*61b0*/  LEA.HI.SX32 R36, R9, R36, 0x1d ;  /* 0x0000002409247211 */ /* 0x000fc800078feaff */
[----:B------:R-:W-:Y:S01]  /*61c0*/  SHF.R.S32.HI R37, RZ, 0x1f, R36 ;  /* 0x0000001fff257819 */ /* 0x000fe20000011424 */
[----:B------:R-:W-:-:S03]  /*61d0*/  IMAD.SHL.U32 R50, R36, 0x8, RZ ;  /* 0x0000000824327824 */ /* 0x000fc600078e00ff */
[----:B------:R-:W-:Y:S02]  /*61e0*/  LEA.HI R37, R37, R36, RZ, 0x2 ;  /* 0x0000002425257211 */ /* 0x000fe400078f10ff */
[----:B------:R-:W-:Y:S02]  /*61f0*/  LOP3.LUT R36, R40, 0x18, R50, 0xf8, !PT ;  /* 0x0000001828247812 */ /* 0x000fe400078ef832 */
[----:B------:R-:W-:Y:S02]  /*6200*/  SHF.R.S32.HI R37, RZ, 0x2, R37 ;  /* 0x00000002ff257819 */ /* 0x000fe40000011425 */
[----:B------:R-:W-:-:S03]  /*6210*/  LOP3.LUT R36, R36, R38, RZ, 0x3c, !PT ;  /* 0x0000002624247212 */ /* 0x000fc600078e3cff */
[----:B------:R-:W-:-:S04]  /*6220*/  IMAD R37, R37, 0x1200, R39 ;  /* 0x0000120025257824 */ /* 0x000fc800078e0227 */
[----:B------:R-:W-:Y:S02]  /*6230*/  IMAD.IADD R36, R37, 0x1, R36 ;  /* 0x0000000125247824 */ /* 0x000fe400078e0224 */
[C---:B------:R-:W-:Y:S02]  /*6240*/  IMAD R37, R17.reuse, 0x3600, R102 ;  /* 0x0000360011257824 */ /* 0x040fe400078e0266 */
[----:B------:R-:W-:Y:S02]  /*6250*/  IMAD R39, R17, 0x3600, R36 ;  /* 0x0000360011277824 */ /* 0x000fe400078e0224 */
[--C-:B------:R-:W-:Y:S02]  /*6260*/  IMAD R37, R37, 0x2, R16.reuse ;  /* 0x0000000225257824 */ /* 0x100fe400078e0210 */
[----:B------:R-:W-:-:S04]  /*6270*/  IMAD R40, R39, 0x2, R16 ;  /* 0x0000000227287824 */ /* 0x000fc800078e0210 */
[----:B------:R-:W1:Y:S04]  /*6280*/  LDS.128 R36, [R37+0x16a00] ;  /* 0x016a000025247984 */ /* 0x000e680000000c00 */
[----:B------:R-:W2:Y:S01]  /*6290*/  LDS.128 R40, [R40+0x16a00] ;  /* 0x016a000028287984 */ /* 0x000ea20000000c00 */
[----:B------:R-:W-:-:S13]  /*62a0*/  ISETP.GE.AND P4, PT, R4, R106, PT ;  /* 0x0000006a0400720c */ /* 0x000fda0003f86270 */
[----:B------:R-:W-:Y:S05]  /*62b0*/  @P4 BRA `(.L_x_466) ;  /* 0x0000000400684947 */ /* 0x000fea0003800000 */
[----:B------:R-:W-:Y:S01]  /*62c0*/  SHF.R.U32.HI R52, RZ, 0x10, R45 ;  /* 0x00000010ff347819 */ /* 0x000fe2000001162d */
[----:B--2---:R-:W-:Y:S01]  /*62d0*/  IMAD.U32 R56, R41, 0x10000, RZ ;  /* 0x0001000029387824 */ /* 0x004fe200078e00ff */
[--C-:B------:R-:W-:Y:S01]  /*62e0*/  SHF.R.U32.HI R54, RZ, 0x10, R33.reuse ;  /* 0x00000010ff367819 */ /* 0x100fe20000011621 */
[----:B-1----:R-:W-:Y:S01]  /*62f0*/  IMAD.U32 R51, R37, 0x10000, RZ ;  /* 0x0001000025337824 */ /* 0x002fe200078e00ff */
[----:B------:R-:W-:Y:S01]  /*6300*/  PRMT R53, R125, 0x5432, R52 ;  /* 0x000054327d357816 */ /* 0x000fe20000000034 */
[----:B------:R-:W-:Y:S01]  /*6310*/  IMAD.U32 R58, R43, 0x10000, RZ ;  /* 0x000100002b3a7824 */ /* 0x000fe200078e00ff */
[----:B------:R-:W-:Y:S02]  /*6320*/  PRMT R55, R123, 0x5432, R54 ;  /* 0x000054327b377816 */ /* 0x000fe40000000036 */
[----:B------:R-:W-:Y:S01]  /*6330*/  LOP3.LUT R37, R37, 0xffff0000, RZ, 0xc0, !PT ;  /* 0xffff000025257812 */ /* 0x000fe200078ec0ff */
[C---:B------:R-:W-:Y:S01]  /*6340*/  IMAD.U32 R54, R53.reuse, 0x10000, RZ ;  /* 0x0001000035367824 */ /* 0x040fe200078e00ff */
[----:B------:R-:W-:Y:S01]  /*6350*/  LOP3.LUT R53, R53, 0xffff0000, RZ, 0xc0, !PT ;  /* 0xffff000035357812 */ /* 0x000fe200078ec0ff */
[C---:B------:R-:W-:Y:S01]  /*6360*/  IMAD.U32 R52, R55.reuse, 0x10000, RZ ;  /* 0x0001000037347824 */ /* 0x040fe200078e00ff */
[----:B------:R-:W-:Y:S01]  /*6370*/  LOP3.LUT R55, R55, 0xffff0000, RZ, 0xc0, !PT ;  /* 0xffff000037377812 */ /* 0x000fe200078ec0ff */
[----:B------:R-:W-:Y:S01]  /*6380*/  FMUL.FTZ R57, R56, R54 ;  /* 0x0000003638397220 */ /* 0x000fe20000410000 */
[----:B------:R-:W-:Y:S01]  /*6390*/  SHF.R.U64 R32, R32, 0x10, R33 ;  /* 0x0000001020207819 */ /* 0x000fe20000001221 */
[-C--:B------:R-:W-:Y:S01]  /*63a0*/  FMUL.FTZ R56, R56, R52.reuse ;  /* 0x0000003438387220 */ /* 0x080fe20000410000 */
[----:B------:R-:W-:Y:S01]  /*63b0*/  SHF.R.U32.HI R33, RZ, 0x10, R35 ;  /* 0x00000010ff217819 */ /* 0x000fe20000011623 */
[C---:B------:R-:W-:Y:S01]  /*63c0*/  FFMA.FTZ R52, R51.reuse, R52, -R57 ;  /* 0x0000003433347223 */ /* 0x040fe20000010839 */
[----:B------:R-:W-:Y:S01]  /*63d0*/  SHF.R.U64 R44, R44, 0x10, R45 ;  /* 0x000000102c2c7819 */ /* 0x000fe2000000122d */
[----:B------:R-:W-:Y:S01]  /*63e0*/  FFMA.FTZ R51, R51, R54, R56 ;  /* 0x0000003633337223 */ /* 0x000fe20000010038 */
[----:B------:R-:W-:-:S02]  /*63f0*/  LOP3.LUT R54, R41, 0xffff0000, RZ, 0xc0, !PT ;  /* 0xffff000029367812 */ /* 0x000fc400078ec0ff */
[----:B------:R-:W-:Y:S02]  /*6400*/  PRMT R33, R122, 0x5432, R33 ;  /* 0x000054327a217816 */ /* 0x000fe40000000021 */
[----:B------:R-:W-:Y:S01]  /*6410*/  LOP3.LUT R45, R43, 0xffff0000, RZ, 0xc0, !PT ;  /* 0xffff00002b2d7812 */ /* 0x000fe200078ec0ff */
[C---:B------:R-:W-:Y:S01]  /*6420*/  FMUL.FTZ R41, R54.reuse, R53 ;  /* 0x0000003536297220 */ /* 0x040fe20000410000 */
[-C--:B------:R-:W-:Y:S01]  /*6430*/  FMUL.FTZ R54, R54, R55.reuse ;  /* 0x0000003736367220 */ /* 0x080fe20000410000 */
[C---:B------:R-:W-:Y:S01]  /*6440*/  IMAD.U32 R56, R33.reuse, 0x10000, RZ ;  /* 0x0001000021387824 */ /* 0x040fe200078e00ff */
[----:B------:R-:W-:Y:S01]  /*6450*/  LOP3.LUT R33, R33, 0xffff0000, RZ, 0xc0, !PT ;  /* 0xffff000021217812 */ /* 0x000fe200078ec0ff */
[C---:B------:R-:W-:Y:S01]  /*6460*/  FFMA.FTZ R41, R37.reuse, R55, -R41 ;  /* 0x0000003725297223 */ /* 0x040fe20000010829 */
[----:B------:R-:W-:Y:S01]  /*6470*/  FFMA.FTZ R37, R37, R53, R54 ;  /* 0x0000003525257223 */ /* 0x000fe20000010036 */
[----:B------:R-:W-:Y:S01]  /*6480*/  SHF.R.U32.HI R53, RZ, 0x10, R47 ;  /* 0x00000010ff357819 */ /* 0x000fe2000001162f */
[C---:B------:R-:W-:Y:S01]  /*6490*/  IMAD.U32 R54, R39.reuse, 0x10000, RZ ;  /* 0x0001000027367824 */ /* 0x040fe200078e00ff */
[----:B------:R-:W-:-:S02]  /*64a0*/  LOP3.LUT R39, R39, 0xffff0000, RZ, 0xc0, !PT ;  /* 0xffff000027277812 */ /* 0x000fc400078ec0ff */
[----:B------:R-:W-:Y:S02]  /*64b0*/  PRMT R53, R124, 0x5432, R53 ;  /* 0x000054327c357816 */ /* 0x000fe40000000035 */
[----:B------:R-:W-:Y:S02]  /*64c0*/  PRMT R44, R125, 0x5410, R44 ;  /* 0x000054107d2c7816 */ /* 0x000fe4000000002c */
[----:B------:R-:W-:Y:S01]  /*64d0*/  PRMT R32, R123, 0x5410, R32 ;  /* 0x000054107b207816 */ /* 0x000fe20000000020 */
[C---:B------:R-:W-:Y:S01]  /*64e0*/  IMAD.U32 R55, R53.reuse, 0x10000, RZ ;  /* 0x0001000035377824 */ /* 0x040fe200078e00ff */
[----:B------:R-:W-:Y:S02]  /*64f0*/  LOP3.LUT R53, R53, 0xffff0000, RZ, 0xc0, !PT ;  /* 0xffff000035357812 */ /* 0x000fe400078ec0ff */
[----:B------:R-:W-:Y:S01]  /*6500*/  SHF.R.U64 R47, R46, 0x10, R47 ;  /* 0x000000102e2f7819 */ /* 0x000fe2000000122f */
[C---:B------:R-:W-:Y:S01]  /*6510*/  FMUL.FTZ R57, R58.reuse, R55 ;  /* 0x000000373a397220 */ /* 0x040fe20000410000 */
[-C--:B------:R-:W-:Y:S01]  /*6520*/  FMUL.FTZ R58, R58, R56.reuse ;  /* 0x000000383a3a7220 */ /* 0x080fe20000410000 */
[C---:B------:R-:W-:Y:S01]  /*6530*/  FMUL.FTZ R43, R45.reuse, R53 ;  /* 0x000000352d2b7220 */ /* 0x040fe20000410000 */
[----:B------:R-:W-:Y:S01]  /*6540*/  FMUL.FTZ R45, R45, R33 ;  /* 0x000000212d2d7220 */ /* 0x000fe20000410000 */
[C---:B------:R-:W-:Y:S01]  /*6550*/  FFMA.FTZ R57, R54.reuse, R56, -R57 ;  /* 0x0000003836397223 */ /* 0x040fe20000010839 */
[----:B------:R-:W-:Y:S01]  /*6560*/  FFMA.FTZ R58, R54, R55, R58 ;  /* 0x00000037363a7223 */ /* 0x000fe2000001003a */
[C---:B------:R-:W-:Y:S01]  /*6570*/  FFMA.FTZ R43, R39.reuse, R33, -R43 ;  /* 0x00000021272b7223 */ /* 0x040fe2000001082b */
[----:B------:R-:W-:Y:S01]  /*6580*/  FFMA.FTZ R45, R39, R53, R45 ;  /* 0x00000035272d7223 */ /* 0x000fe2000001002d */
[----:B------:R-:W-:Y:S01]  /*6590*/  IMAD.U32 R55, R40, 0x10000, RZ ;  /* 0x0001000028377824 */ /* 0x000fe200078e00ff */
[----:B------:R-:W-:Y:S01]  /*65a0*/  SHF.R.U64 R35, R34, 0x10, R35 ;  /* 0x0000001022237819 */ /* 0x000fe20000001223 */
[C---:B------:R-:W-:Y:S01]  /*65b0*/  IMAD.U32 R39, R44.reuse, 0x10000, RZ ;  /* 0x000100002c277824 */ /* 0x040fe200078e00ff */
[----:B------:R-:W-:Y:S01]  /*65c0*/  LOP3.LUT R44, R44, 0xffff0000, RZ, 0xc0, !PT ;  /* 0xffff00002c2c7812 */ /* 0x000fe200078ec0ff */
[C---:B------:R-:W-:Y:S01]  /*65d0*/  IMAD.U32 R53, R32.reuse, 0x10000, RZ ;  /* 0x0001000020357824 */ /* 0x040fe200078e00ff */
[----:B------:R-:W-:Y:S01]  /*65e0*/  LOP3.LUT R32, R32, 0xffff0000, RZ, 0xc0, !PT ;  /* 0xffff000020207812 */ /* 0x000fe200078ec0ff */
[----:B------:R-:W-:Y:S01]  /*65f0*/  FMUL.FTZ R54, R55, R39 ;  /* 0x0000002737367220 */ /* 0x000fe20000410000 */
[----:B------:R-:W-:-:S02]  /*6600*/  IMAD.U32 R33, R36, 0x10000, RZ ;  /* 0x0001000024217824 */ /* 0x000fc400078e00ff */
[-C--:B------:R-:W-:Y:S01]  /*6610*/  FMUL.FTZ R55, R55, R53.reuse ;  /* 0x0000003537377220 */ /* 0x080fe20000410000 */
[----:B------:R-:W-:Y:S01]  /*6620*/  PRMT R124, R124, 0x5410, R47 ;  /* 0x000054107c7c7816 */ /* 0x000fe2000000002f */
[C---:B------:R-:W-:Y:S02]  /*6630*/  FFMA.FTZ R54, R33.reuse, R53, -R54 ;  /* 0x0000003521367223 */ /* 0x040fe40000010836 */
[----:B------:R-:W-:Y:S01]  /*6640*/  FFMA.FTZ R55, R33, R39, R55 ;  /* 0x0000002721377223 */ /* 0x000fe20000010037 */
[----:B------:R-:W-:Y:S02]  /*6650*/  LOP3.LUT R33, R40, 0xffff0000, RZ, 0xc0, !PT ;  /* 0xffff000028217812 */ /* 0x000fe400078ec0ff */
[----:B------:R-:W-:Y:S02]  /*6660*/  LOP3.LUT R39, R36, 0xffff0000, RZ, 0xc0, !PT ;  /* 0xffff000024277812 */ /* 0x000fe400078ec0ff */
[----:B------:R-:W-:Y:S01]  /*6670*/  PRMT R122, R122, 0x5410, R35 ;  /* 0x000054107a7a7816 */ /* 0x000fe20000000023 */
[C---:B------:R-:W-:Y:S01]  /*6680*/  FMUL.FTZ R34, R33.reuse, R44 ;  /* 0x0000002c21227220 */ /* 0x040fe20000410000 */
[-C--:B------:R-:W-:Y:S01]  /*6690*/  FMUL.FTZ R53, R33, R32.reuse ;  /* 0x0000002021357220 */ /* 0x080fe20000410000 */
[----:B------:R-:W-:Y:S01]  /*66a0*/  IMAD.U32 R35, R38, 0x10000, RZ ;  /* 0x0001000026237824 */ /* 0x000fe200078e00ff */
[----:B------:R-:W-:Y:S01]  /*66b0*/  LOP3.LUT R47, R124, 0xffff0000, RZ, 0xc0, !PT ;  /* 0xffff00007c2f7812 */ /* 0x000fe200078ec0ff */
[C---:B------:R-:W-:Y:S01]  /*66c0*/  FFMA.FTZ R33, R39.reuse, R32, -R34 ;  /* 0x0000002027217223 */ /* 0x040fe20000010822 */
[----:B------:R-:W-:Y:S01]  /*66d0*/  FFMA.FTZ R32, R39, R44, R53 ;  /* 0x0000002c27207223 */ /* 0x000fe20000010035 */
[C---:B------:R-:W-:Y:S01]  /*66e0*/  IMAD.U32 R34, R42.reuse, 0x10000, RZ ;  /* 0x000100002a227824 */ /* 0x040fe200078e00ff */
[----:B------:R-:W-:Y:S01]  /*66f0*/  LOP3.LUT R42, R42, 0xffff0000, RZ, 0xc0, !PT ;  /* 0xffff00002a2a7812 */ /* 0x000fe200078ec0ff */
[----:B------:R-:W-:Y:S01]  /*6700*/  IMAD.U32 R39, R124, 0x10000, RZ ;  /* 0x000100007c277824 */ /* 0x000fe200078e00ff */
[----:B------:R-:W-:Y:S01]  /*6710*/  LOP3.LUT R38, R38, 0xffff0000, RZ, 0xc0, !PT ;  /* 0xffff000026267812 */ /* 0x000fe200078ec0ff */
[----:B------:R-:W-:Y:S01]  /*6720*/  IMAD.U32 R36, R122, 0x10000, RZ ;  /* 0x000100007a247824 */ /* 0x000fe200078e00ff */
[----:B------:R-:W-:Y:S01]  /*6730*/  F2FP.BF16.F32.PACK_AB R41, R41, R52 ;  /* 0x000000342929723e */ /* 0x000fe200000010ff */
[----:B------:R-:W-:Y:S01]  /*6740*/  FMUL.FTZ R40, R34, R39 ;  /* 0x0000002722287220 */ /* 0x000fe20000410000 */
[----:B------:R-:W-:Y:S01]  /*6750*/  FMUL.FTZ R53, R42, R47 ;  /* 0x0000002f2a357220 */ /* 0x000fe20000410000 */
[-C--:B------:R-:W-:Y:S01]  /*6760*/  FMUL.FTZ R44, R34, R36.reuse ;  /* 0x00000024222c7220 */ /* 0x080fe20000410000 */
[----:B------:R-:W-:Y:S01]  /*6770*/  F2FP.BF16.F32.PACK_AB R51, R37, R51 ;  /* 0x000000332533723e */ /* 0x000fe200000010ff */
[----:B------:R-:W-:Y:S01]  /*6780*/  FFMA.FTZ R34, R35, R36, -R40 ;  /* 0x0000002423227223 */ /* 0x000fe20000010828 */
[----:B------:R-:W-:-:S02]  /*6790*/  IMAD.MOV.U32 R37, RZ, RZ, R41 ;  /* 0x000000ffff257224 */ /* 0x000fc400078e0029 */
[----:B------:R-:W-:Y:S01]  /*67a0*/  FFMA.FTZ R35, R35, R39, R44 ;  /* 0x0000002723237223 */ /* 0x000fe2000001002c */
[----:B------:R-:W-:Y:S01]  /*67b0*/  LOP3.LUT R39, R122, 0xffff0000, RZ, 0xc0, !PT ;  /* 0xffff00007a277812 */ /* 0x000fe200078ec0ff */
[----:B------:R-:W-:Y:S01]  /*67c0*/  IMAD.MOV.U32 R41, RZ, RZ, R51 ;  /* 0x000000ffff297224 */ /* 0x000fe200078e0033 */
[----:B------:R-:W-:Y:S02]  /*67d0*/  F2FP.BF16.F32.PACK_AB R36, R33, R54 ;  /* 0x000000362124723e */ /* 0x000fe400000010ff */
[----:B------:R-:W-:Y:S01]  /*67e0*/  F2FP.BF16.F32.PACK_AB R40, R32, R55 ;  /* 0x000000372028723e */ /* 0x000fe200000010ff */
[-C--:B------:R-:W-:Y:S01]  /*67f0*/  FMUL.FTZ R42, R42, R39.reuse ;  /* 0x000000272a2a7220 */ /* 0x080fe20000410000 */
[C---:B------:R-:W-:Y:S01]  /*6800*/  FFMA.FTZ R53, R38.reuse, R39, -R53 ;  /* 0x0000002726357223 */ /* 0x040fe20000010835 */
[----:B------:R-:W-:Y:S02]  /*6810*/  F2FP.BF16.F32.PACK_AB R39, R43, R57 ;  /* 0x000000392b27723e */ /* 0x000fe400000010ff */
[----:B------:R-:W-:Y:S01]  /*6820*/  FFMA.FTZ R42, R38, R47, R42 ;  /* 0x0000002f262a7223 */ /* 0x000fe2000001002a */
[----:B------:R-:W-:-:S02]  /*6830*/  F2FP.BF16.F32.PACK_AB R43, R45, R58 ;  /* 0x0000003a2d2b723e */ /* 0x000fc400000010ff */
[----:B------:R-:W-:Y:S02]  /*6840*/  F2FP.BF16.F32.PACK_AB R38, R53, R34 ;  /* 0x000000223526723e */ /* 0x000fe400000010ff */
[----:B------:R-:W-:-:S07]  /*6850*/  F2FP.BF16.F32.PACK_AB R42, R42, R35 ;  /* 0x000000232a2a723e */ /* 0x000fce00000010ff */
.L_x_466:
[----:B------:R-:W-:Y:S05]  /*6860*/  BSYNC B1 ;  /* 0x0000000000017941 */ /* 0x000fea0003800000 */
.L_x_465:
[----:B-1----:R1:W-:Y:S01]  /*6870*/  STG.E.128 desc[UR60][R48.64], R36 ;  /* 0x0000002430007986 */ /* 0x0023e2000c101d3c */
[----:B------:R-:W-:-:S13]  /*6880*/  ISETP.GE.AND P4, PT, R50, R110, PT ;  /* 0x0000006e3200720c */ /* 0x000fda0003f86270 */
[----:B------:R-:W-:Y:S05]  /*6890*/  @P4 BRA `(.L_x_429) ;  /* 0x00000000009c4947 */ /* 0x000fea0003800000 */
[--C-:B------:R-:W-:Y:S02]  /*68a0*/  SHF.R.S32.HI R32, RZ, 0x1f, R50.reuse ;  /* 0x0000001fff207819 */ /* 0x100fe40000011432 */
[----:B------:R-:W-:-:S04]  /*68b0*/  IADD3 R50, P4, P5, R24, R92, R50 ;  /* 0x0000005c18327210 */ /* 0x000fc80007d9e032 */
[----:B------:R-:W-:Y:S02]  /*68c0*/  IADD3.X R32, R3, R112, R32, P4, P5 ;  /* 0x0000007003207210 */ /* 0x000fe400027ea420 */
[----:B------:R-:W-:-:S04]  /*68d0*/  LEA R90, P4, R50, R90, 0x1 ;  /* 0x0000005a325a7211 */ /* 0x000fc800078808ff */
[----:B------:R-:W-:-:S05]  /*68e0*/  LEA.HI.X R91, R50, R91, R32, 0x1, P4 ;  /* 0x0000005b325b7211 */ /* 0x000fca00020f0c20 */
[----:B--2---:R2:W-:Y:S01]  /*68f0*/  STG.E.128 desc[UR60][R90.64], R40 ;  /* 0x000000285a007986 */ /* 0x0045e2000c101d3c */
[----:B------:R-:W-:Y:S05]  /*6900*/  BRA `(.L_x_429) ;  /* 0x0000000000807947 */ /* 0x000fea0003800000 */
.L_x_422:
[----:B------:R-:W2:Y:S02]  /*6910*/  LDL R32, [R1+0x4c] ;  /* 0x00004c0001207983 */ /* 0x000ea40000100800 */
[----:B--2---:R-:W-:-:S13]  /*6920*/  ISETP.NE.AND P3, PT, R32, 0x3, PT ;  /* 0x000000032000780c */ /* 0x004fda0003f65270 */
[----:B------:R-:W-:Y:S05]  /*6930*/  @!P3 BRA `(.L_x_467) ;  /* 0x000000000004b947 */ /* 0x000fea0003800000 */
[----:B------:R-:W-:Y:S01]  /*6940*/  BPT.TRAP 0x1 ;  /* 0x000000040000795c */ /* 0x000fe20000300000 */
.L_x_467:
[----:B------:R-:W-:Y:S01]  /*6950*/  IMAD R20, R17, 0x8, R16 ;  /* 0x0000000811147824 */ /* 0x000fe200078e0210 */
[----:B------:R-:W-:Y:S01]  /*6960*/  SHF.L.U32 R87, R155, 0x1f, RZ ;  /* 0x0000001f9b577819 */ /* 0x000fe200000006ff */
[----:B------:R-:W-:Y:S01]  /*6970*/  IMAD R86, R22, -0x90, R2 ;  /* 0xffffff7016567824 */ /* 0x000fe200078e0202 */
[----:B------:R-:W-:Y:S02]  /*6980*/  BSSY B1, `(.L_x_468) ;  /* 0x0000004000017945 */ /* 0x000fe40003800000 */
[----:B------:R-:W0:Y:S02]  /*6990*/  SYNCS.PHASECHK.TRANS64.TRYWAIT P4, [R20+URZ+0x31c90], R87 ;  /* 0x031c9057140075a7 */ /* 0x000e24000808017f */
[----:B------:R-:W-:Y:S01]  /*69a0*/  VIMNMX R86, R86, 0x90, PT ;  /* 0x0000009056567848 */ /* 0x000fe20003fe0100 */
[----:B0-----:R-:W-:Y:S06]  /*69b0*/  @!P4 BRA `(.L_x_469) ;  /* 0x0000019000ccc947 */ /* 0x001fec0003800000 */
.L_x_724:
[----:B------:R-:W-:Y:S05]  /*69c0*/  BSYNC B1 ;  /* 0x0000000000017941 */ /* 0x000fea0003800000 */
.L_x_468:
[----:B------:R-:W-:-:S13]  /*69d0*/  ISETP.GE.AND P4, PT, R19, R86, PT ;  /* 0x000000561300720c */ /* 0x000fda0003f86270 */
[----:B------:R-:W-:Y:S05]  /*69e0*/  @P4 BRA `(.L_x_429) ;  /* 0x0000000000484947 */ /* 0x000fea0003800000 */
[----:B------:R-:W-:-:S13]  /*69f0*/  ISETP.NE.AND P4, PT, R10, RZ, PT ;  /* 0x000000ff0a00720c */ /* 0x000fda0003f85270 */
[----:B------:R-:W1:Y:S04]  /*6a00*/  @P4 LDS.128 R32, [R79+0x16800] ;  /* 0x016800004f204984 */ /* 0x000e680000000c00 */
[----:B-1----:R-:W-:Y:S01]  /*6a10*/  @P4 STG.E.128 desc[UR60][R36.64], R32 ;  /* 0x0000002024004986 */ /* 0x002fe2000c101d3c */
        /* <DEDUP_REMOVED lines=14> */
[----:B-1----:R1:W-:Y:S02]  /*6b00*/  @P4 STG.E.128 desc[UR60][R36.64+0xa0], R32 ;  /* 0x0000a02024004986 */ /* 0x0023e4000c101d3c */
.L_x_429:
[----:B------:R-:W-:Y:S05]  /*6b10*/  BSYNC B0 ;  /* 0x0000000000007941 */ /* 0x000fea0003800000 */
.L_x_421:
[----:B-1234-:R-:W1:Y:S01]  /*6b20*/  S2R R32, SR_TID.X ;  /* 0x0000000000207919 */ /* 0x01ee620000002100 */
[----:B------:R-:W-:Y:S01]  /*6b30*/  @!PT LDS RZ, [RZ] ;  /* 0x00000000fffff984 */ /* 0x000fe20000000800 */
[----:B------:R-:W-:Y:S01]  /*6b40*/  @!PT LDS RZ, [RZ] ;  /* 0x00000000fffff984 */ /* 0x000fe20000000800 */
[----:B------:R-:W-:Y:S01]  /*6b50*/  @!PT LDS RZ, [RZ] ;  /* 0x00000000fffff984 */ /* 0x000fe20000000800 */
[----:B------:R-:W-:Y:S01]  /*6b60*/  @!PT LDS RZ, [RZ] ;  /* 0x00000000fffff984 */ /* 0x000fe20000000800 */
[----:B------:R2:W-:Y:S06]  /*6b70*/  MEMBAR.ALL.CTA ;  /* 0x0000000000007992 */ /* 0x0005ec0000008000 */
[----:B--2---:R-:W2:Y:S01]  /*6b80*/  FENCE.VIEW.ASYNC.S ;  /* 0x00000000000073c6 */ /* 0x004ea20000000000 */
[----:B------:R-:W-:Y:S05]  /*6b90*/  WARPSYNC.ALL ;  /* 0x0000000000007948 */ /* 0x000fea0003800000 */
[----:B------:R-:W-:Y:S01]  /*6ba0*/  BSSY B0, `(.L_x_470) ;  /* 0x0000009000007945 */ /* 0x000fe20003800000 */
[----:B-1----:R-:W-:Y:S01]  /*6bb0*/  LOP3.LUT R32, R32, 0x7f, RZ, 0xc0, !PT ;  /* 0x0000007f20207812 */ /* 0x002fe200078ec0ff */
[----:B--2---:R1:W-:Y:S03]  /*6bc0*/  BAR.SYNC.DEFER_BLOCKING R113, 0x80 ;  /* 0x000200710000751d */ /* 0x0043e60000010000 */
[----:B------:R-:W-:-:S13]  /*6bd0*/  ISETP.NE.AND P4, PT, R32, RZ, PT ;  /* 0x000000ff2000720c */ /* 0x000fda0003f85270 */
[----:B------:R-:W-:-:S05]  /*6be0*/  @!P4 VIADD R32, R20, 0x31ca0 ;  /* 0x00031ca01420c836 */ /* 0x000fca0000000000 */
[----:B------:R-:W-:-:S04]  /*6bf0*/  @!P4 PRMT R32, RZ, 0x654, R32 ;  /* 0x00000654ff20c816 */ /* 0x000fc80000000020 */
[----:B------:R1:W-:Y:S01]  /*6c00*/  @!P4 SYNCS.ARRIVE.TRANS64.RED.A1T0 RZ, [R32+URZ], RZ ;  /* 0x000000ff20ffc9a7 */ /* 0x0003e2000810043f */
[----:B------:R-:W-:Y:S05]  /*6c10*/  @!P3 BRA `(.L_x_471) ;  /* 0x000000000004b947 */ /* 0x000fea0003800000 */
[----:B------:R-:W-:Y:S01]  /*6c20*/  BPT.TRAP 0x1 ;  /* 0x000000040000795c */ /* 0x000fe20000300000 */
.L_x_471:
[----:B------:R-:W-:Y:S05]  /*6c30*/  BSYNC B0 ;  /* 0x0000000000007941 */ /* 0x000fea0003800000 */
.L_x_470:
[----:B------:R-:W2:Y:S01]  /*6c40*/  SYNCS.PHASECHK.TRANS64.TRYWAIT P3, [R20+URZ+0x31cb0], R87 ;  /* 0x031cb057140075a7 */ /* 0x000ea2000806017f */
[----:B------:R-:W-:Y:S04]  /*6c50*/  BSSY B0, `(.L_x_472) ;  /* 0x0000002000007945 */ /* 0x000fe80003800000 */
[----:B--2---:R-:W-:Y:S05]  /*6c60*/  @!P3 BRA `(.L_x_473) ;  /* 0x000001900034b947 */ /* 0x004fea0003800000 */
.L_x_725:
[----:B------:R-:W-:Y:S05]  /*6c70*/  BSYNC B0 ;  /* 0x0000000000007941 */ /* 0x000fea0003800000 */
.L_x_472:
[----:B------:R-:W-:Y:S01]  /*6c80*/  ISETP.GE.AND P3, PT, R19, R86, PT ;  /* 0x000000561300720c */ /* 0x000fe20003f66270 */
[----:B------:R-:W-:-:S12]  /*6c90*/  BSSY B0, `(.L_x_474) ;  /* 0x0000020000007945 */ /* 0x000fd80003800000 */
[----:B------:R-:W-:Y:S05]  /*6ca0*/  @P3 BRA `(.L_x_475) ;  /* 0x0000000000783947 */ /* 0x000fea0003800000 */
[----:B------:R-:W-:Y:S01]  /*6cb0*/  IMAD.WIDE R34, R22, 0x90, R68 ;  /* 0x0000009016227825 */ /* 0x000fe200078e0244 */
[----:B------:R-:W-:-:S03]  /*6cc0*/  ULDC.64 UR4, c[0x0][0x328] ;  /* 0x0000ca0000047ab9 */ /* 0x000fc60000000a00 */
[----:B------:R-:W-:Y:S02]  /*6cd0*/  IMAD R35, R35, UR4, RZ ;  /* 0x0000000423237c24 */ /* 0x000fe4000f8e02ff */
[----:B-1----:R-:W-:Y:S02]  /*6ce0*/  IMAD.MOV.U32 R32, RZ, RZ, R26 ;  /* 0x000000ffff207224 */ /* 0x002fe400078e001a */
[----:B------:R-:W-:Y:S02]  /*6cf0*/  IMAD.MOV.U32 R33, RZ, RZ, R89 ;  /* 0x000000ffff217224 */ /* 0x000fe400078e0059 */
[C---:B------:R-:W-:Y:S02]  /*6d00*/  IMAD R35, R34.reuse, UR5, R35 ;  /* 0x0000000522237c24 */ /* 0x040fe4000f8e0223 */
[----:B------:R-:W-:Y:S01]  /*6d10*/  IMAD.WIDE.U32 R32, R34, UR4, R32 ;  /* 0x0000000422207c25 */ /* 0x000fe2000f8e0020 */
[----:B------:R-:W-:-:S03]  /*6d20*/  ULDC.64 UR4, c[0x0][0x318] ;  /* 0x0000c60000047ab9 */ /* 0x000fc60000000a00 */
[----:B------:R-:W-:Y:S01]  /*6d30*/  IMAD.IADD R33, R33, 0x1, R35 ;  /* 0x0000000121217824 */ /* 0x000fe200078e0223 */
[----:B------:R-:W-:Y:S01]  /*6d40*/  LEA R36, P3, R32, UR4, 0x1 ;  /* 0x0000000420247c11 */ /* 0x000fe2000f8608ff */
[----:B------:R-:W-:-:S03]  /*6d50*/  ULDC UR4, c[0x0][0x2f4] ;  /* 0x0000bd0000047ab9 */ /* 0x000fc60000000800 */
[----:B------:R-:W-:Y:S02]  /*6d60*/  LEA.HI.X R37, R32, UR5, R33, 0x1, P3 ;  /* 0x0000000520257c11 */ /* 0x000fe400098f0c21 */
[----:B------:R-:W-:-:S13]  /*6d70*/  ISETP.GE.AND P3, PT, R144, UR4, PT ;  /* 0x0000000490007c0c */ /* 0x000fda000bf66270 */
[----:B------:R-:W1:Y:S04]  /*6d80*/  @!P3 LDS.128 R32, [R79] ;  /* 0x000000004f20b984 */ /* 0x000e680000000c00 */
[----:B-1----:R-:W-:Y:S01]  /*6d90*/  @!P3 STG.E.128 desc[UR60][R36.64], R32 ;  /* 0x000000202400b986 */ /* 0x002fe2000c101d3c */
[----:B------:R-:W-:-:S13]  /*6da0*/  ISETP.GE.AND P3, PT, R4, UR4, PT ;  /* 0x0000000404007c0c */ /* 0x000fda000bf66270 */
[----:B------:R-:W1:Y:S04]  /*6db0*/  @!P3 LDS.128 R32, [R79+0x2400] ;  /* 0x002400004f20b984 */ /* 0x000e680000000c00 */
[----:B-1----:R-:W-:Y:S01]  /*6dc0*/  @!P3 STG.E.128 desc[UR60][R36.64+0x40], R32 ;  /* 0x000040202400b986 */ /* 0x002fe2000c101d3c */
[----:B------:R-:W-:-:S13]  /*6dd0*/  ISETP.GE.AND P3, PT, R6, UR4, PT ;  /* 0x0000000406007c0c */ /* 0x000fda000bf66270 */
[----:B------:R-:W1:Y:S04]  /*6de0*/  @!P3 LDS.128 R32, [R79+0x4800] ;  /* 0x004800004f20b984 */ /* 0x000e680000000c00 */
[----:B-1----:R-:W-:Y:S01]  /*6df0*/  @!P3 STG.E.128 desc[UR60][R36.64+0x80], R32 ;  /* 0x000080202400b986 */ /* 0x002fe2000c101d3c */
        /* <DEDUP_REMOVED lines=8> */
[----:B-1----:R3:W-:Y:S02]  /*6e80*/  @!P3 STG.E.128 desc[UR60][R36.64+0xa0], R32 ;  /* 0x0000a0202400b986 */ /* 0x0027e4000c101d3c */
.L_x_475:
[----:B------:R-:W-:Y:S05]  /*6e90*/  BSYNC B0 ;  /* 0x0000000000007941 */ /* 0x000fea0003800000 */
.L_x_474:
[----:B------:R-:W-:Y:S01]  /*6ea0*/  @!PT LDS RZ, [RZ] ;  /* 0x00000000fffff984 */ /* 0x000fe20000000800 */
[----:B------:R-:W-:Y:S01]  /*6eb0*/  @!PT LDS RZ, [RZ] ;  /* 0x00000000fffff984 */ /* 0x000fe20000000800 */
[----:B------:R-:W-:Y:S01]  /*6ec0*/  @!PT LDS RZ, [RZ] ;  /* 0x00000000fffff984 */ /* 0x000fe20000000800 */
[----:B------:R-:W-:Y:S01]  /*6ed0*/  @!PT LDS RZ, [RZ] ;  /* 0x00000000fffff984 */ /* 0x000fe20000000800 */
[----:B------:R4:W-:Y:S06]  /*6ee0*/  MEMBAR.ALL.CTA ;  /* 0x0000000000007992 */ /* 0x0009ec0000008000 */
[----:B----4-:R-:W4:Y:S01]  /*6ef0*/  FENCE.VIEW.ASYNC.S ;  /* 0x00000000000073c6 */ /* 0x010f220000000000 */
[----:B0-2---:R-:W-:Y:S02]  /*6f00*/  @!P4 VIADD R20, R20, 0x31cc0 ;  /* 0x00031cc01414c836 */ /* 0x005fe40000000000 */
[----:B------:R-:W-:-:S03]  /*6f10*/  VIADD R17, R17, 0x1 ;  /* 0x0000000111117836 */ /* 0x000fc60000000000 */
[----:B------:R-:W-:Y:S01]  /*6f20*/  @!P4 PRMT R20, RZ, 0x654, R20 ;  /* 0x00000654ff14c816 */ /* 0x000fe20000000014 */
[----:B----4-:R0:W-:Y:S01]  /*6f30*/  BAR.SYNC.DEFER_BLOCKING R113, 0x80 ;  /* 0x000200710000751d */ /* 0x0101e20000010000 */
[----:B------:R-:W-:-:S04]  /*6f40*/  ISETP.NE.AND P3, PT, R17, 0x2, PT ;  /* 0x000000021100780c */ /* 0x000fc80003f65270 */
[----:B------:R-:W-:Y:S01]  /*6f50*/  SEL R17, R17, RZ, P3 ;  /* 0x000000ff11117207 */ /* 0x000fe20001800000 */
[----:B------:R2:W-:Y:S02]  /*6f60*/  @!P4 SYNCS.ARRIVE.TRANS64.RED.A1T0 RZ, [R20+URZ], RZ ;  /* 0x000000ff14ffc9a7 */ /* 0x0005e4000810043f */
[----:B--2---:R-:W-:-:S04]  /*6f70*/  SEL R20, RZ, 0x1, P3 ;  /* 0x00000001ff147807 */ /* 0x004fc80001800000 */
[----:B------:R-:W-:Y:S01]  /*6f80*/  LOP3.LUT R155, R155, R20, RZ, 0x3c, !PT ;  /* 0x000000149b9b7212 */ /* 0x000fe200078e3cff */
[----:B0-----:R-:W-:Y:S06]  /*6f90*/  @P2 BRA `(.L_x_476) ;  /* 0xffffffb800b42947 */ /* 0x001fec000383ffff */
[----:B------:R-:W0:Y:S01]  /*6fa0*/  S2R R21, SR_TID.X ;  /* 0x0000000000157919 */ /* 0x000e220000002100 */
[----:B------:R-:W-:Y:S02]  /*6fb0*/  PLOP3.LUT P0, PT, PT, PT, PT, 0x8, 0x0 ;  /* 0x000000000000781c */ /* 0x000fe40003f0e170 */
[----:B0-----:R-:W-:-:S04]  /*6fc0*/  SHF.R.U32.HI R21, RZ, 0x7, R21 ;  /* 0x00000007ff157819 */ /* 0x001fc80000011615 */
[----:B------:R-:W-:-:S13]  /*6fd0*/  ISETP.NE.AND P5, PT, R21, 0x1, PT ;  /* 0x000000011500780c */ /* 0x000fda0003fa5270 */
[----:B------:R-:W-:Y:S06]  /*6fe0*/  @!P5 BAR.ARV 0x9, 0x100 ;  /* 0x024400000000db1d */ /* 0x000fec0000002000 */
.L_x_416:
[----:B------:R-:W-:Y:S01]  /*6ff0*/  IMAD.MOV.U32 R3, RZ, RZ, RZ ;  /* 0x000000ffff037224 */ /* 0x000fe200078e00ff */
[----:B------:R-:W-:Y:S06]  /*7000*/  @P0 BRA `(.L_x_477) ;  /* 0x00000000000c0947 */ /* 0x000fec0003800000 */
[----:B------:R-:W2:Y:S01]  /*7010*/  FENCE.VIEW.ASYNC.G ;  /* 0x00000000000073c6 */ /* 0x000ea20000000100 */
[----:B------:R-:W-:Y:S05]  /*7020*/  WARPSYNC.ALL ;  /* 0x0000000000007948 */ /* 0x000fea0003800000 */
[----:B--2---:R-:W-:Y:S06]  /*7030*/  BAR.ARV 0xc, 0x200 ;  /* 0x0308000000007b1d */ /* 0x004fec0000002000 */
.L_x_477:
[----:B------:R-:W2:Y:S01]  /*7040*/  LDL R0, [R1+0x50] ;  /* 0x0000500001007983 */ /* 0x000ea20000100800 */
[----:B------:R-:W-:Y:S01]  /*7050*/  BSSY B0, `(.L_x_478) ;  /* 0x0000021000007945 */ /* 0x000fe20003800000 */
[----:B--2---:R-:W-:-:S13]  /*7060*/  LOP3.LUT P0, RZ, R0, 0x4, RZ, 0xc0, !PT ;  /* 0x0000000400ff7812 */ /* 0x004fda000780c0ff */
[----:B------:R-:W-:Y:S05]  /*7070*/  @!P0 BRA `(.L_x_479) ;  /* 0x0000000000788947 */ /* 0x000fea0003800000 */
[----:B------:R-:W2:Y:S01]  /*7080*/  LDL R0, [R1+0x94] ;  /* 0x0000940001007983 */ /* 0x000ea20000100800 */
[----:B------:R-:W-:Y:S01]  /*7090*/  ULDC UR4, c[0x0][0x9f0] ;  /* 0x00027c0000047ab9 */ /* 0x000fe20000000800 */
[----:B--2---:R-:W-:-:S04]  /*70a0*/  ISETP.NE.AND P0, PT, R0, RZ, PT ;  /* 0x000000ff0000720c */ /* 0x004fc80003f05270 */
[----:B------:R-:W-:-:S04]  /*70b0*/  SEL R9, R0, UR4, P0 ;  /* 0x0000000400097c07 */ /* 0x000fc80008000000 */
[-C--:B------:R-:W-:Y:S02]  /*70c0*/  IABS R5, R9.reuse ;  /* 0x0000000900057213 */ /* 0x080fe40000000000 */
[----:B------:R-:W-:Y:S02]  /*70d0*/  IADD3 R0, R108, -0x1, R9 ;  /* 0xffffffff6c007810 */ /* 0x000fe40007ffe009 */
[----:B------:R-:W2:Y:S01]  /*70e0*/  I2F.RP R4, R5 ;  /* 0x0000000500047306 */ /* 0x000ea20000209400 */
[----:B0-----:R-:W-:-:S05]  /*70f0*/  IABS R8, R9 ;  /* 0x0000000900087213 */ /* 0x001fca0000000000 */
[----:B------:R-:W-:Y:S02]  /*7100*/  IMAD.MOV R8, RZ, RZ, -R8 ;  /* 0x000000ffff087224 */ /* 0x000fe400078e0a08 */
[----:B--2---:R-:W0:Y:S02]  /*7110*/  MUFU.RCP R4, R4 ;  /* 0x0000000400047308 */ /* 0x004e240000001000 */
[----:B0-----:R-:W-:Y:S01]  /*7120*/  VIADD R2, R4, 0xffffffe ;  /* 0x0ffffffe04027836 */ /* 0x001fe20000000000 */
[----:B------:R-:W-:Y:S02]  /*7130*/  IABS R4, R0 ;  /* 0x0000000000047213 */ /* 0x000fe40000000000 */
[----:B------:R-:W-:-:S03]  /*7140*/  LOP3.LUT R0, R0, R9, RZ, 0x3c, !PT ;  /* 0x0000000900007212 */ /* 0x000fc600078e3cff */
[----:B------:R0:W2:Y:S01]  /*7150*/  F2I.FTZ.U32.TRUNC.NTZ R3, R2 ;  /* 0x0000000200037305 */ /* 0x0000a2000021f000 */
[----:B------:R-:W-:Y:S01]  /*7160*/  ISETP.GE.AND P2, PT, R0, RZ, PT ;  /* 0x000000ff0000720c */ /* 0x000fe20003f46270 */
[----:B0-----:R-:W-:Y:S02]  /*7170*/  IMAD.MOV.U32 R2, RZ, RZ, RZ ;  /* 0x000000ffff027224 */ /* 0x001fe400078e00ff */
[----:B--2---:R-:W-:-:S04]  /*7180*/  IMAD.MOV R6, RZ, RZ, -R3 ;  /* 0x000000ffff067224 */ /* 0x004fc800078e0a03 */
        /* <DEDUP_REMOVED lines=12> */
[----:B------:R-:W-:-:S07]  /*7250*/  @!P1 LOP3.LUT R3, RZ, R9, RZ, 0x33, !PT ;  /* 0x00000009ff039212 */ /* 0x000fce00078e33ff */
.L_x_479:
[----:B------:R-:W-:Y:S05]  /*7260*/  BSYNC B0 ;  /* 0x0000000000007941 */ /* 0x000fea0003800000 */
.L_x_478:
[----:B------:R-:W2:Y:S01]  /*7270*/  LDL R0, [R1+0xb0] ;  /* 0x0000b00001007983 */ /* 0x000ea20000100800 */
[----:B------:R-:W-:Y:S01]  /*7280*/  PLOP3.LUT P0, PT, PT, PT, PT, 0x80, 0x0 ;  /* 0x000000000000781c */ /* 0x000fe20003f0f070 */
[----:B------:R-:W-:Y:S01]  /*7290*/  IMAD.MOV.U32 R2, RZ, RZ, RZ ;  /* 0x000000ffff027224 */ /* 0x000fe200078e00ff */
        /* <DEDUP_REMOVED lines=15> */
[----:B---3--:R-:W-:Y:S02]  /*7390*/  CS2R R36, SRZ ;  /* 0x0000000000247805 */ /* 0x008fe4000001ff00 */
[----:B------:R-:W-:-:S02]  /*73a0*/  CS2R R38, SRZ ;  /* 0x0000000000267805 */ /* 0x000fc4000001ff00 */
[----:B------:R-:W-:Y:S02]  /*73b0*/  CS2R R28, SRZ ;  /* 0x00000000001c7805 */ /* 0x000fe4000001ff00 */
[----:B------:R-:W-:Y:S02]  /*73c0*/  CS2R R72, SRZ ;  /* 0x0000000000487805 */ /* 0x000fe4000001ff00 */
[----:B0-----:R-:W-:Y:S02]  /*73d0*/  CS2R R8, SRZ ;  /* 0x0000000000087805 */ /* 0x001fe4000001ff00 */
[----:B------:R-:W-:Y:S02]  /*73e0*/  CS2R R30, SRZ ;  /* 0x00000000001e7805 */ /* 0x000fe4000001ff00 */
[----:B------:R-:W-:Y:S02]  /*73f0*/  CS2R R6, SRZ ;  /* 0x0000000000067805 */ /* 0x000fe4000001ff00 */
[----:B------:R-:W-:Y:S01]  /*7400*/  CS2R R68, SRZ ;  /* 0x0000000000447805 */ /* 0x000fe2000001ff00 */
[----:B--2---:R-:W-:-:S02]  /*7410*/  IMAD R4, R0, R3, RZ ;  /* 0x0000000300047224 */ /* 0x004fc400078e02ff */
[----:B------:R-:W-:-:S03]  /*7420*/  IMAD.MOV.U32 R0, RZ, RZ, RZ ;  /* 0x000000ffff007224 */ /* 0x000fc600078e00ff */
[----:B------:R-:W-:Y:S01]  /*7430*/  VIADDMNMX R108, R4, R3, R108, PT ;  /* 0x00000003046c7246 */ /* 0x000fe2000380016c */
[----:B------:R0:W-:Y:S03]  /*7440*/  STL [R1+0x78], R4 ;  /* 0x0000780401007387 */ /* 0x0001e60000100800 */
[----:B------:R-:W-:Y:S02]  /*7450*/  ISETP.GT.AND P1, PT, R108, R4, PT ;  /* 0x000000046c00720c */ /* 0x000fe40003f24270 */
[----:B0-----:R-:W-:-:S11]  /*7460*/  CS2R R4, SRZ ;  /* 0x0000000000047805 */ /* 0x001fd6000001ff00 */
[----:B------:R-:W-:Y:S05]  /*7470*/  @!P1 BRA `(.L_x_480) ;  /* 0x000000dc00189947 */ /* 0x000fea0003800000 */
[----:B------:R-:W0:Y:S01]  /*7480*/  S2R R10, SR_TID.X ;  /* 0x00000000000a7919 */ /* 0x000e220000002100 */
[----:B------:R-:W-:Y:S01]  /*7490*/  UMOV UR4, 0xffffffff ;  /* 0xffffffff00047882 */ /* 0x000fe20000000000 */
[----:B0-----:R-:W-:-:S05]  /*74a0*/  VIADD R36, R10, 0xffffff80 ;  /* 0xffffff800a247836 */ /* 0x001fca0000000000 */
[----:B------:R-:W-:-:S04]  /*74b0*/  SHF.R.S32.HI R37, RZ, 0x1f, R36 ;  /* 0x0000001fff257819 */ /* 0x000fc80000011424 */
[----:B------:R-:W-:-:S04]  /*74c0*/  LEA.HI R13, R37, R36, RZ, 0x7 ;  /* 0x00000024250d7211 */ /* 0x000fc800078f38ff */
[----:B------:R-:W-:Y:S01]  /*74d0*/  SHF.R.S32.HI R13, RZ, 0x7, R13 ;  /* 0x00000007ff0d7819 */ /* 0x000fe2000001140d */
[----:B------:R-:W-:Y:S06]  /*74e0*/  BRA.DIV UR4, `(.L_x_481) ;  /* 0x0000018a04287947 */ /* 0x000fec000b800000 */
[----:B------:R-:W0:Y:S04]  /*74f0*/  SHFL.IDX PT, R0, R13, RZ, 0x1f ;  /* 0x00001fff0d007589 */ /* 0x000e2800000e0000 */
[----:B0-----:R0:W-:Y:S02]  /*7500*/  STL [R1+0x7c], R0 ;  /* 0x00007c0001007387 */ /* 0x0011e40000100800 */
.L_x_728:
[----:B------:R-:W0:Y:S01]  /*7510*/  LDL R3, [R1+0x7c] ;  /* 0x00007c0001037983 */ /* 0x000e220000100800 */
[----:B------:R-:W-:Y:S01]  /*7520*/  BSSY B6, `(.L_x_482) ;  /* 0x000001b000067945 */ /* 0x000fe20003800000 */
[----:B0-----:R-:W-:-:S05]  /*7530*/  IMAD.HI R0, R3, 0x55555556, RZ ;  /* 0x5555555603007827 */ /* 0x001fca00078e02ff */
[----:B------:R-:W-:-:S05]  /*7540*/  LEA.HI R2, R0, R0, RZ, 0x1 ;  /* 0x0000000000027211 */ /* 0x000fca00078f08ff */
[----:B------:R-:W-:Y:S02]  /*7550*/  IMAD R2, R2, -0x3, R3 ;  /* 0xfffffffd02027824 */ /* 0x000fe400078e0203 */
[----:B------:R-:W-:-:S04]  /*7560*/  VIADD R3, R16, 0x24300 ;  /* 0x0002430010037836 */ /* 0x000fc80000000000 */
[----:B------:R-:W-:Y:S01]  /*7570*/  IMAD R0, R2, 0x800, R3 ;  /* 0x0000080002007824 */ /* 0x000fe200078e0203 */
[----:B------:R-:W-:-:S04]  /*7580*/  LOP3.LUT P0, RZ, R3, 0x9f, RZ, 0xc0, !PT ;  /* 0x0000009f03ff7812 */ /* 0x000fc8000780c0ff */
[----:B------:R-:W-:-:S04]  /*7590*/  SHF.R.U32.HI R0, RZ, 0x4, R0 ;  /* 0x00000004ff007819 */ /* 0x000fc80000011600 */
[----:B------:R-:W-:-:S05]  /*75a0*/  LOP3.LUT R0, R0, 0x3fff, RZ, 0xc0, !PT ;  /* 0x00003fff00007812 */ /* 0x000fca00078ec0ff */
[----:B------:R0:W-:Y:S01]  /*75b0*/  STL [R1+0x84], R0 ;  /* 0x0000840001007387 */ /* 0x0001e20000100800 */
[----:B------:R-:W-:Y:S05]  /*75c0*/  @!P0 BRA `(.L_x_483) ;  /* 0x0000000000408947 */ /* 0x000fea0003800000 */
[----:B0-----:R-:W-:Y:S01]  /*75d0*/  MOV R0, 0x0 ;  /* 0x0000000000007802 */ /* 0x001fe20000000f00 */
[----:B------:R-:W-:Y:S01]  /*75e0*/  ULDC.64 UR4, c[0x4][0xa8] ;  /* 0x01002a0000047ab9 */ /* 0x000fe20000000a00 */
[----:B------:R-:W-:Y:S01]  /*75f0*/  ULDC.64 UR6, c[0x4][0xb0] ;  /* 0x01002c0000067ab9 */ /* 0x000fe20000000a00 */
[----:B------:R-:W-:Y:S01]  /*7600*/  IMAD.U32 R4, RZ, RZ, UR4 ;  /* 0x00000004ff047e24 */ /* 0x000fe2000f8e00ff */
[----:B--2---:R0:W2:Y:S01]  /*7610*/  LDC.64 R14, c[0x4][R0] ;  /* 0x01000000000e7b82 */ /* 0x0040a20000000a00 */
        /* <DEDUP_REMOVED lines=10> */
[----:B-12--5:R-:W-:Y:S05]  /*76c0*/  CALL.ABS.NOINC R14 ;  /* 0x000000000e007343 */ /* 0x026fea0003c00000 */
.L_x_483:
[----:B------:R-:W-:Y:S05]  /*76d0*/  BSYNC B6 ;  /* 0x0000000000067941 */ /* 0x000fea0003800000 */
.L_x_482:
[----:B------:R-:W-:Y:S02]  /*76e0*/  ULDC UR4, c[0x0][0x3f4] ;  /* 0x0000fd0000047ab9 */ /* 0x000fe40000000800 */
[----:B------:R-:W-:-:S13]  /*76f0*/  ISETP.LT.AND P0, PT, RZ, UR4, PT ;  /* 0x00000004ff007c0c */ /* 0x000fda000bf01270 */
[----:B------:R-:W-:Y:S05]  /*7700*/  @P0 BRA `(.L_x_484) ;  /* 0x0000000000400947 */ /* 0x000fea0003800000 */
[----:B------:R-:W0:Y:S02]  /*7710*/  LDL R20, [R1+0xa4] ;  /* 0x0000a40001147983 */ /* 0x000e240000100800 */
[----:B0-----:R-:W-:-:S04]  /*7720*/  LEA.HI R0, R20, R20, RZ, 0x1 ;  /* 0x0000001414007211 */ /* 0x001fc800078f08ff */
[----:B------:R-:W-:-:S05]  /*7730*/  LOP3.LUT R0, R0, 0xfffffffe, RZ, 0xc0, !PT ;  /* 0xfffffffe00007812 */ /* 0x000fca00078ec0ff */
[----:B------:R-:W-:-:S05]  /*7740*/  IMAD.IADD R0, R20, 0x1, -R0 ;  /* 0x0000000114007824 */ /* 0x000fca00078e0a00 */
[----:B------:R-:W-:-:S04]  /*7750*/  SHF.L.U32 R3, R0, 0x1f, RZ ;  /* 0x0000001f00037819 */ /* 0x000fc800000006ff */
[----:B------:R0:W3:Y:S03]  /*7760*/  SYNCS.PHASECHK.TRANS64.TRYWAIT P0, [R16+URZ+0x31c00], R3 ;  /* 0x031c0003100075a7 */ /* 0x0000e6000800017f */
[----:B---3--:R-:W-:Y:S05]  /*7770*/  @!P0 NANOSLEEP.SYNCS 0x989680 ;  /* 0x009896800000895d */ /* 0x008fea0003900000 */
[----:B------:R-:W3:Y:S01]  /*7780*/  @!P0 SYNCS.PHASECHK.TRANS64 P0, [R16+URZ+0x31c00], R3 ;  /* 0x031c0003100085a7 */ /* 0x000ee2000800007f */
[----:B------:R-:W-:Y:S04]  /*7790*/  BSSY B0, `(.L_x_485) ;  /* 0x0000006000007945 */ /* 0x000fe80003800000 */
[----:B---3--:R-:W-:Y:S05]  /*77a0*/  @P0 BRA `(.L_x_486) ;  /* 0x0000000000100947 */ /* 0x008fea0003800000 */
.L_x_487:
[----:B---3--:R3:W4:Y:S02]  /*77b0*/  SYNCS.PHASECHK.TRANS64.TRYWAIT P0, [R16+URZ+0x31c00], R3 ;  /* 0x031c0003100075a7 */ /* 0x008724000800017f */
[----:B----4-:R-:W-:Y:S05]  /*77c0*/  @!P0 NANOSLEEP.SYNCS 0x989680 ;  /* 0x009896800000895d */ /* 0x010fea0003900000 */
[----:B------:R-:W4:Y:S02]  /*77d0*/  @!P0 SYNCS.PHASECHK.TRANS64 P0, [R16+URZ+0x31c00], R3 ;  /* 0x031c0003100085a7 */ /* 0x000f24000800007f */
[----:B----4-:R-:W-:Y:S05]  /*77e0*/  @!P0 BRA `(.L_x_487) ;  /* 0xfffffffc00f08947 */ /* 0x010fea000383ffff */
.L_x_486:
[----:B------:R-:W-:Y:S05]  /*77f0*/  BSYNC B0 ;  /* 0x0000000000007941 */ /* 0x000fea0003800000 */
.L_x_485:
[----:B------:R-:W-:Y:S05]  /*7800*/  BRA `(.L_x_488) ;  /* 0x0000003c00c87947 */ /* 0x000fea0003800000 */
.L_x_484:
[----:B------:R-:W3:Y:S01]  /*7810*/  LDL R3, [R1+0xc8] ;  /* 0x0000c80001037983 */ /* 0x000ee20000100800 */
[----:B0----5:R-:W-:Y:S01]  /*7820*/  SHF.R.S32.HI R0, RZ, 0x1f, R105 ;  /* 0x0000001fff007819 */ /* 0x021fe20000011469 */
[----:B------:R-:W-:Y:S01]  /*7830*/  ULDC.64 UR4, c[0x0][0x3f8] ;  /* 0x0000fe0000047ab9 */ /* 0x000fe20000000a00 */
[----:B------:R-:W-:Y:S01]  /*7840*/  ULDC.64 UR6, c[0x0][0x408] ;  /* 0x0001020000067ab9 */ /* 0x000fe20000000a00 */
[----:B------:R-:W-:-:S04]  /*7850*/  IMAD.WIDE.U32 R4, R105, UR4, RZ ;  /* 0x0000000469047c25 */ /* 0x000fc8000f8e00ff */
[C---:B------:R-:W-:Y:S02]  /*7860*/  IMAD R6, R0.reuse, UR4, RZ ;  /* 0x0000000400067c24 */ /* 0x040fe4000f8e02ff */
[----:B------:R-:W-:Y:S02]  /*7870*/  IMAD R0, R0, UR6, RZ ;  /* 0x0000000600007c24 */ /* 0x000fe4000f8e02ff */
[C---:B------:R-:W-:Y:S01]  /*7880*/  IMAD R23, R105.reuse, UR5, R6 ;  /* 0x0000000569177c24 */ /* 0x040fe2000f8e0206 */
[----:B------:R-:W-:Y:S01]  /*7890*/  ULDC.64 UR4, c[0x0][0x3e8] ;  /* 0x0000fa0000047ab9 */ /* 0x000fe20000000a00 */
[C---:B------:R-:W-:Y:S01]  /*78a0*/  IMAD R25, R105.reuse, UR7, R0 ;  /* 0x0000000769197c24 */ /* 0x040fe2000f8e0200 */
[----:B------:R-:W-:Y:S01]  /*78b0*/  LEA R22, P1, R4, UR4, 0x1 ;  /* 0x0000000404167c11 */ /* 0x000fe2000f8208ff */
[----:B------:R-:W-:Y:S01]  /*78c0*/  IMAD.WIDE.U32 R6, R105, UR6, RZ ;  /* 0x0000000669067c25 */ /* 0x000fe2000f8e00ff */
[----:B------:R-:W-:-:S03]  /*78d0*/  ULDC.64 UR6, c[0x0][0x400] ;  /* 0x0001000000067ab9 */ /* 0x000fc60000000a00 */
[----:B------:R-:W-:Y:S01]  /*78e0*/  IMAD.IADD R23, R23, 0x1, R5 ;  /* 0x0000000117177824 */ /* 0x000fe200078e0205 */
[----:B------:R-:W-:Y:S01]  /*78f0*/  LEA R24, P2, R6, UR6, 0x1 ;  /* 0x0000000606187c11 */ /* 0x000fe2000f8408ff */
[----:B------:R-:W-:-:S03]  /*7900*/  IMAD.IADD R25, R25, 0x1, R7 ;  /* 0x0000000119197824 */ /* 0x000fc600078e0207 */
[----:B------:R-:W-:Y:S02]  /*7910*/  LEA.HI.X R23, R4, UR5, R23, 0x1, P1 ;  /* 0x0000000504177c11 */ /* 0x000fe400088f0c17 */
[----:B------:R-:W-:Y:S02]  /*7920*/  LEA.HI.X R25, R6, UR7, R25, 0x1, P2 ;  /* 0x0000000706197c11 */ /* 0x000fe400090f0c19 */
[----:B---3--:R-:W-:-:S13]  /*7930*/  LOP3.LUT P0, RZ, R3, 0x1bf, RZ, 0xc0, !PT ;  /* 0x000001bf03ff7812 */ /* 0x008fda000780c0ff */
[----:B------:R-:W-:Y:S05]  /*7940*/  @!P0 BRA `(.L_x_489) ;  /* 0x0000000000408947 */ /* 0x000fea0003800000 */
[----:B------:R-:W-:Y:S01]  /*7950*/  MOV R0, 0x0 ;  /* 0x0000000000007802 */ /* 0x000fe20000000f00 */
        /* <DEDUP_REMOVED lines=14> */
[----:B-12---:R-:W-:Y:S05]  /*7a40*/  CALL.ABS.NOINC R14 ;  /* 0x000000000e007343 */ /* 0x006fea0003c00000 */
.L_x_489:
[----:B------:R-:W-:Y:S01]  /*7a50*/  ULDC.U8 UR4, c[0x0][0x410] ;  /* 0x0001040000047ab9 */ /* 0x000fe20000000000 */
[----:B------:R-:W-:Y:S01]  /*7a60*/  BSSY B0, `(.L_x_490) ;  /* 0x00003c4000007945 */ /* 0x000fe20003800000 */
[----:B------:R-:W-:Y:S01]  /*7a70*/  ISETP.NE.AND P0, PT, RZ, UR4, PT ;  /* 0x00000004ff007c0c */ /* 0x000fe2000bf05270 */
[----:B------:R-:W-:-:S12]  /*7a80*/  IMAD R7, R109, 0xc0, R19 ;  /* 0x000000c06d077824 */ /* 0x000fd800078e0213 */
[----:B------:R-:W-:Y:S05]  /*7a90*/  @!P0 BRA `(.L_x_491) ;  /* 0x0000001c00708947 */ /* 0x000fea0003800000 */
[----:B------:R-:W-:-:S03]  /*7aa0*/  UMOV UR4, 0xffffffff ;  /* 0xffffffff00047882 */ /* 0x000fc60000000000 */
[----:B------:R-:W-:Y:S05]  /*7ab0*/  BRA.DIV UR4, `(.L_x_492) ;  /* 0x0000018204dc7947 */ /* 0x000fea000b800000 */
[----:B------:R0:W3:Y:S04]  /*7ac0*/  SHFL.IDX PT, R3, R23, RZ, 0x1e1f ;  /* 0x001e1fff17037589 */ /* 0x0000e800000e0000 */
[----:B------:R0:W4:Y:S04]  /*7ad0*/  SHFL.IDX PT, R0, R22, RZ, 0x1e1f ;  /* 0x001e1fff16007589 */ /* 0x00012800000e0000 */
[----:B------:R0:W0:Y:S04]  /*7ae0*/  SHFL.IDX PT, R5, R25, RZ, 0x1e1f ;  /* 0x001e1fff19057589 */ /* 0x00002800000e0000 */
[----:B------:R0:W0:Y:S02]  /*7af0*/  SHFL.IDX PT, R4, R24, RZ, 0x1e1f ;  /* 0x001e1fff18047589 */ /* 0x00002400000e0000 */
.L_x_734:
[----:B------:R-:W5:Y:S01]  /*7b00*/  LDL R55, [R1+0xa4] ;  /* 0x0000a40001377983 */ /* 0x000f620000100800 */
[----:B------:R-:W-:Y:S01]  /*7b10*/  ULDC UR4, c[0x0][0x448] ;  /* 0x0001120000047ab9 */ /* 0x000fe20000000800 */
[----:B------:R-:W-:Y:S01]  /*7b20*/  BSSY B1, `(.L_x_493) ;  /* 0x000005f000017945 */ /* 0x000fe20003800000 */
[----:B------:R-:W-:Y:S01]  /*7b30*/  IMAD R8, R111, UR4, RZ ;  /* 0x000000046f087c24 */ /* 0x000fe2000f8e02ff */
[----:B------:R-:W-:Y:S02]  /*7b40*/  CS2R R12, SRZ ;  /* 0x00000000000c7805 */ /* 0x000fe4000001ff00 */
[----:B0-----:R-:W-:Y:S02]  /*7b50*/  CS2R R22, SRZ ;  /* 0x0000000000167805 */ /* 0x001fe4000001ff00 */
[----:B------:R-:W-:Y:S01]  /*7b60*/  CS2R R26, SRZ ;  /* 0x00000000001a7805 */ /* 0x000fe2000001ff00 */
[----:B------:R-:W-:Y:S01]  /*7b70*/  IMAD R6, R109, -0xc0, R8 ;  /* 0xffffff406d067824 */ /* 0x000fe200078e0208 */
[----:B------:R-:W-:-:S02]  /*7b80*/  ISETP.GE.AND P1, PT, R7, R8, PT ;  /* 0x000000080700720c */ /* 0x000fc40003f26270 */
[----:B------:R-:W-:Y:S02]  /*7b90*/  CS2R R8, SRZ ;  /* 0x0000000000087805 */ /* 0x000fe4000001ff00 */
[----:B------:R-:W-:Y:S02]  /*7ba0*/  CS2R R28, SRZ ;  /* 0x00000000001c7805 */ /* 0x000fe4000001ff00 */
[----:B------:R-:W-:Y:S02]  /*7bb0*/  CS2R R34, SRZ ;  /* 0x0000000000227805 */ /* 0x000fe4000001ff00 */
[----:B------:R-:W-:Y:S02]  /*7bc0*/  VIMNMX R6, R6, 0xc0, PT ;  /* 0x000000c006067848 */ /* 0x000fe40003fe0100 */
[----:B------:R-:W-:Y:S02]  /*7bd0*/  CS2R R10, SRZ ;  /* 0x00000000000a7805 */ /* 0x000fe4000001ff00 */
[----:B--2---:R-:W-:-:S02]  /*7be0*/  CS2R R14, SRZ ;  /* 0x00000000000e7805 */ /* 0x004fc4000001ff00 */
[----:B------:R-:W-:Y:S02]  /*7bf0*/  CS2R R20, SRZ ;  /* 0x0000000000147805 */ /* 0x000fe4000001ff00 */
[----:B------:R-:W-:Y:S02]  /*7c00*/  ISETP.GE.AND P0, PT, R19, R6, PT ;  /* 0x000000061300720c */ /* 0x000fe40003f06270 */
[----:B------:R-:W-:Y:S02]  /*7c10*/  CS2R R24, SRZ ;  /* 0x0000000000187805 */ /* 0x000fe4000001ff00 */
[----:B------:R-:W-:Y:S02]  /*7c20*/  CS2R R30, SRZ ;  /* 0x00000000001e7805 */ /* 0x000fe4000001ff00 */
[----:B-1----:R-:W-:Y:S02]  /*7c30*/  CS2R R32, SRZ ;  /* 0x0000000000207805 */ /* 0x002fe4000001ff00 */
[----:B-----5:R-:W-:Y:S01]  /*7c40*/  LEA.HI R50, R55, R55, RZ, 0x1 ;  /* 0x0000003737327211 */ /* 0x020fe200078f08ff */
[----:B------:R-:W-:Y:S06]  /*7c50*/  @P1 BRA `(.L_x_494) ;  /* 0x00000004002c1947 */ /* 0x000fec0003800000 */
[----:B------:R-:W2:Y:S01]  /*7c60*/  LDL R41, [R1+0x6c] ;  /* 0x00006c0001297983 */ /* 0x000ea20000100800 */
[----:B------:R-:W-:-:S03]  /*7c70*/  ULDC UR4, c[0x0][0x3f4] ;  /* 0x0000fd0000047ab9 */ /* 0x000fc60000000800 */
[----:B------:R-:W3:Y:S04]  /*7c80*/  LDL R40, [R1+0x68] ;  /* 0x0000680001287983 */ /* 0x000ee80000100800 */
[----:B------:R-:W4:Y:S04]  /*7c90*/  LDL R39, [R1+0x70] ;  /* 0x0000700001277983 */ /* 0x000f280000100800 */
[----:B------:R-:W4:Y:S04]  /*7ca0*/  LDL R38, [R1+0x64] ;  /* 0x0000640001267983 */ /* 0x000f280000100800 */
[----:B------:R-:W4:Y:S01]  /*7cb0*/  LDL R14, [R1+0x74] ;  /* 0x00007400010e7983 */ /* 0x000f220000100800 */
        /* <DEDUP_REMOVED lines=8> */
[C---:B--2---:R-:W-:Y:S01]  /*7d40*/  ISETP.GE.AND P4, PT, R41.reuse, UR4, PT ;  /* 0x0000000429007c0c */ /* 0x044fe2000bf86270 */
[C---:B------:R-:W-:Y:S01]  /*7d50*/  IMAD.SHL.U32 R9, R41.reuse, 0x2, RZ ;  /* 0x0000000229097824 */ /* 0x040fe200078e00ff */
[----:B------:R-:W-:Y:S02]  /*7d60*/  SHF.R.S32.HI R6, RZ, 0x1f, R41 ;  /* 0x0000001fff067819 */ /* 0x000fe40000011429 */
[----:B---3--:R-:W-:Y:S02]  /*7d70*/  ISETP.GE.AND P3, PT, R40, UR4, PT ;  /* 0x0000000428007c0c */ /* 0x008fe4000bf66270 */
[----:B------:R-:W-:-:S07]  /*7d80*/  SHF.L.U64.HI R10, R41, 0x1, R6 ;  /* 0x00000001290a7819 */ /* 0x000fce0000010206 */
[-C--:B------:R-:W-:Y:S02]  /*7d90*/  @!P4 IADD3 R8, P2, R4, R9.reuse, RZ ;  /* 0x000000090408c210 */ /* 0x080fe40007f5e0ff */
[----:B----4-:R-:W-:-:S03]  /*7da0*/  @!P4 IADD3 R6, P1, R0, R9, RZ ;  /* 0x000000090006c210 */ /* 0x010fc60007f3e0ff */
[--C-:B------:R-:W-:Y:S01]  /*7db0*/  @!P4 IMAD.X R9, R5, 0x1, R10.reuse, P2 ;  /* 0x000000010509c824 */ /* 0x100fe200010e060a */
[----:B------:R-:W-:Y:S01]  /*7dc0*/  ISETP.GE.AND P2, PT, R39, UR4, PT ;  /* 0x0000000427007c0c */ /* 0x000fe2000bf46270 */
[----:B------:R-:W-:Y:S01]  /*7dd0*/  @!P4 IMAD.X R7, R3, 0x1, R10, P1 ;  /* 0x000000010307c824 */ /* 0x000fe200008e060a */
[----:B------:R-:W-:Y:S01]  /*7de0*/  SHF.R.S32.HI R10, RZ, 0x1f, R40 ;  /* 0x0000001fff0a7819 */ /* 0x000fe20000011428 */
[----:B------:R-:W-:Y:S01]  /*7df0*/  IMAD.SHL.U32 R47, R40, 0x2, RZ ;  /* 0x00000002282f7824 */ /* 0x000fe200078e00ff */
[----:B------:R-:W5:Y:S01]  /*7e00*/  @!P4 LD.E.64 R30, desc[UR60][R8.64] ;  /* 0x0000003c081ec980 */ /* 0x000f62000c101b00 */
[----:B------:R-:W-:Y:S01]  /*7e10*/  ISETP.GE.AND P1, PT, R38, UR4, PT ;  /* 0x0000000426007c0c */ /* 0x000fe2000bf26270 */
[----:B------:R-:W-:Y:S01]  /*7e20*/  IMAD.SHL.U32 R43, R39, 0x2, RZ ;  /* 0x00000002272b7824 */ /* 0x000fe200078e00ff */
[----:B------:R-:W-:Y:S01]  /*7e30*/  SHF.L.U64.HI R10, R40, 0x1, R10 ;  /* 0x00000001280a7819 */ /* 0x000fe2000001020a */
[----:B------:R0:W5:Y:S01]  /*7e40*/  @!P4 LD.E.64 R28, desc[UR60][R6.64] ;  /* 0x0000003c061cc980 */ /* 0x000162000c101b00 */
[----:B------:R-:W-:-:S02]  /*7e50*/  @!P3 IADD3 R46, P4, R4, R47, RZ ;  /* 0x0000002f042eb210 */ /* 0x000fc40007f9e0ff */
[----:B------:R-:W-:Y:S02]  /*7e60*/  SHF.R.S32.HI R11, RZ, 0x1f, R39 ;  /* 0x0000001fff0b7819 */ /* 0x000fe40000011427 */
[----:B------:R-:W-:Y:S01]  /*7e70*/  @!P3 IADD3 R48, P5, R0, R47, RZ ;  /* 0x0000002f0030b210 */ /* 0x000fe20007fbe0ff */
[----:B------:R-:W-:Y:S01]  /*7e80*/  @!P3 IMAD.X R47, R5, 0x1, R10, P4 ;  /* 0x00000001052fb824 */ /* 0x000fe200020e060a */
[-C--:B------:R-:W-:Y:S02]  /*7e90*/  @!P2 IADD3 R42, P4, R4, R43.reuse, RZ ;  /* 0x0000002b042aa210 */ /* 0x080fe40007f9e0ff */
[----:B0-----:R-:W-:Y:S01]  /*7ea0*/  SHF.L.U64.HI R6, R39, 0x1, R11 ;  /* 0x0000000127067819 */ /* 0x001fe2000001020b */
[----:B------:R-:W-:Y:S01]  /*7eb0*/  IMAD.SHL.U32 R7, R38, 0x2, RZ ;  /* 0x0000000226077824 */ /* 0x000fe200078e00ff */
[----:B------:R-:W-:Y:S01]  /*7ec0*/  SHF.R.S32.HI R12, RZ, 0x1f, R38 ;  /* 0x0000001fff0c7819 */ /* 0x000fe20000011426 */
[----:B------:R-:W-:Y:S01]  /*7ed0*/  @!P3 IMAD.X R49, R3, 0x1, R10, P5 ;  /* 0x000000010331b824 */ /* 0x000fe200028e060a */
[----:B------:R-:W-:Y:S01]  /*7ee0*/  @!P2 IADD3 R44, P5, R0, R43, RZ ;  /* 0x0000002b002ca210 */ /* 0x000fe20007fbe0ff */
[----:B------:R-:W-:Y:S01]  /*7ef0*/  @!P2 IMAD.X R43, R5, 0x1, R6, P4 ;  /* 0x00000001052ba824 */ /* 0x000fe200020e0606 */
[----:B------:R-:W-:Y:S01]  /*7f00*/  SHF.L.U64.HI R12, R38, 0x1, R12 ;  /* 0x00000001260c7819 */ /* 0x000fe2000001020c */
[----:B------:R-:W-:Y:S01]  /*7f10*/  IMAD.SHL.U32 R13, R14, 0x2, RZ ;  /* 0x000000020e0d7824 */ /* 0x000fe200078e00ff */
[-C--:B------:R-:W-:Y:S01]  /*7f20*/  @!P1 IADD3 R40, P4, R0, R7.reuse, RZ ;  /* 0x0000000700289210 */ /* 0x080fe20007f9e0ff */
[C---:B------:R-:W-:Y:S01]  /*7f30*/  @!P2 IMAD.X R45, R3.reuse, 0x1, R6, P5 ;  /* 0x00000001032da824 */ /* 0x040fe200028e0606 */
[----:B------:R-:W-:Y:S01]  /*7f40*/  ISETP.GE.AND P5, PT, R156, UR4, PT ;  /* 0x000000049c007c0c */ /* 0x000fe2000bfa6270 */
[----:B------:R-:W5:Y:S02]  /*7f50*/  @!P3 LD.E.64 R26, desc[UR60][R48.64] ;  /* 0x0000003c301ab980 */ /* 0x000f64000c101b00 */
[--C-:B------:R-:W-:Y:S01]  /*7f60*/  @!P1 IMAD.X R41, R3, 0x1, R12.reuse, P4 ;  /* 0x0000000103299824 */ /* 0x100fe200020e060c */
[----:B------:R-:W-:Y:S01]  /*7f70*/  @!P1 IADD3 R6, P4, R4, R7, RZ ;  /* 0x0000000704069210 */ /* 0x000fe20007f9e0ff */
[----:B------:R-:W5:Y:S04]  /*7f80*/  @!P3 LD.E.64 R24, desc[UR60][R46.64] ;  /* 0x0000003c2e18b980 */ /* 0x000f68000c101b00 */
[----:B------:R-:W-:Y:S01]  /*7f90*/  @!P1 IMAD.X R7, R5, 0x1, R12, P4 ;  /* 0x0000000105079824 */ /* 0x000fe200020e060c */
[----:B------:R-:W-:Y:S01]  /*7fa0*/  ISETP.GE.AND P4, PT, R14, UR4, PT ;  /* 0x000000040e007c0c */ /* 0x000fe2000bf86270 */
[----:B------:R-:W5:Y:S02]  /*7fb0*/  @!P2 LD.E.64 R22, desc[UR60][R44.64] ;  /* 0x0000003c2c16a980 */ /* 0x000f64000c101b00 */
[----:B------:R-:W-:-:S02]  /*7fc0*/  @!P5 IMAD.MOV.U32 R8, RZ, RZ, R0 ;  /* 0x000000ffff08d224 */ /* 0x000fc400078e0000 */
[----:B------:R-:W-:Y:S01]  /*7fd0*/  @!P5 IMAD.MOV.U32 R9, RZ, RZ, R3 ;  /* 0x000000ffff09d224 */ /* 0x000fe200078e0003 */
[----:B------:R-:W5:Y:S01]  /*7fe0*/  @!P2 LD.E.64 R20, desc[UR60][R42.64] ;  /* 0x0000003c2a14a980 */ /* 0x000f62000c101b00 */
[----:B------:R-:W-:Y:S01]  /*7ff0*/  @!P5 IMAD.WIDE R10, R156, 0x2, R4 ;  /* 0x000000029c0ad825 */ /* 0x000fe200078e0204 */
[----:B------:R-:W-:-:S03]  /*8000*/  SHF.R.S32.HI R12, RZ, 0x1f, R14 ;  /* 0x0000001fff0c7819 */ /* 0x000fc6000001140e */
[----:B------:R-:W-:Y:S01]  /*8010*/  @!P5 IMAD.WIDE R8, R156, 0x2, R8 ;  /* 0x000000029c08d825 */ /* 0x000fe200078e0208 */
[----:B------:R0:W5:Y:S01]  /*8020*/  @!P5 LD.E.64 R32, desc[UR60][R10.64] ;  /* 0x0000003c0a20d980 */ /* 0x000162000c101b00 */
[----:B------:R-:W-:-:S03]  /*8030*/  SHF.L.U64.HI R12, R14, 0x1, R12 ;  /* 0x000000010e0c7819 */ /* 0x000fc6000001020c */
[----:B------:R1:W5:Y:S01]  /*8040*/  @!P5 LD.E.64 R34, desc[UR60][R8.64] ;  /* 0x0000003c0822d980 */ /* 0x000362000c101b00 */
[----:B------:R-:W-:-:S05]  /*8050*/  @!P4 IADD3 R38, P5, R0, R13, RZ ;  /* 0x0000000d0026c210 */ /* 0x000fca0007fbe0ff */
[--C-:B------:R-:W-:Y:S01]  /*8060*/  @!P4 IMAD.X R39, R3, 0x1, R12.reuse, P5 ;  /* 0x000000010327c824 */ /* 0x100fe200028e060c */
[----:B------:R-:W-:Y:S02]  /*8070*/  @!P4 IADD3 R4, P5, R4, R13, RZ ;  /* 0x0000000d0404c210 */ /* 0x000fe40007fbe0ff */
[----:B------:R-:W-:Y:S02]  /*8080*/  CS2R R14, SRZ ;  /* 0x00000000000e7805 */ /* 0x000fe4000001ff00 */
[----:B0-----:R-:W-:Y:S02]  /*8090*/  CS2R R10, SRZ ;  /* 0x00000000000a7805 */ /* 0x001fe4000001ff00 */
[----:B-1----:R-:W-:Y:S01]  /*80a0*/  CS2R R8, SRZ ;  /* 0x0000000000087805 */ /* 0x002fe2000001ff00 */
[----:B------:R-:W-:Y:S01]  /*80b0*/  @!P4 IMAD.X R5, R5, 0x1, R12, P5 ;  /* 0x000000010505c824 */ /* 0x000fe200028e060c */
[----:B------:R-:W-:Y:S01]  /*80c0*/  CS2R R12, SRZ ;  /* 0x00000000000c7805 */ /* 0x000fe2000001ff00 */
[----:B------:R0:W5:Y:S04]  /*80d0*/  @!P1 LD.E.64 R14, desc[UR60][R6.64] ;  /* 0x0000003c060e9980 */ /* 0x000168000c101b00 */
[----:B------:R0:W5:Y:S04]  /*80e0*/  @!P4 LD.E.64 R8, desc[UR60][R38.64] ;  /* 0x0000003c2608c980 */ /* 0x000168000c101b00 */
[----:B------:R0:W5:Y:S04]  /*80f0*/  @!P1 LD.E.64 R12, desc[UR60][R40.64] ;  /* 0x0000003c280c9980 */ /* 0x000168000c101b00 */
[----:B------:R0:W5:Y:S02]  /*8100*/  @!P4 LD.E.64 R10, desc[UR60][R4.64] ;  /* 0x0000003c040ac980 */ /* 0x000164000c101b00 */
.L_x_494:
[----:B------:R-:W-:Y:S05]  /*8110*/  BSYNC B1 ;  /* 0x0000000000017941 */ /* 0x000fea0003800000 */
.L_x_493:
[----:B---3-5:R-:W-:Y:S01]  /*8120*/  IMAD.MOV.U32 R3, RZ, RZ, R9 ;  /* 0x000000ffff037224 */ /* 0x028fe200078e0009 */
[----:B------:R-:W-:Y:S01]  /*8130*/  LOP3.LUT R50, R50, 0xfffffffe, RZ, 0xc0, !PT ;  /* 0xfffffffe32327812 */ /* 0x000fe200078ec0ff */
[----:B----4-:R-:W-:Y:S01]  /*8140*/  IMAD.MOV.U32 R0, RZ, RZ, R8 ;  /* 0x000000ffff007224 */ /* 0x010fe200078e0008 */
[----:B------:R-:W-:Y:S01]  /*8150*/  BSSY B1, `(.L_x_495) ;  /* 0x0000031000017945 */ /* 0x000fe20003800000 */
[----:B0-----:R-:W-:Y:S01]  /*8160*/  IMAD.MOV.U32 R4, RZ, RZ, R12 ;  /* 0x000000ffff047224 */ /* 0x001fe200078e000c */
[----:B------:R-:W-:Y:S01]  /*8170*/  PRMT R39, R3, 0x7610, R39 ;  /* 0x0000761003277816 */ /* 0x000fe20000000027 */
[----:B------:R-:W-:Y:S01]  /*8180*/  IMAD.IADD R3, R55, 0x1, -R50 ;  /* 0x0000000137037824 */ /* 0x000fe200078e0a32 */
[----:B------:R-:W-:Y:S01]  /*8190*/  PRMT R38, R0, 0x7610, R38 ;  /* 0x0000761000267816 */ /* 0x000fe20000000026 */
[----:B------:R-:W-:Y:S01]  /*81a0*/  IMAD.MOV.U32 R0, RZ, RZ, R13 ;  /* 0x000000ffff007224 */ /* 0x000fe200078e000d */
[----:B------:R-:W-:Y:S01]  /*81b0*/  PRMT R42, R4, 0x7610, R42 ;  /* 0x00007610042a7816 */ /* 0x000fe2000000002a */
[----:B------:R-:W-:Y:S01]  /*81c0*/  IMAD.MOV.U32 R4, RZ, RZ, R22 ;  /* 0x000000ffff047224 */ /* 0x000fe200078e0016 */
[----:B------:R-:W-:Y:S01]  /*81d0*/  SHF.L.U32 R3, R3, 0x1f, RZ ;  /* 0x0000001f03037819 */ /* 0x000fe200000006ff */
[----:B------:R-:W-:Y:S01]  /*81e0*/  IMAD.MOV.U32 R5, RZ, RZ, R23 ;  /* 0x000000ffff057224 */ /* 0x000fe200078e0017 */
[----:B------:R-:W-:Y:S01]  /*81f0*/  PRMT R43, R0, 0x7610, R43 ;  /* 0x00007610002b7816 */ /* 0x000fe2000000002b */
[----:B------:R-:W-:Y:S01]  /*8200*/  IMAD.MOV.U32 R0, RZ, RZ, R26 ;  /* 0x000000ffff007224 */ /* 0x000fe200078e001a */
[----:B------:R-:W0:Y:S01]  /*8210*/  SYNCS.PHASECHK.TRANS64.TRYWAIT P1, [R16+URZ+0x31c00], R3 ;  /* 0x031c0003100075a7 */ /* 0x000e22000802017f */
[----:B------:R-:W-:Y:S01]  /*8220*/  PRMT R46, R4, 0x7610, R46 ;  /* 0x00007610042e7816 */ /* 0x000fe2000000002e */
[----:B------:R-:W-:Y:S01]  /*8230*/  IMAD.MOV.U32 R4, RZ, RZ, R27 ;  /* 0x000000ffff047224 */ /* 0x000fe200078e001b */
        /* <DEDUP_REMOVED lines=33> */
[----:B0-----:R-:W-:Y:S06]  /*8450*/  @!P1 BRA `(.L_x_496) ;  /* 0x0000017800e89947 */ /* 0x001fec0003800000 */
.L_x_735:
[----:B------:R-:W-:Y:S05]  /*8460*/  BSYNC B1 ;  /* 0x0000000000017941 */ /* 0x000fea0003800000 */
.L_x_495:
[----:B------:R-:W-:Y:S02]  /*8470*/  PRMT R57, R0, 0x7610, R57 ;  /* 0x0000761000397816 */ /* 0x000fe40000000039 */
[----:B------:R-:W-:Y:S01]  /*8480*/  PRMT R41, R41, 0x5410, R4 ;  /* 0x0000541029297816 */ /* 0x000fe20000000004 */
[----:B------:R-:W-:Y:S06]  /*8490*/  @P0 BRA `(.L_x_497) ;  /* 0x0000003000800947 */ /* 0x000fec0003800000 */
[----:B------:R-:W2:Y:S01]  /*84a0*/  LDL R61, [R1+0x88] ;  /* 0x00008800013d7983 */ /* 0x000ea20000100800 */
[----:B------:R-:W1:Y:S03]  /*84b0*/  LDC R5, c[0x0][0x3f4] ;  /* 0x0000fd00ff057b82 */ /* 0x000e660000000800 */
[----:B------:R-:W3:Y:S04]  /*84c0*/  LDL R59, [R1+0x6c] ;  /* 0x00006c00013b7983 */ /* 0x000ee80000100800 */
[----:B------:R-:W4:Y:S04]  /*84d0*/  LDL R58, [R1+0x68] ;  /* 0x00006800013a7983 */ /* 0x000f280000100800 */
[----:B------:R-:W5:Y:S04]  /*84e0*/  LDL R56, [R1+0x70] ;  /* 0x0000700001387983 */ /* 0x000f680000100800 */
[----:B------:R-:W5:Y:S04]  /*84f0*/  LDL R55, [R1+0x64] ;  /* 0x0000640001377983 */ /* 0x000f680000100800 */
[----:B------:R-:W5:Y:S01]  /*8500*/  LDL R6, [R1+0x74] ;  /* 0x0000740001067983 */ /* 0x000f620000100800 */
[----:B------:R-:W-:Y:S01]  /*8510*/  LEA.HI R36, R37, R36, RZ, 0x2 ;  /* 0x0000002425247211 */ /* 0x000fe200078f10ff */
[----:B------:R-:W-:Y:S03]  /*8520*/  BSSY B1, `(.L_x_498) ;  /* 0x000003e000017945 */ /* 0x000fe60003800000 */
[----:B------:R-:W-:-:S02]  /*8530*/  SHF.R.S32.HI R0, RZ, 0x2, R36 ;  /* 0x00000002ff007819 */ /* 0x000fc40000011424 */
[----:B0-----:R-:W-:Y:S02]  /*8540*/  SHF.R.S32.HI R3, RZ, 0x1f, R36 ;  /* 0x0000001fff037819 */ /* 0x001fe40000011424 */
[----:B-1----:R-:W-:Y:S02]  /*8550*/  ISETP.GE.AND P6, PT, R156, R5, PT ;  /* 0x000000059c00720c */ /* 0x002fe40003fc6270 */
[----:B------:R-:W-:-:S04]  /*8560*/  LEA.HI R3, R3, R0, RZ, 0x2 ;  /* 0x0000000003037211 */ /* 0x000fc800078f10ff */
[----:B------:R-:W-:-:S05]  /*8570*/  LOP3.LUT R7, R3, 0xfffffffc, RZ, 0xc0, !PT ;  /* 0xfffffffc03077812 */ /* 0x000fca00078ec0ff */
[----:B------:R-:W-:-:S05]  /*8580*/  IMAD.IADD R7, R0, 0x1, -R7 ;  /* 0x0000000100077824 */ /* 0x000fca00078e0a07 */
[----:B------:R-:W-:Y:S01]  /*8590*/  LOP3.LUT P0, RZ, R7, 0x2, RZ, 0xc0, !PT ;  /* 0x0000000207ff7812 */ /* 0x000fe2000780c0ff */
[----:B--2---:R-:W-:-:S04]  /*85a0*/  IMAD R3, R61, 0x2, R16 ;  /* 0x000000023d037824 */ /* 0x004fc800078e0210 */
[----:B------:R-:W-:Y:S01]  /*85b0*/  VIADD R0, R3, 0x20 ;  /* 0x0000002003007836 */ /* 0x000fe20000000000 */
[-C--:B---3--:R-:W-:Y:S02]  /*85c0*/  ISETP.GE.AND P1, PT, R59, R5.reuse, PT ;  /* 0x000000053b00720c */ /* 0x088fe40003f26270 */
[-C--:B----4-:R-:W-:Y:S02]  /*85d0*/  ISETP.GE.AND P2, PT, R58, R5.reuse, PT ;  /* 0x000000053a00720c */ /* 0x090fe40003f46270 */
[-C--:B-----5:R-:W-:Y:S02]  /*85e0*/  ISETP.GE.AND P3, PT, R56, R5.reuse, PT ;  /* 0x000000053800720c */ /* 0x0a0fe40003f66270 */
[-C--:B------:R-:W-:Y:S02]  /*85f0*/  ISETP.GE.AND P4, PT, R55, R5.reuse, PT ;  /* 0x000000053700720c */ /* 0x080fe40003f86270 */
[----:B------:R-:W-:Y:S01]  /*8600*/  ISETP.GE.AND P5, PT, R6, R5, PT ;  /* 0x000000050600720c */ /* 0x000fe20003fa6270 */
[----:B------:R-:W-:-:S12]  /*8610*/  @P6 BRA `(.L_x_499) ;  /* 0x0000000000b86947 */ /* 0x000fd80003800000 */
[----:B------:R-:W0:Y:S01]  /*8620*/  LDS.128 R4, [R3+0xda00] ;  /* 0x00da000003047984 */ /* 0x000e220000000c00 */
[----:B------:R-:W-:Y:S02]  /*8630*/  SHF.R.U32.HI R56, RZ, 0x10, R33 ;  /* 0x00000010ff387819 */ /* 0x000fe40000011621 */
[----:B------:R-:W-:Y:S02]  /*8640*/  SHF.R.U32.HI R37, RZ, 0x10, R35 ;  /* 0x00000010ff257819 */ /* 0x000fe40000011623 */
[----:B------:R-:W-:Y:S02]  /*8650*/  SHF.R.U64 R55, R32, 0x10, R33 ;  /* 0x0000001020377819 */ /* 0x000fe40000001221 */
[----:B------:R-:W-:Y:S02]  /*8660*/  PRMT R56, R41, 0x5432, R56 ;  /* 0x0000543229387816 */ /* 0x000fe40000000038 */
[----:B------:R-:W-:Y:S02]  /*8670*/  PRMT R37, R54, 0x5410, R37 ;  /* 0x0000541036257816 */ /* 0x000fe40000000025 */
[----:B------:R-:W-:Y:S01]  /*8680*/  PRMT R55, R57, 0x5410, R55 ;  /* 0x0000541039377816 */ /* 0x000fe20000000037 */
[----:B------:R-:W-:Y:S01]  /*8690*/  IMAD.U32 R57, R56, 0x10000, RZ ;  /* 0x0001000038397824 */ /* 0x000fe200078e00ff */
[----:B------:R-:W-:Y:S01]  /*86a0*/  SHF.R.U64 R36, R34, 0x10, R35 ;  /* 0x0000001022247819 */ /* 0x000fe20000001223 */
[----:B------:R-:W-:Y:S01]  /*86b0*/  IMAD.U32 R54, R37, 0x10000, RZ ;  /* 0x0001000025367824 */ /* 0x000fe200078e00ff */
[----:B------:R-:W-:-:S02]  /*86c0*/  LOP3.LUT R56, R56, 0xffff0000, RZ, 0xc0, !PT ;  /* 0xffff000038387812 */ /* 0x000fc400078ec0ff */
[----:B------:R-:W-:Y:S02]  /*86d0*/  LOP3.LUT R37, R37, 0xffff0000, RZ, 0xc0, !PT ;  /* 0xffff000025257812 */ /* 0x000fe400078ec0ff */
[----:B------:R-:W-:Y:S02]  /*86e0*/  PRMT R36, R39, 0x5432, R36 ;  /* 0x0000543227247816 */ /* 0x000fe40000000024 */
[C---:B0-----:R-:W-:Y:S01]  /*86f0*/  LOP3.LUT R33, R6.reuse, 0xffff0000, RZ, 0xc0, !PT ;  /* 0xffff000006217812 */ /* 0x041fe200078ec0ff */
[----:B------:R-:W-:Y:S01]  /*8700*/  IMAD.U32 R32, R6, 0x10000, RZ ;  /* 0x0001000006207824 */ /* 0x000fe200078e00ff */
[C---:B------:R-:W-:Y:S01]  /*8710*/  LOP3.LUT R35, R7.reuse, 0xffff0000, RZ, 0xc0, !PT ;  /* 0xffff000007237812 */ /* 0x040fe200078ec0ff */
[----:B------:R-:W-:Y:S02]  /*8720*/  IMAD.U32 R34, R7, 0x10000, RZ ;  /* 0x0001000007227824 */ /* 0x000fe400078e00ff */
[C---:B------:R-:W-:Y:S01]  /*8730*/  FMUL.FTZ R59, R33.reuse, R57 ;  /* 0x00000039213b7220 */ /* 0x040fe20000410000 */
[----:B------:R-:W-:Y:S01]  /*8740*/  FMUL.FTZ R58, R33, R54 ;  /* 0x00000036213a7220 */ /* 0x000fe20000410000 */
[----:B------:R-:W-:Y:S01]  /*8750*/  FMUL.FTZ R33, R35, R56 ;  /* 0x0000003823217220 */ /* 0x000fe20000410000 */
[----:B------:R-:W-:-:S02]  /*8760*/  IMAD.U32 R6, R4, 0x10000, RZ ;  /* 0x0001000004067824 */ /* 0x000fc400078e00ff */
[C---:B------:R-:W-:Y:S01]  /*8770*/  FFMA.FTZ R59, R32.reuse, R54, -R59 ;  /* 0x00000036203b7223 */ /* 0x040fe2000001083b */
[----:B------:R-:W-:Y:S01]  /*8780*/  FFMA.FTZ R58, R32, R57, R58 ;  /* 0x00000039203a7223 */ /* 0x000fe2000001003a */
[-C--:B------:R-:W-:Y:S01]  /*8790*/  FFMA.FTZ R57, R34, R37.reuse, -R33 ;  /* 0x0000002522397223 */ /* 0x080fe20000010821 */
[C---:B------:R-:W-:Y:S01]  /*87a0*/  IMAD.U32 R7, R5.reuse, 0x10000, RZ ;  /* 0x0001000005077824 */ /* 0x040fe200078e00ff */
[----:B------:R-:W-:Y:S01]  /*87b0*/  LOP3.LUT R4, R4, 0xffff0000, RZ, 0xc0, !PT ;  /* 0xffff000004047812 */ /* 0x000fe200078ec0ff */
[C---:B------:R-:W-:Y:S01]  /*87c0*/  IMAD.U32 R33, R36.reuse, 0x10000, RZ ;  /* 0x0001000024217824 */ /* 0x040fe200078e00ff */
[----:B------:R-:W-:Y:S01]  /*87d0*/  LOP3.LUT R5, R5, 0xffff0000, RZ, 0xc0, !PT ;  /* 0xffff000005057812 */ /* 0x000fe200078ec0ff */
[----:B------:R-:W-:Y:S01]  /*87e0*/  FMUL.FTZ R61, R35, R37 ;  /* 0x00000025233d7220 */ /* 0x000fe20000410000 */
[C---:B------:R-:W-:Y:S01]  /*87f0*/  LOP3.LUT R32, R55.reuse, 0xffff0000, RZ, 0xc0, !PT ;  /* 0xffff000037207812 */ /* 0x040fe200078ec0ff */
[----:B------:R-:W-:Y:S01]  /*8800*/  IMAD.U32 R35, R55, 0x10000, RZ ;  /* 0x0001000037237824 */ /* 0x000fe200078e00ff */
[----:B------:R-:W-:Y:S01]  /*8810*/  LOP3.LUT R36, R36, 0xffff0000, RZ, 0xc0, !PT ;  /* 0xffff000024247812 */ /* 0x000fe200078ec0ff */
[----:B------:R-:W-:Y:S01]  /*8820*/  FFMA.FTZ R56, R34, R56, R61 ;  /* 0x0000003822387223 */ /* 0x000fe2000001003d */
[C---:B------:R-:W-:Y:S01]  /*8830*/  FMUL.FTZ R34, R4.reuse, R33 ;  /* 0x0000002104227220 */ /* 0x040fe20000410000 */
[-C--:B------:R-:W-:Y:S01]  /*8840*/  FMUL.FTZ R37, R4, R35.reuse ;  /* 0x0000002304257220 */ /* 0x080fe20000410000 */
[C---:B------:R-:W-:Y:S01]  /*8850*/  FMUL.FTZ R54, R5.reuse, R32 ;  /* 0x0000002005367220 */ /* 0x040fe20000410000 */
[-C--:B------:R-:W-:Y:S01]  /*8860*/  FMUL.FTZ R55, R5, R36.reuse ;  /* 0x0000002405377220 */ /* 0x080fe20000410000 */
[C---:B------:R-:W-:Y:S01]  /*8870*/  FFMA.FTZ R35, R6.reuse, R35, R34 ;  /* 0x0000002306237223 */ /* 0x040fe20000010022 */
[----:B------:R-:W-:Y:S01]  /*8880*/  FFMA.FTZ R4, R6, R33, -R37 ;  /* 0x0000002106047223 */ /* 0x000fe20000010825 */
[C---:B------:R-:W-:Y:S01]  /*8890*/  FFMA.FTZ R5, R7.reuse, R36, -R54 ;  /* 0x0000002407057223 */ /* 0x040fe20000010836 */
[----:B------:R-:W-:Y:S01]  /*88a0*/  FFMA.FTZ R32, R7, R32, R55 ;  /* 0x0000002007207223 */ /* 0x000fe20000010037 */
[----:B------:R-:W-:-:S02]  /*88b0*/  F2FP.BF16.F32.PACK_AB R6, R58, R59 ;  /* 0x0000003b3a06723e */ /* 0x000fc400000010ff */
[----:B------:R-:W-:Y:S02]  /*88c0*/  F2FP.BF16.F32.PACK_AB R7, R56, R57 ;  /* 0x000000393807723e */ /* 0x000fe400000010ff */
[----:B------:R-:W-:Y:S02]  /*88d0*/  F2FP.BF16.F32.PACK_AB R4, R35, R4 ;  /* 0x000000042304723e */ /* 0x000fe400000010ff */
[----:B------:R-:W-:-:S05]  /*88e0*/  F2FP.BF16.F32.PACK_AB R5, R32, R5 ;  /* 0x000000052005723e */ /* 0x000fca00000010ff */
[----:B------:R0:W-:Y:S02]  /*88f0*/  STS.128 [R3+0xda00], R4 ;  /* 0x00da000403007388 */ /* 0x0001e40000000c00 */
.L_x_499:
[----:B------:R-:W-:Y:S05]  /*8900*/  BSYNC B1 ;  /* 0x0000000000017941 */ /* 0x000fea0003800000 */
.L_x_498:
[----:B------:R-:W-:Y:S01]  /*8910*/  BSSY B1, `(.L_x_500) ;  /* 0x0000031000017945 */ /* 0x000fe20003800000 */
[----:B------:R-:W-:-:S03]  /*8920*/  @P0 VIADD R0, R3, 0xffffffe0 ;  /* 0xffffffe003000836 */ /* 0x000fc60000000000 */
[----:B------:R-:W-:Y:S05]  /*8930*/  @P1 BRA `(.L_x_501) ;  /* 0x0000000000b81947 */ /* 0x000fea0003800000 */
[----:B0-----:R-:W0:Y:S01]  /*8940*/  LDS.128 R4, [R0+0xda00] ;  /* 0x00da000000047984 */ /* 0x001e220000000c00 */
[----:B------:R-:W-:Y:S02]  /*8950*/  SHF.R.U32.HI R36, RZ, 0x10, R31 ;  /* 0x00000010ff247819 */ /* 0x000fe4000001161f */
[----:B------:R-:W-:Y:S02]  /*8960*/  SHF.R.U32.HI R33, RZ, 0x10, R29 ;  /* 0x00000010ff217819 */ /* 0x000fe4000001161d */
[----:B------:R-:W-:Y:S02]  /*8970*/  PRMT R36, R40, 0x5432, R36 ;  /* 0x0000543228247816 */ /* 0x000fe40000000024 */
[----:B------:R-:W-:Y:S02]  /*8980*/  PRMT R33, R60, 0x5410, R33 ;  /* 0x000054103c217816 */ /* 0x000fe40000000021 */
[----:B------:R-:W-:Y:S01]  /*8990*/  SHF.R.U64 R32, R28, 0x10, R29 ;  /* 0x000000101c207819 */ /* 0x000fe2000000121d */
[----:B------:R-:W-:Y:S01]  /*89a0*/  IMAD.U32 R37, R36, 0x10000, RZ ;  /* 0x0001000024257824 */ /* 0x000fe200078e00ff */
[----:B------:R-:W-:Y:S01]  /*89b0*/  SHF.R.U64 R35, R30, 0x10, R31 ;  /* 0x000000101e237819 */ /* 0x000fe2000000121f */
[----:B------:R-:W-:Y:S01]  /*89c0*/  IMAD.U32 R34, R33, 0x10000, RZ ;  /* 0x0001000021227824 */ /* 0x000fe200078e00ff */
[----:B------:R-:W-:-:S02]  /*89d0*/  LOP3.LUT R36, R36, 0xffff0000, RZ, 0xc0, !PT ;  /* 0xffff000024247812 */ /* 0x000fc400078ec0ff */
[----:B------:R-:W-:Y:S02]  /*89e0*/  LOP3.LUT R33, R33, 0xffff0000, RZ, 0xc0, !PT ;  /* 0xffff000021217812 */ /* 0x000fe400078ec0ff */
[----:B------:R-:W-:Y:S02]  /*89f0*/  PRMT R32, R38, 0x5432, R32 ;  /* 0x0000543226207816 */ /* 0x000fe40000000020 */
        /* <DEDUP_REMOVED lines=34> */
.L_x_501:
[----:B------:R-:W-:Y:S05]  /*8c20*/  BSYNC B1 ;  /* 0x0000000000017941 */ /* 0x000fea0003800000 */
.L_x_500:
[----:B------:R-:W-:Y:S04]  /*8c30*/  BSSY B1, `(.L_x_502) ;  /* 0x0000030000017945 */ /* 0x000fe80003800000 */
[----:B------:R-:W-:Y:S05]  /*8c40*/  @P2 BRA `(.L_x_503) ;  /* 0x0000000000b82947 */ /* 0x000fea0003800000 */
[----:B01----:R-:W0:Y:S01]  /*8c50*/  LDS.128 R4, [R3+0x10a00] ;  /* 0x010a000003047984 */ /* 0x003e220000000c00 */
[----:B------:R-:W-:Y:S02]  /*8c60*/  SHF.R.U64 R26, R26, 0x10, R27 ;  /* 0x000000101a1a7819 */ /* 0x000fe4000000121b */
[----:B------:R-:W-:Y:S02]  /*8c70*/  SHF.R.U64 R24, R24, 0x10, R25 ;  /* 0x0000001018187819 */ /* 0x000fe40000001219 */
[----:B------:R-:W-:Y:S02]  /*8c80*/  SHF.R.U32.HI R27, RZ, 0x10, R27 ;  /* 0x00000010ff1b7819 */ /* 0x000fe4000001161b */
[----:B------:R-:W-:Y:S02]  /*8c90*/  SHF.R.U32.HI R25, RZ, 0x10, R25 ;  /* 0x00000010ff197819 */ /* 0x000fe40000011619 */
[----:B------:R-:W-:Y:S02]  /*8ca0*/  PRMT R52, R52, 0x5410, R27 ;  /* 0x0000541034347816 */ /* 0x000fe4000000001b */
[----:B------:R-:W-:-:S02]  /*8cb0*/  PRMT R50, R50, 0x5410, R25 ;  /* 0x0000541032327816 */ /* 0x000fc40000000019 */
[----:B------:R-:W-:Y:S01]  /*8cc0*/  PRMT R51, R51, 0x5410, R24 ;  /* 0x0000541033337816 */ /* 0x000fe20000000018 */
[C---:B------:R-:W-:Y:S01]  /*8cd0*/  IMAD.U32 R28, R52.reuse, 0x10000, RZ ;  /* 0x00010000341c7824 */ /* 0x040fe200078e00ff */
[----:B------:R-:W-:Y:S01]  /*8ce0*/  LOP3.LUT R52, R52, 0xffff0000, RZ, 0xc0, !PT ;  /* 0xffff000034347812 */ /* 0x000fe200078ec0ff */
[C---:B------:R-:W-:Y:S01]  /*8cf0*/  IMAD.U32 R29, R50.reuse, 0x10000, RZ ;  /* 0x00010000321d7824 */ /* 0x040fe200078e00ff */
[----:B------:R-:W-:Y:S02]  /*8d00*/  LOP3.LUT R50, R50, 0xffff0000, RZ, 0xc0, !PT ;  /* 0xffff000032327812 */ /* 0x000fe400078ec0ff */
[----:B------:R-:W-:Y:S02]  /*8d10*/  PRMT R53, R53, 0x5410, R26 ;  /* 0x0000541035357816 */ /* 0x000fe4000000001a */
[C---:B0-----:R-:W-:Y:S01]  /*8d20*/  LOP3.LUT R25, R6.reuse, 0xffff0000, RZ, 0xc0, !PT ;  /* 0xffff000006197812 */ /* 0x041fe200078ec0ff */
[----:B------:R-:W-:Y:S01]  /*8d30*/  IMAD.U32 R24, R6, 0x10000, RZ ;  /* 0x0001000006187824 */ /* 0x000fe200078e00ff */
[C---:B------:R-:W-:Y:S01]  /*8d40*/  LOP3.LUT R27, R7.reuse, 0xffff0000, RZ, 0xc0, !PT ;  /* 0xffff0000071b7812 */ /* 0x040fe200078ec0ff */
[----:B------:R-:W-:-:S02]  /*8d50*/  IMAD.U32 R26, R7, 0x10000, RZ ;  /* 0x00010000071a7824 */ /* 0x000fc400078e00ff */
[C---:B------:R-:W-:Y:S01]  /*8d60*/  FMUL.FTZ R30, R25.reuse, R28 ;  /* 0x0000001c191e7220 */ /* 0x040fe20000410000 */
[-C--:B------:R-:W-:Y:S01]  /*8d70*/  FMUL.FTZ R31, R25, R29.reuse ;  /* 0x0000001d191f7220 */ /* 0x080fe20000410000 */
[----:B------:R-:W-:Y:S01]  /*8d80*/  FMUL.FTZ R25, R27, R50 ;  /* 0x000000321b197220 */ /* 0x000fe20000410000 */
[----:B------:R-:W-:Y:S02]  /*8d90*/  IMAD.U32 R6, R4, 0x10000, RZ ;  /* 0x0001000004067824 */ /* 0x000fe400078e00ff */
[C---:B------:R-:W-:Y:S01]  /*8da0*/  FFMA.FTZ R33, R24.reuse, R29, R30 ;  /* 0x0000001d18217223 */ /* 0x040fe2000001001e */
[----:B------:R-:W-:Y:S02]  /*8db0*/  IMAD.U32 R7, R5, 0x10000, RZ ;  /* 0x0001000005077824 */ /* 0x000fe400078e00ff */
[----:B------:R-:W-:Y:S01]  /*8dc0*/  FFMA.FTZ R32, R24, R28, -R31 ;  /* 0x0000001c18207223 */ /* 0x000fe2000001081f */
[-C--:B------:R-:W-:Y:S01]  /*8dd0*/  FMUL.FTZ R29, R27, R52.reuse ;  /* 0x000000341b1d7220 */ /* 0x080fe20000410000 */
[----:B------:R-:W-:Y:S01]  /*8de0*/  LOP3.LUT R4, R4, 0xffff0000, RZ, 0xc0, !PT ;  /* 0xffff000004047812 */ /* 0x000fe200078ec0ff */
[C---:B------:R-:W-:Y:S01]  /*8df0*/  FFMA.FTZ R52, R26.reuse, R52, -R25 ;  /* 0x000000341a347223 */ /* 0x040fe20000010819 */
[----:B------:R-:W-:Y:S01]  /*8e00*/  LOP3.LUT R5, R5, 0xffff0000, RZ, 0xc0, !PT ;  /* 0xffff000005057812 */ /* 0x000fe200078ec0ff */
[C---:B------:R-:W-:Y:S01]  /*8e10*/  IMAD.U32 R27, R51.reuse, 0x10000, RZ ;  /* 0x00010000331b7824 */ /* 0x040fe200078e00ff */
[----:B------:R-:W-:Y:S01]  /*8e20*/  LOP3.LUT R28, R51, 0xffff0000, RZ, 0xc0, !PT ;  /* 0xffff0000331c7812 */ /* 0x000fe200078ec0ff */
[C---:B------:R-:W-:Y:S01]  /*8e30*/  IMAD.U32 R25, R53.reuse, 0x10000, RZ ;  /* 0x0001000035197824 */ /* 0x040fe200078e00ff */
[----:B------:R-:W-:Y:S01]  /*8e40*/  LOP3.LUT R24, R53, 0xffff0000, RZ, 0xc0, !PT ;  /* 0xffff000035187812 */ /* 0x000fe200078ec0ff */
[----:B------:R-:W-:Y:S01]  /*8e50*/  FFMA.FTZ R35, R26, R50, R29 ;  /* 0x000000321a237223 */ /* 0x000fe2000001001d */
[C---:B------:R-:W-:Y:S01]  /*8e60*/  FMUL.FTZ R29, R4.reuse, R27 ;  /* 0x0000001b041d7220 */ /* 0x040fe20000410000 */
[-C--:B------:R-:W-:Y:S01]  /*8e70*/  FMUL.FTZ R26, R4, R25.reuse ;  /* 0x00000019041a7220 */ /* 0x080fe20000410000 */
[C---:B------:R-:W-:Y:S01]  /*8e80*/  FMUL.FTZ R30, R5.reuse, R28 ;  /* 0x0000001c051e7220 */ /* 0x040fe20000410000 */
[-C--:B------:R-:W-:Y:S01]  /*8e90*/  FMUL.FTZ R31, R5, R24.reuse ;  /* 0x00000018051f7220 */ /* 0x080fe20000410000 */
[C---:B------:R-:W-:Y:S01]  /*8ea0*/  FFMA.FTZ R4, R6.reuse, R25, -R29 ;  /* 0x0000001906047223 */ /* 0x040fe2000001081d */
[----:B------:R-:W-:Y:S01]  /*8eb0*/  FFMA.FTZ R27, R6, R27, R26 ;  /* 0x0000001b061b7223 */ /* 0x000fe2000001001a */
[C---:B------:R-:W-:Y:S01]  /*8ec0*/  FFMA.FTZ R5, R7.reuse, R24, -R30 ;  /* 0x0000001807057223 */ /* 0x040fe2000001081e */
[----:B------:R-:W-:Y:S01]  /*8ed0*/  FFMA.FTZ R28, R7, R28, R31 ;  /* 0x0000001c071c7223 */ /* 0x000fe2000001001f */
[----:B------:R-:W-:-:S02]  /*8ee0*/  F2FP.BF16.F32.PACK_AB R6, R33, R32 ;  /* 0x000000202106723e */ /* 0x000fc400000010ff */
[----:B------:R-:W-:Y:S02]  /*8ef0*/  F2FP.BF16.F32.PACK_AB R7, R35, R52 ;  /* 0x000000342307723e */ /* 0x000fe400000010ff */
[----:B------:R-:W-:Y:S02]  /*8f00*/  F2FP.BF16.F32.PACK_AB R4, R27, R4 ;  /* 0x000000041b04723e */ /* 0x000fe400000010ff */
[----:B------:R-:W-:-:S05]  /*8f10*/  F2FP.BF16.F32.PACK_AB R5, R28, R5 ;  /* 0x000000051c05723e */ /* 0x000fca00000010ff */
[----:B------:R2:W-:Y:S02]  /*8f20*/  STS.128 [R3+0x10a00], R4 ;  /* 0x010a000403007388 */ /* 0x0005e40000000c00 */
.L_x_503:
[----:B------:R-:W-:Y:S05]  /*8f30*/  BSYNC B1 ;  /* 0x0000000000017941 */ /* 0x000fea0003800000 */
.L_x_502:
[----:B------:R-:W-:Y:S04]  /*8f40*/  BSSY B1, `(.L_x_504) ;  /* 0x0000030000017945 */ /* 0x000fe80003800000 */
[----:B------:R-:W-:Y:S05]  /*8f50*/  @P3 BRA `(.L_x_505) ;  /* 0x0000000000b83947 */ /* 0x000fea0003800000 */
[----:B012---:R-:W0:Y:S01]  /*8f60*/  LDS.128 R4, [R0+0x10a00] ;  /* 0x010a000000047984 */ /* 0x007e220000000c00 */
[--C-:B------:R-:W-:Y:S02]  /*8f70*/  SHF.R.U64 R25, R22, 0x10, R23.reuse ;  /* 0x0000001016197819 */ /* 0x100fe40000001217 */
[----:B------:R-:W-:Y:S02]  /*8f80*/  SHF.R.U32.HI R22, RZ, 0x10, R23 ;  /* 0x00000010ff167819 */ /* 0x000fe40000011617 */
[--C-:B------:R-:W-:Y:S02]  /*8f90*/  SHF.R.U64 R23, R20, 0x10, R21.reuse ;  /* 0x0000001014177819 */ /* 0x100fe40000001215 */
[----:B------:R-:W-:Y:S02]  /*8fa0*/  SHF.R.U32.HI R20, RZ, 0x10, R21 ;  /* 0x00000010ff147819 */ /* 0x000fe40000011615 */
[----:B------:R-:W-:Y:S02]  /*8fb0*/  PRMT R47, R47, 0x5410, R22 ;  /* 0x000054102f2f7816 */ /* 0x000fe40000000016 */
[----:B------:R-:W-:-:S02]  /*8fc0*/  PRMT R49, R49, 0x5410, R20 ;  /* 0x0000541031317816 */ /* 0x000fc40000000014 */
[----:B------:R-:W-:Y:S01]  /*8fd0*/  PRMT R46, R46, 0x5410, R25 ;  /* 0x000054102e2e7816 */ /* 0x000fe20000000019 */
[----:B------:R-:W-:Y:S01]  /*8fe0*/  IMAD.U32 R24, R47, 0x10000, RZ ;  /* 0x000100002f187824 */ /* 0x000fe200078e00ff */
[----:B------:R-:W-:Y:S01]  /*8ff0*/  PRMT R48, R48, 0x5410, R23 ;  /* 0x0000541030307816 */ /* 0x000fe20000000017 */
[C---:B------:R-:W-:Y:S01]  /*9000*/  IMAD.U32 R25, R49.reuse, 0x10000, RZ ;  /* 0x0001000031197824 */ /* 0x040fe200078e00ff */
[----:B------:R-:W-:Y:S02]  /*9010*/  LOP3.LUT R49, R49, 0xffff0000, RZ, 0xc0, !PT ;  /* 0xffff000031317812 */ /* 0x000fe400078ec0ff */
[----:B------:R-:W-:Y:S02]  /*9020*/  LOP3.LUT R47, R47, 0xffff0000, RZ, 0xc0, !PT ;  /* 0xffff00002f2f7812 */ /* 0x000fe400078ec0ff */
[C---:B0-----:R-:W-:Y:S01]  /*9030*/  LOP3.LUT R21, R6.reuse, 0xffff0000, RZ, 0xc0, !PT ;  /* 0xffff000006157812 */ /* 0x041fe200078ec0ff */
[----:B------:R-:W-:Y:S01]  /*9040*/  IMAD.U32 R20, R6, 0x10000, RZ ;  /* 0x0001000006147824 */ /* 0x000fe200078e00ff */
[C---:B------:R-:W-:Y:S01]  /*9050*/  LOP3.LUT R23, R7.reuse, 0xffff0000, RZ, 0xc0, !PT ;  /* 0xffff000007177812 */ /* 0x040fe200078ec0ff */
[----:B------:R-:W-:-:S02]  /*9060*/  IMAD.U32 R22, R7, 0x10000, RZ ;  /* 0x0001000007167824 */ /* 0x000fc400078e00ff */
[CC--:B------:R-:W-:Y:S01]  /*9070*/  FMUL.FTZ R26, R21.reuse, R24.reuse ;  /* 0x00000018151a7220 */ /* 0x0c0fe20000410000 */
[----:B------:R-:W-:Y:S01]  /*9080*/  FMUL.FTZ R27, R21, R25 ;  /* 0x00000019151b7220 */ /* 0x000fe20000410000 */
[C---:B------:R-:W-:Y:S01]  /*9090*/  FMUL.FTZ R21, R23.reuse, R49 ;  /* 0x0000003117157220 */ /* 0x040fe20000410000 */
[----:B------:R-:W-:Y:S02]  /*90a0*/  IMAD.U32 R6, R4, 0x10000, RZ ;  /* 0x0001000004067824 */ /* 0x000fe400078e00ff */
[----:B------:R-:W-:Y:S01]  /*90b0*/  FFMA.FTZ R29, R20, R25, R26 ;  /* 0x00000019141d7223 */ /* 0x000fe2000001001a */
[-C--:B------:R-:W-:Y:S01]  /*90c0*/  FMUL.FTZ R25, R23, R47.reuse ;  /* 0x0000002f17197220 */ /* 0x080fe20000410000 */
[----:B------:R-:W-:Y:S01]  /*90d0*/  FFMA.FTZ R47, R22, R47, -R21 ;  /* 0x0000002f162f7223 */ /* 0x000fe20000010815 */
[C---:B------:R-:W-:Y:S01]  /*90e0*/  IMAD.U32 R7, R5.reuse, 0x10000, RZ ;  /* 0x0001000005077824 */ /* 0x040fe200078e00ff */
[----:B------:R-:W-:Y:S01]  /*90f0*/  LOP3.LUT R4, R4, 0xffff0000, RZ, 0xc0, !PT ;  /* 0xffff000004047812 */ /* 0x000fe200078ec0ff */
[----:B------:R-:W-:Y:S01]  /*9100*/  IMAD.U32 R23, R48, 0x10000, RZ ;  /* 0x0001000030177824 */ /* 0x000fe200078e00ff */
[----:B------:R-:W-:Y:S01]  /*9110*/  LOP3.LUT R5, R5, 0xffff0000, RZ, 0xc0, !PT ;  /* 0xffff000005057812 */ /* 0x000fe200078ec0ff */
[----:B------:R-:W-:Y:S01]  /*9120*/  IMAD.U32 R21, R46, 0x10000, RZ ;  /* 0x000100002e157824 */ /* 0x000fe200078e00ff */
[----:B------:R-:W-:Y:S01]  /*9130*/  LOP3.LUT R48, R48, 0xffff0000, RZ, 0xc0, !PT ;  /* 0xffff000030307812 */ /* 0x000fe200078ec0ff */
[----:B------:R-:W-:Y:S01]  /*9140*/  FFMA.FTZ R24, R20, R24, -R27 ;  /* 0x0000001814187223 */ /* 0x000fe2000001081b */
        /* <DEDUP_REMOVED lines=15> */
.L_x_505:
[----:B------:R-:W-:Y:S05]  /*9240*/  BSYNC B1 ;  /* 0x0000000000017941 */ /* 0x000fea0003800000 */
.L_x_504:
[----:B------:R-:W-:Y:S04]  /*9250*/  BSSY B1, `(.L_x_506) ;  /* 0x0000030000017945 */ /* 0x000fe80003800000 */
[----:B------:R-:W-:Y:S05]  /*9260*/  @P4 BRA `(.L_x_507) ;  /* 0x0000000000b84947 */ /* 0x000fea0003800000 */
[----:B0123--:R-:W0:Y:S01]  /*9270*/  LDS.128 R4, [R3+0x13a00] ;  /* 0x013a000003047984 */ /* 0x00fe220000000c00 */
        /* <DEDUP_REMOVED lines=45> */
.L_x_507:
[----:B------:R-:W-:Y:S05]  /*9550*/  BSYNC B1 ;  /* 0x0000000000017941 */ /* 0x000fea0003800000 */
.L_x_506:
[----:B------:R-:W-:Y:S05]  /*9560*/  @P5 BRA `(.L_x_497) ;  /* 0x00000020004c5947 */ /* 0x000fea0003800000 */
[----:B01234-:R-:W0:Y:S01]  /*9570*/  LDS.128 R4, [R0+0x13a00] ;  /* 0x013a000000047984 */ /* 0x01fe220000000c00 */
        /* <DEDUP_REMOVED lines=13> */
[C---:B------:R-:W-:Y:S01]  /*9650*/  IMAD.U32 R10, R7.reuse, 0x10000, RZ ;  /* 0x00010000070a7824 */ /* 0x040fe200078e00ff */
[----:B------:R-:W-:Y:S01]  /*9660*/  LOP3.LUT R7, R7, 0xffff0000, RZ, 0xc0, !PT ;  /* 0xffff000007077812 */ /* 0x000fe200078ec0ff */
[----:B------:R-:W-:-:S02]  /*9670*/  IMAD.U32 R8, R6, 0x10000, RZ ;  /* 0x0001000006087824 */ /* 0x000fc400078e00ff */
[CC--:B------:R-:W-:Y:S01]  /*9680*/  FMUL.FTZ R13, R9.reuse, R12.reuse ;  /* 0x0000000c090d7220 */ /* 0x0c0fe20000410000 */
[----:B------:R-:W-:Y:S01]  /*9690*/  FMUL.FTZ R9, R9, R11 ;  /* 0x0000000b09097220 */ /* 0x000fe20000410000 */
[C---:B------:R-:W-:Y:S01]  /*96a0*/  FMUL.FTZ R21, R7.reuse, R41 ;  /* 0x0000002907157220 */ /* 0x040fe20000410000 */
[----:B------:R-:W-:Y:S02]  /*96b0*/  IMAD.U32 R3, R4, 0x10000, RZ ;  /* 0x0001000004037824 */ /* 0x000fe400078e00ff */
[C---:B------:R-:W-:Y:S01]  /*96c0*/  FFMA.FTZ R14, R8.reuse, R11, -R13 ;  /* 0x0000000b080e7223 */ /* 0x040fe2000001080d */
[----:B------:R-:W-:Y:S01]  /*96d0*/  FFMA.FTZ R15, R8, R12, R9 ;  /* 0x0000000c080f7223 */ /* 0x000fe20000010009 */
[-C--:B------:R-:W-:Y:S01]  /*96e0*/  FMUL.FTZ R9, R7, R39.reuse ;  /* 0x0000002707097220 */ /* 0x080fe20000410000 */
        /* <DEDUP_REMOVED lines=21> */
[----:B------:R0:W-:Y:S01]  /*9840*/  STS.128 [R0+0x13a00], R4 ;  /* 0x013a000400007388 */ /* 0x0001e20000000c00 */
[----:B------:R-:W-:Y:S05]  /*9850*/  BRA `(.L_x_497) ;  /* 0x0000001c00907947 */ /* 0x000fea0003800000 */
.L_x_491:
[----:B------:R-:W-:-:S03]  /*9860*/  UMOV UR4, 0xffffffff ;  /* 0xffffffff00047882 */ /* 0x000fc60000000000 */
[----:B------:R-:W-:Y:S05]  /*9870*/  BRA.DIV UR4, `(.L_x_508) ;  /* 0x0000016604f47947 */ /* 0x000fea000b800000 */
[----:B------:R-:W0:Y:S04]  /*9880*/  SHFL.IDX PT, R3, R23, RZ, 0x1e1f ;  /* 0x001e1fff17037589 */ /* 0x000e2800000e0000 */
[----:B------:R-:W1:Y:S04]  /*9890*/  SHFL.IDX PT, R0, R22, RZ, 0x1e1f ;  /* 0x001e1fff16007589 */ /* 0x000e6800000e0000 */
[----:B------:R3:W4:Y:S04]  /*98a0*/  SHFL.IDX PT, R5, R25, RZ, 0x1e1f ;  /* 0x001e1fff19057589 */ /* 0x00072800000e0000 */
[----:B--2---:R3:W2:Y:S01]  /*98b0*/  SHFL.IDX PT, R14, R24, RZ, 0x1e1f ;  /* 0x001e1fff180e7589 */ /* 0x0046a200000e0000 */
[----:B0-----:R-:W-:-:S02]  /*98c0*/  IMAD.MOV.U32 R33, RZ, RZ, R3 ;  /* 0x000000ffff217224 */ /* 0x001fc400078e0003 */
[----:B-1-3--:R-:W-:-:S07]  /*98d0*/  IMAD.MOV.U32 R32, RZ, RZ, R0 ;  /* 0x000000ffff207224 */ /* 0x00afce00078e0000 */
.L_x_741:
[----:B------:R-:W3:Y:S01]  /*98e0*/  LDL R37, [R1+0xa4] ;  /* 0x0000a40001257983 */ /* 0x000ee20000100800 */
[----:B------:R-:W-:Y:S01]  /*98f0*/  ULDC UR4, c[0x0][0x448] ;  /* 0x0001120000047ab9 */ /* 0x000fe20000000800 */
[----:B------:R-:W-:Y:S01]  /*9900*/  BSSY B1, `(.L_x_509) ;  /* 0x0000040000017945 */ /* 0x000fe20003800000 */
[----:B------:R-:W-:Y:S01]  /*9910*/  IMAD R4, R111, UR4, RZ ;  /* 0x000000046f047c24 */ /* 0x000fe2000f8e02ff */
[----:B------:R-:W-:Y:S01]  /*9920*/  CS2R R8, SRZ ;  /* 0x0000000000087805 */ /* 0x000fe2000001ff00 */
[----:B--2---:R-:W-:Y:S01]  /*9930*/  IMAD.MOV.U32 R34, RZ, RZ, R14 ;  /* 0x000000ffff227224 */ /* 0x004fe200078e000e */
[----:B------:R-:W-:Y:S01]  /*9940*/  CS2R R10, SRZ ;  /* 0x00000000000a7805 */ /* 0x000fe2000001ff00 */
[----:B------:R-:W-:Y:S01]  /*9950*/  IMAD R0, R109, -0xc0, R4 ;  /* 0xffffff406d007824 */ /* 0x000fe200078e0204 */
[----:B------:R-:W-:Y:S01]  /*9960*/  ISETP.GE.AND P1, PT, R7, R4, PT ;  /* 0x000000040700720c */ /* 0x000fe20003f26270 */
[----:B----4-:R-:W-:Y:S01]  /*9970*/  IMAD.MOV.U32 R35, RZ, RZ, R5 ;  /* 0x000000ffff237224 */ /* 0x010fe200078e0005 */
[----:B------:R-:W-:-:S02]  /*9980*/  CS2R R4, SRZ ;  /* 0x0000000000047805 */ /* 0x000fc4000001ff00 */
[----:B------:R-:W-:Y:S02]  /*9990*/  CS2R R6, SRZ ;  /* 0x0000000000067805 */ /* 0x000fe4000001ff00 */
[----:B------:R-:W-:Y:S02]  /*99a0*/  VIMNMX R0, R0, 0xc0, PT ;  /* 0x000000c000007848 */ /* 0x000fe40003fe0100 */
[----:B------:R-:W-:Y:S02]  /*99b0*/  CS2R R12, SRZ ;  /* 0x00000000000c7805 */ /* 0x000fe4000001ff00 */
[----:B------:R-:W-:Y:S02]  /*99c0*/  CS2R R14, SRZ ;  /* 0x00000000000e7805 */ /* 0x000fe4000001ff00 */
[----:B------:R-:W-:Y:S02]  /*99d0*/  CS2R R20, SRZ ;  /* 0x0000000000147805 */ /* 0x000fe4000001ff00 */
[----:B------:R-:W-:-:S02]  /*99e0*/  ISETP.GE.AND P0, PT, R19, R0, PT ;  /* 0x000000001300720c */ /* 0x000fc40003f06270 */
[----:B------:R-:W-:Y:S02]  /*99f0*/  CS2R R22, SRZ ;  /* 0x0000000000167805 */ /* 0x000fe4000001ff00 */
[----:B------:R-:W-:Y:S02]  /*9a00*/  CS2R R24, SRZ ;  /* 0x0000000000187805 */ /* 0x000fe4000001ff00 */
[----:B------:R-:W-:Y:S02]  /*9a10*/  CS2R R26, SRZ ;  /* 0x00000000001a7805 */ /* 0x000fe4000001ff00 */
[----:B------:R-:W-:Y:S02]  /*9a20*/  CS2R R28, SRZ ;  /* 0x00000000001c7805 */ /* 0x000fe4000001ff00 */
[----:B------:R-:W-:Y:S02]  /*9a30*/  CS2R R30, SRZ ;  /* 0x00000000001e7805 */ /* 0x000fe4000001ff00 */
[----:B---3--:R-:W-:Y:S01]  /*9a40*/  LEA.HI R0, R37, R37, RZ, 0x1 ;  /* 0x0000002525007211 */ /* 0x008fe200078f08ff */
[----:B------:R-:W-:Y:S06]  /*9a50*/  @P1 BRA `(.L_x_510) ;  /* 0x0000000000a81947 */ /* 0x000fec0003800000 */
[----:B------:R-:W2:Y:S04]  /*9a60*/  LDL R39, [R1+0x68] ;  /* 0x0000680001277983 */ /* 0x000ea80000100800 */
[----:B------:R-:W3:Y:S01]  /*9a70*/  LDL R38, [R1+0x64] ;  /* 0x0000640001267983 */ /* 0x000ee20000100800 */
[C---:B------:R-:W-:Y:S01]  /*9a80*/  VIADD R3, R144.reuse, 0x10 ;  /* 0x0000001090037836 */ /* 0x040fe20000000000 */
[----:B------:R-:W-:Y:S01]  /*9a90*/  ULDC UR4, c[0x0][0x3f4] ;  /* 0x0000fd0000047ab9 */ /* 0x000fe20000000800 */
[C---:B------:R-:W-:Y:S01]  /*9aa0*/  VIADD R4, R144.reuse, 0x20 ;  /* 0x0000002090047836 */ /* 0x040fe20000000000 */
[----:B------:R-:W-:Y:S02]  /*9ab0*/  ISETP.GE.AND P1, PT, R144, UR4, PT ;  /* 0x0000000490007c0c */ /* 0x000fe4000bf26270 */
[----:B------:R-:W-:-:S02]  /*9ac0*/  CS2R R20, SRZ ;  /* 0x0000000000147805 */ /* 0x000fc4000001ff00 */
[----:B------:R-:W-:Y:S02]  /*9ad0*/  ISETP.GE.AND P2, PT, R3, UR4, PT ;  /* 0x0000000403007c0c */ /* 0x000fe4000bf46270 */
[----:B------:R-:W-:Y:S02]  /*9ae0*/  CS2R R22, SRZ ;  /* 0x0000000000167805 */ /* 0x000fe4000001ff00 */
[----:B------:R-:W-:Y:S02]  /*9af0*/  ISETP.GE.AND P3, PT, R4, UR4, PT ;  /* 0x0000000404007c0c */ /* 0x000fe4000bf66270 */
[----:B------:R-:W-:Y:S02]  /*9b00*/  CS2R R24, SRZ ;  /* 0x0000000000187805 */ /* 0x000fe4000001ff00 */
[----:B------:R-:W-:Y:S02]  /*9b10*/  CS2R R26, SRZ ;  /* 0x00000000001a7805 */ /* 0x000fe4000001ff00 */
[----:B------:R-:W-:Y:S01]  /*9b20*/  CS2R R10, SRZ ;  /* 0x00000000000a7805 */ /* 0x000fe2000001ff00 */
[----:B------:R-:W-:Y:S01]  /*9b30*/  @!P1 IMAD.WIDE R12, R144, 0x2, R32 ;  /* 0x00000002900c9825 */ /* 0x000fe200078e0220 */
[----:B------:R-:W-:-:S02]  /*9b40*/  CS2R R28, SRZ ;  /* 0x00000000001c7805 */ /* 0x000fc4000001ff00 */
[----:B------:R-:W-:Y:S02]  /*9b50*/  CS2R R30, SRZ ;  /* 0x00000000001e7805 */ /* 0x000fe4000001ff00 */
[----:B------:R-:W-:Y:S01]  /*9b60*/  CS2R R14, SRZ ;  /* 0x00000000000e7805 */ /* 0x000fe2000001ff00 */
[----:B------:R0:W5:Y:S02]  /*9b70*/  @!P1 LD.E.128 R20, desc[UR60][R12.64] ;  /* 0x0000003c0c149980 */ /* 0x000164000c101d00 */
[----:B0-----:R-:W-:Y:S01]  /*9b80*/  CS2R R12, SRZ ;  /* 0x00000000000c7805 */ /* 0x001fe2000001ff00 */
[C---:B--2---:R-:W-:Y:S02]  /*9b90*/  IMAD.IADD R5, R156.reuse, 0x1, R39 ;  /* 0x000000019c057824 */ /* 0x044fe400078e0227 */
[----:B---3--:R-:W-:-:S03]  /*9ba0*/  IMAD.IADD R3, R156, 0x1, R38 ;  /* 0x000000019c037824 */ /* 0x008fc600078e0226 */
[----:B------:R-:W-:Y:S02]  /*9bb0*/  SHF.R.S32.HI R6, RZ, 0x1f, R5 ;  /* 0x0000001fff067819 */ /* 0x000fe40000011405 */
[----:B------:R-:W-:Y:S02]  /*9bc0*/  SHF.R.S32.HI R4, RZ, 0x1f, R3 ;  /* 0x0000001fff047819 */ /* 0x000fe40000011403 */
[----:B------:R-:W-:Y:S02]  /*9bd0*/  LEA.HI R6, R6, R5, RZ, 0x3 ;  /* 0x0000000506067211 */ /* 0x000fe400078f18ff */
[----:B------:R-:W-:Y:S02]  /*9be0*/  LEA.HI R3, R4, R3, RZ, 0x3 ;  /* 0x0000000304037211 */ /* 0x000fe400078f18ff */
[----:B------:R-:W-:Y:S02]  /*9bf0*/  SHF.R.S32.HI R8, RZ, 0x3, R6 ;  /* 0x00000003ff087819 */ /* 0x000fe40000011406 */
[----:B------:R-:W-:-:S03]  /*9c00*/  SHF.R.S32.HI R43, RZ, 0x3, R3 ;  /* 0x00000003ff2b7819 */ /* 0x000fc60000011403 */
[----:B------:R-:W-:Y:S02]  /*9c10*/  @!P2 IMAD.SHL.U32 R3, R8, 0x8, RZ ;  /* 0x000000080803a824 */ /* 0x000fe400078e00ff */
[----:B------:R-:W-:Y:S01]  /*9c20*/  @!P3 IMAD.SHL.U32 R43, R43, 0x8, RZ ;  /* 0x000000082b2bb824 */ /* 0x000fe200078e00ff */
[----:B------:R-:W-:Y:S01]  /*9c30*/  CS2R R4, SRZ ;  /* 0x0000000000047805 */ /* 0x000fe2000001ff00 */
[--C-:B------:R-:W-:Y:S01]  /*9c40*/  @!P2 IMAD.WIDE R38, R3, 0x2, R32.reuse ;  /* 0x000000020326a825 */ /* 0x100fe200078e0220 */
[----:B------:R-:W-:Y:S02]  /*9c50*/  CS2R R6, SRZ ;  /* 0x0000000000067805 */ /* 0x000fe4000001ff00 */
[----:B------:R-:W-:Y:S01]  /*9c60*/  CS2R R8, SRZ ;  /* 0x0000000000087805 */ /* 0x000fe2000001ff00 */
[----:B------:R-:W-:Y:S01]  /*9c70*/  @!P3 IMAD.WIDE R40, R43, 0x2, R32 ;  /* 0x000000022b28b825 */ /* 0x000fe200078e0220 */
[----:B------:R0:W5:Y:S03]  /*9c80*/  @!P2 LD.E.128 R24, desc[UR60][R38.64] ;  /* 0x0000003c2618a980 */ /* 0x000166000c101d00 */
[--C-:B------:R-:W-:Y:S01]  /*9c90*/  @!P2 IMAD.WIDE R32, R3, 0x2, R34.reuse ;  /* 0x000000020320a825 */ /* 0x100fe200078e0222 */
[----:B------:R0:W5:Y:S03]  /*9ca0*/  @!P3 LD.E.128 R28, desc[UR60][R40.64] ;  /* 0x0000003c281cb980 */ /* 0x000166000c101d00 */
[--C-:B------:R-:W-:Y:S01]  /*9cb0*/  @!P3 IMAD.WIDE R42, R43, 0x2, R34.reuse ;  /* 0x000000022b2ab825 */ /* 0x100fe200078e0222 */
[----:B------:R0:W5:Y:S03]  /*9cc0*/  @!P2 LD.E.128 R8, desc[UR60][R32.64] ;  /* 0x0000003c2008a980 */ /* 0x000166000c101d00 */
[----:B------:R-:W-:Y:S01]  /*9cd0*/  @!P1 IMAD.WIDE R34, R144, 0x2, R34 ;  /* 0x0000000290229825 */ /* 0x000fe200078e0222 */
[----:B------:R0:W5:Y:S04]  /*9ce0*/  @!P3 LD.E.128 R12, desc[UR60][R42.64] ;  /* 0x0000003c2a0cb980 */ /* 0x000168000c101d00 */
[----:B------:R0:W5:Y:S02]  /*9cf0*/  @!P1 LD.E.128 R4, desc[UR60][R34.64] ;  /* 0x0000003c22049980 */ /* 0x000164000c101d00 */
.L_x_510:
[----:B------:R-:W-:Y:S05]  /*9d00*/  BSYNC B1 ;  /* 0x0000000000017941 */ /* 0x000fea0003800000 */
.L_x_509:
[----:B------:R-:W-:Y:S01]  /*9d10*/  LOP3.LUT R0, R0, 0xfffffffe, RZ, 0xc0, !PT ;  /* 0xfffffffe00007812 */ /* 0x000fe200078ec0ff */
[----:B-----5:R-:W-:Y:S01]  /*9d20*/  IMAD.MOV.U32 R3, RZ, RZ, R4 ;  /* 0x000000ffff037224 */ /* 0x020fe200078e0004 */
[----:B------:R-:W-:Y:S01]  /*9d30*/  BSSY B1, `(.L_x_511) ;  /* 0x0000031000017945 */ /* 0x000fe20003800000 */
[----:B0-----:R-:W-:Y:S02]  /*9d40*/  IMAD.MOV.U32 R32, RZ, RZ, R5 ;  /* 0x000000ffff207224 */ /* 0x001fe400078e0005 */
        /* <DEDUP_REMOVED lines=23> */
[----:B------:R-:W-:-:S02]  /*9ec0*/  IMAD.MOV.U32 R34, RZ, RZ, R21 ;  /* 0x000000ffff227224 */ /* 0x000fc400078e0015 */
        /* <DEDUP_REMOVED lines=23> */
.L_x_742:
[----:B------:R-:W-:Y:S05]  /*a040*/  BSYNC B1 ;  /* 0x0000000000017941 */ /* 0x000fea0003800000 */
.L_x_511:
[----:B------:R-:W-:Y:S02]  /*a050*/  PRMT R47, R0, 0x7610, R47 ;  /* 0x00007610002f7816 */ /* 0x000fe4000000002f */
[----:B------:R-:W-:Y:S01]  /*a060*/  PRMT R48, R32, 0x7610, R48 ;  /* 0x0000761020307816 */ /* 0x000fe20000000030 */
[----:B------:R-:W-:Y:S06]  /*a070*/  @P0 BRA `(.L_x_497) ;  /* 0x0000001400880947 */ /* 0x000fec0003800000 */
[----:B------:R1:W5:Y:S01]  /*a080*/  LDL R76, [R1+0x54] ;  /* 0x00005400014c7983 */ /* 0x0003620000100800 */
[----:B0-----:R-:W0:Y:S03]  /*a090*/  LDC R3, c[0x0][0x3f4] ;  /* 0x0000fd00ff037b82 */ /* 0x001e260000000800 */
[----:B------:R1:W5:Y:S04]  /*a0a0*/  LDL R75, [R1+0xc8] ;  /* 0x0000c800014b7983 */ /* 0x0003680000100800 */
[----:B------:R1:W5:Y:S04]  /*a0b0*/  LDL R73, [R1+0x5c] ;  /* 0x00005c0001497983 */ /* 0x0003680000100800 */
[----:B------:R1:W5:Y:S01]  /*a0c0*/  LDL R71, [R1+0x58] ;  /* 0x0000580001477983 */ /* 0x0003620000100800 */
[C---:B------:R-:W-:Y:S01]  /*a0d0*/  VIADD R0, R144.reuse, 0x10 ;  /* 0x0000001090007836 */ /* 0x040fe20000000000 */
[----:B------:R-:W-:Y:S01]  /*a0e0*/  BSSY B1, `(.L_x_513) ;  /* 0x0000073000017945 */ /* 0x000fe20003800000 */
[C---:B------:R-:W-:Y:S01]  /*a0f0*/  VIADD R32, R144.reuse, 0x20 ;  /* 0x0000002090207836 */ /* 0x040fe20000000000 */
[----:B0-----:R-:W-:-:S02]  /*a100*/  ISETP.GE.AND P0, PT, R144, R3, PT ;  /* 0x000000039000720c */ /* 0x001fc40003f06270 */
[-C--:B------:R-:W-:Y:S02]  /*a110*/  ISETP.GE.AND P1, PT, R0, R3.reuse, PT ;  /* 0x000000030000720c */ /* 0x080fe40003f26270 */
[----:B------:R-:W-:-:S09]  /*a120*/  ISETP.GE.AND P2, PT, R32, R3, PT ;  /* 0x000000032000720c */ /* 0x000fd20003f46270 */
[----:B-1----:R-:W-:Y:S05]  /*a130*/  @P0 BRA `(.L_x_514) ;  /* 0x0000000400b40947 */ /* 0x002fea0003800000 */
[----:B------:R-:W-:Y:S02]  /*a140*/  LEA.HI R0, R36, R36, RZ, 0x1 ;  /* 0x0000002424007211 */ /* 0x000fe400078f08ff */
[----:B-----5:R-:W-:Y:S02]  /*a150*/  LOP3.LUT R32, R76, 0x18, R144, 0xf8, !PT ;  /* 0x000000184c207812 */ /* 0x020fe400078ef890 */
[----:B------:R-:W-:Y:S02]  /*a160*/  LOP3.LUT R33, R0, 0xfffffffe, RZ, 0xc0, !PT ;  /* 0xfffffffe00217812 */ /* 0x000fe400078ec0ff */
[----:B------:R-:W-:Y:S02]  /*a170*/  LOP3.LUT R32, R32, R71, RZ, 0x3c, !PT ;  /* 0x0000004720207212 */ /* 0x000fe400078e3cff */
[----:B------:R-:W-:Y:S01]  /*a180*/  SHF.R.U64 R65, R4, 0x10, R5 ;  /* 0x0000001004417819 */ /* 0x000fe20000001205 */
[----:B------:R-:W-:Y:S01]  /*a190*/  IMAD.IADD R0, R36, 0x1, -R33 ;  /* 0x0000000124007824 */ /* 0x000fe200078e0a21 */
[----:B------:R-:W-:Y:S01]  /*a1a0*/  SHF.R.U64 R63, R20, 0x10, R21 ;  /* 0x00000010143f7819 */ /* 0x000fe20000001215 */
[----:B------:R-:W-:Y:S01]  /*a1b0*/  IMAD.IADD R34, R73, 0x1, R32 ;  /* 0x0000000149227824 */ /* 0x000fe200078e0220 */
[----:B------:R-:W-:-:S02]  /*a1c0*/  SHF.R.U64 R20, R22, 0x10, R23 ;  /* 0x0000001016147819 */ /* 0x000fc40000001217 */
[----:B------:R-:W-:Y:S02]  /*a1d0*/  LEA.HI R0, R3, R0, RZ, 0x1d ;  /* 0x0000000003007211 */ /* 0x000fe400078fe8ff */
[----:B------:R-:W-:Y:S02]  /*a1e0*/  SHF.R.U32.HI R23, RZ, 0x10, R23 ;  /* 0x00000010ff177819 */ /* 0x000fe40000011617 */
[----:B------:R-:W-:Y:S02]  /*a1f0*/  SHF.R.S32.HI R33, RZ, 0x1f, R0 ;  /* 0x0000001fff217819 */ /* 0x000fe40000011400 */
[----:B------:R-:W-:Y:S02]  /*a200*/  PRMT R65, R57, 0x5410, R65 ;  /* 0x0000541039417816 */ /* 0x000fe40000000041 */
[----:B------:R-:W-:Y:S01]  /*a210*/  LEA.HI R33, R33, R0, RZ, 0x2 ;  /* 0x0000000021217211 */ /* 0x000fe200078f10ff */
[----:B------:R-:W-:Y:S01]  /*a220*/  IMAD.SHL.U32 R0, R0, 0x8, RZ ;  /* 0x0000000800007824 */ /* 0x000fe200078e00ff */
[----:B------:R-:W-:Y:S01]  /*a230*/  SHF.R.U32.HI R67, RZ, 0x10, R5 ;  /* 0x00000010ff437819 */ /* 0x000fe20000011605 */
[----:B------:R-:W-:Y:S01]  /*a240*/  IMAD.U32 R68, R65, 0x10000, RZ ;  /* 0x0001000041447824 */ /* 0x000fe200078e00ff */
[----:B------:R-:W-:-:S02]  /*a250*/  SHF.R.S32.HI R33, RZ, 0x2, R33 ;  /* 0x00000002ff217819 */ /* 0x000fc40000011421 */
[----:B------:R-:W-:Y:S01]  /*a260*/  LOP3.LUT R32, R76, 0x18, R0, 0xf8, !PT ;  /* 0x000000184c207812 */ /* 0x000fe200078ef800 */
[----:B------:R-:W-:Y:S01]  /*a270*/  IMAD R0, R34, 0x2, R75 ;  /* 0x0000000222007824 */ /* 0x000fe200078e024b */
[----:B------:R-:W-:Y:S01]  /*a280*/  PRMT R63, R59, 0x5410, R63 ;  /* 0x000054103b3f7816 */ /* 0x000fe2000000003f */
[----:B------:R-:W-:Y:S01]  /*a290*/  IMAD R33, R33, 0x1800, R73 ;  /* 0x0000180021217824 */ /* 0x000fe200078e0249 */
[----:B------:R-:W-:Y:S02]  /*a2a0*/  LOP3.LUT R32, R32, R71, RZ, 0x3c, !PT ;  /* 0x0000004720207212 */ /* 0x000fe400078e3cff */
[----:B------:R-:W-:Y:S02]  /*a2b0*/  SHF.R.U64 R22, R6, 0x10, R7 ;  /* 0x0000001006167819 */ /* 0x000fe40000001207 */
[----:B------:R-:W-:Y:S01]  /*a2c0*/  PRMT R5, R60, 0x5410, R23 ;  /* 0x000054103c057816 */ /* 0x000fe20000000017 */
[----:B------:R-:W-:Y:S01]  /*a2d0*/  IMAD.IADD R37, R33, 0x1, R32 ;  /* 0x0000000121257824 */ /* 0x000fe200078e0220 */
[----:B------:R-:W-:Y:S01]  /*a2e0*/  SHF.R.U32.HI R64, RZ, 0x10, R21 ;  /* 0x00000010ff407819 */ /* 0x000fe20000011615 */
[----:B------:R-:W0:Y:S01]  /*a2f0*/  LDS.128 R32, [R0] ;  /* 0x0000000000207984 */ /* 0x000e220000000c00 */
[----:B------:R-:W-:Y:S01]  /*a300*/  SHF.R.U32.HI R6, RZ, 0x10, R7 ;  /* 0x00000010ff067819 */ /* 0x000fe20000011607 */
[----:B------:R-:W-:Y:S01]  /*a310*/  IMAD R40, R37, 0x2, R16 ;  /* 0x0000000225287824 */ /* 0x000fe200078e0210 */
[----:B------:R-:W-:-:S02]  /*a320*/  PRMT R67, R58, 0x5410, R67 ;  /* 0x000054103a437816 */ /* 0x000fc40000000043 */
[----:B------:R-:W-:Y:S02]  /*a330*/  PRMT R64, R43, 0x5432, R64 ;  /* 0x000054322b407816 */ /* 0x000fe40000000040 */
[----:B------:R-:W1:Y:S01]  /*a340*/  LDS.128 R36, [R40+0xda00] ;  /* 0x00da000028247984 */ /* 0x000e620000000c00 */
[----:B------:R-:W-:Y:S01]  /*a350*/  PRMT R6, R42, 0x5432, R6 ;  /* 0x000054322a067816 */ /* 0x000fe20000000006 */
[----:B------:R-:W-:Y:S01]  /*a360*/  IMAD.U32 R70, R67, 0x10000, RZ ;  /* 0x0001000043467824 */ /* 0x000fe200078e00ff */
[----:B------:R-:W-:Y:S02]  /*a370*/  LOP3.LUT R65, R65, 0xffff0000, RZ, 0xc0, !PT ;  /* 0xffff000041417812 */ /* 0x000fe400078ec0ff */
[----:B------:R-:W-:Y:S01]  /*a380*/  LOP3.LUT R67, R67, 0xffff0000, RZ, 0xc0, !PT ;  /* 0xffff000043437812 */ /* 0x000fe200078ec0ff */
[----:B------:R-:W-:Y:S01]  /*a390*/  IMAD.U32 R69, R6, 0x10000, RZ ;  /* 0x0001000006457824 */ /* 0x000fe200078e00ff */
[----:B------:R-:W-:Y:S02]  /*a3a0*/  PRMT R20, R44, 0x5432, R20 ;  /* 0x000054322c147816 */ /* 0x000fe40000000014 */
[----:B------:R-:W-:Y:S01]  /*a3b0*/  PRMT R22, R41, 0x5432, R22 ;  /* 0x0000543229167816 */ /* 0x000fe20000000016 */
[C---:B0-----:R-:W-:Y:S01]  /*a3c0*/  IMAD.U32 R57, R32.reuse, 0x10000, RZ ;  /* 0x0001000020397824 */ /* 0x041fe200078e00ff */
[----:B------:R-:W-:Y:S01]  /*a3d0*/  LOP3.LUT R58, R32, 0xffff0000, RZ, 0xc0, !PT ;  /* 0xffff0000203a7812 */ /* 0x000fe200078ec0ff */
[----:B------:R-:W-:Y:S01]  /*a3e0*/  IMAD.U32 R32, R63, 0x10000, RZ ;  /* 0x000100003f207824 */ /* 0x000fe200078e00ff */
[C---:B------:R-:W-:Y:S01]  /*a3f0*/  LOP3.LUT R4, R34.reuse, 0xffff0000, RZ, 0xc0, !PT ;  /* 0xffff000022047812 */ /* 0x040fe200078ec0ff */
[----:B------:R-:W-:Y:S01]  /*a400*/  IMAD.U32 R7, R34, 0x10000, RZ ;  /* 0x0001000022077824 */ /* 0x000fe200078e00ff */
[C---:B------:R-:W-:Y:S01]  /*a410*/  LOP3.LUT R34, R35.reuse, 0xffff0000, RZ, 0xc0, !PT ;  /* 0xffff000023227812 */ /* 0x040fe200078ec0ff */
[----:B------:R-:W-:Y:S01]  /*a420*/  IMAD.U32 R60, R35, 0x10000, RZ ;  /* 0x00010000233c7824 */ /* 0x000fe200078e00ff */
[C---:B-1----:R-:W-:Y:S01]  /*a430*/  LOP3.LUT R35, R36.reuse, 0xffff0000, RZ, 0xc0, !PT ;  /* 0xffff000024237812 */ /* 0x042fe200078ec0ff */
[----:B------:R-:W-:Y:S01]  /*a440*/  IMAD.U32 R23, R36, 0x10000, RZ ;  /* 0x0001000024177824 */ /* 0x000fe200078e00ff */
[C---:B------:R-:W-:Y:S01]  /*a450*/  LOP3.LUT R36, R37.reuse, 0xffff0000, RZ, 0xc0, !PT ;  /* 0xffff000025247812 */ /* 0x040fe200078ec0ff */
[----:B------:R-:W-:Y:S01]  /*a460*/  IMAD.U32 R61, R37, 0x10000, RZ ;  /* 0x00010000253d7824 */ /* 0x000fe200078e00ff */
[C---:B------:R-:W-:Y:S01]  /*a470*/  LOP3.LUT R21, R38.reuse, 0xffff0000, RZ, 0xc0, !PT ;  /* 0xffff000026157812 */ /* 0x040fe200078ec0ff */
[C---:B------:R-:W-:Y:S01]  /*a480*/  FMUL.FTZ R66, R23.reuse, R68 ;  /* 0x0000004417427220 */ /* 0x040fe20000410000 */
[-C--:B------:R-:W-:Y:S01]  /*a490*/  FMUL.FTZ R72, R23, R32.reuse ;  /* 0x0000002017487220 */ /* 0x080fe20000410000 */
[----:B------:R-:W-:Y:S01]  /*a4a0*/  IMAD.U32 R62, R39, 0x10000, RZ ;  /* 0x00010000273e7824 */ /* 0x000fe200078e00ff */
[----:B------:R-:W-:Y:S01]  /*a4b0*/  LOP3.LUT R63, R63, 0xffff0000, RZ, 0xc0, !PT ;  /* 0xffff00003f3f7812 */ /* 0x000fe200078ec0ff */
[----:B------:R-:W-:Y:S01]  /*a4c0*/  FFMA.FTZ R23, R57, R32, -R66 ;  /* 0x0000002039177223 */ /* 0x000fe20000010842 */
[----:B------:R-:W-:Y:S01]  /*a4d0*/  IMAD.U32 R37, R38, 0x10000, RZ ;  /* 0x0001000026257824 */ /* 0x000fe200078e00ff */
[----:B------:R-:W-:Y:S01]  /*a4e0*/  LOP3.LUT R38, R39, 0xffff0000, RZ, 0xc0, !PT ;  /* 0xffff000027267812 */ /* 0x000fe200078ec0ff */
[----:B------:R-:W-:-:S02]  /*a4f0*/  IMAD.U32 R66, R64, 0x10000, RZ ;  /* 0x0001000040427824 */ /* 0x000fc400078e00ff */
[----:B------:R-:W-:Y:S01]  /*a500*/  FFMA.FTZ R32, R57, R68, R72 ;  /* 0x0000004439207223 */ /* 0x000fe20000010048 */
[----:B------:R-:W-:Y:S02]  /*a510*/  IMAD.U32 R39, R5, 0x10000, RZ ;  /* 0x0001000005277824 */ /* 0x000fe400078e00ff */
[----:B------:R-:W-:Y:S01]  /*a520*/  FMUL.FTZ R57, R62, R69 ;  /* 0x000000453e397220 */ /* 0x000fe20000410000 */
[----:B------:R-:W-:Y:S02]  /*a530*/  IMAD.U32 R59, R33, 0x10000, RZ ;  /* 0x00010000213b7824 */ /* 0x000fe400078e00ff */
[C---:B------:R-:W-:Y:S01]  /*a540*/  FMUL.FTZ R68, R61.reuse, R66 ;  /* 0x000000423d447220 */ /* 0x040fe20000410000 */
[----:B------:R-:W-:Y:S01]  /*a550*/  LOP3.LUT R64, R64, 0xffff0000, RZ, 0xc0, !PT ;  /* 0xffff000040407812 */ /* 0x000fe200078ec0ff */
[-C--:B------:R-:W-:Y:S01]  /*a560*/  FMUL.FTZ R62, R62, R39.reuse ;  /* 0x000000273e3e7220 */ /* 0x080fe20000410000 */
[-C--:B------:R-:W-:Y:S01]  /*a570*/  FMUL.FTZ R74, R61, R70.reuse ;  /* 0x000000463d4a7220 */ /* 0x080fe20000410000 */
[----:B------:R-:W-:Y:S01]  /*a580*/  FFMA.FTZ R68, R59, R70, R68 ;  /* 0x000000463b447223 */ /* 0x000fe20000010044 */
[----:B------:R-:W-:Y:S01]  /*a590*/  FFMA.FTZ R57, R60, R39, -R57 ;  /* 0x000000273c397223 */ /* 0x000fe20000010839 */
[----:B------:R-:W-:Y:S01]  /*a5a0*/  LOP3.LUT R33, R33, 0xffff0000, RZ, 0xc0, !PT ;  /* 0xffff000021217812 */ /* 0x000fe200078ec0ff */
[C---:B------:R-:W-:Y:S01]  /*a5b0*/  FMUL.FTZ R39, R35.reuse, R65 ;  /* 0x0000004123277220 */ /* 0x040fe20000410000 */
[----:B------:R-:W-:Y:S01]  /*a5c0*/  FMUL.FTZ R70, R36, R67 ;  /* 0x0000004324467220 */ /* 0x000fe20000410000 */
[----:B------:R-:W-:Y:S01]  /*a5d0*/  FFMA.FTZ R69, R60, R69, R62 ;  /* 0x000000453c457223 */ /* 0x000fe2000001003e */
[----:B------:R-:W-:Y:S01]  /*a5e0*/  FMUL.FTZ R35, R35, R63 ;  /* 0x0000003f23237220 */ /* 0x000fe20000410000 */
[----:B------:R-:W-:Y:S01]  /*a5f0*/  FMUL.FTZ R36, R36, R64 ;  /* 0x0000004024247220 */ /* 0x000fe20000410000 */
[----:B------:R-:W-:-:S02]  /*a600*/  IMAD.U32 R62, R22, 0x10000, RZ ;  /* 0x00010000163e7824 */ /* 0x000fc400078e00ff */
[----:B------:R-:W-:Y:S01]  /*a610*/  FFMA.FTZ R74, R59, R66, -R74 ;  /* 0x000000423b4a7223 */ /* 0x000fe2000001084a */
[----:B------:R-:W-:Y:S02]  /*a620*/  IMAD.U32 R60, R20, 0x10000, RZ ;  /* 0x00010000143c7824 */ /* 0x000fe400078e00ff */
[C---:B------:R-:W-:Y:S01]  /*a630*/  FFMA.FTZ R66, R58.reuse, R63, -R39 ;  /* 0x0000003f3a427223 */ /* 0x040fe20000010827 */
[----:B------:R-:W-:Y:S01]  /*a640*/  FFMA.FTZ R35, R58, R65, R35 ;  /* 0x000000413a237223 */ /* 0x000fe20000010023 */
[----:B------:R-:W-:Y:S01]  /*a650*/  FFMA.FTZ R67, R33, R67, R36 ;  /* 0x0000004321437223 */ /* 0x000fe20000010024 */
[----:B------:R-:W-:Y:S01]  /*a660*/  FMUL.FTZ R58, R37, R62 ;  /* 0x0000003e253a7220 */ /* 0x000fe20000410000 */
[----:B------:R-:W-:Y:S01]  /*a670*/  FFMA.FTZ R39, R33, R64, -R70 ;  /* 0x0000004021277223 */ /* 0x000fe20000010846 */
[-C--:B------:R-:W-:Y:S01]  /*a680*/  FMUL.FTZ R36, R37, R60.reuse ;  /* 0x0000003c25247220 */ /* 0x080fe20000410000 */
[----:B------:R-:W-:Y:S01]  /*a690*/  LOP3.LUT R22, R22, 0xffff0000, RZ, 0xc0, !PT ;  /* 0xffff000016167812 */ /* 0x000fe200078ec0ff */
[C---:B------:R-:W-:Y:S01]  /*a6a0*/  FFMA.FTZ R58, R7.reuse, R60, -R58 ;  /* 0x0000003c073a7223 */ /* 0x040fe2000001083a */
[----:B------:R-:W-:Y:S01]  /*a6b0*/  LOP3.LUT R33, R6, 0xffff0000, RZ, 0xc0, !PT ;  /* 0xffff000006217812 */ /* 0x000fe200078ec0ff */
[----:B------:R-:W-:Y:S01]  /*a6c0*/  FFMA.FTZ R36, R7, R62, R36 ;  /* 0x0000003e07247223 */ /* 0x000fe20000010024 */
[----:B------:R-:W-:Y:S01]  /*a6d0*/  LOP3.LUT R20, R20, 0xffff0000, RZ, 0xc0, !PT ;  /* 0xffff000014147812 */ /* 0x000fe200078ec0ff */
[----:B------:R-:W-:Y:S01]  /*a6e0*/  FMUL.FTZ R7, R21, R22 ;  /* 0x0000001615077220 */ /* 0x000fe20000410000 */
[----:B------:R-:W-:Y:S01]  /*a6f0*/  LOP3.LUT R5, R5, 0xffff0000, RZ, 0xc0, !PT ;  /* 0xffff000005057812 */ /* 0x000fe200078ec0ff */
[----:B------:R-:W-:-:S02]  /*a700*/  FMUL.FTZ R59, R38, R33 ;  /* 0x00000021263b7220 */ /* 0x000fc40000410000 */
[-C--:B------:R-:W-:Y:S01]  /*a710*/  FMUL.FTZ R21, R21, R20.reuse ;  /* 0x0000001415157220 */ /* 0x080fe20000410000 */
[----:B------:R-:W-:Y:S01]  /*a720*/  FFMA.FTZ R7, R4, R20, -R7 ;  /* 0x0000001404077223 */ /* 0x000fe20000010807 */
[-C--:B------:R-:W-:Y:S01]  /*a730*/  FMUL.FTZ R6, R38, R5.reuse ;  /* 0x0000000526067220 */ /* 0x080fe20000410000 */
[----:B------:R-:W-:Y:S01]  /*a740*/  FFMA.FTZ R38, R34, R5, -R59 ;  /* 0x0000000522267223 */ /* 0x000fe2000001083b */
[----:B------:R-:W-:Y:S01]  /*a750*/  FFMA.FTZ R37, R4, R22, R21 ;  /* 0x0000001604257223 */ /* 0x000fe20000010015 */
[----:B------:R-:W-:Y:S01]  /*a760*/  F2FP.BF16.F32.PACK_AB R4, R66, R23 ;  /* 0x000000174204723e */ /* 0x000fe200000010ff */
[----:B------:R-:W-:Y:S01]  /*a770*/  FFMA.FTZ R34, R34, R33, R6 ;  /* 0x0000002122227223 */ /* 0x000fe20000010006 */
[----:B------:R-:W-:Y:S02]  /*a780*/  F2FP.BF16.F32.PACK_AB R6, R7, R58 ;  /* 0x0000003a0706723e */ /* 0x000fe400000010ff */
[----:B------:R-:W-:Y:S02]  /*a790*/  F2FP.BF16.F32.PACK_AB R5, R39, R74 ;  /* 0x0000004a2705723e */ /* 0x000fe400000010ff */
[----:B------:R-:W-:-:S02]  /*a7a0*/  F2FP.BF16.F32.PACK_AB R7, R38, R57 ;  /* 0x000000392607723e */ /* 0x000fc400000010ff */
[----:B------:R-:W-:Y:S02]  /*a7b0*/  F2FP.BF16.F32.PACK_AB R20, R35, R32 ;  /* 0x000000202314723e */ /* 0x000fe400000010ff */
[----:B------:R-:W-:Y:S01]  /*a7c0*/  F2FP.BF16.F32.PACK_AB R21, R67, R68 ;  /* 0x000000444315723e */ /* 0x000fe200000010ff */
[----:B------:R0:W-:Y:S01]  /*a7d0*/  STS.128 [R0], R4 ;  /* 0x0000000400007388 */ /* 0x0001e20000000c00 */
[----:B------:R-:W-:Y:S02]  /*a7e0*/  F2FP.BF16.F32.PACK_AB R22, R37, R36 ;  /* 0x000000242516723e */ /* 0x000fe400000010ff */
[----:B------:R-:W-:-:S05]  /*a7f0*/  F2FP.BF16.F32.PACK_AB R23, R34, R69 ;  /* 0x000000452217723e */ /* 0x000fca00000010ff */
[----:B------:R0:W-:Y:S02]  /*a800*/  STS.128 [R40+0xda00], R20 ;  /* 0x00da001428007388 */ /* 0x0001e40000000c00 */
.L_x_514:
[----:B------:R-:W-:Y:S05]  /*a810*/  BSYNC B1 ;  /* 0x0000000000017941 */ /* 0x000fea0003800000 */
.L_x_513:
[----:B------:R-:W-:Y:S04]  /*a820*/  BSSY B1, `(.L_x_515) ;  /* 0x0000074000017945 */ /* 0x000fe80003800000 */
[----:B------:R-:W-:Y:S05]  /*a830*/  @P1 BRA `(.L_x_516) ;  /* 0x0000000400c81947 */ /* 0x000fea0003800000 */
[----:B0-----:R-:W2:Y:S01]  /*a840*/  LDL R0, [R1+0x68] ;  /* 0x0000680001007983 */ /* 0x001ea20000100800 */
[--C-:B------:R-:W-:Y:S02]  /*a850*/  SHF.R.U64 R35, R24, 0x10, R25.reuse ;  /* 0x0000001018237819 */ /* 0x100fe40000001219 */
[----:B------:R-:W-:Y:S02]  /*a860*/  SHF.R.U32.HI R24, RZ, 0x10, R25 ;  /* 0x00000010ff187819 */ /* 0x000fe40000011619 */
[----:B------:R-:W-:Y:S02]  /*a870*/  SHF.R.U64 R25, R8, 0x10, R9 ;  /* 0x0000001008197819 */ /* 0x000fe40000001209 */
[----:B------:R-:W-:Y:S02]  /*a880*/  SHF.R.U64 R33, R26, 0x10, R27 ;  /* 0x000000101a217819 */ /* 0x000fe4000000121b */
[----:B------:R-:W-:Y:S02]  /*a890*/  PRMT R52, R52, 0x5410, R25 ;  /* 0x0000541034347816 */ /* 0x000fe40000000019 */
[----:B------:R-:W-:-:S02]  /*a8a0*/  SHF.R.U32.HI R8, RZ, 0x10, R9 ;  /* 0x00000010ff087819 */ /* 0x000fc40000011609 */
[----:B------:R-:W-:Y:S01]  /*a8b0*/  PRMT R56, R56, 0x5410, R35 ;  /* 0x0000541038387816 */ /* 0x000fe20000000023 */
[----:B------:R-:W-:Y:S01]  /*a8c0*/  IMAD.U32 R35, R52, 0x10000, RZ ;  /* 0x0001000034237824 */ /* 0x000fe200078e00ff */
[----:B------:R-:W-:Y:S02]  /*a8d0*/  PRMT R55, R55, 0x5410, R24 ;  /* 0x0000541037377816 */ /* 0x000fe40000000018 */
[----:B------:R-:W-:Y:S01]  /*a8e0*/  PRMT R54, R54, 0x5410, R33 ;  /* 0x0000541036367816 */ /* 0x000fe20000000021 */
[----:B------:R-:W-:Y:S01]  /*a8f0*/  IMAD.U32 R33, R56, 0x10000, RZ ;  /* 0x0001000038217824 */ /* 0x000fe200078e00ff */
[----:B------:R-:W-:Y:S02]  /*a900*/  PRMT R51, R51, 0x5410, R8 ;  /* 0x0000541033337816 */ /* 0x000fe40000000008 */
[----:B------:R-:W-:Y:S02]  /*a910*/  LOP3.LUT R37, R52, 0xffff0000, RZ, 0xc0, !PT ;  /* 0xffff000034257812 */ /* 0x000fe400078ec0ff */
[----:B------:R-:W-:-:S02]  /*a920*/  SHF.R.U64 R9, R10, 0x10, R11 ;  /* 0x000000100a097819 */ /* 0x000fc4000000120b */
[----:B------:R-:W-:Y:S02]  /*a930*/  SHF.R.U32.HI R10, RZ, 0x10, R11 ;  /* 0x00000010ff0a7819 */ /* 0x000fe4000001160b */
[----:B------:R-:W-:Y:S02]  /*a940*/  PRMT R50, R50, 0x5410, R9 ;  /* 0x0000541032327816 */ /* 0x000fe40000000009 */
[----:B------:R-:W-:Y:S02]  /*a950*/  SHF.R.U32.HI R26, RZ, 0x10, R27 ;  /* 0x00000010ff1a7819 */ /* 0x000fe4000001161b */
[----:B------:R-:W-:Y:S02]  /*a960*/  PRMT R49, R49, 0x5410, R10 ;  /* 0x0000541031317816 */ /* 0x000fe4000000000a */
[----:B------:R-:W-:Y:S01]  /*a970*/  PRMT R53, R53, 0x5410, R26 ;  /* 0x0000541035357816 */ /* 0x000fe2000000001a */
[----:B--2---:R-:W-:-:S05]  /*a980*/  IMAD.IADD R0, R156, 0x1, R0 ;  /* 0x000000019c007824 */ /* 0x004fca00078e0200 */
[----:B------:R-:W-:-:S04]  /*a990*/  SHF.R.S32.HI R5, RZ, 0x1f, R0 ;  /* 0x0000001fff057819 */ /* 0x000fc80000011400 */
[CC--:B------:R-:W-:Y:S02]  /*a9a0*/  LEA.HI R4, R5.reuse, R0.reuse, RZ, 0x3 ;  /* 0x0000000005047211 */ /* 0x0c0fe400078f18ff */
[----:B------:R-:W-:Y:S02]  /*a9b0*/  LEA.HI R5, R5, R0, RZ, 0x5 ;  /* 0x0000000005057211 */ /* 0x000fe400078f28ff */
[--C-:B------:R-:W-:Y:S02]  /*a9c0*/  SHF.R.S32.HI R6, RZ, 0x3, R4.reuse ;  /* 0x00000003ff067819 */ /* 0x100fe40000011404 */
[----:B-----5:R-:W-:Y:S02]  /*a9d0*/  LOP3.LUT R4, R76, 0x18, R4, 0xf8, !PT ;  /* 0x000000184c047812 */ /* 0x020fe400078ef804 */
[----:B------:R-:W-:Y:S02]  /*a9e0*/  LEA.HI R0, R3, R6, RZ, 0x1d ;  /* 0x0000000603007211 */ /* 0x000fe400078fe8ff */
[----:B------:R-:W-:-:S02]  /*a9f0*/  SHF.R.S32.HI R6, RZ, 0x5, R5 ;  /* 0x00000005ff067819 */ /* 0x000fc40000011405 */
[----:B------:R-:W-:Y:S02]  /*aa00*/  SHF.R.S32.HI R5, RZ, 0x1f, R0 ;  /* 0x0000001fff057819 */ /* 0x000fe40000011400 */
[----:B------:R-:W-:Y:S01]  /*aa10*/  LOP3.LUT R7, R4, R71, RZ, 0x3c, !PT ;  /* 0x0000004704077212 */ /* 0x000fe200078e3cff */
[----:B------:R-:W-:Y:S01]  /*aa20*/  IMAD R6, R6, 0x1800, R73 ;  /* 0x0000180006067824 */ /* 0x000fe200078e0249 */
[----:B------:R-:W-:Y:S01]  /*aa30*/  LEA.HI R5, R5, R0, RZ, 0x2 ;  /* 0x0000000005057211 */ /* 0x000fe200078f10ff */
[----:B------:R-:W-:Y:S02]  /*aa40*/  IMAD.SHL.U32 R0, R0, 0x8, RZ ;  /* 0x0000000800007824 */ /* 0x000fe400078e00ff */
[----:B------:R-:W-:Y:S01]  /*aa50*/  IMAD.IADD R6, R6, 0x1, R7 ;  /* 0x0000000106067824 */ /* 0x000fe200078e0207 */
[----:B------:R-:W-:Y:S02]  /*aa60*/  SHF.R.S32.HI R5, RZ, 0x2, R5 ;  /* 0x00000002ff057819 */ /* 0x000fe40000011405 */
[----:B------:R-:W-:Y:S01]  /*aa70*/  LOP3.LUT R4, R76, 0x18, R0, 0xf8, !PT ;  /* 0x000000184c047812 */ /* 0x000fe200078ef800 */
[----:B------:R-:W-:-:S02]  /*aa80*/  IMAD R0, R6, 0x2, R75 ;  /* 0x0000000206007824 */ /* 0x000fc400078e024b */
[----:B------:R-:W-:Y:S01]  /*aa90*/  IMAD R5, R5, 0x1800, R73 ;  /* 0x0000180005057824 */ /* 0x000fe200078e0249 */
[----:B------:R-:W-:-:S05]  /*aaa0*/  LOP3.LUT R4, R4, R71, RZ, 0x3c, !PT ;  /* 0x0000004704047212 */ /* 0x000fca00078e3cff */
[----:B------:R-:W-:Y:S02]  /*aab0*/  IMAD.IADD R21, R5, 0x1, R4 ;  /* 0x0000000105157824 */ /* 0x000fe400078e0204 */
[----:B------:R-:W0:Y:S02]  /*aac0*/  LDS.128 R4, [R0] ;  /* 0x0000000000047984 */ /* 0x000e240000000c00 */
[----:B------:R-:W-:-:S05]  /*aad0*/  IMAD R32, R21, 0x2, R16 ;  /* 0x0000000215207824 */ /* 0x000fca00078e0210 */
[----:B------:R-:W1:Y:S01]  /*aae0*/  LDS.128 R20, [R32+0xda00] ;  /* 0x00da000020147984 */ /* 0x000e620000000c00 */
[C---:B0-----:R-:W-:Y:S01]  /*aaf0*/  IMAD.U32 R8, R4.reuse, 0x10000, RZ ;  /* 0x0001000004087824 */ /* 0x041fe200078e00ff */
[----:B------:R-:W-:Y:S01]  /*ab00*/  LOP3.LUT R4, R4, 0xffff0000, RZ, 0xc0, !PT ;  /* 0xffff000004047812 */ /* 0x000fe200078ec0ff */
[C---:B------:R-:W-:Y:S01]  /*ab10*/  IMAD.U32 R9, R5.reuse, 0x10000, RZ ;  /* 0x0001000005097824 */ /* 0x040fe200078e00ff */
[----:B------:R-:W-:Y:S01]  /*ab20*/  LOP3.LUT R5, R5, 0xffff0000, RZ, 0xc0, !PT ;  /* 0xffff000005057812 */ /* 0x000fe200078ec0ff */
[C---:B------:R-:W-:Y:S01]  /*ab30*/  IMAD.U32 R10, R6.reuse, 0x10000, RZ ;  /* 0x00010000060a7824 */ /* 0x040fe200078e00ff */
[----:B------:R-:W-:Y:S01]  /*ab40*/  LOP3.LUT R6, R6, 0xffff0000, RZ, 0xc0, !PT ;  /* 0xffff000006067812 */ /* 0x000fe200078ec0ff */
[C---:B------:R-:W-:Y:S01]  /*ab50*/  IMAD.U32 R11, R7.reuse, 0x10000, RZ ;  /* 0x00010000070b7824 */ /* 0x040fe200078e00ff */
[----:B------:R-:W-:Y:S01]  /*ab60*/  LOP3.LUT R7, R7, 0xffff0000, RZ, 0xc0, !PT ;  /* 0xffff000007077812 */ /* 0x000fe200078ec0ff */
[C---:B-1----:R-:W-:Y:S01]  /*ab70*/  IMAD.U32 R24, R20.reuse, 0x10000, RZ ;  /* 0x0001000014187824 */ /* 0x042fe200078e00ff */
[----:B------:R-:W-:Y:S01]  /*ab80*/  LOP3.LUT R20, R20, 0xffff0000, RZ, 0xc0, !PT ;  /* 0xffff000014147812 */ /* 0x000fe200078ec0ff */
[C---:B------:R-:W-:Y:S01]  /*ab90*/  IMAD.U32 R25, R21.reuse, 0x10000, RZ ;  /* 0x0001000015197824 */ /* 0x040fe200078e00ff */
[----:B------:R-:W-:Y:S01]  /*aba0*/  LOP3.LUT R21, R21, 0xffff0000, RZ, 0xc0, !PT ;  /* 0xffff000015157812 */ /* 0x000fe200078ec0ff */
[C---:B------:R-:W-:Y:S01]  /*abb0*/  FMUL.FTZ R39, R24.reuse, R35 ;  /* 0x0000002318277220 */ /* 0x040fe20000410000 */
[----:B------:R-:W-:Y:S01]  /*abc0*/  FMUL.FTZ R57, R24, R33 ;  /* 0x0000002118397220 */ /* 0x000fe20000410000 */
[----:B------:R-:W-:-:S02]  /*abd0*/  IMAD.U32 R24, R51, 0x10000, RZ ;  /* 0x0001000033187824 */ /* 0x000fc400078e00ff */
[----:B------:R-:W-:Y:S01]  /*abe0*/  FMUL.FTZ R59, R20, R37 ;  /* 0x00000025143b7220 */ /* 0x000fe20000410000 */
[----:B------:R-:W-:Y:S01]  /*abf0*/  FFMA.FTZ R39, R8, R33, -R39 ;  /* 0x0000002108277223 */ /* 0x000fe20000010827 */
[----:B------:R-:W-:Y:S01]  /*ac00*/  LOP3.LUT R33, R56, 0xffff0000, RZ, 0xc0, !PT ;  /* 0xffff000038217812 */ /* 0x000fe200078ec0ff */
[----:B------:R-:W-:Y:S01]  /*ac10*/  FFMA.FTZ R57, R8, R35, R57 ;  /* 0x0000002308397223 */ /* 0x000fe20000010039 */
[----:B------:R-:W-:Y:S02]  /*ac20*/  IMAD.U32 R8, R55, 0x10000, RZ ;  /* 0x0001000037087824 */ /* 0x000fe400078e00ff */
[----:B------:R-:W-:Y:S01]  /*ac30*/  FMUL.FTZ R38, R25, R24 ;  /* 0x0000001819267220 */ /* 0x000fe20000410000 */
[----:B------:R-:W-:Y:S02]  /*ac40*/  IMAD.U32 R26, R22, 0x10000, RZ ;  /* 0x00010000161a7824 */ /* 0x000fe400078e00ff */
[-C--:B------:R-:W-:Y:S01]  /*ac50*/  FMUL.FTZ R35, R20, R33.reuse ;  /* 0x0000002114237220 */ /* 0x080fe20000410000 */
[----:B------:R-:W-:Y:S01]  /*ac60*/  LOP3.LUT R20, R51, 0xffff0000, RZ, 0xc0, !PT ;  /* 0xffff000033147812 */ /* 0x000fe200078ec0ff */
[C---:B------:R-:W-:Y:S01]  /*ac70*/  FFMA.FTZ R34, R4.reuse, R33, -R59 ;  /* 0x0000002104227223 */ /* 0x040fe2000001083b */
[-C--:B------:R-:W-:Y:S01]  /*ac80*/  FMUL.FTZ R25, R25, R8.reuse ;  /* 0x0000000819197220 */ /* 0x080fe20000410000 */
[----:B------:R-:W-:Y:S01]  /*ac90*/  FFMA.FTZ R36, R4, R37, R35 ;  /* 0x0000002504247223 */ /* 0x000fe20000010023 */
[----:B------:R-:W-:Y:S01]  /*aca0*/  LOP3.LUT R4, R55, 0xffff0000, RZ, 0xc0, !PT ;  /* 0xffff000037047812 */ /* 0x000fe200078ec0ff */
[----:B------:R-:W-:Y:S01]  /*acb0*/  FFMA.FTZ R38, R9, R8, -R38 ;  /* 0x0000000809267223 */ /* 0x000fe20000010826 */
[----:B------:R-:W-:Y:S01]  /*acc0*/  FMUL.FTZ R8, R21, R20 ;  /* 0x0000001415087220 */ /* 0x000fe20000410000 */
[----:B------:R-:W-:Y:S01]  /*acd0*/  FFMA.FTZ R24, R9, R24, R25 ;  /* 0x0000001809187223 */ /* 0x000fe20000010019 */
[----:B------:R-:W-:-:S02]  /*ace0*/  IMAD.U32 R25, R50, 0x10000, RZ ;  /* 0x0001000032197824 */ /* 0x000fc400078e00ff */
[-C--:B------:R-:W-:Y:S01]  /*acf0*/  FMUL.FTZ R40, R21, R4.reuse ;  /* 0x0000000415287220 */ /* 0x080fe20000410000 */
[----:B------:R-:W-:Y:S02]  /*ad00*/  IMAD.U32 R9, R54, 0x10000, RZ ;  /* 0x0001000036097824 */ /* 0x000fe400078e00ff */
[----:B------:R-:W-:Y:S01]  /*ad10*/  FFMA.FTZ R21, R5, R4, -R8 ;  /* 0x0000000405157223 */ /* 0x000fe20000010808 */
[----:B------:R-:W-:Y:S02]  /*ad20*/  IMAD.U32 R27, R23, 0x10000, RZ ;  /* 0x00010000171b7824 */ /* 0x000fe400078e00ff */
[C---:B------:R-:W-:Y:S01]  /*ad30*/  FMUL.FTZ R35, R26.reuse, R25 ;  /* 0x000000191a237220 */ /* 0x040fe20000410000 */
[----:B------:R-:W-:Y:S02]  /*ad40*/  IMAD.U32 R8, R49, 0x10000, RZ ;  /* 0x0001000031087824 */ /* 0x000fe400078e00ff */
[----:B------:R-:W-:Y:S01]  /*ad50*/  FMUL.FTZ R26, R26, R9 ;  /* 0x000000091a1a7220 */ /* 0x000fe20000410000 */
[----:B------:R-:W-:-:S02]  /*ad60*/  IMAD.U32 R4, R53, 0x10000, RZ ;  /* 0x0001000035047824 */ /* 0x000fc400078e00ff */
[----:B------:R-:W-:Y:S01]  /*ad70*/  FFMA.FTZ R33, R5, R20, R40 ;  /* 0x0000001405217223 */ /* 0x000fe20000010028 */
[C---:B------:R-:W-:Y:S01]  /*ad80*/  FMUL.FTZ R20, R27.reuse, R8 ;  /* 0x000000081b147220 */ /* 0x040fe20000410000 */
[----:B------:R-:W-:Y:S01]  /*ad90*/  FFMA.FTZ R35, R10, R9, -R35 ;  /* 0x000000090a237223 */ /* 0x000fe20000010823 */
[----:B------:R-:W-:Y:S01]  /*ada0*/  LOP3.LUT R22, R22, 0xffff0000, RZ, 0xc0, !PT ;  /* 0xffff000016167812 */ /* 0x000fe200078ec0ff */
[-C--:B------:R-:W-:Y:S01]  /*adb0*/  FMUL.FTZ R40, R27, R4.reuse ;  /* 0x000000041b287220 */ /* 0x080fe20000410000 */
[----:B------:R-:W-:Y:S01]  /*adc0*/  LOP3.LUT R9, R50, 0xffff0000, RZ, 0xc0, !PT ;  /* 0xffff000032097812 */ /* 0x000fe200078ec0ff */
[----:B------:R-:W-:Y:S01]  /*add0*/  FFMA.FTZ R26, R10, R25, R26 ;  /* 0x000000190a1a7223 */ /* 0x000fe2000001001a */
[----:B------:R-:W-:Y:S01]  /*ade0*/  LOP3.LUT R5, R54, 0xffff0000, RZ, 0xc0, !PT ;  /* 0xffff000036057812 */ /* 0x000fe200078ec0ff */
[----:B------:R-:W-:Y:S01]  /*adf0*/  FFMA.FTZ R25, R11, R4, -R20 ;  /* 0x000000040b197223 */ /* 0x000fe20000010814 */
[----:B------:R-:W-:Y:S01]  /*ae00*/  LOP3.LUT R23, R23, 0xffff0000, RZ, 0xc0, !PT ;  /* 0xffff000017177812 */ /* 0x000fe200078ec0ff */
[----:B------:R-:W-:Y:S01]  /*ae10*/  FFMA.FTZ R40, R11, R8, R40 ;  /* 0x000000080b287223 */ /* 0x000fe20000010028 */
[----:B------:R-:W-:Y:S01]  /*ae20*/  LOP3.LUT R10, R49, 0xffff0000, RZ, 0xc0, !PT ;  /* 0xffff0000310a7812 */ /* 0x000fe200078ec0ff */
[C---:B------:R-:W-:Y:S01]  /*ae30*/  FMUL.FTZ R11, R22.reuse, R9 ;  /* 0x00000009160b7220 */ /* 0x040fe20000410000 */
[----:B------:R-:W-:Y:S01]  /*ae40*/  LOP3.LUT R4, R53, 0xffff0000, RZ, 0xc0, !PT ;  /* 0xffff000035047812 */ /* 0x000fe200078ec0ff */
[----:B------:R-:W-:-:S02]  /*ae50*/  FMUL.FTZ R22, R22, R5 ;  /* 0x0000000516167220 */ /* 0x000fc40000410000 */
[C---:B------:R-:W-:Y:S01]  /*ae60*/  FMUL.FTZ R8, R23.reuse, R10 ;  /* 0x0000000a17087220 */ /* 0x040fe20000410000 */
[C---:B------:R-:W-:Y:S01]  /*ae70*/  FFMA.FTZ R20, R6.reuse, R5, -R11 ;  /* 0x0000000506147223 */ /* 0x040fe2000001080b */
[-C--:B------:R-:W-:Y:S01]  /*ae80*/  FMUL.FTZ R23, R23, R4.reuse ;  /* 0x0000000417177220 */ /* 0x080fe20000410000 */
[----:B------:R-:W-:Y:S01]  /*ae90*/  FFMA.FTZ R11, R6, R9, R22 ;  /* 0x00000009060b7223 */ /* 0x000fe20000010016 */
[C---:B------:R-:W-:Y:S01]  /*aea0*/  FFMA.FTZ R22, R7.reuse, R4, -R8 ;  /* 0x0000000407167223 */ /* 0x040fe20000010808 */
[----:B------:R-:W-:Y:S01]  /*aeb0*/  F2FP.BF16.F32.PACK_AB R4, R34, R39 ;  /* 0x000000272204723e */ /* 0x000fe200000010ff */
[----:B------:R-:W-:Y:S01]  /*aec0*/  FFMA.FTZ R23, R7, R10, R23 ;  /* 0x0000000a07177223 */ /* 0x000fe20000010017 */
[----:B------:R-:W-:Y:S02]  /*aed0*/  F2FP.BF16.F32.PACK_AB R5, R21, R38 ;  /* 0x000000261505723e */ /* 0x000fe400000010ff */
[----:B------:R-:W-:Y:S02]  /*aee0*/  F2FP.BF16.F32.PACK_AB R6, R20, R35 ;  /* 0x000000231406723e */ /* 0x000fe400000010ff */
[----:B------:R-:W-:-:S02]  /*aef0*/  F2FP.BF16.F32.PACK_AB R10, R11, R26 ;  /* 0x0000001a0b0a723e */ /* 0x000fc400000010ff */
[----:B------:R-:W-:Y:S02]  /*af00*/  F2FP.BF16.F32.PACK_AB R7, R22, R25 ;  /* 0x000000191607723e */ /* 0x000fe400000010ff */
[----:B------:R-:W-:Y:S02]  /*af10*/  F2FP.BF16.F32.PACK_AB R8, R36, R57 ;  /* 0x000000392408723e */ /* 0x000fe400000010ff */
[----:B------:R-:W-:Y:S01]  /*af20*/  F2FP.BF16.F32.PACK_AB R9, R33, R24 ;  /* 0x000000182109723e */ /* 0x000fe200000010ff */
[----:B------:R1:W-:Y:S01]  /*af30*/  STS.128 [R0], R4 ;  /* 0x0000000400007388 */ /* 0x0003e20000000c00 */
[----:B------:R-:W-:-:S05]  /*af40*/  F2FP.BF16.F32.PACK_AB R11, R23, R40 ;  /* 0x00000028170b723e */ /* 0x000fca00000010ff */
[----:B------:R1:W-:Y:S02]  /*af50*/  STS.128 [R32+0xda00], R8 ;  /* 0x00da000820007388 */ /* 0x0003e40000000c00 */
.L_x_516:
[----:B------:R-:W-:Y:S05]  /*af60*/  BSYNC B1 ;  /* 0x0000000000017941 */ /* 0x000fea0003800000 */
.L_x_515:
[----:B------:R-:W-:Y:S05]  /*af70*/  @P2 BRA `(.L_x_497) ;  /* 0x0000000400c82947 */ /* 0x000fea0003800000 */
[----:B01----:R-:W2:Y:S01]  /*af80*/  LDL R0, [R1+0x64] ;  /* 0x0000640001007983 */ /* 0x003ea20000100800 */
[----:B------:R-:W-:Y:S02]  /*af90*/  SHF.R.U64 R24, R28, 0x10, R29 ;  /* 0x000000101c187819 */ /* 0x000fe4000000121d */
[----:B------:R-:W-:Y:S02]  /*afa0*/  SHF.R.U64 R20, R12, 0x10, R13 ;  /* 0x000000100c147819 */ /* 0x000fe4000000120d */
[----:B------:R-:W-:Y:S02]  /*afb0*/  PRMT R45, R45, 0x5410, R24 ;  /* 0x000054102d2d7816 */ /* 0x000fe40000000018 */
[----:B------:R-:W-:Y:S02]  /*afc0*/  PRMT R41, R41, 0x5410, R20 ;  /* 0x0000541029297816 */ /* 0x000fe40000000014 */
[----:B------:R-:W-:Y:S01]  /*afd0*/  SHF.R.U64 R22, R30, 0x10, R31 ;  /* 0x000000101e167819 */ /* 0x000fe2000000121f */
[----:B------:R-:W-:Y:S01]  /*afe0*/  IMAD.U32 R25, R45, 0x10000, RZ ;  /* 0x000100002d197824 */ /* 0x000fe200078e00ff */
[----:B------:R-:W-:Y:S01]  /*aff0*/  SHF.R.U32.HI R29, RZ, 0x10, R29 ;  /* 0x00000010ff1d7819 */ /* 0x000fe2000001161d */
[----:B------:R-:W-:Y:S01]  /*b000*/  IMAD.U32 R27, R41, 0x10000, RZ ;  /* 0x00010000291b7824 */ /* 0x000fe200078e00ff */
[----:B------:R-:W-:-:S02]  /*b010*/  SHF.R.U32.HI R31, RZ, 0x10, R31 ;  /* 0x00000010ff1f7819 */ /* 0x000fc4000001161f */
[----:B------:R-:W-:Y:S02]  /*b020*/  SHF.R.U32.HI R13, RZ, 0x10, R13 ;  /* 0x00000010ff0d7819 */ /* 0x000fe4000001160d */
[----:B------:R-:W-:Y:S02]  /*b030*/  SHF.R.U64 R12, R14, 0x10, R15 ;  /* 0x000000100e0c7819 */ /* 0x000fe4000000120f */
[----:B------:R-:W-:Y:S02]  /*b040*/  PRMT R46, R46, 0x5410, R29 ;  /* 0x000054102e2e7816 */ /* 0x000fe4000000001d */
[----:B------:R-:W-:Y:S02]  /*b050*/  PRMT R48, R48, 0x5410, R31 ;  /* 0x0000541030307816 */ /* 0x000fe4000000001f */
[----:B------:R-:W-:Y:S02]  /*b060*/  PRMT R42, R42, 0x5410, R13 ;  /* 0x000054102a2a7816 */ /* 0x000fe4000000000d */
[----:B------:R-:W-:-:S02]  /*b070*/  PRMT R43, R43, 0x5410, R12 ;  /* 0x000054102b2b7816 */ /* 0x000fc4000000000c */
[----:B------:R-:W-:Y:S02]  /*b080*/  LOP3.LUT R41, R41, 0xffff0000, RZ, 0xc0, !PT ;  /* 0xffff000029297812 */ /* 0x000fe400078ec0ff */
[----:B------:R-:W-:Y:S02]  /*b090*/  LOP3.LUT R45, R45, 0xffff0000, RZ, 0xc0, !PT ;  /* 0xffff00002d2d7812 */ /* 0x000fe400078ec0ff */
[----:B------:R-:W-:Y:S02]  /*b0a0*/  PRMT R47, R47, 0x5410, R22 ;  /* 0x000054102f2f7816 */ /* 0x000fe40000000016 */
[----:B------:R-:W-:-:S04]  /*b0b0*/  SHF.R.U32.HI R15, RZ, 0x10, R15 ;  /* 0x00000010ff0f7819 */ /* 0x000fc8000001160f */
[----:B------:R-:W-:Y:S01]  /*b0c0*/  PRMT R44, R44, 0x5410, R15 ;  /* 0x000054102c2c7816 */ /* 0x000fe2000000000f */
[----:B--2---:R-:W-:-:S05]  /*b0d0*/  IMAD.IADD R0, R156, 0x1, R0 ;  /* 0x000000019c007824 */ /* 0x004fca00078e0200 */
[----:B------:R-:W-:-:S04]  /*b0e0*/  SHF.R.S32.HI R5, RZ, 0x1f, R0 ;  /* 0x0000001fff057819 */ /* 0x000fc80000011400 */
[CC--:B------:R-:W-:Y:S02]  /*b0f0*/  LEA.HI R4, R5.reuse, R0.reuse, RZ, 0x3 ;  /* 0x0000000005047211 */ /* 0x0c0fe400078f18ff */
[----:B------:R-:W-:Y:S02]  /*b100*/  LEA.HI R0, R5, R0, RZ, 0x5 ;  /* 0x0000000005007211 */ /* 0x000fe400078f28ff */
[----:B------:R-:W-:Y:S02]  /*b110*/  SHF.R.S32.HI R6, RZ, 0x3, R4 ;  /* 0x00000003ff067819 */ /* 0x000fe40000011404 */
[----:B------:R-:W-:Y:S02]  /*b120*/  SHF.R.S32.HI R5, RZ, 0x5, R0 ;  /* 0x00000005ff057819 */ /* 0x000fe40000011400 */
[----:B------:R-:W-:Y:S02]  /*b130*/  LEA.HI R3, R3, R6, RZ, 0x1d ;  /* 0x0000000603037211 */ /* 0x000fe400078fe8ff */
[----:B-----5:R-:W-:Y:S01]  /*b140*/  LOP3.LUT R4, R76, 0x18, R4, 0xf8, !PT ;  /* 0x000000184c047812 */ /* 0x020fe200078ef804 */
[----:B------:R-:W-:Y:S01]  /*b150*/  IMAD R5, R5, 0x1800, R73 ;  /* 0x0000180005057824 */ /* 0x000fe200078e0249 */
[----:B------:R-:W-:-:S02]  /*b160*/  SHF.R.S32.HI R0, RZ, 0x1f, R3 ;  /* 0x0000001fff007819 */ /* 0x000fc40000011403 */
[----:B------:R-:W-:Y:S02]  /*b170*/  LOP3.LUT R4, R4, R71, RZ, 0x3c, !PT ;  /* 0x0000004704047212 */ /* 0x000fe400078e3cff */
[----:B------:R-:W-:Y:S01]  /*b180*/  LEA.HI R0, R0, R3, RZ, 0x2 ;  /* 0x0000000300007211 */ /* 0x000fe200078f10ff */
[----:B------:R-:W-:Y:S02]  /*b190*/  IMAD.SHL.U32 R3, R3, 0x8, RZ ;  /* 0x0000000803037824 */ /* 0x000fe400078e00ff */
[----:B------:R-:W-:Y:S01]  /*b1a0*/  IMAD.IADD R5, R5, 0x1, R4 ;  /* 0x0000000105057824 */ /* 0x000fe200078e0204 */
[----:B------:R-:W-:Y:S02]  /*b1b0*/  SHF.R.S32.HI R4, RZ, 0x2, R0 ;  /* 0x00000002ff047819 */ /* 0x000fe40000011400 */
[----:B------:R-:W-:Y:S01]  /*b1c0*/  LOP3.LUT R3, R76, 0x18, R3, 0xf8, !PT ;  /* 0x000000184c037812 */ /* 0x000fe200078ef803 */
[----:B------:R-:W-:Y:S02]  /*b1d0*/  IMAD R0, R5, 0x2, R75 ;  /* 0x0000000205007824 */ /* 0x000fe400078e024b */
        /* <DEDUP_REMOVED lines=19> */
[-C--:B------:R-:W-:Y:S01]  /*b310*/  FMUL.FTZ R31, R20, R25.reuse ;  /* 0x00000019141f7220 */ /* 0x080fe20000410000 */
[C---:B------:R-:W-:Y:S01]  /*b320*/  IMAD.U32 R20, R42.reuse, 0x10000, RZ ;  /* 0x000100002a147824 */ /* 0x040fe200078e00ff */
[----:B------:R-:W-:Y:S01]  /*b330*/  LOP3.LUT R42, R42, 0xffff0000, RZ, 0xc0, !PT ;  /* 0xffff00002a2a7812 */ /* 0x000fe200078ec0ff */
[C---:B------:R-:W-:Y:S01]  /*b340*/  FFMA.FTZ R29, R12.reuse, R25, -R29 ;  /* 0x000000190c1d7223 */ /* 0x040fe2000001081d */
[----:B------:R-:W-:Y:S01]  /*b350*/  FFMA.FTZ R31, R12, R27, R31 ;  /* 0x0000001b0c1f7223 */ /* 0x000fe2000001001f */
[----:B------:R-:W-:-:S02]  /*b360*/  IMAD.U32 R12, R46, 0x10000, RZ ;  /* 0x000100002e0c7824 */ /* 0x000fc400078e00ff */
[C---:B------:R-:W-:Y:S01]  /*b370*/  FMUL.FTZ R25, R8.reuse, R41 ;  /* 0x0000002908197220 */ /* 0x040fe20000410000 */
[-C--:B------:R-:W-:Y:S01]  /*b380*/  FMUL.FTZ R27, R8, R45.reuse ;  /* 0x0000002d081b7220 */ /* 0x080fe20000410000 */
[C---:B------:R-:W-:Y:S01]  /*b390*/  FMUL.FTZ R8, R21.reuse, R20 ;  /* 0x0000001415087220 */ /* 0x040fe20000410000 */
[----:B------:R-:W-:Y:S01]  /*b3a0*/  FMUL.FTZ R21, R21, R12 ;  /* 0x0000000c15157220 */ /* 0x000fe20000410000 */
[----:B------:R-:W-:Y:S01]  /*b3b0*/  LOP3.LUT R46, R46, 0xffff0000, RZ, 0xc0, !PT ;  /* 0xffff00002e2e7812 */ /* 0x000fe200078ec0ff */
[----:B------:R-:W-:Y:S02]  /*b3c0*/  IMAD.U32 R22, R10, 0x10000, RZ ;  /* 0x000100000a167824 */ /* 0x000fe400078e00ff */
[C---:B------:R-:W-:Y:S01]  /*b3d0*/  FFMA.FTZ R24, R4.reuse, R45, -R25 ;  /* 0x0000002d04187223 */ /* 0x040fe20000010819 */
[C---:B------:R-:W-:Y:S01]  /*b3e0*/  FFMA.FTZ R20, R13.reuse, R20, R21 ;  /* 0x000000140d147223 */ /* 0x040fe20000010015 */
[----:B------:R-:W-:Y:S01]  /*b3f0*/  FFMA.FTZ R26, R4, R41, R27 ;  /* 0x00000029041a7223 */ /* 0x000fe2000001001b */
[----:B------:R-:W-:Y:S01]  /*b400*/  FFMA.FTZ R12, R13, R12, -R8 ;  /* 0x0000000c0d0c7223 */ /* 0x000fe20000010808 */
[----:B------:R-:W-:-:S02]  /*b410*/  IMAD.U32 R21, R43, 0x10000, RZ ;  /* 0x000100002b157824 */ /* 0x000fc400078e00ff */
[----:B------:R-:W-:Y:S01]  /*b420*/  FMUL.FTZ R4, R9, R42 ;  /* 0x0000002a09047220 */ /* 0x000fe20000410000 */
[----:B------:R-:W-:Y:S02]  /*b430*/  IMAD.U32 R13, R47, 0x10000, RZ ;  /* 0x000100002f0d7824 */ /* 0x000fe400078e00ff */
[-C--:B------:R-:W-:Y:S01]  /*b440*/  FMUL.FTZ R28, R9, R46.reuse ;  /* 0x0000002e091c7220 */ /* 0x080fe20000410000 */
[C---:B------:R-:W-:Y:S01]  /*b450*/  FMUL.FTZ R27, R22.reuse, R21 ;  /* 0x00000015161b7220 */ /* 0x040fe20000410000 */
[----:B------:R-:W-:Y:S01]  /*b460*/  FFMA.FTZ R9, R5, R46, -R4 ;  /* 0x0000002e05097223 */ /* 0x000fe20000010804 */
[-C--:B------:R-:W-:Y:S01]  /*b470*/  FMUL.FTZ R22, R22, R13.reuse ;  /* 0x0000000d16167220 */ /* 0x080fe20000410000 */
[----:B------:R-:W-:Y:S02]  /*b480*/  IMAD.U32 R23, R11, 0x10000, RZ ;  /* 0x000100000b177824 */ /* 0x000fe400078e00ff */
[----:B------:R-:W-:Y:S01]  /*b490*/  FFMA.FTZ R27, R14, R13, -R27 ;  /* 0x0000000d0e1b7223 */ /* 0x000fe2000001081b */
[----:B------:R-:W-:-:S02]  /*b4a0*/  IMAD.U32 R4, R48, 0x10000, RZ ;  /* 0x0001000030047824 */ /* 0x000fc400078e00ff */
[----:B------:R-:W-:Y:S01]  /*b4b0*/  FFMA.FTZ R22, R14, R21, R22 ;  /* 0x000000150e167223 */ /* 0x000fe20000010016 */
[----:B------:R-:W-:Y:S01]  /*b4c0*/  IMAD.U32 R8, R44, 0x10000, RZ ;  /* 0x000100002c087824 */ /* 0x000fe200078e00ff */
[----:B------:R-:W-:Y:S01]  /*b4d0*/  LOP3.LUT R10, R10, 0xffff0000, RZ, 0xc0, !PT ;  /* 0xffff00000a0a7812 */ /* 0x000fe200078ec0ff */
[----:B------:R-:W-:Y:S01]  /*b4e0*/  FFMA.FTZ R25, R5, R42, R28 ;  /* 0x0000002a05197223 */ /* 0x000fe2000001001c */
[----:B------:R-:W-:Y:S01]  /*b4f0*/  LOP3.LUT R11, R11, 0xffff0000, RZ, 0xc0, !PT ;  /* 0xffff00000b0b7812 */ /* 0x000fe200078ec0ff */
[----:B------:R-:W-:Y:S01]  /*b500*/  FMUL.FTZ R14, R23, R4 ;  /* 0x00000004170e7220 */ /* 0x000fe20000410000 */
[----:B------:R-:W-:Y:S01]  /*b510*/  LOP3.LUT R43, R43, 0xffff0000, RZ, 0xc0, !PT ;  /* 0xffff00002b2b7812 */ /* 0x000fe200078ec0ff */
[-C--:B------:R-:W-:Y:S01]  /*b520*/  FMUL.FTZ R28, R23, R8.reuse ;  /* 0x00000008171c7220 */ /* 0x080fe20000410000 */
[----:B------:R-:W-:Y:S01]  /*b530*/  LOP3.LUT R44, R44, 0xffff0000, RZ, 0xc0, !PT ;  /* 0xffff00002c2c7812 */ /* 0x000fe200078ec0ff */
[----:B------:R-:W-:Y:S01]  /*b540*/  FFMA.FTZ R14, R15, R8, R14 ;  /* 0x000000080f0e7223 */ /* 0x000fe2000001000e */
[----:B------:R-:W-:Y:S01]  /*b550*/  LOP3.LUT R47, R47, 0xffff0000, RZ, 0xc0, !PT ;  /* 0xffff00002f2f7812 */ /* 0x000fe200078ec0ff */
[----:B------:R-:W-:Y:S01]  /*b560*/  FFMA.FTZ R28, R15, R4, -R28 ;  /* 0x000000040f1c7223 */ /* 0x000fe2000001081c */
[----:B------:R-:W-:Y:S01]  /*b570*/  LOP3.LUT R48, R48, 0xffff0000, RZ, 0xc0, !PT ;  /* 0xffff000030307812 */ /* 0x000fe200078ec0ff */
[C---:B------:R-:W-:Y:S01]  /*b580*/  FMUL.FTZ R5, R10.reuse, R43 ;  /* 0x0000002b0a057220 */ /* 0x040fe20000410000 */
[----:B------:R-:W-:Y:S01]  /*b590*/  FMUL.FTZ R8, R11, R44 ;  /* 0x0000002c0b087220 */ /* 0x000fe20000410000 */
[----:B------:R-:W-:-:S02]  /*b5a0*/  FMUL.FTZ R4, R10, R47 ;  /* 0x0000002f0a047220 */ /* 0x000fc40000410000 */
[-C--:B------:R-:W-:Y:S01]  /*b5b0*/  FMUL.FTZ R13, R11, R48.reuse ;  /* 0x000000300b0d7220 */ /* 0x080fe20000410000 */
[C---:B------:R-:W-:Y:S01]  /*b5c0*/  FFMA.FTZ R10, R6.reuse, R47, -R5 ;  /* 0x0000002f060a7223 */ /* 0x040fe20000010805 */
[C---:B------:R-:W-:Y:S01]  /*b5d0*/  FFMA.FTZ R11, R7.reuse, R48, -R8 ;  /* 0x00000030070b7223 */ /* 0x040fe20000010808 */
[----:B------:R-:W-:Y:S01]  /*b5e0*/  FFMA.FTZ R43, R6, R43, R4 ;  /* 0x0000002b062b7223 */ /* 0x000fe20000010004 */
[----:B------:R-:W-:Y:S01]  /*b5f0*/  FFMA.FTZ R13, R7, R44, R13 ;  /* 0x0000002c070d7223 */ /* 0x000fe2000001000d */
[----:B------:R-:W-:Y:S02]  /*b600*/  F2FP.BF16.F32.PACK_AB R4, R24, R29 ;  /* 0x0000001d1804723e */ /* 0x000fe400000010ff */
        /* <DEDUP_REMOVED lines=9> */
.L_x_497:
[----:B------:R-:W-:Y:S05]  /*b6a0*/  BSYNC B0 ;  /* 0x0000000000007941 */ /* 0x000fea0003800000 */
.L_x_490:
[----:B------:R-:W-:Y:S01]  /*b6b0*/  @!PT LDS RZ, [RZ] ;  /* 0x00000000fffff984 */ /* 0x000fe20000000800 */
[----:B------:R-:W-:Y:S01]  /*b6c0*/  @!PT LDS RZ, [RZ] ;  /* 0x00000000fffff984 */ /* 0x000fe20000000800 */
[----:B------:R-:W-:Y:S01]  /*b6d0*/  @!PT LDS RZ, [RZ] ;  /* 0x00000000fffff984 */ /* 0x000fe20000000800 */
[----:B------:R-:W-:Y:S01]  /*b6e0*/  @!PT LDS RZ, [RZ] ;  /* 0x00000000fffff984 */ /* 0x000fe20000000800 */
[----:B------:R1:W-:Y:S06]  /*b6f0*/  MEMBAR.ALL.CTA ;  /* 0x0000000000007992 */ /* 0x0003ec0000008000 */
[----:B-1----:R-:W1:Y:S01]  /*b700*/  FENCE.VIEW.ASYNC.S ;  /* 0x00000000000073c6 */ /* 0x002e620000000000 */
[----:B------:R-:W-:Y:S05]  /*b710*/  WARPSYNC.ALL ;  /* 0x0000000000007948 */ /* 0x000fea0003800000 */
[----:B-1----:R-:W-:Y:S06]  /*b720*/  BAR.SYNC.DEFER_BLOCKING 0xd, 0x180 ;  /* 0x0346000000007b1d */ /* 0x002fec0000010000 */
.L_x_488:
[----:B0--3--:R-:W3:Y:S02]  /*b730*/  LDL R0, [R1+0x4c] ;  /* 0x00004c0001007983 */ /* 0x009ee40000100800 */
[----:B---3--:R-:W-:-:S13]  /*b740*/  ISETP.NE.AND P0, PT, R0, 0x3, PT ;  /* 0x000000030000780c */ /* 0x008fda0003f05270 */
[----:B------:R-:W-:Y:S05]  /*b750*/  @!P0 BRA `(.L_x_517) ;  /* 0x0000000000048947 */ /* 0x000fea0003800000 */
[----:B------:R-:W-:Y:S01]  /*b760*/  BPT.TRAP 0x1 ;  /* 0x000000040000795c */ /* 0x000fe20000300000 */
.L_x_517:
[----:B--2-4-:R-:W2:Y:S01]  /*b770*/  LDL R3, [R1+0x60] ;  /* 0x0000600001037983 */ /* 0x014ea20000100800 */
[----:B------:R-:W-:Y:S01]  /*b780*/  IMAD R0, R154, 0x8, R16 ;  /* 0x000000089a007824 */ /* 0x000fe200078e0210 */
[----:B--2---:R-:W-:-:S04]  /*b790*/  SHF.L.U32 R5, R3, 0x1f, RZ ;  /* 0x0000001f03057819 */ /* 0x004fc800000006ff */
[----:B------:R0:W2:Y:S01]  /*b7a0*/  SYNCS.PHASECHK.TRANS64.TRYWAIT P1, [R0+URZ+0x31c30], R5 ;  /* 0x031c3005000075a7 */ /* 0x0000a2000802017f */
[----:B------:R-:W-:Y:S05]  /*b7b0*/  @!P0 BRA `(.L_x_518) ;  /* 0x0000000000048947 */ /* 0x000fea0003800000 */
[----:B------:R-:W-:Y:S01]  /*b7c0*/  BPT.TRAP 0x1 ;  /* 0x000000040000795c */ /* 0x000fe20000300000 */
.L_x_518:
[----:B------:R-:W-:Y:S02]  /*b7d0*/  IMAD R2, R2, 0x1000, R16 ;  /* 0x0000100002027824 */ /* 0x000fe400078e0210 */
[----:B------:R-:W-:Y:S02]  /*b7e0*/  VIADD R4, R16, 0x16a00 ;  /* 0x00016a0010047836 */ /* 0x000fe40000000000 */
[----:B------:R-:W-:-:S03]  /*b7f0*/  VIADD R3, R2, 0xda00 ;  /* 0x0000da0002037836 */ /* 0x000fc60000000000 */
[----:B------:R-:W-:Y:S02]  /*b800*/  SHF.R.U32.HI R2, RZ, 0x4, R4 ;  /* 0x00000004ff027819 */ /* 0x000fe40000011604 */
[----:B------:R-:W-:Y:S02]  /*b810*/  SHF.R.U32.HI R3, RZ, 0x4, R3 ;  /* 0x00000004ff037819 */ /* 0x000fe40000011603 */
[----:B------:R-:W-:Y:S02]  /*b820*/  LOP3.LUT R2, R2, 0x3fff, RZ, 0xc0, !PT ;  /* 0x00003fff02027812 */ /* 0x000fe400078ec0ff */
[----:B------:R-:W-:Y:S02]  /*b830*/  LOP3.LUT R3, R3, 0x3fff, RZ, 0xc0, !PT ;  /* 0x00003fff03037812 */ /* 0x000fe400078ec0ff */
[----:B------:R-:W-:-:S05]  /*b840*/  LOP3.LUT R2, R2, 0x10000, RZ, 0xfc, !PT ;  /* 0x0001000002027812 */ /* 0x000fca00078efcff */
[----:B------:R3:W-:Y:S01]  /*b850*/  STL [R1+0x80], R2 ;  /* 0x0000800201007387 */ /* 0x0007e20000100800 */
[----:B--2---:R-:W-:Y:S05]  /*b860*/  @P1 BRA `(.L_x_519) ;  /* 0x0000000000081947 */ /* 0x004fea0003800000 */
[----:B------:R-:W2:Y:S02]  /*b870*/  SYNCS.PHASECHK.TRANS64.TRYWAIT P1, [R0+URZ+0x31c30], R5 ;  /* 0x031c3005000075a7 */ /* 0x000ea4000802017f */
[----:B--2---:R-:W-:Y:S05]  /*b880*/  @!P1 BRA `(.L_x_520) ;  /* 0x00000148007c9947 */ /* 0x004fea0003800000 */
.L_x_519:
[----:B------:R-:W4:Y:S01]  /*b890*/  LDL R4, [R1+0x80] ;  /* 0x0000800001047983 */ /* 0x000f220000100800 */
[----:B---3--:R-:W-:Y:S01]  /*b8a0*/  LOP3.LUT R2, R3, 0x10000, RZ, 0xfc, !PT ;  /* 0x0001000003027812 */ /* 0x008fe200078efcff */
[----:B------:R-:W-:Y:S01]  /*b8b0*/  IMAD.MOV.U32 R15, RZ, RZ, -0x7fffffe0 ;  /* 0x80000020ff0f7424 */ /* 0x000fe200078e00ff */
[----:B------:R-:W-:Y:S01]  /*b8c0*/  P2R R96, PR, RZ, 0x1 ;  /* 0x00000001ff607803 */ /* 0x000fe20000000000 */
[----:B------:R-:W-:Y:S01]  /*b8d0*/  IMAD.MOV.U32 R3, RZ, RZ, -0x7fffffe0 ;  /* 0x80000020ff037424 */ /* 0x000fe200078e00ff */
[----:B------:R-:W-:Y:S05]  /*b8e0*/  WARPSYNC.ALL ;  /* 0x0000000000007948 */ /* 0x000fea0003800000 */
[----:B------:R-:W-:Y:S01]  /*b8f0*/  R2UR UR7, R15 ;  /* 0x000000000f0772ca */ /* 0x000fe200000e0000 */
[----:B------:R-:W3:Y:S01]  /*b900*/  LDL R97, [R1+0x8c] ;  /* 0x00008c0001617983 */ /* 0x000ee20000100800 */
[----:B------:R-:W-:-:S02]  /*b910*/  R2UR UR4, R2 ;  /* 0x00000000020472ca */ /* 0x000fc400000e0000 */
[C---:B------:R-:W-:Y:S01]  /*b920*/  R2UR UR5, R3.reuse ;  /* 0x00000000030572ca */ /* 0x040fe200000e0000 */
[----:B------:R-:W-:Y:S01]  /*b930*/  WARPGROUP.ARRIVE ;  /* 0x00000000000079c5 */ /* 0x000fe20000000000 */
[----:B0-2---:R-:W-:Y:S02]  /*b940*/  IMAD.MOV.U32 R5, RZ, RZ, -0x7fffffe0 ;  /* 0x80000020ff057424 */ /* 0x005fe400078e00ff */
[----:B------:R-:W-:Y:S01]  /*b950*/  IMAD.MOV.U32 R7, RZ, RZ, -0x7fffffe0 ;  /* 0x80000020ff077424 */ /* 0x000fe200078e00ff */
[C---:B------:R-:W-:Y:S02]  /*b960*/  R2UR UR8, R2.reuse ;  /* 0x00000000020872ca */ /* 0x040fe400000e0000 */
[----:B------:R-:W-:Y:S02]  /*b970*/  R2UR UR9, R3 ;  /* 0x00000000030972ca */ /* 0x000fe400000e0000 */
[----:B------:R-:W-:Y:S02]  /*b980*/  R2UR UR11, R7 ;  /* 0x00000000070b72ca */ /* 0x000fe400000e0000 */
[----:B------:R-:W-:-:S02]  /*b990*/  R2UR UR12, R2 ;  /* 0x00000000020c72ca */ /* 0x000fc400000e0000 */
[C---:B------:R-:W-:Y:S01]  /*b9a0*/  R2UR UR13, R3.reuse ;  /* 0x00000000030d72ca */ /* 0x040fe200000e0000 */
[----:B------:R-:W-:Y:S01]  /*b9b0*/  IMAD.MOV.U32 R9, RZ, RZ, -0x7fffffe0 ;  /* 0x80000020ff097424 */ /* 0x000fe200078e00ff */
[----:B------:R-:W-:Y:S02]  /*b9c0*/  R2UR UR16, R2 ;  /* 0x00000000021072ca */ /* 0x000fe400000e0000 */
[----:B------:R-:W-:Y:S02]  /*b9d0*/  R2UR UR17, R3 ;  /* 0x00000000031172ca */ /* 0x000fe400000e0000 */
[----:B------:R-:W-:Y:S01]  /*b9e0*/  R2UR UR19, R9 ;  /* 0x00000000091372ca */ /* 0x000fe200000e0000 */
[----:B----4-:R-:W-:-:S05]  /*b9f0*/  IMAD R14, R154, 0x6c0, R4 ;  /* 0x000006c09a0e7824 */ /* 0x010fca00078e0204 */
[----:B------:R-:W-:-:S13]  /*ba00*/  R2UR UR6, R14 ;  /* 0x000000000e0672ca */ /* 0x000fda00000e0000 */
[----:B------:R-:W-:Y:S01]  /*ba10*/  HGMMA.64x16x16.F32.BF16 R88, gdesc[UR4], RZ, !UPT, gsb0 ;  /* 0x00200000045879f0 */ /* 0x000fe2000c0018ff */
[----:B------:R-:W-:Y:S01]  /*ba20*/  VIADD R4, R14, 0x40 ;  /* 0x000000400e047836 */ /* 0x000fe20000000000 */
[----:B------:R-:W-:Y:S02]  /*ba30*/  R2UR UR7, R5 ;  /* 0x00000000050772ca */ /* 0x000fe400000e0000 */
[----:B------:R-:W-:Y:S02]  /*ba40*/  R2UR UR4, R2 ;  /* 0x00000000020472ca */ /* 0x000fe400000e0000 */
[----:B------:R-:W-:Y:S02]  /*ba50*/  R2UR UR6, R4 ;  /* 0x00000000040672ca */ /* 0x000fe400000e0000 */
[----:B------:R-:W-:Y:S01]  /*ba60*/  R2UR UR5, R3 ;  /* 0x00000000030572ca */ /* 0x000fe200000e0000 */
[----:B------:R-:W-:Y:S02]  /*ba70*/  WARPGROUP.DEPBAR.LE gsb0, 0x0 ;  /* 0x00008000000079c5 */ /* 0x000fe40000010000 */
[----:B------:R-:W-:-:S10]  /*ba80*/  WARPGROUP.ARRIVE ;  /* 0x00000000000079c5 */ /* 0x000fd40000000000 */
[----:B------:R-:W-:Y:S01]  /*ba90*/  HGMMA.64x16x16.F32.BF16 R80, gdesc[UR4], RZ, !UPT, gsb0 ;  /* 0x00200000045079f0 */ /* 0x000fe2000c0018ff */
[----:B------:R-:W-:-:S05]  /*baa0*/  VIADD R6, R14, 0x80 ;  /* 0x000000800e067836 */ /* 0x000fca0000000000 */
[----:B------:R-:W-:Y:S01]  /*bab0*/  R2UR UR10, R6 ;  /* 0x00000000060a72ca */ /* 0x000fe200000e0000 */
[----:B------:R-:W-:Y:S02]  /*bac0*/  WARPGROUP.DEPBAR.LE gsb0, 0x0 ;  /* 0x00008000000079c5 */ /* 0x000fe40000010000 */
[----:B-----5:R-:W-:-:S10]  /*bad0*/  WARPGROUP.ARRIVE ;  /* 0x00000000000079c5 */ /* 0x020fd40000000000 */
[----:B------:R-:W-:Y:S01]  /*bae0*/  HGMMA.64x16x16.F32.BF16 R72, gdesc[UR8], RZ, !UPT, gsb0 ;  /* 0x00200000084879f0 */ /* 0x000fe2000c0018ff */
[----:B------:R-:W-:Y:S02]  /*baf0*/  VIADD R4, R14, 0xc0 ;  /* 0x000000c00e047836 */ /* 0x000fe40000000000 */
[----:B------:R-:W-:-:S03]  /*bb00*/  IMAD.MOV.U32 R5, RZ, RZ, -0x7fffffe0 ;  /* 0x80000020ff057424 */ /* 0x000fc600078e00ff */
        /* <DEDUP_REMOVED lines=8> */
[----:B------:R-:W-:-:S10]  /*bb90*/  WARPGROUP.ARRIVE ;  /* 0x00000000000079c5 */ /* 0x000fd40000000000 */
[----:B------:R-:W-:Y:S01]  /*bba0*/  HGMMA.64x16x16.F32.BF16 R56, gdesc[UR16], RZ, !UPT, gsb0 ;  /* 0x00200000103879f0 */ /* 0x000fe2000c0018ff */
[----:B------:R-:W-:Y:S02]  /*bbb0*/  VIADD R6, R14, 0x140 ;  /* 0x000001400e067836 */ /* 0x000fe40000000000 */
[----:B------:R-:W-:Y:S01]  /*bbc0*/  IMAD.MOV.U32 R7, RZ, RZ, -0x7fffffe0 ;  /* 0x80000020ff077424 */ /* 0x000fe200078e00ff */
[----:B------:R-:W-:Y:S02]  /*bbd0*/  R2UR UR20, R2 ;  /* 0x00000000021472ca */ /* 0x000fe400000e0000 */
[----:B------:R-:W-:Y:S02]  /*bbe0*/  R2UR UR22, R6 ;  /* 0x00000000061672ca */ /* 0x000fe400000e0000 */
[----:B------:R-:W-:Y:S02]  /*bbf0*/  R2UR UR23, R7 ;  /* 0x00000000071772ca */ /* 0x000fe400000e0000 */
[----:B------:R-:W-:Y:S01]  /*bc00*/  R2UR UR21, R3 ;  /* 0x00000000031572ca */ /* 0x000fe200000e0000 */
[----:B------:R-:W-:-:S02]  /*bc10*/  WARPGROUP.DEPBAR.LE gsb0, 0x0 ;  /* 0x00008000000079c5 */ /* 0x000fc40000010000 */
        /* <DEDUP_REMOVED lines=18> */
[----:B-1----:R-:W-:-:S10]  /*bd40*/  WARPGROUP.ARRIVE ;  /* 0x00000000000079c5 */ /* 0x002fd40000000000 */
        /* <DEDUP_REMOVED lines=11> */
[----:B------:R-:W-:Y:S02]  /*be00*/  VIADD R8, R2, 0x2 ;  /* 0x0000000202087836 */ /* 0x000fe40000000000 */
[----:B------:R-:W-:Y:S02]  /*be10*/  IMAD.MOV.U32 R5, RZ, RZ, -0x7fffffe0 ;  /* 0x80000020ff057424 */ /* 0x000fe400078e00ff */
[----:B------:R-:W-:Y:S01]  /*be20*/  IMAD.MOV.U32 R9, RZ, RZ, -0x7fffffe0 ;  /* 0x80000020ff097424 */ /* 0x000fe200078e00ff */
[----:B------:R-:W-:Y:S02]  /*be30*/  R2UR UR34, R4 ;  /* 0x00000000042272ca */ /* 0x000fe400000e0000 */
[----:B------:R-:W-:-:S02]  /*be40*/  R2UR UR35, R5 ;  /* 0x00000000052372ca */ /* 0x000fc400000e0000 */
[----:B------:R-:W-:Y:S02]  /*be50*/  R2UR UR32, R8 ;  /* 0x00000000082072ca */ /* 0x000fe400000e0000 */
[----:B------:R-:W-:Y:S01]  /*be60*/  R2UR UR33, R9 ;  /* 0x00000000092172ca */ /* 0x000fe200000e0000 */
[----:B------:R-:W-:Y:S02]  /*be70*/  WARPGROUP.DEPBAR.LE gsb0, 0x0 ;  /* 0x00008000000079c5 */ /* 0x000fe40000010000 */
[----:B------:R-:W-:-:S10]  /*be80*/  WARPGROUP.ARRIVE ;  /* 0x00000000000079c5 */ /* 0x000fd40000000000 */
[----:B------:R-:W-:Y:S01]  /*be90*/  HGMMA.64x16x16.F32.BF16 R88, gdesc[UR32], R88, gsb0 ;  /* 0x00200000205879f0 */ /* 0x000fe20008001858 */
        /* <DEDUP_REMOVED lines=382> */
[----:B------:R-:W-:-:S02]  /*d680*/  R2UR UR9, R5 ;  /* 0x00000000050972ca */ /* 0x000fc400000e0000 */
[----:B---3--:R-:W-:-:S05]  /*d690*/  IADD3 R97, R114, 0x90, -R97 ;  /* 0x0000009072617810 */ /* 0x008fca0007ffe861 */
[----:B------:R-:W-:Y:S01]  /*d6a0*/  IMAD R97, R108, -0x90, R97 ;  /* 0xffffff706c617824 */ /* 0x000fe200078e0261 */
[----:B------:R-:W-:Y:S02]  /*d6b0*/  WARPGROUP.DEPBAR.LE gsb0, 0x0 ;  /* 0x00008000000079c5 */ /* 0x000fe40000010000 */
[----:B------:R-:W-:-:S06]  /*d6c0*/  WARPGROUP.ARRIVE ;  /* 0x00000000000079c5 */ /* 0x000fcc0000000000 */
[----:B------:R-:W-:Y:S01]  /*d6d0*/  HGMMA.64x16x16.F32.BF16 R40, gdesc[UR8], R40, gsb0 ;  /* 0x00200000082879f0 */ /* 0x000fe20008001828 */
[C---:B------:R-:W-:Y:S02]  /*d6e0*/  ISETP.GT.AND P1, PT, R97.reuse, RZ, PT ;  /* 0x000000ff6100720c */ /* 0x040fe40003f24270 */
[C---:B------:R-:W-:Y:S02]  /*d6f0*/  ISETP.GT.AND P2, PT, R97.reuse, 0x1, PT ;  /* 0x000000016100780c */ /* 0x040fe40003f44270 */
[----:B------:R-:W-:Y:S02]  /*d700*/  ISETP.GT.AND P3, PT, R97, 0x8, PT ;  /* 0x000000086100780c */ /* 0x000fe40003f64270 */
[----:B------:R-:W-:Y:S02]  /*d710*/  FSEL R88, R88, -INF , P1 ;  /* 0xff80000058587808 */ /* 0x000fe40000800000 */
[----:B------:R-:W-:Y:S02]  /*d720*/  FSEL R89, R89, -INF , P2 ;  /* 0xff80000059597808 */ /* 0x000fe40001000000 */
[----:B------:R-:W-:-:S02]  /*d730*/  ISETP.GT.AND P4, PT, R97, 0x9, PT ;  /* 0x000000096100780c */ /* 0x000fc40003f84270 */
[----:B------:R-:W-:Y:S02]  /*d740*/  FSEL R92, R92, -INF , P3 ;  /* 0xff8000005c5c7808 */ /* 0x000fe40001800000 */
[----:B------:R-:W-:Y:S02]  /*d750*/  FMNMX.FTZ R15, R88, R89, !PT ;  /* 0x00000059580f7209 */ /* 0x000fe40007810000 */
[----:B------:R-:W-:Y:S02]  /*d760*/  FSEL R93, R93, -INF , P4 ;  /* 0xff8000005d5d7808 */ /* 0x000fe40002000000 */
[----:B------:R-:W-:Y:S01]  /*d770*/  FMNMX.FTZ R20, R92, R15, !PT ;  /* 0x0000000f5c147209 */ /* 0x000fe20007810000 */
[----:B------:R-:W-:-:S03]  /*d780*/  IMAD.MOV.U32 R21, RZ, RZ, -0x7fffffe0 ;  /* 0x80000020ff157424 */ /* 0x000fc600078e00ff */
[----:B------:R-:W-:Y:S01]  /*d790*/  FMNMX.FTZ R15, R93, R20, !PT ;  /* 0x000000145d0f7209 */ /* 0x000fe20007810000 */
[----:B------:R-:W-:Y:S01]  /*d7a0*/  VIADD R20, R14, 0x642 ;  /* 0x000006420e147836 */ /* 0x000fe20000000000 */
[----:B------:R-:W-:Y:S02]  /*d7b0*/  R2UR UR7, R21 ;  /* 0x00000000150772ca */ /* 0x000fe400000e0000 */
[----:B------:R-:W-:Y:S02]  /*d7c0*/  R2UR UR4, R4 ;  /* 0x00000000040472ca */ /* 0x000fe400000e0000 */
[----:B------:R-:W-:Y:S02]  /*d7d0*/  R2UR UR6, R20 ;  /* 0x00000000140672ca */ /* 0x000fe400000e0000 */
[----:B------:R-:W-:Y:S02]  /*d7e0*/  R2UR UR5, R5 ;  /* 0x00000000050572ca */ /* 0x000fe400000e0000 */
[----:B------:R-:W-:-:S02]  /*d7f0*/  FSEL R90, R90, -INF , P1 ;  /* 0xff8000005a5a7808 */ /* 0x000fc40000800000 */
[----:B------:R-:W-:Y:S02]  /*d800*/  ISETP.GT.AND P1, PT, R97, 0x10, PT ;  /* 0x000000106100780c */ /* 0x000fe40003f24270 */
[----:B------:R-:W-:Y:S02]  /*d810*/  FSEL R91, R91, -INF , P2 ;  /* 0xff8000005b5b7808 */ /* 0x000fe40001000000 */
[----:B------:R-:W-:Y:S02]  /*d820*/  ISETP.GT.AND P2, PT, R97, 0x11, PT ;  /* 0x000000116100780c */ /* 0x000fe40003f44270 */
[----:B------:R-:W-:Y:S01]  /*d830*/  FSEL R80, R80, -INF , P1 ;  /* 0xff80000050507808 */ /* 0x000fe20000800000 */
[----:B------:R-:W-:Y:S02]  /*d840*/  WARPGROUP.DEPBAR.LE gsb0, 0x0 ;  /* 0x00008000000079c5 */ /* 0x000fe40000010000 */
[----:B------:R-:W-:Y:S01]  /*d850*/  WARPGROUP.ARRIVE ;  /* 0x00000000000079c5 */ /* 0x000fe20000000000 */
[----:B------:R-:W-:-:S05]  /*d860*/  FSEL R94, R94, -INF , P3 ;  /* 0xff8000005e5e7808 */ /* 0x000fca0001800000 */
[----:B------:R-:W-:Y:S01]  /*d870*/  HGMMA.64x16x16.F32.BF16 R32, gdesc[UR4], R32, gsb0 ;  /* 0x00200000042079f0 */ /* 0x000fe20008001820 */
[----:B------:R-:W-:Y:S02]  /*d880*/  ISETP.GT.AND P3, PT, R97, 0x18, PT ;  /* 0x000000186100780c */ /* 0x000fe40003f64270 */
[----:B------:R-:W-:Y:S01]  /*d890*/  FSEL R95, R95, -INF , P4 ;  /* 0xff8000005f5f7808 */ /* 0x000fe20002000000 */
[----:B------:R-:W-:Y:S01]  /*d8a0*/  VIADD R14, R14, 0x682 ;  /* 0x000006820e0e7836 */ /* 0x000fe20000000000 */
[----:B------:R-:W-:Y:S01]  /*d8b0*/  FSEL R81, R81, -INF , P2 ;  /* 0xff80000051517808 */ /* 0x000fe20001000000 */
[----:B------:R-:W-:Y:S01]  /*d8c0*/  ULDC UR4, c[0x0][0x988] ;  /* 0x0002620000047ab9 */ /* 0x000fe20000000800 */
[----:B------:R-:W-:Y:S02]  /*d8d0*/  FMNMX.FTZ R22, R80, R15, !PT ;  /* 0x0000000f50167209 */ /* 0x000fe40007810000 */
[----:B------:R-:W-:Y:S02]  /*d8e0*/  ISETP.GT.AND P4, PT, R97, 0x19, PT ;  /* 0x000000196100780c */ /* 0x000fe40003f84270 */
[----:B------:R-:W-:-:S02]  /*d8f0*/  FSEL R84, R84, -INF , P3 ;  /* 0xff80000054547808 */ /* 0x000fc40001800000 */
[----:B------:R-:W-:Y:S02]  /*d900*/  FMNMX.FTZ R15, R81, R22, !PT ;  /* 0x00000016510f7209 */ /* 0x000fe40007810000 */
[----:B------:R-:W-:Y:S02]  /*d910*/  FSEL R82, R82, -INF , P1 ;  /* 0xff80000052527808 */ /* 0x000fe40000800000 */
[----:B------:R-:W-:Y:S02]  /*d920*/  FSEL R85, R85, -INF , P4 ;  /* 0xff80000055557808 */ /* 0x000fe40002000000 */
[----:B------:R-:W-:Y:S02]  /*d930*/  ISETP.GT.AND P1, PT, R97, 0x20, PT ;  /* 0x000000206100780c */ /* 0x000fe40003f24270 */
[----:B------:R-:W-:Y:S02]  /*d940*/  FMNMX.FTZ R22, R84, R15, !PT ;  /* 0x0000000f54167209 */ /* 0x000fe40007810000 */
[----:B------:R-:W-:-:S02]  /*d950*/  FSEL R83, R83, -INF , P2 ;  /* 0xff80000053537808 */ /* 0x000fc40001000000 */
[----:B------:R-:W-:Y:S02]  /*d960*/  ISETP.GT.AND P2, PT, R97, 0x21, PT ;  /* 0x000000216100780c */ /* 0x000fe40003f44270 */
[----:B------:R-:W-:Y:S02]  /*d970*/  FSEL R72, R72, -INF , P1 ;  /* 0xff80000048487808 */ /* 0x000fe40000800000 */
[----:B------:R-:W-:Y:S02]  /*d980*/  FMNMX.FTZ R15, R85, R22, !PT ;  /* 0x00000016550f7209 */ /* 0x000fe40007810000 */
[----:B------:R-:W-:Y:S02]  /*d990*/  FSEL R86, R86, -INF , P3 ;  /* 0xff80000056567808 */ /* 0x000fe40001800000 */
[----:B------:R-:W-:Y:S02]  /*d9a0*/  ISETP.GT.AND P3, PT, R97, 0x28, PT ;  /* 0x000000286100780c */ /* 0x000fe40003f64270 */
[----:B------:R-:W-:-:S02]  /*d9b0*/  FSEL R73, R73, -INF , P2 ;  /* 0xff80000049497808 */ /* 0x000fc40001000000 */
[----:B------:R-:W-:Y:S02]  /*d9c0*/  FMNMX.FTZ R22, R72, R15, !PT ;  /* 0x0000000f48167209 */ /* 0x000fe40007810000 */
[----:B------:R-:W-:Y:S02]  /*d9d0*/  FSEL R87, R87, -INF , P4 ;  /* 0xff80000057577808 */ /* 0x000fe40002000000 */
[----:B------:R-:W-:Y:S02]  /*d9e0*/  ISETP.GT.AND P4, PT, R97, 0x29, PT ;  /* 0x000000296100780c */ /* 0x000fe40003f84270 */
[----:B------:R-:W-:Y:S02]  /*d9f0*/  FSEL R76, R76, -INF , P3 ;  /* 0xff8000004c4c7808 */ /* 0x000fe40001800000 */
[----:B------:R-:W-:Y:S01]  /*da00*/  FMNMX.FTZ R21, R73, R22, !PT ;  /* 0x0000001649157209 */ /* 0x000fe20007810000 */
[----:B------:R-:W-:Y:S01]  /*da10*/  IMAD.MOV.U32 R15, RZ, RZ, -0x7fffffe0 ;  /* 0x80000020ff0f7424 */ /* 0x000fe200078e00ff */
[----:B------:R-:W-:-:S02]  /*da20*/  R2UR UR14, R14 ;  /* 0x000000000e0e72ca */ /* 0x000fc400000e0000 */
[----:B------:R-:W-:Y:S02]  /*da30*/  FSEL R77, R77, -INF , P4 ;  /* 0xff8000004d4d7808 */ /* 0x000fe40002000000 */
[----:B------:R-:W-:Y:S02]  /*da40*/  ISETP.GT.AND P5, PT, R97, 0x30, PT ;  /* 0x000000306100780c */ /* 0x000fe40003fa4270 */
[----:B------:R-:W-:Y:S02]  /*da50*/  FMNMX.FTZ R14, R76, R21, !PT ;  /* 0x000000154c0e7209 */ /* 0x000fe40007810000 */
[----:B------:R-:W-:Y:S02]  /*da60*/  FSEL R79, R79, -INF , P4 ;  /* 0xff8000004f4f7808 */ /* 0x000fe40002000000 */
[----:B------:R-:W-:Y:S02]  /*da70*/  R2UR UR15, R15 ;  /* 0x000000000f0f72ca */ /* 0x000fe400000e0000 */
[----:B------:R-:W-:-:S02]  /*da80*/  ISETP.GT.AND P4, PT, R97, 0x31, PT ;  /* 0x000000316100780c */ /* 0x000fc40003f84270 */
[----:B------:R-:W-:Y:S02]  /*da90*/  FSEL R64, R64, -INF , P5 ;  /* 0xff80000040407808 */ /* 0x000fe40002800000 */
[----:B------:R-:W-:Y:S02]  /*daa0*/  FMNMX.FTZ R15, R77, R14, !PT ;  /* 0x0000000e4d0f7209 */ /* 0x000fe40007810000 */
[----:B------:R-:W-:Y:S02]  /*dab0*/  FSEL R74, R74, -INF , P1 ;  /* 0xff8000004a4a7808 */ /* 0x000fe40000800000 */
[----:B------:R-:W-:Y:S02]  /*dac0*/  ISETP.GT.AND P1, PT, R97, 0x38, PT ;  /* 0x000000386100780c */ /* 0x000fe40003f24270 */
[----:B------:R-:W-:Y:S02]  /*dad0*/  FSEL R65, R65, -INF , P4 ;  /* 0xff80000041417808 */ /* 0x000fe40002000000 */
[----:B------:R-:W-:-:S02]  /*dae0*/  FMNMX.FTZ R14, R64, R15, !PT ;  /* 0x0000000f400e7209 */ /* 0x000fc40007810000 */
[----:B------:R-:W-:Y:S02]  /*daf0*/  FSEL R78, R78, -INF , P3 ;  /* 0xff8000004e4e7808 */ /* 0x000fe40001800000 */
[----:B------:R-:W-:Y:S02]  /*db00*/  ISETP.GT.AND P3, PT, R97, 0x39, PT ;  /* 0x000000396100780c */ /* 0x000fe40003f64270 */
[----:B------:R-:W-:Y:S02]  /*db10*/  FSEL R68, R68, -INF , P1 ;  /* 0xff80000044447808 */ /* 0x000fe40000800000 */
[----:B------:R-:W-:Y:S02]  /*db20*/  FMNMX.FTZ R15, R65, R14, !PT ;  /* 0x0000000e410f7209 */ /* 0x000fe40007810000 */
[----:B------:R-:W-:Y:S02]  /*db30*/  FSEL R75, R75, -INF , P2 ;  /* 0xff8000004b4b7808 */ /* 0x000fe40001000000 */
[----:B------:R-:W-:-:S02]  /*db40*/  ISETP.GT.AND P2, PT, R97, 0x40, PT ;  /* 0x000000406100780c */ /* 0x000fc40003f44270 */
[----:B------:R-:W-:Y:S02]  /*db50*/  FSEL R69, R69, -INF , P3 ;  /* 0xff80000045457808 */ /* 0x000fe40001800000 */
[----:B------:R-:W-:Y:S02]  /*db60*/  FMNMX.FTZ R14, R68, R15, !PT ;  /* 0x0000000f440e7209 */ /* 0x000fe40007810000 */
[----:B------:R-:W-:Y:S02]  /*db70*/  R2UR UR12, R4 ;  /* 0x00000000040c72ca */ /* 0x000fe400000e0000 */
[----:B------:R-:W-:Y:S02]  /*db80*/  R2UR UR13, R5 ;  /* 0x00000000050d72ca */ /* 0x000fe400000e0000 */
[----:B------:R-:W-:Y:S02]  /*db90*/  FSEL R66, R66, -INF , P5 ;  /* 0xff80000042427808 */ /* 0x000fe40002800000 */
[----:B------:R-:W-:-:S02]  /*dba0*/  ISETP.GT.AND P5, PT, R97, 0x41, PT ;  /* 0x000000416100780c */ /* 0x000fc40003fa4270 */
[----:B------:R-:W-:Y:S02]  /*dbb0*/  FSEL R56, R56, -INF , P2 ;  /* 0xff80000038387808 */ /* 0x000fe40001000000 */
[----:B------:R-:W-:Y:S01]  /*dbc0*/  FMNMX.FTZ R15, R69, R14, !PT ;  /* 0x0000000e450f7209 */ /* 0x000fe20007810000 */
[----:B------:R-:W-:Y:S02]  /*dbd0*/  WARPGROUP.DEPBAR.LE gsb0, 0x0 ;  /* 0x00008000000079c5 */ /* 0x000fe40000010000 */
[----:B------:R-:W-:Y:S01]  /*dbe0*/  FSEL R67, R67, -INF , P4 ;  /* 0xff80000043437808 */ /* 0x000fe20002000000 */
[----:B------:R-:W-:Y:S01]  /*dbf0*/  WARPGROUP.ARRIVE ;  /* 0x00000000000079c5 */ /* 0x000fe20000000000 */
[----:B------:R-:W-:Y:S02]  /*dc00*/  ISETP.GT.AND P4, PT, R97, 0x48, PT ;  /* 0x000000486100780c */ /* 0x000fe40003f84270 */
[----:B------:R-:W-:Y:S02]  /*dc10*/  FSEL R57, R57, -INF , P5 ;  /* 0xff80000039397808 */ /* 0x000fe40002800000 */
[----:B------:R-:W-:Y:S01]  /*dc20*/  FMNMX.FTZ R14, R56, R15, !PT ;  /* 0x0000000f380e7209 */ /* 0x000fe20007810000 */
[----:B------:R-:W-:Y:S01]  /*dc30*/  HGMMA.64x16x16.F32.BF16 R24, gdesc[UR12], R24, gsb0 ;  /* 0x002000000c1879f0 */ /* 0x000fe20008001818 */
        /* <DEDUP_REMOVED lines=32> */
[----:B------:R-:W-:Y:S02]  /*de40*/  ISETP.GT.AND P0, PT, R97, 0x69, PT ;  /* 0x000000696100780c */ /* 0x000fe40003f04270 */
[----:B------:R-:W-:Y:S02]  /*de50*/  FSEL R44, R44, -INF , P2 ;  /* 0xff8000002c2c7808 */ /* 0x000fe40001000000 */
[----:B------:R-:W-:Y:S02]  /*de60*/  FMNMX.FTZ R15, R41, R14, !PT ;  /* 0x0000000e290f7209 */ /* 0x000fe40007810000 */
[----:B------:R-:W-:Y:S02]  /*de70*/  ISETP.GT.AND P6, PT, R97, 0x70, PT ;  /* 0x000000706100780c */ /* 0x000fe40003fc4270 */
[----:B------:R-:W-:-:S02]  /*de80*/  FSEL R45, R45, -INF , P0 ;  /* 0xff8000002d2d7808 */ /* 0x000fc40000000000 */
[----:B------:R-:W-:Y:S02]  /*de90*/  FMNMX.FTZ R14, R44, R15, !PT ;  /* 0x0000000f2c0e7209 */ /* 0x000fe40007810000 */
[----:B------:R-:W-:Y:S02]  /*dea0*/  ISETP.GT.AND P0, PT, R97, 0x71, PT ;  /* 0x000000716100780c */ /* 0x000fe40003f04270 */
[----:B------:R-:W-:Y:S02]  /*deb0*/  FSEL R32, R32, -INF , P6 ;  /* 0xff80000020207808 */ /* 0x000fe40003000000 */
[----:B------:R-:W-:Y:S02]  /*dec0*/  FMNMX.FTZ R15, R45, R14, !PT ;  /* 0x0000000e2d0f7209 */ /* 0x000fe40007810000 */
[----:B------:R-:W-:Y:S02]  /*ded0*/  FSEL R43, R43, -INF , P1 ;  /* 0xff8000002b2b7808 */ /* 0x000fe40000800000 */
        /* <DEDUP_REMOVED lines=8> */
[----:B------:R-:W-:Y:S02]  /*df60*/  FSEL R37, R37, -INF , P2 ;  /* 0xff80000025257808 */ /* 0x000fe40001000000 */
[----:B------:R-:W-:Y:S02]  /*df70*/  FMNMX.FTZ R14, R36, R15, !PT ;  /* 0x0000000f240e7209 */ /* 0x000fe40007810000 */
[----:B------:R-:W-:Y:S01]  /*df80*/  ISETP.GT.AND P3, PT, R97, 0x80, PT ;  /* 0x000000806100780c */ /* 0x000fe20003f64270 */
[----:B------:R-:W-:Y:S02]  /*df90*/  WARPGROUP.DEPBAR.LE gsb0, 0x0 ;  /* 0x00008000000079c5 */ /* 0x000fe40000010000 */
[----:B------:R-:W-:Y:S02]  /*dfa0*/  FSEL R55, R55, -INF , P4 ;  /* 0xff80000037377808 */ /* 0x000fe40002000000 */
[----:B------:R-:W-:-:S02]  /*dfb0*/  FSEL R24, R24, -INF , P3 ;  /* 0xff80000018187808 */ /* 0x000fc40001800000 */
[----:B------:R-:W-:Y:S02]  /*dfc0*/  FMNMX.FTZ R15, R37, R14, !PT ;  /* 0x0000000e250f7209 */ /* 0x000fe40007810000 */
[----:B------:R-:W-:Y:S02]  /*dfd0*/  ISETP.GT.AND P4, PT, R97, 0x81, PT ;  /* 0x000000816100780c */ /* 0x000fe40003f84270 */
[----:B------:R-:W-:Y:S02]  /*dfe0*/  FSEL R54, R54, -INF , P5 ;  /* 0xff80000036367808 */ /* 0x000fe40002800000 */
[----:B------:R-:W-:Y:S02]  /*dff0*/  FSEL R25, R25, -INF , P4 ;  /* 0xff80000019197808 */ /* 0x000fe40002000000 */
[----:B------:R-:W-:Y:S02]  /*e000*/  FMNMX.FTZ R14, R24, R15, !PT ;  /* 0x0000000f180e7209 */ /* 0x000fe40007810000 */
[----:B------:R-:W-:-:S02]  /*e010*/  ISETP.GT.AND P5, PT, R97, 0x88, PT ;  /* 0x000000886100780c */ /* 0x000fc40003fa4270 */
[----:B------:R-:W-:Y:S02]  /*e020*/  FMNMX.FTZ R15, R25, R14, !PT ;  /* 0x0000000e190f7209 */ /* 0x000fe40007810000 */
[----:B------:R-:W-:Y:S02]  /*e030*/  FSEL R28, R28, -INF , P5 ;  /* 0xff8000001c1c7808 */ /* 0x000fe40002800000 */
[----:B------:R-:W-:Y:S02]  /*e040*/  ISETP.GT.AND P6, PT, R97, 0x89, PT ;  /* 0x000000896100780c */ /* 0x000fe40003fc4270 */
[----:B------:R-:W-:Y:S02]  /*e050*/  FMNMX.FTZ R14, R28, R15, !PT ;  /* 0x0000000f1c0e7209 */ /* 0x000fe40007810000 */
[----:B------:R-:W-:-:S04]  /*e060*/  FSEL R29, R29, -INF , P6 ;  /* 0xff8000001d1d7808 */ /* 0x000fc80003000000 */
[----:B------:R-:W-:-:S05]  /*e070*/  FMNMX.FTZ R98, R29, R14, !PT ;  /* 0x0000000e1d627209 */ /* 0x000fca0007810000 */
[----:B------:R-:W0:Y:S02]  /*e080*/  SHFL.BFLY PT, R15, R98, 0x2, 0x1f ;  /* 0x0c401f00620f7f89 */ /* 0x000e2400000e0000 */
[----:B0-----:R-:W-:-:S05]  /*e090*/  FMNMX.FTZ R99, R98, R15, !PT ;  /* 0x0000000f62637209 */ /* 0x001fca0007810000 */
[----:B------:R-:W0:Y:S01]  /*e0a0*/  SHFL.BFLY PT, R14, R99, 0x1, 0x1f ;  /* 0x0c201f00630e7f89 */ /* 0x000e2200000e0000 */
[----:B------:R-:W-:Y:S01]  /*e0b0*/  IMAD.U32 R15, RZ, RZ, UR4 ;  /* 0x00000004ff0f7e24 */ /* 0x000fe2000f8e00ff */
[----:B------:R-:W-:Y:S02]  /*e0c0*/  P2R R23, PR, RZ, 0x4 ;  /* 0x00000004ff177803 */ /* 0x000fe40000000000 */
[----:B------:R-:W-:Y:S02]  /*e0d0*/  P2R R21, PR, RZ, 0x1 ;  /* 0x00000001ff157803 */ /* 0x000fe40000000000 */
[C---:B------:R-:W-:Y:S02]  /*e0e0*/  ISETP.GT.AND P0, PT, R97.reuse, 0x70, PT ;  /* 0x000000706100780c */ /* 0x040fe40003f04270 */
[----:B------:R-:W-:Y:S02]  /*e0f0*/  P2R R22, PR, RZ, 0x2 ;  /* 0x00000002ff167803 */ /* 0x000fe40000000000 */
[----:B------:R-:W-:-:S02]  /*e100*/  ISETP.GT.AND P1, PT, R97, 0x69, PT ;  /* 0x000000696100780c */ /* 0x000fc40003f24270 */
[----:B0-----:R-:W-:-:S04]  /*e110*/  FMNMX.FTZ R14, R99, R14, !PT ;  /* 0x0000000e630e7209 */ /* 0x001fc80007810000 */
[C---:B------:R-:W-:Y:S01]  /*e120*/  FSETP.NEU.FTZ.AND P2, PT, R14.reuse, -INF , PT ;  /* 0xff8000000e00780b */ /* 0x040fe20003f5d000 */
[----:B------:R-:W-:Y:S01]  /*e130*/  FMUL.FTZ R20, R14, R15 ;  /* 0x0000000f0e147220 */ /* 0x000fe20000410000 */
[----:B------:R-:W-:-:S04]  /*e140*/  FSEL R34, R34, -INF , P0 ;  /* 0xff80000022227808 */ /* 0x000fc80000000000 */
[----:B------:R-:W-:Y:S02]  /*e150*/  FSEL R20, R20, RZ, P2 ;  /* 0x000000ff14147208 */ /* 0x000fe40001000000 */
[----:B------:R-:W-:-:S03]  /*e160*/  ISETP.NE.AND P0, PT, R21, RZ, PT ;  /* 0x000000ff1500720c */ /* 0x000fc60003f05270 */
[-CC-:B------:R-:W-:Y:S01]  /*e170*/  FFMA.FTZ R21, R88, R15.reuse, -R20.reuse ;  /* 0x0000000f58157223 */ /* 0x180fe20000010814 */
[--C-:B------:R-:W-:Y:S01]  /*e180*/  FFMA.FTZ R88, R93, R15, -R20.reuse ;  /* 0x0000000f5d587223 */ /* 0x100fe20000010814 */
[----:B------:R-:W-:Y:S02]  /*e190*/  FSEL R47, R47, -INF , P1 ;  /* 0xff8000002f2f7808 */ /* 0x000fe40000800000 */
[----:B------:R-:W-:Y:S02]  /*e1a0*/  FMNMX.FTZ R93, R90, R91, !PT ;  /* 0x0000005b5a5d7209 */ /* 0x000fe40007810000 */
[----:B------:R-:W-:Y:S01]  /*e1b0*/  ISETP.NE.AND P1, PT, R22, RZ, PT ;  /* 0x000000ff1600720c */ /* 0x000fe20003f25270 */
[-CC-:B------:R-:W-:Y:S01]  /*e1c0*/  FFMA.FTZ R22, R89, R15.reuse, -R20.reuse ;  /* 0x0000000f59167223 */ /* 0x180fe20000010814 */
[----:B------:R-:W-:Y:S01]  /*e1d0*/  FFMA.FTZ R89, R80, R15, -R20 ;  /* 0x0000000f50597223 */ /* 0x000fe20000010814 */
[----:B------:R-:W-:-:S04]  /*e1e0*/  FMNMX.FTZ R80, R94, R93, !PT ;  /* 0x0000005d5e507209 */ /* 0x000fc80007810000 */
[----:B------:R-:W-:-:S04]  /*e1f0*/  FMNMX.FTZ R93, R95, R80, !PT ;  /* 0x000000505f5d7209 */ /* 0x000fc80007810000 */
[----:B------:R-:W-:-:S04]  /*e200*/  FMNMX.FTZ R80, R82, R93, !PT ;  /* 0x0000005d52507209 */ /* 0x000fc80007810000 */
[----:B------:R-:W-:-:S04]  /*e210*/  FMNMX.FTZ R93, R83, R80, !PT ;  /* 0x00000050535d7209 */ /* 0x000fc80007810000 */
[----:B------:R-:W-:Y:S02]  /*e220*/  FMNMX.FTZ R80, R86, R93, !PT ;  /* 0x0000005d56507209 */ /* 0x000fe40007810000 */
[----:B------:R-:W-:Y:S02]  /*e230*/  ISETP.NE.AND P2, PT, R23, RZ, PT ;  /* 0x000000ff1700720c */ /* 0x000fe40003f45270 */
[----:B------:R-:W-:Y:S01]  /*e240*/  FMNMX.FTZ R93, R87, R80, !PT ;  /* 0x00000050575d7209 */ /* 0x000fe20007810000 */
[-CC-:B------:R-:W-:Y:S01]  /*e250*/  FFMA.FTZ R23, R92, R15.reuse, -R20.reuse ;  /* 0x0000000f5c177223 */ /* 0x180fe20000010814 */
[----:B------:R-:W-:Y:S02]  /*e260*/  FFMA.FTZ R92, R72, R15, -R20 ;  /* 0x0000000f485c7223 */ /* 0x000fe40000010814 */
        /* <DEDUP_REMOVED lines=19> */
[----:B------:R-:W-:Y:S02]  /*e3a0*/  FMNMX.FTZ R93, R47, R72, !PT ;  /* 0x000000482f5d7209 */ /* 0x000fe40007810000 */
[----:B------:R-:W-:Y:S02]  /*e3b0*/  FSEL R35, R35, -INF , P0 ;  /* 0xff80000023237808 */ /* 0x000fe40000000000 */
[----:B------:R-:W-:Y:S01]  /*e3c0*/  FMNMX.FTZ R72, R34, R93, !PT ;  /* 0x0000005d22487209 */ /* 0x000fe20007810000 */
[----:B------:R0:W-:Y:S01]  /*e3d0*/  MUFU.EX2 R80, R92 ;  /* 0x0000005c00507308 */ /* 0x0001e20000000800 */
[----:B------:R-:W-:Y:S02]  /*e3e0*/  FSEL R38, R38, -INF , P1 ;  /* 0xff80000026267808 */ /* 0x000fe40000800000 */
[----:B------:R-:W-:Y:S01]  /*e3f0*/  FSEL R98, R39, -INF , P2 ;  /* 0xff80000027627808 */ /* 0x000fe20001000000 */
[----:B0-----:R-:W-:Y:S01]  /*e400*/  FFMA.FTZ R92, R61, R15, -R20 ;  /* 0x0000000f3d5c7223 */ /* 0x001fe20000010814 */
[----:B------:R-:W-:-:S04]  /*e410*/  FMNMX.FTZ R61, R35, R72, !PT ;  /* 0x00000048233d7209 */ /* 0x000fc80007810000 */
[----:B------:R-:W-:Y:S02]  /*e420*/  FMNMX.FTZ R61, R38, R61, !PT ;  /* 0x0000003d263d7209 */ /* 0x000fe40007810000 */
[----:B------:R-:W-:Y:S02]  /*e430*/  FSEL R99, R26, -INF , P3 ;  /* 0xff8000001a637808 */ /* 0x000fe40001800000 */
[----:B------:R-:W-:Y:S02]  /*e440*/  FMNMX.FTZ R26, R98, R61, !PT ;  /* 0x0000003d621a7209 */ /* 0x000fe40007810000 */
[----:B------:R-:W-:Y:S02]  /*e450*/  FSEL R100, R27, -INF , P4 ;  /* 0xff8000001b647808 */ /* 0x000fe40002000000 */
[----:B------:R-:W-:Y:S02]  /*e460*/  FMNMX.FTZ R27, R99, R26, !PT ;  /* 0x0000001a631b7209 */ /* 0x000fe40007810000 */
[----:B------:R-:W-:-:S02]  /*e470*/  FSEL R30, R30, -INF , P5 ;  /* 0xff8000001e1e7808 */ /* 0x000fc40002800000 */
[----:B------:R-:W-:Y:S02]  /*e480*/  FMNMX.FTZ R27, R100, R27, !PT ;  /* 0x0000001b641b7209 */ /* 0x000fe40007810000 */
[----:B------:R-:W-:Y:S02]  /*e490*/  FSEL R101, R31, -INF , P6 ;  /* 0xff8000001f657808 */ /* 0x000fe40003000000 */
[----:B------:R-:W-:-:S04]  /*e4a0*/  FMNMX.FTZ R26, R30, R27, !PT ;  /* 0x0000001b1e1a7209 */ /* 0x000fc80007810000 */
[----:B------:R-:W-:-:S05]  /*e4b0*/  FMNMX.FTZ R26, R101, R26, !PT ;  /* 0x0000001a651a7209 */ /* 0x000fca0007810000 */
[----:B------:R-:W0:Y:S02]  /*e4c0*/  SHFL.BFLY PT, R27, R26, 0x2, 0x1f ;  /* 0x0c401f001a1b7f89 */ /* 0x000e2400000e0000 */
[----:B0-----:R-:W-:-:S05]  /*e4d0*/  FMNMX.FTZ R27, R26, R27, !PT ;  /* 0x0000001b1a1b7209 */ /* 0x001fca0007810000 */
[----:B------:R-:W0:Y:S01]  /*e4e0*/  SHFL.BFLY PT, R72, R27, 0x1, 0x1f ;  /* 0x0c201f001b487f89 */ /* 0x000e2200000e0000 */
[-CC-:B------:R-:W-:Y:S01]  /*e4f0*/  FFMA.FTZ R97, R37, R15.reuse, -R20.reuse ;  /* 0x0000000f25617223 */ /* 0x180fe20000010814 */
[----:B------:R-:W-:Y:S01]  /*e500*/  FFMA.FTZ R37, R28, R15, -R20 ;  /* 0x0000000f1c257223 */ /* 0x000fe20000010814 */
[----:B0-----:R-:W-:-:S04]  /*e510*/  FMNMX.FTZ R72, R27, R72, !PT ;  /* 0x000000481b487209 */ /* 0x001fc80007810000 */
[C---:B------:R-:W-:Y:S01]  /*e520*/  FSETP.NEU.FTZ.AND P1, PT, R72.reuse, -INF , PT ;  /* 0xff8000004800780b */ /* 0x040fe20003f3d000 */
[----:B------:R-:W-:-:S05]  /*e530*/  FMUL.FTZ R28, R72, R15 ;  /* 0x0000000f481c7220 */ /* 0x000fca0000410000 */
[----:B------:R-:W-:-:S05]  /*e540*/  FSEL R28, R28, RZ, P1 ;  /* 0x000000ff1c1c7208 */ /* 0x000fca0000800000 */
[-C--:B------:R-:W-:Y:S02]  /*e550*/  FFMA.FTZ R27, R91, R15.reuse, -R28 ;  /* 0x0000000f5b1b7223 */ /* 0x080fe4000001081c */
[----:B------:R-:W2:Y:S01]  /*e560*/  LDL R91, [R1+0x78] ;  /* 0x00007800015b7983 */ /* 0x000ea20000100800 */
[----:B------:R-:W0:Y:S01]  /*e570*/  S2R R102, SR_TID.X ;  /* 0x0000000000667919 */ /* 0x000e220000002100 */
[----:B------:R1:W-:Y:S01]  /*e580*/  MUFU.EX2 R39, R92 ;  /* 0x0000005c00277308 */ /* 0x0003e20000000800 */
[----:B------:R-:W-:Y:S01]  /*e590*/  ISETP.NE.AND P0, PT, R96, RZ, PT ;  /* 0x000000ff6000720c */ /* 0x000fe20003f05270 */
[-CC-:B------:R-:W-:Y:S01]  /*e5a0*/  FFMA.FTZ R96, R53, R15.reuse, -R20.reuse ;  /* 0x0000000f35607223 */ /* 0x180fe20000010814 */
[-CC-:B------:R-:W-:Y:S01]  /*e5b0*/  FFMA.FTZ R53, R32, R15.reuse, -R20.reuse ;  /* 0x0000000f20357223 */ /* 0x180fe20000010814 */
[-CC-:B-1----:R-:W-:Y:S01]  /*e5c0*/  FFMA.FTZ R92, R36, R15.reuse, -R20.reuse ;  /* 0x0000000f245c7223 */ /* 0x182fe20000010814 */
[----:B------:R-:W-:-:S03]  /*e5d0*/  FFMA.FTZ R36, R25, R15, -R20 ;  /* 0x0000000f19247223 */ /* 0x000fc60000010814 */
[----:B------:R-:W-:Y:S01]  /*e5e0*/  MUFU.EX2 R21, R21 ;  /* 0x0000001500157308 */ /* 0x000fe20000000800 */
[-CC-:B------:R-:W-:Y:S01]  /*e5f0*/  FFMA.FTZ R25, R90, R15.reuse, -R28.reuse ;  /* 0x0000000f5a197223 */ /* 0x180fe2000001081c */
[----:B------:R-:W-:-:S06]  /*e600*/  FFMA.FTZ R32, R94, R15, -R28 ;  /* 0x0000000f5e207223 */ /* 0x000fcc000001081c */
[----:B------:R-:W1:Y:S01]  /*e610*/  MUFU.EX2 R22, R22 ;  /* 0x0000001600167308 */ /* 0x000e620000000800 */
[-C--:B------:R-:W-:Y:S01]  /*e620*/  FFMA.FTZ R90, R95, R15.reuse, -R28 ;  /* 0x0000000f5f5a7223 */ /* 0x080fe2000001081c */
[----:B------:R-:W-:-:S06]  /*e630*/  FFMA.FTZ R81, R81, R15, -R20 ;  /* 0x0000000f51517223 */ /* 0x000fcc0000010814 */
[----:B------:R-:W3:Y:S01]  /*e640*/  MUFU.EX2 R23, R23 ;  /* 0x0000001700177308 */ /* 0x000ee20000000800 */
[----:B0-----:R-:W-:-:S07]  /*e650*/  LOP3.LUT R102, R102, 0x7f, RZ, 0xc0, !PT ;  /* 0x0000007f66667812 */ /* 0x001fce00078ec0ff */
[----:B------:R-:W-:Y:S01]  /*e660*/  MUFU.EX2 R25, R25 ;  /* 0x0000001900197308 */ /* 0x000fe20000000800 */
[----:B------:R-:W-:Y:S01]  /*e670*/  ISETP.NE.AND P1, PT, R102, RZ, PT ;  /* 0x000000ff6600720c */ /* 0x000fe20003f25270 */
[----:B------:R-:W-:-:S06]  /*e680*/  FFMA.FTZ R61, R49, R15, -R20 ;  /* 0x0000000f313d7223 */ /* 0x000fcc0000010814 */
[----:B------:R-:W0:Y:S01]  /*e690*/  MUFU.EX2 R27, R27 ;  /* 0x0000001b001b7308 */ /* 0x000e220000000800 */
[-C--:B------:R-:W-:Y:S01]  /*e6a0*/  FFMA.FTZ R82, R82, R15.reuse, -R28 ;  /* 0x0000000f52527223 */ /* 0x080fe2000001081c */
[----:B------:R-:W-:-:S06]  /*e6b0*/  FFMA.FTZ R84, R84, R15, -R20 ;  /* 0x0000000f54547223 */ /* 0x000fcc0000010814 */
[----:B------:R-:W4:Y:S01]  /*e6c0*/  MUFU.EX2 R88, R88 ;  /* 0x0000005800587308 */ /* 0x000f220000000800 */
[----:B------:R-:W-:-:S07]  /*e6d0*/  FFMA.FTZ R83, R83, R15, -R28 ;  /* 0x0000000f53537223 */ /* 0x000fce000001081c */
[----:B------:R-:W4:Y:S01]  /*e6e0*/  MUFU.EX2 R32, R32 ;  /* 0x0000002000207308 */ /* 0x000f220000000800 */
[----:B-1----:R-:W-:Y:S01]  /*e6f0*/  FADD.FTZ R26, R21, R22 ;  /* 0x00000016151a7221 */ /* 0x002fe20000010000 */
[----:B------:R-:W-:-:S06]  /*e700*/  FFMA.FTZ R85, R85, R15, -R20 ;  /* 0x0000000f55557223 */ /* 0x000fcc0000010814 */
[----:B------:R-:W1:Y:S01]  /*e710*/  MUFU.EX2 R89, R89 ;  /* 0x0000005900597308 */ /* 0x000e620000000800 */
[-CC-:B------:R-:W-:Y:S01]  /*e720*/  FFMA.FTZ R93, R52, R15.reuse, -R20.reuse ;  /* 0x0000000f345d7223 */ /* 0x180fe20000010814 */
[----:B------:R-:W-:-:S06]  /*e730*/  FFMA.FTZ R52, R41, R15, -R20 ;  /* 0x0000000f29347223 */ /* 0x000fcc0000010814 */
[----:B------:R-:W1:Y:S01]  /*e740*/  MUFU.EX2 R90, R90 ;  /* 0x0000005a005a7308 */ /* 0x000e620000000800 */
[-CC-:B------:R-:W-:Y:S01]  /*e750*/  FFMA.FTZ R49, R40, R15.reuse, -R20.reuse ;  /* 0x0000000f28317223 */ /* 0x180fe20000010814 */
[-C--:B------:R-:W-:Y:S01]  /*e760*/  FFMA.FTZ R41, R24, R15.reuse, -R20 ;  /* 0x0000000f18297223 */ /* 0x080fe20000010814 */
[----:B------:R-:W-:-:S05]  /*e770*/  FFMA.FTZ R86, R86, R15, -R28 ;  /* 0x0000000f56567223 */ /* 0x000fca000001081c */
[----:B------:R3:W-:Y:S01]  /*e780*/  MUFU.EX2 R31, R61 ;  /* 0x0000003d001f7308 */ /* 0x0007e20000000800 */
[-CC-:B------:R-:W-:Y:S01]  /*e790*/  FFMA.FTZ R73, R73, R15.reuse, -R20.reuse ;  /* 0x0000000f49497223 */ /* 0x180fe20000010814 */
[-CC-:B------:R-:W-:Y:S01]  /*e7a0*/  FFMA.FTZ R76, R76, R15.reuse, -R20.reuse ;  /* 0x0000000f4c4c7223 */ /* 0x180fe20000010814 */
[----:B------:R-:W-:-:S05]  /*e7b0*/  FFMA.FTZ R77, R77, R15, -R20 ;  /* 0x0000000f4d4d7223 */ /* 0x000fca0000010814 */
[----:B------:R-:W1:Y:S01]  /*e7c0*/  MUFU.EX2 R81, R81 ;  /* 0x0000005100517308 */ /* 0x000e620000000800 */
[-C--:B---3--:R-:W-:Y:S01]  /*e7d0*/  FFMA.FTZ R61, R33, R15.reuse, -R20 ;  /* 0x0000000f213d7223 */ /* 0x088fe20000010814 */
[-CC-:B------:R-:W-:Y:S01]  /*e7e0*/  FFMA.FTZ R33, R58, R15.reuse, -R28.reuse ;  /* 0x0000000f3a217223 */ /* 0x180fe2000001081c */
[-CC-:B------:R-:W-:Y:S01]  /*e7f0*/  FFMA.FTZ R58, R59, R15.reuse, -R28.reuse ;  /* 0x0000000f3b3a7223 */ /* 0x180fe2000001081c */
[-CC-:B------:R-:W-:Y:S01]  /*e800*/  FFMA.FTZ R59, R62, R15.reuse, -R28.reuse ;  /* 0x0000000f3e3b7223 */ /* 0x180fe2000001081c */
[----:B------:R-:W-:-:S03]  /*e810*/  FFMA.FTZ R62, R63, R15, -R28 ;  /* 0x0000000f3f3e7223 */ /* 0x000fc6000001081c */
[----:B------:R-:W3:Y:S01]  /*e820*/  MUFU.EX2 R82, R82 ;  /* 0x0000005200527308 */ /* 0x000ee20000000800 */
[-CC-:B------:R-:W-:Y:S01]  /*e830*/  FFMA.FTZ R64, R64, R15.reuse, -R20.reuse ;  /* 0x0000000f40407223 */ /* 0x180fe20000010814 */
[-CC-:B------:R-:W-:Y:S01]  /*e840*/  FFMA.FTZ R65, R65, R15.reuse, -R20.reuse ;  /* 0x0000000f41417223 */ /* 0x180fe20000010814 */
[-CC-:B------:R-:W-:Y:S01]  /*e850*/  FFMA.FTZ R68, R68, R15.reuse, -R20.reuse ;  /* 0x0000000f44447223 */ /* 0x180fe20000010814 */
[-CC-:B------:R-:W-:Y:S01]  /*e860*/  FFMA.FTZ R69, R69, R15.reuse, -R20.reuse ;  /* 0x0000000f45457223 */ /* 0x180fe20000010814 */
[-CC-:B------:R-:W-:Y:S01]  /*e870*/  FFMA.FTZ R56, R56, R15.reuse, -R20.reuse ;  /* 0x0000000f38387223 */ /* 0x180fe20000010814 */
[-CC-:B------:R-:W-:Y:S01]  /*e880*/  FFMA.FTZ R57, R57, R15.reuse, -R20.reuse ;  /* 0x0000000f39397223 */ /* 0x180fe20000010814 */
[-CC-:B------:R-:W-:Y:S01]  /*e890*/  FFMA.FTZ R60, R60, R15.reuse, -R20.reuse ;  /* 0x0000000f3c3c7223 */ /* 0x180fe20000010814 */
[----:B------:R-:W3:Y:S01]  /*e8a0*/  MUFU.EX2 R84, R84 ;  /* 0x0000005400547308 */ /* 0x000ee20000000800 */
[-CC-:B------:R-:W-:Y:S01]  /*e8b0*/  FFMA.FTZ R48, R48, R15.reuse, -R20.reuse ;  /* 0x0000000f30307223 */ /* 0x180fe20000010814 */
[-CC-:B------:R-:W-:Y:S01]  /*e8c0*/  FFMA.FTZ R44, R44, R15.reuse, -R20.reuse ;  /* 0x0000000f2c2c7223 */ /* 0x180fe20000010814 */
[-CC-:B------:R-:W-:Y:S01]  /*e8d0*/  FFMA.FTZ R45, R45, R15.reuse, -R20.reuse ;  /* 0x0000000f2d2d7223 */ /* 0x180fe20000010814 */
[-C--:B------:R-:W-:Y:S01]  /*e8e0*/  FFMA.FTZ R40, R29, R15.reuse, -R20 ;  /* 0x0000000f1d287223 */ /* 0x080fe20000010814 */
[-C--:B------:R-:W-:Y:S01]  /*e8f0*/  FFMA.FTZ R24, R50, R15.reuse, -R28 ;  /* 0x0000000f32187223 */ /* 0x080fe2000001081c */
[----:B------:R-:W-:Y:S01]  /*e900*/  FADD.FTZ R63, R23, R26 ;  /* 0x0000001a173f7221 */ /* 0x000fe20000010000 */
[----:B------:R-:W-:Y:S01]  /*e910*/  @!P1 VIADD R20, R0, 0x31c40 ;  /* 0x00031c4000149836 */ /* 0x000fe20000000000 */
[----:B------:R-:W3:Y:S01]  /*e920*/  MUFU.EX2 R83, R83 ;  /* 0x0000005300537308 */ /* 0x000ee20000000800 */
[-CC-:B------:R-:W-:Y:S01]  /*e930*/  FFMA.FTZ R50, R51, R15.reuse, -R28.reuse ;  /* 0x0000000f33327223 */ /* 0x180fe2000001081c */
[----:B0-----:R-:W-:Y:S01]  /*e940*/  FADD.FTZ R51, R25, R27 ;  /* 0x0000001b19337221 */ /* 0x001fe20000010000 */
[----:B------:R-:W-:Y:S01]  /*e950*/  FFMA.FTZ R87, R87, R15, -R28 ;  /* 0x0000000f57577223 */ /* 0x000fe2000001081c */
[----:B----4-:R-:W-:Y:S01]  /*e960*/  FADD.FTZ R26, R88, R63 ;  /* 0x0000003f581a7221 */ /* 0x010fe20000010000 */
[----:B------:R-:W-:-:S03]  /*e970*/  @!P1 PRMT R20, RZ, 0x654, R20 ;  /* 0x00000654ff149816 */ /* 0x000fc60000000014 */
[----:B------:R-:W0:Y:S01]  /*e980*/  MUFU.EX2 R85, R85 ;  /* 0x0000005500557308 */ /* 0x000e220000000800 */
[----:B------:R-:W-:Y:S01]  /*e990*/  FADD.FTZ R63, R32, R51 ;  /* 0x00000033203f7221 */ /* 0x000fe20000010000 */
[-C--:B------:R-:W-:Y:S01]  /*e9a0*/  FFMA.FTZ R29, R74, R15.reuse, -R28 ;  /* 0x0000000f4a1d7223 */ /* 0x080fe2000001081c */
[----:B-1----:R-:W-:Y:S01]  /*e9b0*/  FADD.FTZ R26, R89, R26 ;  /* 0x0000001a591a7221 */ /* 0x002fe20000010000 */
[----:B------:R1:W-:Y:S04]  /*e9c0*/  @!P1 SYNCS.ARRIVE.TRANS64.RED.A1T0 RZ, [R20+URZ], RZ ;  /* 0x000000ff14ff99a7 */ /* 0x0003e8000810043f */
[----:B------:R-:W4:Y:S01]  /*e9d0*/  MUFU.EX2 R86, R86 ;  /* 0x0000005600567308 */ /* 0x000f220000000800 */
[----:B------:R-:W-:Y:S01]  /*e9e0*/  FADD.FTZ R63, R90, R63 ;  /* 0x0000003f5a3f7221 */ /* 0x000fe20000010000 */
[----:B------:R-:W-:Y:S01]  /*e9f0*/  FFMA.FTZ R74, R75, R15, -R28 ;  /* 0x0000000f4b4a7223 */ /* 0x000fe2000001081c */
[----:B-1----:R-:W-:Y:S01]  /*ea00*/  F2FP.BF16.F32.PACK_AB R20, R22, R21 ;  /* 0x000000151614723e */ /* 0x002fe200000010ff */
[----:B------:R-:W-:-:S04]  /*ea10*/  FADD.FTZ R21, R81, R26 ;  /* 0x0000001a51157221 */ /* 0x000fc80000010000 */
[----:B------:R-:W1:Y:S01]  /*ea20*/  MUFU.EX2 R87, R87 ;  /* 0x0000005700577308 */ /* 0x000e620000000800 */
[----:B---3--:R-:W-:Y:S01]  /*ea30*/  FADD.FTZ R26, R82, R63 ;  /* 0x0000003f521a7221 */ /* 0x008fe20000010000 */
[----:B------:R-:W-:Y:S01]  /*ea40*/  FFMA.FTZ R75, R78, R15, -R28 ;  /* 0x0000000f4e4b7223 */ /* 0x000fe2000001081c */
[----:B------:R-:W-:-:S05]  /*ea50*/  F2FP.BF16.F32.PACK_AB R22, R88, R23 ;  /* 0x000000175816723e */ /* 0x000fca00000010ff */
[----:B------:R-:W3:Y:S01]  /*ea60*/  MUFU.EX2 R73, R73 ;  /* 0x0000004900497308 */ /* 0x000ee20000000800 */
[----:B------:R-:W-:Y:S01]  /*ea70*/  FADD.FTZ R88, R84, R21 ;  /* 0x0000001554587221 */ /* 0x000fe20000010000 */
[----:B------:R-:W-:Y:S01]  /*ea80*/  FFMA.FTZ R51, R54, R15, -R28 ;  /* 0x0000000f36337223 */ /* 0x000fe2000001081c */
[----:B------:R-:W-:-:S05]  /*ea90*/  FADD.FTZ R23, R83, R26 ;  /* 0x0000001a53177221 */ /* 0x000fca0000010000 */
[----:B------:R-:W3:Y:S01]  /*eaa0*/  MUFU.EX2 R29, R29 ;  /* 0x0000001d001d7308 */ /* 0x000ee20000000800 */
[-CC-:B------:R-:W-:Y:S01]  /*eab0*/  FFMA.FTZ R78, R79, R15.reuse, -R28.reuse ;  /* 0x0000000f4f4e7223 */ /* 0x180fe2000001081c */
[----:B------:R-:W-:Y:S01]  /*eac0*/  FFMA.FTZ R54, R55, R15, -R28 ;  /* 0x0000000f37367223 */ /* 0x000fe2000001081c */
[----:B0-----:R-:W-:-:S05]  /*ead0*/  FADD.FTZ R55, R85, R88 ;  /* 0x0000005855377221 */ /* 0x001fca0000010000 */
[----:B------:R-:W0:Y:S01]  /*eae0*/  MUFU.EX2 R76, R76 ;  /* 0x0000004c004c7308 */ /* 0x000e220000000800 */
[----:B------:R-:W-:Y:S01]  /*eaf0*/  F2FP.BF16.F32.PACK_AB R26, R85, R84 ;  /* 0x00000054551a723e */ /* 0x000fe200000010ff */
[----:B----4-:R-:W-:-:S06]  /*eb00*/  FADD.FTZ R84, R86, R23 ;  /* 0x0000001756547221 */ /* 0x010fcc0000010000 */
[----:B------:R-:W4:Y:S01]  /*eb10*/  MUFU.EX2 R74, R74 ;  /* 0x0000004a004a7308 */ /* 0x000f220000000800 */
[----:B------:R-:W-:Y:S01]  /*eb20*/  FFMA.FTZ R66, R66, R15, -R28 ;  /* 0x0000000f42427223 */ /* 0x000fe2000001081c */
[----:B------:R-:W-:Y:S01]  /*eb30*/  F2FP.BF16.F32.PACK_AB R23, R90, R32 ;  /* 0x000000205a17723e */ /* 0x000fe200000010ff */
[----:B------:R-:W-:-:S05]  /*eb40*/  FADD.FTZ R32, R80, R55 ;  /* 0x0000003750207221 */ /* 0x000fca0000010000 */
[----:B------:R-:W4:Y:S01]  /*eb50*/  MUFU.EX2 R77, R77 ;  /* 0x0000004d004d7308 */ /* 0x000f220000000800 */
[----:B-1----:R-:W-:Y:S01]  /*eb60*/  FADD.FTZ R84, R87, R84 ;  /* 0x0000005457547221 */ /* 0x002fe20000010000 */
[----:B------:R-:W-:-:S06]  /*eb70*/  FFMA.FTZ R67, R67, R15, -R28 ;  /* 0x0000000f43437223 */ /* 0x000fcc000001081c */
[----:B------:R-:W1:Y:S01]  /*eb80*/  MUFU.EX2 R75, R75 ;  /* 0x0000004b004b7308 */ /* 0x000e620000000800 */
[----:B---3--:R-:W-:-:S07]  /*eb90*/  FADD.FTZ R79, R73, R32 ;  /* 0x00000020494f7221 */ /* 0x008fce0000010000 */
[----:B------:R-:W3:Y:S01]  /*eba0*/  MUFU.EX2 R64, R64 ;  /* 0x0000004000407308 */ /* 0x000ee20000000800 */
[----:B------:R-:W-:Y:S01]  /*ebb0*/  F2FP.BF16.F32.PACK_AB R21, R27, R25 ;  /* 0x000000191b15723e */ /* 0x000fe200000010ff */
[----:B------:R-:W-:-:S06]  /*ebc0*/  FADD.FTZ R63, R29, R84 ;  /* 0x000000541d3f7221 */ /* 0x000fcc0000010000 */
[----:B------:R-:W3:Y:S01]  /*ebd0*/  MUFU.EX2 R78, R78 ;  /* 0x0000004e004e7308 */ /* 0x000ee20000000800 */
[----:B------:R-:W-:Y:S01]  /*ebe0*/  FFMA.FTZ R70, R70, R15, -R28 ;  /* 0x0000000f46467223 */ /* 0x000fe2000001081c */
[----:B------:R-:W-:Y:S01]  /*ebf0*/  F2FP.BF16.F32.PACK_AB R25, R83, R82 ;  /* 0x000000525319723e */ /* 0x000fe200000010ff */
[----:B0-----:R-:W-:-:S05]  /*ec00*/  FADD.FTZ R82, R76, R79 ;  /* 0x0000004f4c527221 */ /* 0x001fca0000010000 */
[----:B------:R-:W0:Y:S01]  /*ec10*/  MUFU.EX2 R65, R65 ;  /* 0x0000004100417308 */ /* 0x000e220000000800 */
[----:B------:R-:W-:Y:S01]  /*ec20*/  FFMA.FTZ R55, R46, R15, -R28 ;  /* 0x0000000f2e377223 */ /* 0x000fe2000001081c */
[----:B----4-:R-:W-:-:S06]  /*ec30*/  FADD.FTZ R46, R74, R63 ;  /* 0x0000003f4a2e7221 */ /* 0x010fcc0000010000 */
[----:B------:R-:W4:Y:S01]  /*ec40*/  MUFU.EX2 R66, R66 ;  /* 0x0000004200427308 */ /* 0x000f220000000800 */
[----:B------:R-:W-:Y:S01]  /*ec50*/  FFMA.FTZ R71, R71, R15, -R28 ;  /* 0x0000000f47477223 */ /* 0x000fe2000001081c */
[----:B------:R-:W-:Y:S01]  /*ec60*/  FADD.FTZ R79, R77, R82 ;  /* 0x000000524d4f7221 */ /* 0x000fe20000010000 */
[----:B-1----:R-:W-:-:S05]  /*ec70*/  FADD.FTZ R63, R75, R46 ;  /* 0x0000002e4b3f7221 */ /* 0x002fca0000010000 */
[----:B------:R-:W-:Y:S01]  /*ec80*/  MUFU.EX2 R67, R67 ;  /* 0x0000004300437308 */ /* 0x000fe20000000800 */
[----:B---3--:R-:W-:Y:S01]  /*ec90*/  FADD.FTZ R46, R64, R79 ;  /* 0x0000004f402e7221 */ /* 0x008fe20000010000 */
[----:B------:R-:W-:-:S06]  /*eca0*/  FADD.FTZ R63, R78, R63 ;  /* 0x0000003f4e3f7221 */ /* 0x000fcc0000010000 */
[----:B------:R-:W1:Y:S01]  /*ecb0*/  MUFU.EX2 R68, R68 ;  /* 0x0000004400447308 */ /* 0x000e620000000800 */
[----:B0-----:R-:W-:-:S07]  /*ecc0*/  FADD.FTZ R79, R65, R46 ;  /* 0x0000002e414f7221 */ /* 0x001fce0000010000 */
[----:B------:R-:W-:Y:S01]  /*ecd0*/  MUFU.EX2 R70, R70 ;  /* 0x0000004600467308 */ /* 0x000fe20000000800 */
[----:B------:R-:W-:Y:S01]  /*ece0*/  FFMA.FTZ R46, R30, R15, -R28 ;  /* 0x0000000f1e2e7223 */ /* 0x000fe2000001081c */
[----:B----4-:R-:W-:-:S06]  /*ecf0*/  FADD.FTZ R30, R66, R63 ;  /* 0x0000003f421e7221 */ /* 0x010fcc0000010000 */
[----:B------:R-:W0:Y:S01]  /*ed00*/  MUFU.EX2 R69, R69 ;  /* 0x0000004500457308 */ /* 0x000e220000000800 */
[----:B------:R-:W-:-:S07]  /*ed10*/  FFMA.FTZ R32, R38, R15, -R28 ;  /* 0x0000000f26207223 */ /* 0x000fce000001081c */
[----:B------:R-:W3:Y:S08]  /*ed20*/  MUFU.EX2 R71, R71 ;  /* 0x0000004700477308 */ /* 0x000ef00000000800 */
[----:B------:R-:W4:Y:S08]  /*ed30*/  MUFU.EX2 R56, R56 ;  /* 0x0000003800387308 */ /* 0x000f300000000800 */
[----:B------:R-:W-:Y:S01]  /*ed40*/  MUFU.EX2 R33, R33 ;  /* 0x0000002100217308 */ /* 0x000fe20000000800 */
[-CC-:B------:R-:W-:Y:S01]  /*ed50*/  FFMA.FTZ R42, R42, R15.reuse, -R28.reuse ;  /* 0x0000000f2a2a7223 */ /* 0x180fe2000001081c */
[-CC-:B------:R-:W-:Y:S01]  /*ed60*/  FFMA.FTZ R43, R43, R15.reuse, -R28.reuse ;  /* 0x0000000f2b2b7223 */ /* 0x180fe2000001081c */
[----:B------:R-:W-:-:S05]  /*ed70*/  FFMA.FTZ R47, R47, R15, -R28 ;  /* 0x0000000f2f2f7223 */ /* 0x000fca000001081c */
[----:B------:R-:W2:Y:S01]  /*ed80*/  MUFU.EX2 R57, R57 ;  /* 0x0000003900397308 */ /* 0x000ea20000000800 */
[-CC-:B------:R-:W-:Y:S01]  /*ed90*/  FFMA.FTZ R34, R34, R15.reuse, -R28.reuse ;  /* 0x0000000f22227223 */ /* 0x180fe2000001081c */
[-CC-:B------:R-:W-:Y:S01]  /*eda0*/  FFMA.FTZ R35, R35, R15.reuse, -R28.reuse ;  /* 0x0000000f23237223 */ /* 0x180fe2000001081c */
[-CC-:B------:R-:W-:Y:S01]  /*edb0*/  FFMA.FTZ R98, R98, R15.reuse, -R28.reuse ;  /* 0x0000000f62627223 */ /* 0x180fe2000001081c */
[----:B------:R-:W-:-:S04]  /*edc0*/  FFMA.FTZ R99, R99, R15, -R28 ;  /* 0x0000000f63637223 */ /* 0x000fc8000001081c */
[----:B------:R-:W2:Y:S01]  /*edd0*/  MUFU.EX2 R58, R58 ;  /* 0x0000003a003a7308 */ /* 0x000ea20000000800 */
[-CC-:B------:R-:W-:Y:S01]  /*ede0*/  FFMA.FTZ R100, R100, R15.reuse, -R28.reuse ;  /* 0x0000000f64647223 */ /* 0x180fe2000001081c */
[----:B-1----:R-:W-:Y:S01]  /*edf0*/  FADD.FTZ R82, R68, R79 ;  /* 0x0000004f44527221 */ /* 0x002fe20000010000 */
[----:B------:R-:W-:-:S05]  /*ee00*/  FFMA.FTZ R101, R101, R15, -R28 ;  /* 0x0000000f65657223 */ /* 0x000fca000001081c */
[----:B------:R1:W-:Y:S01]  /*ee10*/  MUFU.EX2 R38, R55 ;  /* 0x0000003700267308 */ /* 0x0003e20000000800 */
[----:B0-----:R-:W-:Y:S01]  /*ee20*/  FADD.FTZ R63, R69, R82 ;  /* 0x00000052453f7221 */ /* 0x001fe20000010000 */
[----:B-1----:R-:W-:-:S06]  /*ee30*/  FADD.FTZ R55, R67, R30 ;  /* 0x0000001e43377221 */ /* 0x002fcc0000010000 */
[----:B------:R-:W0:Y:S01]  /*ee40*/  MUFU.EX2 R60, R60 ;  /* 0x0000003c003c7308 */ /* 0x000e220000000800 */
[----:B------:R-:W-:-:S07]  /*ee50*/  FADD.FTZ R28, R70, R55 ;  /* 0x00000037461c7221 */ /* 0x000fce0000010000 */
[----:B------:R-:W1:Y:S01]  /*ee60*/  MUFU.EX2 R59, R59 ;  /* 0x0000003b003b7308 */ /* 0x000e620000000800 */
[----:B---3--:R-:W-:Y:S01]  /*ee70*/  FADD.FTZ R28, R71, R28 ;  /* 0x0000001c471c7221 */ /* 0x008fe20000010000 */
[----:B------:R3:W-:Y:S01]  /*ee80*/  STSM.16.M88.4 [R18+0x24300], R20 ;  /* 0x0243001412007844 */ /* 0x0007e20000000200 */
[----:B----4-:R-:W-:-:S05]  /*ee90*/  FADD.FTZ R30, R56, R63 ;  /* 0x0000003f381e7221 */ /* 0x010fca0000010000 */
[----:B------:R-:W4:Y:S01]  /*eea0*/  MUFU.EX2 R62, R62 ;  /* 0x0000003e003e7308 */ /* 0x000f220000000800 */
[----:B------:R-:W-:Y:S01]  /*eeb0*/  F2FP.BF16.F32.PACK_AB R27, R87, R86 ;  /* 0x00000056571b723e */ /* 0x000fe200000010ff */
[----:B--2---:R-:W-:-:S06]  /*eec0*/  FADD.FTZ R63, R57, R30 ;  /* 0x0000001e393f7221 */ /* 0x004fcc0000010000 */
[----:B------:R-:W2:Y:S01]  /*eed0*/  MUFU.EX2 R48, R48 ;  /* 0x0000003000307308 */ /* 0x000ea20000000800 */
[----:B---3--:R-:W-:-:S07]  /*eee0*/  FADD.FTZ R21, R33, R28 ;  /* 0x0000001c21157221 */ /* 0x008fce0000010000 */
[----:B------:R3:W2:Y:S01]  /*eef0*/  MUFU.EX2 R0, R24 ;  /* 0x0000001800007308 */ /* 0x0006a20000000800 */
[----:B------:R-:W-:Y:S01]  /*ef00*/  FADD.FTZ R28, R58, R21 ;  /* 0x000000153a1c7221 */ /* 0x000fe20000010000 */
[----:B0-----:R-:W-:-:S06]  /*ef10*/  FADD.FTZ R30, R60, R63 ;  /* 0x0000003f3c1e7221 */ /* 0x001fcc0000010000 */
[----:B------:R-:W0:Y:S01]  /*ef20*/  MUFU.EX2 R50, R50 ;  /* 0x0000003200327308 */ /* 0x000e220000000800 */
[----:B---3--:R-:W-:-:S05]  /*ef30*/  F2FP.BF16.F32.PACK_AB R24, R81, R89 ;  /* 0x000000595118723e */ /* 0x008fca00000010ff */
[----:B------:R1:W-:Y:S02]  /*ef40*/  STSM.16.M88.4 [R18+0x25b00], R24 ;  /* 0x025b001812007844 */ /* 0x0003e40000000200 */
[----:B------:R-:W-:Y:S01]  /*ef50*/  MUFU.EX2 R93, R93 ;  /* 0x0000005d005d7308 */ /* 0x000fe20000000800 */
[----:B------:R-:W-:-:S07]  /*ef60*/  F2FP.BF16.F32.PACK_AB R21, R74, R29 ;  /* 0x0000001d4a15723e */ /* 0x000fce00000010ff */
[----:B------:R-:W3:Y:S01]  /*ef70*/  MUFU.EX2 R51, R51 ;  /* 0x0000003300337308 */ /* 0x000ee20000000800 */
[----:B-1----:R-:W-:Y:S01]  /*ef80*/  FADD.FTZ R27, R59, R28 ;  /* 0x0000001c3b1b7221 */ /* 0x002fe20000010000 */
[----:B------:R-:W-:-:S06]  /*ef90*/  FADD.FTZ R25, R39, R30 ;  /* 0x0000001e27197221 */ /* 0x000fcc0000010000 */
[----:B------:R-:W-:Y:S01]  /*efa0*/  MUFU.EX2 R96, R96 ;  /* 0x0000006000607308 */ /* 0x000fe20000000800 */
[----:B----4-:R-:W-:Y:S01]  /*efb0*/  FADD.FTZ R29, R62, R27 ;  /* 0x0000001b3e1d7221 */ /* 0x010fe20000010000 */
[----:B--2---:R-:W-:-:S06]  /*efc0*/  FADD.FTZ R28, R48, R25 ;  /* 0x00000019301c7221 */ /* 0x004fcc0000010000 */
[----:B------:R-:W1:Y:S01]  /*efd0*/  MUFU.EX2 R54, R54 ;  /* 0x0000003600367308 */ /* 0x000e620000000800 */
[----:B------:R-:W-:Y:S01]  /*efe0*/  FADD.FTZ R29, R0, R29 ;  /* 0x0000001d001d7221 */ /* 0x000fe20000010000 */
[----:B------:R-:W-:-:S06]  /*eff0*/  FADD.FTZ R28, R31, R28 ;  /* 0x0000001c1f1c7221 */ /* 0x000fcc0000010000 */
[----:B------:R-:W-:Y:S01]  /*f000*/  MUFU.EX2 R49, R49 ;  /* 0x0000003100317308 */ /* 0x000fe20000000800 */
[----:B------:R-:W-:-:S07]  /*f010*/  F2FP.BF16.F32.PACK_AB R24, R65, R64 ;  /* 0x000000404118723e */ /* 0x000fce00000010ff */
[----:B------:R-:W2:Y:S01]  /*f020*/  MUFU.EX2 R42, R42 ;  /* 0x0000002a002a7308 */ /* 0x000ea20000000800 */
[----:B------:R-:W-:Y:S02]  /*f030*/  F2FP.BF16.F32.PACK_AB R20, R73, R80 ;  /* 0x000000504914723e */ /* 0x000fe400000010ff */
[----:B------:R-:W-:-:S05]  /*f040*/  F2FP.BF16.F32.PACK_AB R22, R77, R76 ;  /* 0x0000004c4d16723e */ /* 0x000fca00000010ff */
[----:B------:R-:W4:Y:S01]  /*f050*/  MUFU.EX2 R52, R52 ;  /* 0x0000003400347308 */ /* 0x000f220000000800 */
[----:B------:R-:W-:-:S07]  /*f060*/  F2FP.BF16.F32.PACK_AB R23, R78, R75 ;  /* 0x0000004b4e17723e */ /* 0x000fce00000010ff */
[----:B------:R-:W4:Y:S08]  /*f070*/  MUFU.EX2 R43, R43 ;  /* 0x0000002b002b7308 */ /* 0x000f300000000800 */
[----:B------:R0:W-:Y:S01]  /*f080*/  MUFU.EX2 R63, R32 ;  /* 0x00000020003f7308 */ /* 0x0001e20000000800 */
[----:B------:R1:W-:Y:S01]  /*f090*/  STSM.16.M88.4 [R18+0x27300], R20 ;  /* 0x0273001412007844 */ /* 0x0003e20000000200 */
[----:B0-----:R-:W-:-:S06]  /*f0a0*/  FADD.FTZ R32, R50, R29 ;  /* 0x0000001d32207221 */ /* 0x001fcc0000010000 */
[----:B------:R-:W0:Y:S01]  /*f0b0*/  MUFU.EX2 R44, R44 ;  /* 0x0000002c002c7308 */ /* 0x000e220000000800 */
[----:B---3--:R-:W-:-:S07]  /*f0c0*/  FADD.FTZ R29, R51, R32 ;  /* 0x00000020331d7221 */ /* 0x008fce0000010000 */
[----:B------:R3:W-:Y:S01]  /*f0d0*/  MUFU.EX2 R64, R35 ;  /* 0x0000002300407308 */ /* 0x0007e20000000800 */
[----:B-1----:R-:W-:Y:S01]  /*f0e0*/  FADD.FTZ R21, R54, R29 ;  /* 0x0000001d36157221 */ /* 0x002fe20000010000 */
[----:B---3--:R-:W-:-:S06]  /*f0f0*/  FADD.FTZ R35, R93, R28 ;  /* 0x0000001c5d237221 */ /* 0x008fcc0000010000 */
[----:B------:R-:W1:Y:S01]  /*f100*/  MUFU.EX2 R45, R45 ;  /* 0x0000002d002d7308 */ /* 0x000e620000000800 */
[----:B--2---:R-:W-:-:S07]  /*f110*/  FADD.FTZ R20, R42, R21 ;  /* 0x000000152a147221 */ /* 0x004fce0000010000 */
[----:B------:R2:W-:Y:S08]  /*f120*/  MUFU.EX2 R55, R34 ;  /* 0x0000002200377308 */ /* 0x0005f00000000800 */
[----:B------:R-:W3:Y:S01]  /*f130*/  MUFU.EX2 R47, R47 ;  /* 0x0000002f002f7308 */ /* 0x000ee20000000800 */
[----:B--2---:R-:W-:-:S04]  /*f140*/  FADD.FTZ R34, R96, R35 ;  /* 0x0000002360227221 */ /* 0x004fc80000010000 */
[----:B------:R-:W-:-:S03]  /*f150*/  FADD.FTZ R23, R49, R34 ;  /* 0x0000002231177221 */ /* 0x000fc60000010000 */
[----:B------:R-:W2:Y:S01]  /*f160*/  MUFU.EX2 R53, R53 ;  /* 0x0000003500357308 */ /* 0x000ea20000000800 */
[----:B----4-:R-:W-:Y:S01]  /*f170*/  FADD.FTZ R23, R52, R23 ;  /* 0x0000001734177221 */ /* 0x010fe20000010000 */
[----:B------:R-:W-:Y:S01]  /*f180*/  FADD.FTZ R21, R43, R20 ;  /* 0x000000142b157221 */ /* 0x000fe20000010000 */
[----:B------:R-:W-:-:S05]  /*f190*/  F2FP.BF16.F32.PACK_AB R29, R58, R33 ;  /* 0x000000213a1d723e */ /* 0x000fca00000010ff */
[----:B------:R-:W4:Y:S01]  /*f1a0*/  MUFU.EX2 R61, R61 ;  /* 0x0000003d003d7308 */ /* 0x000f220000000800 */
[----:B0-----:R-:W-:Y:S01]  /*f1b0*/  FADD.FTZ R22, R44, R23 ;  /* 0x000000172c167221 */ /* 0x001fe20000010000 */
[----:B------:R-:W-:Y:S01]  /*f1c0*/  F2FP.BF16.F32.PACK_AB R33, R50, R0 ;  /* 0x000000003221723e */ /* 0x000fe200000010ff */
[----:B------:R-:W-:-:S05]  /*f1d0*/  FADD.FTZ R0, R38, R21 ;  /* 0x0000001526007221 */ /* 0x000fca0000010000 */
[----:B------:R-:W0:Y:S01]  /*f1e0*/  MUFU.EX2 R92, R92 ;  /* 0x0000005c005c7308 */ /* 0x000e220000000800 */
[----:B-1----:R-:W-:Y:S01]  /*f1f0*/  FADD.FTZ R22, R45, R22 ;  /* 0x000000162d167221 */ /* 0x002fe20000010000 */
[----:B---3--:R-:W-:-:S06]  /*f200*/  FADD.FTZ R0, R47, R0 ;  /* 0x000000002f007221 */ /* 0x008fcc0000010000 */
[----:B------:R-:W-:Y:S01]  /*f210*/  MUFU.EX2 R97, R97 ;  /* 0x0000006100617308 */ /* 0x000fe20000000800 */
[----:B--2---:R-:W-:Y:S01]  /*f220*/  FADD.FTZ R22, R53, R22 ;  /* 0x0000001635167221 */ /* 0x004fe20000010000 */
[----:B------:R-:W-:-:S06]  /*f230*/  FADD.FTZ R21, R55, R0 ;  /* 0x0000000037157221 */ /* 0x000fcc0000010000 */
[----:B------:R-:W1:Y:S01]  /*f240*/  MUFU.EX2 R98, R98 ;  /* 0x0000006200627308 */ /* 0x000e620000000800 */
[----:B------:R-:W-:Y:S02]  /*f250*/  F2FP.BF16.F32.PACK_AB R26, R69, R68 ;  /* 0x00000044451a723e */ /* 0x000fe400000010ff */
[----:B------:R-:W-:Y:S02]  /*f260*/  F2FP.BF16.F32.PACK_AB R25, R67, R66 ;  /* 0x000000424319723e */ /* 0x000fe400000010ff */
[----:B------:R-:W-:-:S03]  /*f270*/  F2FP.BF16.F32.PACK_AB R27, R71, R70 ;  /* 0x00000046471b723e */ /* 0x000fc600000010ff */
[----:B------:R-:W2:Y:S01]  /*f280*/  MUFU.EX2 R41, R41 ;  /* 0x0000002900297308 */ /* 0x000ea20000000800 */
[----:B----4-:R-:W-:Y:S01]  /*f290*/  FADD.FTZ R23, R61, R22 ;  /* 0x000000163d177221 */ /* 0x010fe20000010000 */
[----:B------:R-:W-:Y:S01]  /*f2a0*/  F2FP.BF16.F32.PACK_AB R32, R31, R48 ;  /* 0x000000301f20723e */ /* 0x000fe200000010ff */
[----:B------:R-:W-:-:S05]  /*f2b0*/  FADD.FTZ R0, R64, R21 ;  /* 0x0000001540007221 */ /* 0x000fca0000010000 */
[----:B------:R-:W3:Y:S01]  /*f2c0*/  MUFU.EX2 R99, R99 ;  /* 0x0000006300637308 */ /* 0x000ee20000000800 */
[----:B------:R-:W-:Y:S01]  /*f2d0*/  F2FP.BF16.F32.PACK_AB R28, R57, R56 ;  /* 0x00000038391c723e */ /* 0x000fe200000010ff */
[----:B------:R0:W-:Y:S01]  /*f2e0*/  STSM.16.M88.4 [R18+0x28b00], R24 ;  /* 0x028b001812007844 */ /* 0x0001e20000000200 */
[----:B------:R-:W-:-:S05]  /*f2f0*/  F2FP.BF16.F32.PACK_AB R30, R39, R60 ;  /* 0x0000003c271e723e */ /* 0x000fca00000010ff */
[----:B------:R-:W4:Y:S01]  /*f300*/  MUFU.EX2 R36, R36 ;  /* 0x0000002400247308 */ /* 0x000f220000000800 */
[----:B------:R-:W-:-:S07]  /*f310*/  F2FP.BF16.F32.PACK_AB R31, R62, R59 ;  /* 0x0000003b3e1f723e */ /* 0x000fce00000010ff */
[----:B------:R-:W-:Y:S01]  /*f320*/  MUFU.EX2 R37, R37 ;  /* 0x0000002500257308 */ /* 0x000fe20000000800 */
[----:B0-----:R-:W-:Y:S01]  /*f330*/  FADD.FTZ R26, R92, R23 ;  /* 0x000000175c1a7221 */ /* 0x001fe20000010000 */
[----:B------:R-:W-:-:S06]  /*f340*/  FADD.FTZ R27, R63, R0 ;  /* 0x000000003f1b7221 */ /* 0x000fcc0000010000 */
[----:B------:R-:W-:Y:S01]  /*f350*/  MUFU.EX2 R40, R40 ;  /* 0x0000002800287308 */ /* 0x000fe20000000800 */
[----:B------:R-:W-:-:S07]  /*f360*/  F2FP.BF16.F32.PACK_AB R34, R96, R93 ;  /* 0x0000005d6022723e */ /* 0x000fce00000010ff */
[----:B------:R-:W0:Y:S01]  /*f370*/  MUFU.EX2 R100, R100 ;  /* 0x0000006400647308 */ /* 0x000e220000000800 */
[----:B------:R-:W-:-:S07]  /*f380*/  F2FP.BF16.F32.PACK_AB R35, R54, R51 ;  /* 0x000000333623723e */ /* 0x000fce00000010ff */
[----:B------:R-:W-:Y:S01]  /*f390*/  MUFU.EX2 R46, R46 ;  /* 0x0000002e002e7308 */ /* 0x000fe20000000800 */
[----:B------:R2:W-:Y:S07]  /*f3a0*/  STSM.16.M88.4 [R18+0x2a300], R28 ;  /* 0x02a3001c12007844 */ /* 0x0005ee0000000200 */
[----:B------:R-:W0:Y:S01]  /*f3b0*/  MUFU.EX2 R101, R101 ;  /* 0x0000006500657308 */ /* 0x000e220000000800 */
[----:B-1----:R-:W-:Y:S01]  /*f3c0*/  FADD.FTZ R0, R98, R27 ;  /* 0x0000001b62007221 */ /* 0x002fe20000010000 */
[----:B------:R1:W-:Y:S01]  /*f3d0*/  STSM.16.M88.4 [R18+0x2bb00], R32 ;  /* 0x02bb002012007844 */ /* 0x0003e20000000200 */
[----:B--2---:R-:W-:Y:S01]  /*f3e0*/  FADD.FTZ R28, R97, R26 ;  /* 0x0000001a611c7221 */ /* 0x004fe20000010000 */
[----:B------:R-:W-:-:S02]  /*f3f0*/  F2FP.BF16.F32.PACK_AB R20, R52, R49 ;  /* 0x000000313414723e */ /* 0x000fc400000010ff */
[----:B------:R-:W-:Y:S02]  /*f400*/  F2FP.BF16.F32.PACK_AB R22, R45, R44 ;  /* 0x0000002c2d16723e */ /* 0x000fe400000010ff */
[----:B------:R-:W-:Y:S01]  /*f410*/  F2FP.BF16.F32.PACK_AB R21, R43, R42 ;  /* 0x0000002a2b15723e */ /* 0x000fe200000010ff */
[----:B-1----:R-:W-:Y:S01]  /*f420*/  FADD.FTZ R33, R41, R28 ;  /* 0x0000001c29217221 */ /* 0x002fe20000010000 */
[----:B---3--:R-:W-:Y:S01]  /*f430*/  FADD.FTZ R35, R99, R0 ;  /* 0x0000000063237221 */ /* 0x008fe20000010000 */
[----:B------:R-:W-:Y:S02]  /*f440*/  F2FP.BF16.F32.PACK_AB R23, R47, R38 ;  /* 0x000000262f17723e */ /* 0x000fe400000010ff */
[C---:B----4-:R-:W-:Y:S01]  /*f450*/  F2FP.BF16.F32.PACK_AB R28, R36.reuse, R41 ;  /* 0x00000029241c723e */ /* 0x050fe200000010ff */
[----:B------:R-:W-:Y:S01]  /*f460*/  FADD.FTZ R36, R36, R33 ;  /* 0x0000002124247221 */ /* 0x000fe20000010000 */
[----:B------:R-:W-:Y:S01]  /*f470*/  F2FP.BF16.F32.PACK_AB R24, R61, R53 ;  /* 0x000000353d18723e */ /* 0x000fe200000010ff */
[----:B0-----:R-:W-:Y:S01]  /*f480*/  FADD.FTZ R35, R100, R35 ;  /* 0x0000002364237221 */ /* 0x001fe20000010000 */
[----:B------:R-:W-:-:S02]  /*f490*/  F2FP.BF16.F32.PACK_AB R26, R97, R92 ;  /* 0x0000005c611a723e */ /* 0x000fc400000010ff */
[----:B------:R-:W-:Y:S02]  /*f4a0*/  F2FP.BF16.F32.PACK_AB R25, R64, R55 ;  /* 0x000000374019723e */ /* 0x000fe400000010ff */
[----:B------:R-:W-:Y:S02]  /*f4b0*/  F2FP.BF16.F32.PACK_AB R27, R98, R63 ;  /* 0x0000003f621b723e */ /* 0x000fe400000010ff */
[----:B------:R-:W-:Y:S02]  /*f4c0*/  F2FP.BF16.F32.PACK_AB R29, R100, R99 ;  /* 0x00000063641d723e */ /* 0x000fe400000010ff */
[----:B------:R-:W-:Y:S02]  /*f4d0*/  F2FP.BF16.F32.PACK_AB R30, R40, R37 ;  /* 0x00000025281e723e */ /* 0x000fe400000010ff */
[----:B------:R-:W-:Y:S01]  /*f4e0*/  F2FP.BF16.F32.PACK_AB R31, R101, R46 ;  /* 0x0000002e651f723e */ /* 0x000fe200000010ff */
[----:B------:R0:W-:Y:S01]  /*f4f0*/  STSM.16.M88.4 [R18+0x2d300], R20 ;  /* 0x02d3001412007844 */ /* 0x0001e20000000200 */
[----:B------:R-:W-:Y:S01]  /*f500*/  FADD.FTZ R37, R37, R36 ;  /* 0x0000002425257221 */ /* 0x000fe20000010000 */
[----:B------:R-:W-:-:S02]  /*f510*/  FADD.FTZ R46, R46, R35 ;  /* 0x000000232e2e7221 */ /* 0x000fc40000010000 */
[----:B------:R-:W-:Y:S04]  /*f520*/  STSM.16.M88.4 [R18+0x2eb00], R24 ;  /* 0x02eb001812007844 */ /* 0x000fe80000000200 */
[----:B------:R1:W-:Y:S01]  /*f530*/  STSM.16.M88.4 [R18+0x30300], R28 ;  /* 0x0303001c12007844 */ /* 0x0003e20000000200 */
[----:B------:R-:W-:Y:S01]  /*f540*/  FADD.FTZ R0, R101, R46 ;  /* 0x0000002e65007221 */ /* 0x000fe20000010000 */
[----:B------:R2:W-:Y:S06]  /*f550*/  MEMBAR.ALL.CTA ;  /* 0x0000000000007992 */ /* 0x0005ec0000008000 */
[----:B--2---:R-:W2:Y:S01]  /*f560*/  FENCE.VIEW.ASYNC.S ;  /* 0x00000000000073c6 */ /* 0x004ea20000000000 */
[----:B0-----:R-:W-:Y:S01]  /*f570*/  FADD.FTZ R20, R40, R37 ;  /* 0x0000002528147221 */ /* 0x001fe20000010000 */
[----:B------:R-:W-:-:S04]  /*f580*/  VIADD R108, R108, 0xfffffffe ;  /* 0xfffffffe6c6c7836 */ /* 0x000fc80000000000 */
[----:B------:R0:W-:Y:S04]  /*f590*/  STL [R1+0x40], R20 ;  /* 0x0000401401007387 */ /* 0x0001e80000100800 */
[----:B------:R0:W-:Y:S01]  /*f5a0*/  STL [R1+0x48], R0 ;  /* 0x0000480001007387 */ /* 0x0001e20000100800 */
[----:B------:R-:W-:Y:S01]  /*f5b0*/  ISETP.GE.AND P2, PT, R108, R91, PT ;  /* 0x0000005b6c00720c */ /* 0x000fe20003f46270 */
[----:B------:R-:W-:-:S04]  /*f5c0*/  IMAD.MOV.U32 R71, RZ, RZ, RZ ;  /* 0x000000ffff477224 */ /* 0x000fc800078e00ff */
[--C-:B------:R-:W-:Y:S02]  /*f5d0*/  IMAD.MOV.U32 R70, RZ, RZ, R71.reuse ;  /* 0x000000ffff467224 */ /* 0x100fe400078e0047 */
[--C-:B------:R-:W-:Y:S02]  /*f5e0*/  IMAD.MOV.U32 R69, RZ, RZ, R71.reuse ;  /* 0x000000ffff457224 */ /* 0x100fe400078e0047 */
[--C-:B------:R-:W-:Y:S02]  /*f5f0*/  IMAD.MOV.U32 R68, RZ, RZ, R71.reuse ;  /* 0x000000ffff447224 */ /* 0x100fe400078e0047 */
[--C-:B------:R-:W-:Y:S02]  /*f600*/  IMAD.MOV.U32 R67, RZ, RZ, R71.reuse ;  /* 0x000000ffff437224 */ /* 0x100fe400078e0047 */
[--C-:B------:R-:W-:Y:S02]  /*f610*/  IMAD.MOV.U32 R66, RZ, RZ, R71.reuse ;  /* 0x000000ffff427224 */ /* 0x100fe400078e0047 */
[----:B------:R-:W-:-:S02]  /*f620*/  IMAD.MOV.U32 R65, RZ, RZ, R71 ;  /* 0x000000ffff417224 */ /* 0x000fc400078e0047 */
        /* <DEDUP_REMOVED lines=33> */
[--C-:B-1----:R-:W-:Y:S02]  /*f840*/  IMAD.MOV.U32 R31, RZ, RZ, R71.reuse ;  /* 0x000000ffff1f7224 */ /* 0x102fe400078e0047 */
[--C-:B------:R-:W-:Y:S02]  /*f850*/  IMAD.MOV.U32 R30, RZ, RZ, R71.reuse ;  /* 0x000000ffff1e7224 */ /* 0x100fe400078e0047 */
[----:B------:R-:W-:-:S02]  /*f860*/  IMAD.MOV.U32 R29, RZ, RZ, R71 ;  /* 0x000000ffff1d7224 */ /* 0x000fc400078e0047 */
[--C-:B------:R-:W-:Y:S02]  /*f870*/  IMAD.MOV.U32 R28, RZ, RZ, R71.reuse ;  /* 0x000000ffff1c7224 */ /* 0x100fe400078e0047 */
[--C-:B------:R-:W-:Y:S02]  /*f880*/  IMAD.MOV.U32 R27, RZ, RZ, R71.reuse ;  /* 0x000000ffff1b7224 */ /* 0x100fe400078e0047 */
[--C-:B------:R-:W-:Y:S02]  /*f890*/  IMAD.MOV.U32 R26, RZ, RZ, R71.reuse ;  /* 0x000000ffff1a7224 */ /* 0x100fe400078e0047 */
[--C-:B------:R-:W-:Y:S02]  /*f8a0*/  IMAD.MOV.U32 R25, RZ, RZ, R71.reuse ;  /* 0x000000ffff197224 */ /* 0x100fe400078e0047 */
[----:B------:R-:W-:Y:S01]  /*f8b0*/  IMAD.MOV.U32 R24, RZ, RZ, R71 ;  /* 0x000000ffff187224 */ /* 0x000fe200078e0047 */
[----:B--2---:R-:W-:Y:S01]  /*f8c0*/  NOP ;  /* 0x0000000000007918 */ /* 0x004fe20000000000 */
[----:B0-----:R-:W-:Y:S05]  /*f8d0*/  @!P2 BRA `(.L_x_521) ;  /* 0x0000004800c8a947 */ /* 0x001fea0003800000 */
[----:B------:R-:W-:Y:S04]  /*f8e0*/  STL [R1+0x44], R108 ;  /* 0x0000446c01007387 */ /* 0x000fe80000100800 */
[----:B------:R-:W-:Y:S04]  /*f8f0*/  STL [R1+0x4], R72 ;  /* 0x0000044801007387 */ /* 0x000fe80000100800 */
[----:B------:R0:W-:Y:S04]  /*f900*/  STL [R1], R14 ;  /* 0x0000000e01007387 */ /* 0x0001e80000100800 */
[----:B0-----:R-:W2:Y:S01]  /*f910*/  LDL.LU R14, [R1+0x60] ;  /* 0x00006000010e7983 */ /* 0x001ea20000300800 */
[----:B------:R-:W-:Y:S01]  /*f920*/  IMAD.MOV.U32 R0, RZ, RZ, R154 ;  /* 0x000000ffff007224 */ /* 0x000fe200078e009a */
        /* <DEDUP_REMOVED lines=23> */
[----:B------:R-:W-:Y:S01]  /*faa0*/  CS2R R24, SRZ ;  /* 0x0000000000187805 */ /* 0x000fe2000001ff00 */
[----:B--2---:R0:W-:Y:S06]  /*fab0*/  STL [R1+0x8], R14 ;  /* 0x0000080e01007387 */ /* 0x0041ec0000100800 */
.L_x_532:
[----:B------:R-:W2:Y:S04]  /*fac0*/  LDL R15, [R1+0x8] ;  /* 0x00000800010f7983 */ /* 0x000ea80000100800 */
[----:B-1----:R-:W3:Y:S01]  /*fad0*/  LDL R20, [R1+0x7c] ;  /* 0x00007c0001147983 */ /* 0x002ee20000100800 */
[----:B------:R-:W-:-:S05]  /*fae0*/  VIADD R154, R0, 0x1 ;  /* 0x00000001009a7836 */ /* 0x000fca0000000000 */
[----:B------:R-:W-:-:S04]  /*faf0*/  ISETP.NE.AND P3, PT, R154, 0x2, PT ;  /* 0x000000029a00780c */ /* 0x000fc80003f65270 */
[----:B0-----:R-:W-:Y:S01]  /*fb00*/  SEL R14, RZ, 0x1, P3 ;  /* 0x00000001ff0e7807 */ /* 0x001fe20001800000 */
[----:B------:R-:W-:Y:S05]  /*fb10*/  YIELD ;  /* 0x0000000000007946 */ /* 0x000fea0003800000 */
[----:B------:R-:W-:Y:S02]  /*fb20*/  SEL R154, R154, RZ, P3 ;  /* 0x000000ff9a9a7207 */ /* 0x000fe40001800000 */
[----:B--2---:R-:W-:-:S05]  /*fb30*/  LOP3.LUT R15, R15, R14, RZ, 0x3c, !PT ;  /* 0x0000000e0f0f7212 */ /* 0x004fca00078e3cff */
[----:B------:R0:W-:Y:S01]  /*fb40*/  STL [R1+0x60], R15 ;  /* 0x0000600f01007387 */ /* 0x0001e20000100800 */
[----:B---3--:R-:W-:-:S13]  /*fb50*/  ISETP.NE.AND P2, PT, R20, RZ, PT ;  /* 0x000000ff1400720c */ /* 0x008fda0003f45270 */
[----:B0-----:R-:W-:Y:S05]  /*fb60*/  @P2 BRA `(.L_x_522) ;  /* 0x0000000000302947 */ /* 0x001fea0003800000 */
[----:B------:R-:W-:Y:S05]  /*fb70*/  @!P0 BRA `(.L_x_523) ;  /* 0x0000000000048947 */ /* 0x000fea0003800000 */
[----:B------:R-:W-:Y:S01]  /*fb80*/  BPT.TRAP 0x1 ;  /* 0x000000040000795c */ /* 0x000fe20000300000 */
.L_x_523:
[----:B------:R-:W-:Y:S01]  /*fb90*/  IMAD R14, R154, 0x8, R16 ;  /* 0x000000089a0e7824 */ /* 0x000fe200078e0210 */
[----:B------:R-:W-:-:S04]  /*fba0*/  SHF.L.U32 R15, R15, 0x1f, RZ ;  /* 0x0000001f0f0f7819 */ /* 0x000fc800000006ff */
[----:B------:R0:W1:Y:S01]  /*fbb0*/  SYNCS.PHASECHK.TRANS64.TRYWAIT P3, [R14+URZ+0x31c30], R15 ;  /* 0x031c300f0e0075a7 */ /* 0x000062000806017f */
[----:B------:R-:W-:Y:S05]  /*fbc0*/  @!P0 BRA `(.L_x_524) ;  /* 0x0000000000048947 */ /* 0x000fea0003800000 */
[----:B------:R-:W-:Y:S01]  /*fbd0*/  BPT.TRAP 0x1 ;  /* 0x000000040000795c */ /* 0x000fe20000300000 */
.L_x_524:
[----:B------:R-:W-:Y:S04]  /*fbe0*/  BSSY B0, `(.L_x_522) ;  /* 0x0000004000007945 */ /* 0x000fe80003800000 */
[----:B-1----:R-:W-:Y:S05]  /*fbf0*/  @P3 BRA `(.L_x_525) ;  /* 0x0000000000083947 */ /* 0x002fea0003800000 */
[----:B------:R-:W1:Y:S02]  /*fc00*/  SYNCS.PHASECHK.TRANS64.TRYWAIT P3, [R14+URZ+0x31c30], R15 ;  /* 0x031c300f0e0075a7 */ /* 0x000e64000806017f */
[----:B-1----:R-:W-:Y:S05]  /*fc10*/  @!P3 BRA `(.L_x_526) ;  /* 0x0000010400acb947 */ /* 0x002fea0003800000 */
.L_x_525:
[----:B------:R-:W-:Y:S05]  /*fc20*/  BSYNC B0 ;  /* 0x0000000000007941 */ /* 0x000fea0003800000 */
.L_x_522:
[----:B01----:R-:W2:Y:S01]  /*fc30*/  LDL R14, [R1+0x80] ;  /* 0x00008000010e7983 */ /* 0x003ea20000100800 */
[----:B------:R-:W-:Y:S05]  /*fc40*/  WARPSYNC.ALL ;  /* 0x0000000000007948 */ /* 0x000fea0003800000 */
[----:B------:R-:W0:Y:S01]  /*fc50*/  S2R R20, SR_TID.X ;  /* 0x0000000000147919 */ /* 0x000e220000002100 */
[----:B------:R-:W-:Y:S01]  /*fc60*/  IMAD.MOV.U32 R21, RZ, RZ, -0x7fffffe0 ;  /* 0x80000020ff157424 */ /* 0x000fe200078e00ff */
[----:B------:R-:W-:Y:S01]  /*fc70*/  R2UR UR52, R2 ;  /* 0x00000000023472ca */ /* 0x000fe200000e0000 */
[----:B------:R-:W-:Y:S01]  /*fc80*/  IMAD.MOV.U32 R23, RZ, RZ, -0x7fffffe0 ;  /* 0x80000020ff177424 */ /* 0x000fe200078e00ff */
[----:B------:R-:W-:Y:S01]  /*fc90*/  R2UR UR53, R3 ;  /* 0x00000000033572ca */ /* 0x000fe200000e0000 */
[----:B------:R-:W-:Y:S01]  /*fca0*/  IMAD.MOV.U32 R149, RZ, RZ, -0x7fffffe0 ;  /* 0x80000020ff957424 */ /* 0x000fe200078e00ff */
[C---:B------:R-:W-:Y:S01]  /*fcb0*/  R2UR UR7, R21.reuse ;  /* 0x00000000150772ca */ /* 0x040fe200000e0000 */
[----:B------:R-:W-:Y:S01]  /*fcc0*/  IMAD.MOV.U32 R15, RZ, RZ, -0x7fffffe0 ;  /* 0x80000020ff0f7424 */ /* 0x000fe200078e00ff */
[----:B------:R-:W-:Y:S01]  /*fcd0*/  R2UR UR11, R21 ;  /* 0x00000000150b72ca */ /* 0x000fe200000e0000 */
[----:B------:R-:W-:Y:S01]  /*fce0*/  IMAD.MOV.U32 R81, RZ, RZ, -0x7fffffe0 ;  /* 0x80000020ff517424 */ /* 0x000fe200078e00ff */
[----:B------:R-:W-:Y:S01]  /*fcf0*/  R2UR UR55, R23 ;  /* 0x00000000173772ca */ /* 0x000fe200000e0000 */
[----:B------:R-:W-:Y:S01]  /*fd00*/  STL [R1+0x118], R30 ;  /* 0x0001181e01007387 */ /* 0x000fe20000100800 */
[----:B------:R-:W-:Y:S01]  /*fd10*/  R2UR UR5, R21 ;  /* 0x00000000150572ca */ /* 0x000fe200000e0000 */
[----:B------:R-:W-:Y:S01]  /*fd20*/  IMAD.MOV.U32 R151, RZ, RZ, -0x7fffffe0 ;  /* 0x80000020ff977424 */ /* 0x000fe200078e00ff */
[C---:B------:R-:W-:Y:S01]  /*fd30*/  R2UR UR59, R15.reuse ;  /* 0x000000000f3b72ca */ /* 0x040fe200000e0000 */
[----:B------:R-:W-:Y:S01]  /*fd40*/  STL [R1+0x114], R29 ;  /* 0x0001141d01007387 */ /* 0x000fe20000100800 */
[----:B------:R-:W-:-:S02]  /*fd50*/  R2UR UR9, R15 ;  /* 0x000000000f0972ca */ /* 0x000fc400000e0000 */
[----:B------:R-:W-:Y:S01]  /*fd60*/  R2UR UR56, R2 ;  /* 0x00000000023872ca */ /* 0x000fe200000e0000 */
[----:B------:R-:W-:Y:S01]  /*fd70*/  STL [R1+0x110], R28 ;  /* 0x0001101c01007387 */ /* 0x000fe20000100800 */
[----:B------:R-:W-:Y:S01]  /*fd80*/  MOV R74, UR7 ;  /* 0x00000007004a7c02 */ /* 0x000fe20008000f00 */
[----:B------:R-:W-:Y:S01]  /*fd90*/  UMOV UR7, UR11 ;  /* 0x0000000b00077c82 */ /* 0x000fe20008000000 */
[----:B------:R-:W-:Y:S01]  /*fda0*/  R2UR UR57, R3 ;  /* 0x00000000033972ca */ /* 0x000fe200000e0000 */
[----:B------:R-:W-:Y:S01]  /*fdb0*/  STL [R1+0x10c], R27 ;  /* 0x00010c1b01007387 */ /* 0x000fe20000100800 */
[----:B------:R-:W-:Y:S01]  /*fdc0*/  MOV R76, UR55 ;  /* 0x00000037004c7c02 */ /* 0x000fe20008000f00 */
[----:B------:R-:W-:Y:S01]  /*fdd0*/  UMOV UR55, UR5 ;  /* 0x0000000500377c82 */ /* 0x000fe20008000000 */
[----:B------:R-:W-:Y:S01]  /*fde0*/  MOV R21, UR7 ;  /* 0x0000000700157c02 */ /* 0x000fe20008000f00 */
[----:B------:R-:W-:Y:S01]  /*fdf0*/  STL [R1+0x108], R26 ;  /* 0x0001081a01007387 */ /* 0x000fe20000100800 */
[----:B------:R-:W-:-:S02]  /*fe00*/  R2UR UR7, R149 ;  /* 0x00000000950772ca */ /* 0x000fc400000e0000 */
[----:B------:R-:W-:Y:S01]  /*fe10*/  R2UR UR5, R3 ;  /* 0x00000000030572ca */ /* 0x000fe200000e0000 */
[----:B------:R-:W-:Y:S01]  /*fe20*/  STL [R1+0x104], R25 ;  /* 0x0001041901007387 */ /* 0x000fe20000100800 */
[----:B0-----:R-:W-:Y:S02]  /*fe30*/  SHF.R.U32.HI R20, RZ, 0x7, R20 ;  /* 0x00000007ff147819 */ /* 0x001fe40000011614 */
[C---:B------:R-:W-:Y:S01]  /*fe40*/  R2UR UR11, R15.reuse ;  /* 0x000000000f0b72ca */ /* 0x040fe200000e0000 */
[----:B------:R-:W-:Y:S01]  /*fe50*/  STL [R1+0x100], R24 ;  /* 0x0001001801007387 */ /* 0x000fe20000100800 */
[C---:B------:R-:W-:Y:S01]  /*fe60*/  R2UR UR23, R15.reuse ;  /* 0x000000000f1772ca */ /* 0x040fe200000e0000 */
[----:B------:R-:W-:Y:S01]  /*fe70*/  VIADD R72, R20, 0x8 ;  /* 0x0000000814487836 */ /* 0x000fe20000000000 */
[C---:B------:R-:W-:Y:S01]  /*fe80*/  R2UR UR35, R15.reuse ;  /* 0x000000000f2372ca */ /* 0x040fe200000e0000 */
[----:B------:R-:W-:Y:S01]  /*fe90*/  STL [R1+0xfc], R19 ;  /* 0x0000fc1301007387 */ /* 0x000fe20000100800 */
[----:B------:R-:W-:-:S02]  /*fea0*/  R2UR UR47, R15 ;  /* 0x000000000f2f72ca */ /* 0x000fc400000e0000 */
[C---:B------:R-:W-:Y:S01]  /*feb0*/  R2UR UR33, R15.reuse ;  /* 0x000000000f2172ca */ /* 0x040fe200000e0000 */
[----:B------:R0:W-:Y:S01]  /*fec0*/  BAR.SYNC.DEFER_BLOCKING R72, 0x100 ;  /* 0x000400480000751d */ /* 0x0001e20000010000 */
[----:B------:R-:W-:Y:S02]  /*fed0*/  R2UR UR29, R15 ;  /* 0x000000000f1d72ca */ /* 0x000fe400000e0000 */
[C---:B------:R-:W-:Y:S02]  /*fee0*/  R2UR UR15, R81.reuse ;  /* 0x00000000510f72ca */ /* 0x040fe400000e0000 */
[C---:B------:R-:W-:Y:S02]  /*fef0*/  R2UR UR31, R81.reuse ;  /* 0x00000000511f72ca */ /* 0x040fe400000e0000 */
[----:B------:R-:W-:Y:S01]  /*ff00*/  R2UR UR39, R81 ;  /* 0x00000000512772ca */ /* 0x000fe200000e0000 */
[----:B------:R-:W-:Y:S01]  /*ff10*/  STL [R1+0xf8], R18 ;  /* 0x0000f81201007387 */ /* 0x000fe20000100800 */
[----:B0-----:R-:W-:Y:S01]  /*ff20*/  MOV R72, UR59 ;  /* 0x0000003b00487c02 */ /* 0x001fe20008000f00 */
[----:B------:R-:W-:Y:S01]  /*ff30*/  UMOV UR59, UR9 ;  /* 0x00000009003b7c82 */ /* 0x000fe20008000000 */
[----:B------:R-:W-:Y:S01]  /*ff40*/  R2UR UR9, R23 ;  /* 0x00000000170972ca */ /* 0x000fe200000e0000 */
[----:B------:R-:W-:Y:S01]  /*ff50*/  STL [R1+0xf4], R17 ;  /* 0x0000f41101007387 */ /* 0x000fe20000100800 */
[----:B------:R-:W-:-:S02]  /*ff60*/  R2UR UR51, R81 ;  /* 0x00000000513372ca */ /* 0x000fc400000e0000 */
[----:B------:R-:W-:Y:S01]  /*ff70*/  R2UR UR25, R81 ;  /* 0x00000000511972ca */ /* 0x000fe200000e0000 */
[----:B------:R-:W-:Y:S01]  /*ff80*/  STL [R1+0xf0], R16 ;  /* 0x0000f01001007387 */ /* 0x000fe20000100800 */
[C---:B------:R-:W-:Y:S02]  /*ff90*/  R2UR UR19, R23.reuse ;  /* 0x00000000171372ca */ /* 0x040fe400000e0000 */
[C---:B------:R-:W-:Y:S01]  /*ffa0*/  R2UR UR27, R23.reuse ;  /* 0x00000000171b72ca */ /* 0x040fe200000e0000 */
[----:B------:R0:W-:Y:S01]  /*ffb0*/  STL [R1+0xec], R0 ;  /* 0x0000ec0001007387 */ /* 0x0001e20000100800 */
[C---:B------:R-:W-:Y:S02]  /*ffc0*/  R2UR UR43, R23.reuse ;  /* 0x00000000172b72ca */ /* 0x040fe400000e0000 */
[----:B------:R-:W-:Y:S01]  /*ffd0*/  R2UR UR21, R23 ;  /* 0x00000000171572ca */ /* 0x000fe200000e0000 */
[----:B------:R-:W-:Y:S01]  /*ffe0*/  WARPGROUP.ARRIVE ;  /* 0x00000000000079c5 */ /* 0x000fe20000000000 */
[----:B------:R-:W-:Y:S01]  /*fff0*/  IMAD.U32 R153, RZ, RZ, UR9 ;  /* 0x00000009ff997e24 */ /* 0x000fe2000f8e00ff */
[----:B------:R-:W-:-:S02]  /*10000*/  R2UR UR9, R15 ;  /* 0x000000000f0972ca */ /* 0x000fc400000e0000 */
[----:B------:R-:W-:Y:S01]  /*10010*/  R2UR UR17, R23 ;  /* 0x00000000171172ca */ /* 0x000fe200000e0000 */
[----:B------:R-:W-:Y:S01]  /*10020*/  IMAD.MOV.U32 R23, RZ, RZ, -0x7fffffe0 ;  /* 0x80000020ff177424 */ /* 0x000fe200078e00ff */
[----:B0-----:R-:W-:Y:S02]  /*10030*/  MOV R0, UR61 ;  /* 0x0000003d00007c02 */ /* 0x001fe40008000f00 */
[----:B------:R-:W-:Y:S02]  /*10040*/  MOV R30, UR60 ;  /* 0x0000003c001e7c02 */ /* 0x000fe40008000f00 */
[----:B------:R-:W-:Y:S02]  /*10050*/  R2UR UR13, R23 ;  /* 0x00000000170d72ca */ /* 0x000fe400000e0000 */
[C---:B------:R-:W-:Y:S02]  /*10060*/  R2UR UR40, R8.reuse ;  /* 0x00000000082872ca */ /* 0x040fe400000e0000 */
[----:B------:R-:W-:Y:S01]  /*10070*/  R2UR UR41, R9 ;  /* 0x00000000092972ca */ /* 0x000fe200000e0000 */
[----:B------:R-:W-:Y:S01]  /*10080*/  IMAD.U32 R15, RZ, RZ, UR9 ;  /* 0x00000009ff0f7e24 */ /* 0x000fe2000f8e00ff */
[----:B------:R-:W-:-:S02]  /*10090*/  R2UR UR44, R8 ;  /* 0x00000000082c72ca */ /* 0x000fc400000e0000 */
[C---:B------:R-:W-:Y:S02]  /*100a0*/  R2UR UR45, R9.reuse ;  /* 0x00000000092d72ca */ /* 0x040fe400000e0000 */
[----:B------:R-:W-:Y:S02]  /*100b0*/  R2UR UR48, R8 ;  /* 0x00000000083072ca */ /* 0x000fe400000e0000 */
[----:B------:R-:W-:Y:S01]  /*100c0*/  R2UR UR49, R9 ;  /* 0x00000000093172ca */ /* 0x000fe200000e0000 */
[----:B--2---:R-:W-:-:S04]  /*100d0*/  IMAD R148, R154, 0x6c0, R14 ;  /* 0x000006c09a947824 */ /* 0x004fc800078e020e */
[C---:B------:R-:W-:Y:S02]  /*100e0*/  VIADD R20, R148.reuse, 0x40 ;  /* 0x0000004094147836 */ /* 0x040fe40000000000 */
[C---:B------:R-:W-:Y:S02]  /*100f0*/  VIADD R22, R148.reuse, 0x100 ;  /* 0x0000010094167836 */ /* 0x040fe40000000000 */
[----:B------:R-:W-:Y:S01]  /*10100*/  VIADD R14, R148, 0x80 ;  /* 0x00000080940e7836 */ /* 0x000fe20000000000 */
[----:B------:R-:W-:Y:S01]  /*10110*/  R2UR UR4, R20 ;  /* 0x00000000140472ca */ /* 0x000fe200000e0000 */
        /* <DEDUP_REMOVED lines=15> */
[----:B------:R-:W-:Y:S01]  /*10210*/  MOV R77, UR54 ;  /* 0x00000036004d7c02 */ /* 0x000fe20008000f00 */
[----:B------:R-:W-:Y:S01]  /*10220*/  UMOV UR54, UR4 ;  /* 0x0000000400367c82 */ /* 0x000fe20008000000 */
        /* <DEDUP_REMOVED lines=8> */
[----:B------:R-:W-:Y:S01]  /*102b0*/  MOV R73, UR6 ;  /* 0x0000000600497c02 */ /* 0x000fe20008000f00 */
[----:B------:R-:W-:Y:S01]  /*102c0*/  UMOV UR6, UR10 ;  /* 0x0000000a00067c82 */ /* 0x000fe20008000000 */
[----:B------:R-:W-:Y:S01]  /*102d0*/  R2UR UR10, R14 ;  /* 0x000000000e0a72ca */ /* 0x000fe200000e0000 */
[C---:B------:R-:W-:Y:S01]  /*102e0*/  VIADD R14, R148.reuse, 0x42 ;  /* 0x00000042940e7836 */ /* 0x040fe20000000000 */
[----:B------:R-:W-:Y:S01]  /*102f0*/  MOV R78, UR6 ;  /* 0x00000006004e7c02 */ /* 0x000fe20008000f00 */
[C---:B------:R-:W-:Y:S01]  /*10300*/  VIADD R150, R148.reuse, 0x402 ;  /* 0x0000040294967836 */ /* 0x040fe20000000000 */
[----:B------:R-:W-:-:S02]  /*10310*/  R2UR UR6, R148 ;  /* 0x00000000940672ca */ /* 0x000fc400000e0000 */
        /* <DEDUP_REMOVED lines=11> */
[----:B------:R-:W-:Y:S01]  /*103d0*/  HGMMA.64x16x16.F32.BF16 R136, gdesc[UR4], RZ, !UPT, gsb0 ;  /* 0x00200000048879f0 */ /* 0x000fe2000c0018ff */
[----:B------:R-:W-:Y:S01]  /*103e0*/  R2UR UR7, R21 ;  /* 0x00000000150772ca */ /* 0x000fe200000e0000 */
[----:B------:R-:W-:Y:S01]  /*103f0*/  IMAD.MOV.U32 R21, RZ, RZ, -0x7fffffe0 ;  /* 0x80000020ff157424 */ /* 0x000fe200078e00ff */
[----:B------:R-:W-:Y:S01]  /*10400*/  R2UR UR6, R78 ;  /* 0x000000004e0672ca */ /* 0x000fe200000e0000 */
[----:B------:R-:W-:Y:S01]  /*10410*/  VIADD R80, R148, 0x202 ;  /* 0x0000020294507836 */ /* 0x000fe20000000000 */
[----:B------:R-:W-:-:S02]  /*10420*/  R2UR UR4, R2 ;  /* 0x00000000020472ca */ /* 0x000fc400000e0000 */
[----:B------:R-:W-:Y:S02]  /*10430*/  R2UR UR5, R3 ;  /* 0x00000000030572ca */ /* 0x000fe400000e0000 */
[----:B------:R-:W-:Y:S01]  /*10440*/  R2UR UR46, R14 ;  /* 0x000000000e2e72ca */ /* 0x000fe200000e0000 */
[----:B------:R-:W-:Y:S01]  /*10450*/  VIADD R14, R148, 0x240 ;  /* 0x00000240940e7836 */ /* 0x000fe20000000000 */
[----:B------:R-:W-:Y:S01]  /*10460*/  R2UR UR9, R21 ;  /* 0x00000000150972ca */ /* 0x000fe200000e0000 */
[----:B------:R-:W-:Y:S01]  /*10470*/  IMAD.U32 R152, RZ, RZ, UR8 ;  /* 0x00000008ff987e24 */ /* 0x000fe2000f8e00ff */
[----:B------:R-:W-:Y:S01]  /*10480*/  R2UR UR50, R80 ;  /* 0x00000000503272ca */ /* 0x000fe200000e0000 */
[----:B------:R-:W-:Y:S01]  /*10490*/  VIADD R80, R148, 0x280 ;  /* 0x0000028094507836 */ /* 0x000fe20000000000 */
[----:B------:R-:W-:Y:S01]  /*104a0*/  R2UR UR32, R14 ;  /* 0x000000000e2072ca */ /* 0x000fe200000e0000 */
[----:B------:R-:W-:Y:S01]  /*104b0*/  VIADD R14, R148, 0x300 ;  /* 0x00000300940e7836 */ /* 0x000fe20000000000 */
[----:B------:R-:W-:Y:S01]  /*104c0*/  R2UR UR16, R22 ;  /* 0x00000000161072ca */ /* 0x000fe200000e0000 */
[----:B------:R-:W-:Y:S01]  /*104d0*/  IMAD.MOV.U32 R21, RZ, RZ, -0x7fffffe0 ;  /* 0x80000020ff157424 */ /* 0x000fe200078e00ff */
[----:B------:R-:W-:Y:S01]  /*104e0*/  R2UR UR24, R80 ;  /* 0x00000000501872ca */ /* 0x000fe200000e0000 */
[----:B------:R-:W-:Y:S01]  /*104f0*/  VIADD R22, R148, 0x440 ;  /* 0x0000044094167836 */ /* 0x000fe20000000000 */
[----:B------:R-:W-:Y:S01]  /*10500*/  R2UR UR28, R14 ;  /* 0x000000000e1c72ca */ /* 0x000fe200000e0000 */
[----:B------:R-:W-:Y:S01]  /*10510*/  VIADD R14, R148, 0x380 ;  /* 0x00000380940e7836 */ /* 0x000fe20000000000 */
[----:B------:R-:W-:Y:S01]  /*10520*/  R2UR UR37, R21 ;  /* 0x00000000152572ca */ /* 0x000fe200000e0000 */
[----:B------:R-:W-:Y:S01]  /*10530*/  IMAD.MOV.U32 R21, RZ, RZ, -0x7fffffe0 ;  /* 0x80000020ff157424 */ /* 0x000fe200078e00ff */
[----:B------:R-:W-:-:S02]  /*10540*/  R2UR UR12, R22 ;  /* 0x00000000160c72ca */ /* 0x000fc400000e0000 */
[----:B------:R-:W-:-:S09]  /*10550*/  R2UR UR8, R14 ;  /* 0x000000000e0872ca */ /* 0x000fd200000e0000 */
[----:B------:R-:W-:Y:S01]  /*10560*/  IMAD.U32 R23, RZ, RZ, UR37 ;  /* 0x00000025ff177e24 */ /* 0x000fe2000f8e00ff */
[----:B------:R-:W-:Y:S01]  /*10570*/  R2UR UR37, R21 ;  /* 0x00000000152572ca */ /* 0x000fe200000e0000 */
[----:B------:R-:W-:Y:S02]  /*10580*/  IMAD.MOV.U32 R21, RZ, RZ, -0x7fffffe0 ;  /* 0x80000020ff157424 */ /* 0x000fe400078e00ff */
[----:B------:R-:W-:Y:S01]  /*10590*/  IMAD.U32 R14, RZ, RZ, UR8 ;  /* 0x00000008ff0e7e24 */ /* 0x000fe2000f8e00ff */
[----:B------:R-:W-:Y:S01]  /*105a0*/  R2UR UR8, R20 ;  /* 0x00000000140872ca */ /* 0x000fe200000e0000 */
[----:B------:R-:W-:-:S05]  /*105b0*/  VIADD R20, R148, 0x242 ;  /* 0x0000024294147836 */ /* 0x000fca0000000000 */
[----:B------:R-:W-:Y:S01]  /*105c0*/  R2UR UR36, R20 ;  /* 0x00000000142472ca */ /* 0x000fe200000e0000 */
[----:B------:R-:W-:Y:S02]  /*105d0*/  VIADD R20, R148, 0x282 ;  /* 0x0000028294147836 */ /* 0x000fe40000000000 */
[----:B------:R-:W-:Y:S01]  /*105e0*/  IMAD.U32 R147, RZ, RZ, UR37 ;  /* 0x00000025ff937e24 */ /* 0x000fe2000f8e00ff */
[----:B------:R-:W-:Y:S01]  /*105f0*/  R2UR UR37, R9 ;  /* 0x00000000092572ca */ /* 0x000fe200000e0000 */
[----:B------:R-:W-:Y:S02]  /*10600*/  WARPGROUP.DEPBAR.LE gsb0, 0x0 ;  /* 0x00008000000079c5 */ /* 0x000fe40000010000 */
[----:B------:R-:W-:-:S06]  /*10610*/  WARPGROUP.ARRIVE ;  /* 0x00000000000079c5 */ /* 0x000fcc0000000000 */
[----:B------:R-:W-:Y:S01]  /*10620*/  HGMMA.64x16x16.F32.BF16 R128, gdesc[UR52], RZ, !UPT, gsb0 ;  /* 0x00200000348079f0 */ /* 0x000fe2000c0018ff */
[----:B------:R-:W-:Y:S01]  /*10630*/  R2UR UR55, R76 ;  /* 0x000000004c3772ca */ /* 0x000fe200000e0000 */
[----:B------:R-:W-:Y:S01]  /*10640*/  IMAD.U32 R22, RZ, RZ, UR36 ;  /* 0x00000024ff167e24 */ /* 0x000fe2000f8e00ff */
[----:B------:R-:W-:Y:S02]  /*10650*/  R2UR UR54, R77 ;  /* 0x000000004d3672ca */ /* 0x000fe400000e0000 */
[----:B------:R-:W-:Y:S02]  /*10660*/  R2UR UR52, R2 ;  /* 0x00000000023472ca */ /* 0x000fe400000e0000 */
[----:B------:R-:W-:Y:S02]  /*10670*/  R2UR UR53, R3 ;  /* 0x00000000033572ca */ /* 0x000fe400000e0000 */
[----:B------:R-:W-:Y:S01]  /*10680*/  R2UR UR36, R20 ;  /* 0x00000000142472ca */ /* 0x000fe200000e0000 */
[----:B------:R-:W-:-:S12]  /*10690*/  VIADD R20, R148, 0x302 ;  /* 0x0000030294147836 */ /* 0x000fd80000000000 */
[----:B------:R-:W-:Y:S01]  /*106a0*/  IMAD.U32 R146, RZ, RZ, UR36 ;  /* 0x00000024ff927e24 */ /* 0x000fe2000f8e00ff */
[----:B------:R-:W-:Y:S01]  /*106b0*/  R2UR UR36, R8 ;  /* 0x00000000082472ca */ /* 0x000fe200000e0000 */
[----:B------:R-:W-:Y:S02]  /*106c0*/  WARPGROUP.DEPBAR.LE gsb0, 0x0 ;  /* 0x00008000000079c5 */ /* 0x000fe40000010000 */
[----:B------:R-:W-:-:S06]  /*106d0*/  WARPGROUP.ARRIVE ;  /* 0x00000000000079c5 */ /* 0x000fcc0000000000 */
[----:B------:R-:W-:Y:S01]  /*106e0*/  HGMMA.64x16x16.F32.BF16 R120, gdesc[UR56], RZ, !UPT, gsb0 ;  /* 0x00200000387879f0 */ /* 0x000fe2000c0018ff */
[----:B------:R-:W-:Y:S01]  /*106f0*/  R2UR UR59, R72 ;  /* 0x00000000483b72ca */ /* 0x000fe200000e0000 */
[----:B------:R-:W-:Y:S01]  /*10700*/  VIADD R72, R148, 0x2c2 ;  /* 0x000002c294487836 */ /* 0x000fe20000000000 */
[----:B------:R-:W-:Y:S01]  /*10710*/  R2UR UR58, R75 ;  /* 0x000000004b3a72ca */ /* 0x000fe200000e0000 */
[----:B------:R-:W-:Y:S01]  /*10720*/  IMAD.MOV.U32 R75, RZ, RZ, -0x7fffffe0 ;  /* 0x80000020ff4b7424 */ /* 0x000fe200078e00ff */
[----:B------:R-:W-:Y:S02]  /*10730*/  R2UR UR56, R2 ;  /* 0x00000000023872ca */ /* 0x000fe400000e0000 */
[----:B------:R-:W-:Y:S02]  /*10740*/  R2UR UR57, R3 ;  /* 0x00000000033972ca */ /* 0x000fe400000e0000 */
[----:B------:R-:W-:Y:S01]  /*10750*/  R2UR UR60, R72 ;  /* 0x00000000483c72ca */ /* 0x000fe200000e0000 */
[----:B------:R-:W-:Y:S01]  /*10760*/  VIADD R72, R148, 0x342 ;  /* 0x0000034294487836 */ /* 0x000fe20000000000 */
[----:B------:R-:W-:-:S02]  /*10770*/  WARPGROUP.DEPBAR.LE gsb0, 0x0 ;  /* 0x00008000000079c5 */ /* 0x000fc40000010000 */
        /* <DEDUP_REMOVED lines=9> */
[----:B------:R-:W-:Y:S01]  /*10810*/  IMAD.MOV.U32 R73, RZ, RZ, -0x7fffffe0 ;  /* 0x80000020ff497424 */ /* 0x000fe200078e00ff */
[----:B------:R-:W-:-:S02]  /*10820*/  WARPGROUP.DEPBAR.LE gsb0, 0x0 ;  /* 0x00008000000079c5 */ /* 0x000fc40000010000 */
[----:B------:R-:W-:-:S06]  /*10830*/  WARPGROUP.ARRIVE ;  /* 0x00000000000079c5 */ /* 0x000fcc0000000000 */
[----:B------:R-:W-:Y:S01]  /*10840*/  HGMMA.64x16x16.F32.BF16 R104, gdesc[UR52], RZ, !UPT, gsb0 ;  /* 0x00200000346879f0 */ /* 0x000fe2000c0018ff */
[----:B------:R-:W-:Y:S01]  /*10850*/  UMOV UR54, UR12 ;  /* 0x0000000c00367c82 */ /* 0x000fe20008000000 */
[----:B------:R-:W-:Y:S01]  /*10860*/  UMOV UR55, UR13 ;  /* 0x0000000d00377c82 */ /* 0x000fe20008000000 */
[----:B------:R-:W-:Y:S01]  /*10870*/  R2UR UR12, R20 ;  /* 0x00000000140c72ca */ /* 0x000fe200000e0000 */
[----:B------:R-:W-:Y:S01]  /*10880*/  UMOV UR52, UR16 ;  /* 0x0000001000347c82 */ /* 0x000fe20008000000 */
[----:B------:R-:W-:Y:S01]  /*10890*/  R2UR UR13, R21 ;  /* 0x00000000150d72ca */ /* 0x000fe200000e0000 */
[----:B------:R-:W-:Y:S01]  /*108a0*/  UMOV UR53, UR17 ;  /* 0x0000001100357c82 */ /* 0x000fe20008000000 */
[C---:B------:R-:W-:Y:S02]  /*108b0*/  R2UR UR16, R8.reuse ;  /* 0x00000000081072ca */ /* 0x040fe400000e0000 */
[----:B------:R-:W-:Y:S02]  /*108c0*/  R2UR UR17, R9 ;  /* 0x00000000091172ca */ /* 0x000fe400000e0000 */
[----:B------:R-:W-:Y:S01]  /*108d0*/  MOV R29, UR55 ;  /* 0x00000037001d7c02 */ /* 0x000fe20008000f00 */
[----:B------:R-:W-:Y:S01]  /*108e0*/  UMOV UR55, UR25 ;  /* 0x0000001900377c82 */ /* 0x000fe20008000000 */
[----:B------:R-:W-:Y:S01]  /*108f0*/  MOV R28, UR54 ;  /* 0x00000036001c7c02 */ /* 0x000fe20008000f00 */
[----:B------:R-:W-:Y:S01]  /*10900*/  UMOV UR54, UR24 ;  /* 0x0000001800367c82 */ /* 0x000fe20008000000 */
[----:B------:R-:W-:Y:S01]  /*10910*/  R2UR UR24, R8 ;  /* 0x00000000081872ca */ /* 0x000fe200000e0000 */
[----:B------:R-:W-:Y:S01]  /*10920*/  IMAD.U32 R20, RZ, RZ, UR12 ;  /* 0x0000000cff147e24 */ /* 0x000fe2000f8e00ff */
[----:B------:R-:W-:Y:S01]  /*10930*/  R2UR UR12, R2 ;  /* 0x00000000020c72ca */ /* 0x000fe200000e0000 */
[----:B------:R-:W-:Y:S01]  /*10940*/  IMAD.U32 R21, RZ, RZ, UR13 ;  /* 0x0000000dff157e24 */ /* 0x000fe2000f8e00ff */
[----:B------:R-:W-:-:S02]  /*10950*/  R2UR UR13, R3 ;  /* 0x00000000030d72ca */ /* 0x000fc400000e0000 */
[----:B------:R-:W-:Y:S01]  /*10960*/  R2UR UR25, R9 ;  /* 0x00000000091972ca */ /* 0x000fe200000e0000 */
[----:B------:R-:W-:Y:S02]  /*10970*/  WARPGROUP.DEPBAR.LE gsb0, 0x0 ;  /* 0x00008000000079c5 */ /* 0x000fe40000010000 */
[----:B------:R-:W-:-:S06]  /*10980*/  WARPGROUP.ARRIVE ;  /* 0x00000000000079c5 */ /* 0x000fcc0000000000 */
[----:B------:R-:W-:Y:S01]  /*10990*/  HGMMA.64x16x16.F32.BF16 R96, gdesc[UR56], RZ, !UPT, gsb0 ;  /* 0x00200000386079f0 */ /* 0x000fe2000c0018ff */
[----:B------:R-:W-:Y:S01]  /*109a0*/  UMOV UR58, UR8 ;  /* 0x00000008003a7c82 */ /* 0x000fe20008000000 */
[----:B------:R-:W-:Y:S01]  /*109b0*/  UMOV UR59, UR9 ;  /* 0x00000009003b7c82 */ /* 0x000fe20008000000 */
[----:B------:R-:W-:Y:S02]  /*109c0*/  R2UR UR8, R2 ;  /* 0x00000000020872ca */ /* 0x000fe400000e0000 */
[----:B------:R-:W-:Y:S02]  /*109d0*/  R2UR UR9, R3 ;  /* 0x00000000030972ca */ /* 0x000fe400000e0000 */
[----:B------:R-:W-:Y:S01]  /*109e0*/  R2UR UR56, R72 ;  /* 0x00000000483872ca */ /* 0x000fe200000e0000 */
[----:B------:R-:W-:Y:S01]  /*109f0*/  VIADD R72, R148, 0x3c2 ;  /* 0x000003c294487836 */ /* 0x000fe20000000000 */
[----:B------:R-:W-:Y:S01]  /*10a00*/  R2UR UR57, R73 ;  /* 0x00000000493972ca */ /* 0x000fe200000e0000 */
[----:B------:R-:W-:Y:S01]  /*10a10*/  IMAD.MOV.U32 R73, RZ, RZ, -0x7fffffe0 ;  /* 0x80000020ff497424 */ /* 0x000fe200078e00ff */
[----:B------:R-:W-:-:S02]  /*10a20*/  WARPGROUP.DEPBAR.LE gsb0, 0x0 ;  /* 0x00008000000079c5 */ /* 0x000fc40000010000 */
[----:B------:R-:W-:-:S06]  /*10a30*/  WARPGROUP.ARRIVE ;  /* 0x00000000000079c5 */ /* 0x000fcc0000000000 */
[----:B------:R-:W-:Y:S01]  /*10a40*/  HGMMA.64x16x16.F32.BF16 R88, gdesc[UR4], RZ, !UPT, gsb0 ;  /* 0x00200000045879f0 */ /* 0x000fe2000c0018ff */
[----:B------:R-:W-:Y:S01]  /*10a50*/  R2UR UR6, R74 ;  /* 0x000000004a0672ca */ /* 0x000fe200000e0000 */
[----:B------:R-:W-:Y:S01]  /*10a60*/  UMOV UR4, UR20 ;  /* 0x0000001400047c82 */ /* 0x000fe20008000000 */
[----:B------:R-:W-:Y:S01]  /*10a70*/  R2UR UR7, R75 ;  /* 0x000000004b0772ca */ /* 0x000fe200000e0000 */
[----:B------:R-:W-:Y:S01]  /*10a80*/  UMOV UR5, UR21 ;  /* 0x0000001500057c82 */ /* 0x000fe20008000000 */
[----:B------:R-:W-:Y:S02]  /*10a90*/  R2UR UR20, R8 ;  /* 0x00000000081472ca */ /* 0x000fe400000e0000 */
[----:B------:R-:W-:-:S07]  /*10aa0*/  R2UR UR21, R9 ;  /* 0x00000000091572ca */ /* 0x000fce00000e0000 */
[----:B------:R-:W-:Y:S01]  /*10ab0*/  MOV R24, UR6 ;  /* 0x0000000600187c02 */ /* 0x000fe20008000f00 */
[----:B------:R-:W-:Y:S01]  /*10ac0*/  UMOV UR6, UR32 ;  /* 0x0000002000067c82 */ /* 0x000fe20008000000 */
[----:B------:R-:W-:Y:S01]  /*10ad0*/  MOV R25, UR7 ;  /* 0x0000000700197c02 */ /* 0x000fe20008000f00 */
[----:B------:R-:W-:Y:S01]  /*10ae0*/  UMOV UR7, UR33 ;  /* 0x0000002100077c82 */ /* 0x000fe20008000000 */
[----:B------:R-:W-:Y:S02]  /*10af0*/  R2UR UR32, R8 ;  /* 0x00000000082072ca */ /* 0x000fe400000e0000 */
[----:B------:R-:W-:Y:S01]  /*10b00*/  R2UR UR33, R9 ;  /* 0x00000000092172ca */ /* 0x000fe200000e0000 */
[----:B------:R-:W-:Y:S02]  /*10b10*/  WARPGROUP.DEPBAR.LE gsb0, 0x0 ;  /* 0x00008000000079c5 */ /* 0x000fe40000010000 */
[----:B------:R-:W-:-:S06]  /*10b20*/  WARPGROUP.ARRIVE ;  /* 0x00000000000079c5 */ /* 0x000fcc0000000000 */
[----:B------:R-:W-:Y:S01]  /*10b30*/  HGMMA.64x16x16.F32.BF16 R80, gdesc[UR8], RZ, !UPT, gsb0 ;  /* 0x00200000085079f0 */ /* 0x000fe2000c0018ff */
[----:B------:R-:W-:Y:S02]  /*10b40*/  R2UR UR10, R72 ;  /* 0x00000000480a72ca */ /* 0x000fe400000e0000 */
[----:B------:R-:W-:Y:S02]  /*10b50*/  R2UR UR11, R73 ;  /* 0x00000000490b72ca */ /* 0x000fe400000e0000 */
        /* <DEDUP_REMOVED lines=15> */
[----:B------:R-:W-:Y:S02]  /*10c50*/  WARPGROUP.DEPBAR.LE gsb0, 0x0 ;  /* 0x00008000000079c5 */ /* 0x000fe40000010000 */
[----:B------:R-:W-:-:S06]  /*10c60*/  WARPGROUP.ARRIVE ;  /* 0x00000000000079c5 */ /* 0x000fcc0000000000 */
[----:B------:R-:W-:Y:S01]  /*10c70*/  HGMMA.64x16x16.F32.BF16 R136, gdesc[UR16], R136, gsb0 ;  /* 0x00200000108879f0 */ /* 0x000fe20008001888 */
        /* <DEDUP_REMOVED lines=8> */
[----:B------:R-:W-:Y:S01]  /*10d00*/  IMAD.MOV.U32 R150, RZ, RZ, R0 ;  /* 0x000000ffff967224 */ /* 0x000fe200078e0000 */
        /* <DEDUP_REMOVED lines=24> */
[----:B------:R-:W-:Y:S01]  /*10e90*/  R2UR UR40, R12 ;  /* 0x000000000c2872ca */ /* 0x000fe200000e0000 */
[----:B------:R-:W-:Y:S01]  /*10ea0*/  UMOV UR42, UR4 ;  /* 0x00000004002a7c82 */ /* 0x000fe20008000000 */
[----:B------:R-:W-:Y:S01]  /*10eb0*/  R2UR UR41, R13 ;  /* 0x000000000d2972ca */ /* 0x000fe200000e0000 */
[----:B------:R-:W-:Y:S01]  /*10ec0*/  UMOV UR43, UR5 ;  /* 0x00000005002b7c82 */ /* 0x000fe20008000000 */
[----:B------:R-:W-:Y:S02]  /*10ed0*/  WARPGROUP.DEPBAR.LE gsb0, 0x0 ;  /* 0x00008000000079c5 */ /* 0x000fe40000010000 */
[----:B------:R-:W-:-:S06]  /*10ee0*/  WARPGROUP.ARRIVE ;  /* 0x00000000000079c5 */ /* 0x000fcc0000000000 */
[----:B------:R-:W-:Y:S01]  /*10ef0*/  HGMMA.64x16x16.F32.BF16 R80, gdesc[UR44], R80, gsb0 ;  /* 0x002000002c5079f0 */ /* 0x000fe20008001850 */
[----:B------:R-:W-:Y:S01]  /*10f00*/  UMOV UR46, UR52 ;  /* 0x00000034002e7c82 */ /* 0x000fe20008000000 */
[----:B------:R-:W-:Y:S01]  /*10f10*/  UMOV UR47, UR53 ;  /* 0x00000035002f7c82 */ /* 0x000fe20008000000 */
[----:B------:R-:W-:Y:S02]  /*10f20*/  R2UR UR52, R12 ;  /* 0x000000000c3472ca */ /* 0x000fe400000e0000 */
[----:B------:R-:W-:Y:S01]  /*10f30*/  R2UR UR53, R13 ;  /* 0x000000000d3572ca */ /* 0x000fe200000e0000 */
[----:B------:R-:W-:Y:S02]  /*10f40*/  WARPGROUP.DEPBAR.LE gsb0, 0x0 ;  /* 0x00008000000079c5 */ /* 0x000fe40000010000 */
[----:B------:R-:W-:-:S06]  /*10f50*/  WARPGROUP.ARRIVE ;  /* 0x00000000000079c5 */ /* 0x000fcc0000000000 */
[----:B------:R-:W-:Y:S01]  /*10f60*/  HGMMA.64x16x16.F32.BF16 R72, gdesc[UR48], R72, gsb0 ;  /* 0x00200000304879f0 */ /* 0x000fe20008001848 */
[----:B------:R-:W-:Y:S02]  /*10f70*/  R2UR UR4, R12 ;  /* 0x000000000c0472ca */ /* 0x000fe400000e0000 */
[----:B------:R-:W-:Y:S02]  /*10f80*/  R2UR UR5, R13 ;  /* 0x000000000d0572ca */ /* 0x000fe400000e0000 */
[----:B------:R-:W-:Y:S01]  /*10f90*/  R2UR UR50, R14 ;  /* 0x000000000e3272ca */ /* 0x000fe200000e0000 */
[----:B------:R-:W-:Y:S01]  /*10fa0*/  VIADD R14, R148, 0x4c0 ;  /* 0x000004c0940e7836 */ /* 0x000fe20000000000 */
[----:B------:R-:W-:Y:S01]  /*10fb0*/  R2UR UR51, R15 ;  /* 0x000000000f3372ca */ /* 0x000fe200000e0000 */
[----:B------:R-:W-:Y:S01]  /*10fc0*/  IMAD.MOV.U32 R15, RZ, RZ, -0x7fffffe0 ;  /* 0x80000020ff0f7424 */ /* 0x000fe200078e00ff */
[----:B------:R-:W-:Y:S02]  /*10fd0*/  R2UR UR48, R12 ;  /* 0x000000000c3072ca */ /* 0x000fe400000e0000 */
[----:B------:R-:W-:-:S02]  /*10fe0*/  R2UR UR49, R13 ;  /* 0x000000000d3172ca */ /* 0x000fc400000e0000 */
[----:B------:R-:W-:Y:S02]  /*10ff0*/  R2UR UR44, R12 ;  /* 0x000000000c2c72ca */ /* 0x000fe400000e0000 */
[----:B------:R-:W-:Y:S02]  /*11000*/  R2UR UR45, R13 ;  /* 0x000000000d2d72ca */ /* 0x000fe400000e0000 */
[----:B------:R-:W-:Y:S01]  /*11010*/  R2UR UR26, R14 ;  /* 0x000000000e1a72ca */ /* 0x000fe200000e0000 */
[----:B------:R-:W-:Y:S01]  /*11020*/  VIADD R14, R148, 0x500 ;  /* 0x00000500940e7836 */ /* 0x000fe20000000000 */
[----:B------:R-:W-:Y:S01]  /*11030*/  R2UR UR27, R15 ;  /* 0x000000000f1b72ca */ /* 0x000fe200000e0000 */
[----:B------:R-:W-:-:S03]  /*11040*/  IMAD.MOV.U32 R15, RZ, RZ, -0x7fffffe0 ;  /* 0x80000020ff0f7424 */ /* 0x000fc600078e00ff */
[----:B------:R-:W-:Y:S01]  /*11050*/  R2UR UR30, R14 ;  /* 0x000000000e1e72ca */ /* 0x000fe200000e0000 */
[----:B------:R-:W-:Y:S01]  /*11060*/  VIADD R14, R148, 0x540 ;  /* 0x00000540940e7836 */ /* 0x000fe20000000000 */
[----:B------:R-:W-:Y:S01]  /*11070*/  R2UR UR31, R15 ;  /* 0x000000000f1f72ca */ /* 0x000fe200000e0000 */
[----:B------:R-:W-:-:S03]  /*11080*/  IMAD.MOV.U32 R15, RZ, RZ, -0x7fffffe0 ;  /* 0x80000020ff0f7424 */ /* 0x000fc600078e00ff */
[----:B------:R-:W-:Y:S01]  /*11090*/  R2UR UR34, R14 ;  /* 0x000000000e2272ca */ /* 0x000fe200000e0000 */
[----:B------:R-:W-:Y:S01]  /*110a0*/  VIADD R14, R148, 0x580 ;  /* 0x00000580940e7836 */ /* 0x000fe20000000000 */
[----:B------:R-:W-:Y:S01]  /*110b0*/  R2UR UR35, R15 ;  /* 0x000000000f2372ca */ /* 0x000fe200000e0000 */
[----:B------:R-:W-:Y:S01]  /*110c0*/  IMAD.MOV.U32 R15, RZ, RZ, -0x7fffffe0 ;  /* 0x80000020ff0f7424 */ /* 0x000fe200078e00ff */
[----:B------:R-:W-:Y:S02]  /*110d0*/  R2UR UR36, R10 ;  /* 0x000000000a2472ca */ /* 0x000fe400000e0000 */
[----:B------:R-:W-:Y:S01]  /*110e0*/  R2UR UR38, R14 ;  /* 0x000000000e2672ca */ /* 0x000fe200000e0000 */
[----:B------:R-:W-:Y:S01]  /*110f0*/  IMAD.MOV.U32 R14, RZ, RZ, R150 ;  /* 0x000000ffff0e7224 */ /* 0x000fe200078e0096 */
[----:B------:R-:W-:Y:S02]  /*11100*/  R2UR UR39, R15 ;  /* 0x000000000f2772ca */ /* 0x000fe400000e0000 */
[----:B------:R-:W-:-:S02]  /*11110*/  R2UR UR37, R11 ;  /* 0x000000000b2572ca */ /* 0x000fc400000e0000 */
[----:B------:R-:W-:Y:S02]  /*11120*/  R2UR UR32, R10 ;  /* 0x000000000a2072ca */ /* 0x000fe400000e0000 */
[----:B------:R-:W-:Y:S02]  /*11130*/  MOV R151, UR34 ;  /* 0x0000002200977c02 */ /* 0x000fe40008000f00 */
[----:B------:R-:W-:Y:S02]  /*11140*/  MOV R152, UR35 ;  /* 0x0000002300987c02 */ /* 0x000fe40008000f00 */
[----:B------:R-:W-:Y:S02]  /*11150*/  R2UR UR34, R146 ;  /* 0x00000000922272ca */ /* 0x000fe400000e0000 */
[----:B------:R-:W-:Y:S02]  /*11160*/  MOV R149, UR38 ;  /* 0x0000002600957c02 */ /* 0x000fe40008000f00 */
[----:B------:R-:W-:Y:S01]  /*11170*/  MOV R150, UR39 ;  /* 0x0000002700967c02 */ /* 0x000fe20008000f00 */
[----:B------:R-:W-:-:S02]  /*11180*/  WARPGROUP.DEPBAR.LE gsb0, 0x0 ;  /* 0x00008000000079c5 */ /* 0x000fc40000010000 */
[----:B------:R-:W-:Y:S01]  /*11190*/  WARPGROUP.ARRIVE ;  /* 0x00000000000079c5 */ /* 0x000fe20000000000 */
[----:B------:R-:W-:Y:S02]  /*111a0*/  R2UR UR38, R22 ;  /* 0x00000000162672ca */ /* 0x000fe400000e0000 */
[----:B------:R-:W-:Y:S02]  /*111b0*/  R2UR UR39, R23 ;  /* 0x00000000172772ca */ /* 0x000fe400000e0000 */
[----:B------:R-:W-:Y:S01]  /*111c0*/  R2UR UR35, R147 ;  /* 0x00000000932372ca */ /* 0x000fe200000e0000 */
[----:B------:R-:W-:Y:S01]  /*111d0*/  HGMMA.64x16x16.F32.BF16 R136, gdesc[UR20], R136, gsb0 ;  /* 0x00200000148879f0 */ /* 0x000fe20008001888 */
[----:B------:R-:W-:Y:S01]  /*111e0*/  UMOV UR22, UR56 ;  /* 0x0000003800167c82 */ /* 0x000fe20008000000 */
[----:B------:R-:W-:Y:S01]  /*111f0*/  UMOV UR23, UR57 ;  /* 0x0000003900177c82 */ /* 0x000fe20008000000 */
[----:B------:R-:W-:Y:S02]  /*11200*/  R2UR UR33, R11 ;  /* 0x000000000b2172ca */ /* 0x000fe400000e0000 */
[----:B------:R-:W-:-:S02]  /*11210*/  R2UR UR28, R10 ;  /* 0x000000000a1c72ca */ /* 0x000fc400000e0000 */
[----:B------:R-:W-:Y:S02]  /*11220*/  R2UR UR29, R11 ;  /* 0x000000000b1d72ca */ /* 0x000fe400000e0000 */
[----:B------:R-:W-:Y:S01]  /*11230*/  MOV R19, UR31 ;  /* 0x0000001f00137c02 */ /* 0x000fe20008000f00 */
[----:B------:R-:W-:Y:S01]  /*11240*/  UMOV UR31, UR61 ;  /* 0x0000003d001f7c82 */ /* 0x000fe20008000000 */
[----:B------:R-:W-:Y:S01]  /*11250*/  MOV R153, UR30 ;  /* 0x0000001e00997c02 */ /* 0x000fe20008000f00 */
[----:B------:R-:W-:Y:S01]  /*11260*/  UMOV UR30, UR60 ;  /* 0x0000003c001e7c82 */ /* 0x000fe20008000000 */
[----:B------:R-:W-:Y:S02]  /*11270*/  MOV R18, UR27 ;  /* 0x0000001b00127c02 */ /* 0x000fe40008000f00 */
[----:B------:R-:W-:Y:S01]  /*11280*/  MOV R17, UR26 ;  /* 0x0000001a00117c02 */ /* 0x000fe20008000f00 */
[----:B------:R-:W-:Y:S02]  /*11290*/  WARPGROUP.DEPBAR.LE gsb0, 0x0 ;  /* 0x00008000000079c5 */ /* 0x000fe40000010000 */
[----:B------:R-:W-:Y:S01]  /*112a0*/  WARPGROUP.ARRIVE ;  /* 0x00000000000079c5 */ /* 0x000fe20000000000 */
[----:B------:R-:W-:-:S02]  /*112b0*/  R2UR UR56, R12 ;  /* 0x000000000c3872ca */ /* 0x000fc400000e0000 */
[----:B------:R-:W-:Y:S02]  /*112c0*/  R2UR UR57, R13 ;  /* 0x000000000d3972ca */ /* 0x000fe400000e0000 */
[----:B------:R-:W-:Y:S01]  /*112d0*/  R2UR UR26, R20 ;  /* 0x00000000141a72ca */ /* 0x000fe200000e0000 */
[----:B------:R-:W-:Y:S01]  /*112e0*/  HGMMA.64x16x16.F32.BF16 R128, gdesc[UR52], R128, gsb0 ;  /* 0x00200000348079f0 */ /* 0x000fe20008001880 */
[----:B------:R-:W-:Y:S02]  /*112f0*/  R2UR UR27, R21 ;  /* 0x00000000151b72ca */ /* 0x000fe400000e0000 */
[C---:B------:R-:W-:Y:S02]  /*11300*/  R2UR UR24, R10.reuse ;  /* 0x000000000a1872ca */ /* 0x040fe400000e0000 */
[----:B------:R-:W-:Y:S02]  /*11310*/  R2UR UR25, R11 ;  /* 0x000000000b1972ca */ /* 0x000fe400000e0000 */
[----:B------:R-:W-:-:S02]  /*11320*/  R2UR UR20, R10 ;  /* 0x000000000a1472ca */ /* 0x000fc400000e0000 */
[C---:B------:R-:W-:Y:S02]  /*11330*/  R2UR UR21, R11.reuse ;  /* 0x000000000b1572ca */ /* 0x040fe400000e0000 */
[C---:B------:R-:W-:Y:S02]  /*11340*/  R2UR UR12, R10.reuse ;  /* 0x000000000a0c72ca */ /* 0x040fe400000e0000 */
[C---:B------:R-:W-:Y:S02]  /*11350*/  R2UR UR13, R11.reuse ;  /* 0x000000000b0d72ca */ /* 0x040fe400000e0000 */
[----:B------:R-:W-:Y:S02]  /*11360*/  R2UR UR16, R10 ;  /* 0x000000000a1072ca */ /* 0x000fe400000e0000 */
[----:B------:R-:W-:Y:S01]  /*11370*/  R2UR UR17, R11 ;  /* 0x000000000b1172ca */ /* 0x000fe200000e0000 */
[----:B------:R-:W-:Y:S01]  /*11380*/  IMAD.MOV.U32 R15, RZ, RZ, -0x7fffffe0 ;  /* 0x80000020ff0f7424 */ /* 0x000fe200078e00ff */
[----:B------:R-:W-:-:S02]  /*11390*/  R2UR UR61, R14 ;  /* 0x000000000e3d72ca */ /* 0x000fc400000e0000 */
[----:B------:R-:W-:Y:S01]  /*113a0*/  R2UR UR60, R30 ;  /* 0x000000001e3c72ca */ /* 0x000fe200000e0000 */
[----:B------:R-:W-:Y:S02]  /*113b0*/  WARPGROUP.DEPBAR.LE gsb0, 0x0 ;  /* 0x00008000000079c5 */ /* 0x000fe40000010000 */
[----:B------:R-:W-:Y:S01]  /*113c0*/  WARPGROUP.ARRIVE ;  /* 0x00000000000079c5 */ /* 0x000fe20000000000 */
[----:B------:R-:W-:Y:S02]  /*113d0*/  R2UR UR55, R29 ;  /* 0x000000001d3772ca */ /* 0x000fe400000e0000 */
[----:B------:R-:W-:Y:S02]  /*113e0*/  R2UR UR54, R28 ;  /* 0x000000001c3672ca */ /* 0x000fe400000e0000 */
[----:B------:R-:W-:Y:S01]  /*113f0*/  R2UR UR52, R12 ;  /* 0x000000000c3472ca */ /* 0x000fe200000e0000 */
[----:B------:R-:W-:Y:S01]  /*11400*/  HGMMA.64x16x16.F32.BF16 R120, gdesc[UR40], R120, gsb0 ;  /* 0x00200000287879f0 */ /* 0x000fe20008001878 */
[----:B------:R-:W-:Y:S01]  /*11410*/  R2UR UR53, R13 ;  /* 0x000000000d3572ca */ /* 0x000fe200000e0000 */
[----:B------:R-:W-:Y:S01]  /*11420*/  VIADD R14, R148, 0x5c0 ;  /* 0x000005c0940e7836 */ /* 0x000fe20000000000 */
[----:B------:R0:W5:Y:S01]  /*11430*/  LDL.LU R30, [R1+0x118] ;  /* 0x00011800011e7983 */ /* 0x0001620000300800 */
[----:B------:R-:W-:-:S02]  /*11440*/  WARPGROUP.DEPBAR.LE gsb0, 0x0 ;  /* 0x00008000000079c5 */ /* 0x000fc40000010000 */
[----:B------:R-:W-:Y:S01]  /*11450*/  WARPGROUP.ARRIVE ;  /* 0x00000000000079c5 */ /* 0x000fe20000000000 */
[----:B------:R-:W-:Y:S01]  /*11460*/  R2UR UR42, R14 ;  /* 0x000000000e2a72ca */ /* 0x000fe200000e0000 */
[----:B------:R0:W5:Y:S04]  /*11470*/  LDL.LU R29, [R1+0x114] ;  /* 0x00011400011d7983 */ /* 0x0001680000300800 */
[----:B------:R-:W-:Y:S01]  /*11480*/  HGMMA.64x16x16.F32.BF16 R112, gdesc[UR8], R112, gsb0 ;  /* 0x00200000087079f0 */ /* 0x000fe20008001870 */
[----:B------:R-:W-:Y:S02]  /*11490*/  R2UR UR43, R15 ;  /* 0x000000000f2b72ca */ /* 0x000fe400000e0000 */
[----:B------:R-:W-:Y:S02]  /*114a0*/  R2UR UR40, R6 ;  /* 0x00000000062872ca */ /* 0x000fe400000e0000 */
[----:B------:R-:W-:Y:S01]  /*114b0*/  R2UR UR41, R7 ;  /* 0x00000000072972ca */ /* 0x000fe200000e0000 */
[----:B------:R-:W-:Y:S01]  /*114c0*/  VIADD R14, R148, 0x600 ;  /* 0x00000600940e7836 */ /* 0x000fe20000000000 */
[----:B------:R0:W5:Y:S01]  /*114d0*/  LDL.LU R28, [R1+0x110] ;  /* 0x00011000011c7983 */ /* 0x0001620000300800 */
[----:B------:R-:W-:Y:S01]  /*114e0*/  R2UR UR11, R27 ;  /* 0x000000001b0b72ca */ /* 0x000fe200000e0000 */
[----:B------:R-:W-:-:S02]  /*114f0*/  WARPGROUP.DEPBAR.LE gsb0, 0x0 ;  /* 0x00008000000079c5 */ /* 0x000fc40000010000 */
[----:B------:R-:W-:Y:S01]  /*11500*/  WARPGROUP.ARRIVE ;  /* 0x00000000000079c5 */ /* 0x000fe20000000000 */
[----:B------:R-:W-:Y:S02]  /*11510*/  R2UR UR10, R26 ;  /* 0x000000001a0a72ca */ /* 0x000fe400000e0000 */
[----:B------:R-:W-:Y:S02]  /*11520*/  R2UR UR8, R10 ;  /* 0x000000000a0872ca */ /* 0x000fe400000e0000 */
[----:B------:R-:W-:Y:S01]  /*11530*/  R2UR UR9, R11 ;  /* 0x000000000b0972ca */ /* 0x000fe200000e0000 */
[----:B------:R-:W-:Y:S01]  /*11540*/  HGMMA.64x16x16.F32.BF16 R104, gdesc[UR4], R104, gsb0 ;  /* 0x00200000046879f0 */ /* 0x000fe20008001868 */
[----:B------:R-:W-:Y:S01]  /*11550*/  IMAD.MOV.U32 R15, RZ, RZ, -0x7fffffe0 ;  /* 0x80000020ff0f7424 */ /* 0x000fe200078e00ff */
[----:B------:R0:W5:Y:S01]  /*11560*/  LDL.LU R27, [R1+0x10c] ;  /* 0x00010c00011b7983 */ /* 0x0001620000300800 */
[----:B------:R-:W-:Y:S02]  /*11570*/  R2UR UR7, R25 ;  /* 0x00000000190772ca */ /* 0x000fe400000e0000 */
[----:B------:R-:W-:Y:S01]  /*11580*/  R2UR UR6, R24 ;  /* 0x00000000180672ca */ /* 0x000fe200000e0000 */
[----:B------:R0:W5:Y:S01]  /*11590*/  LDL.LU R26, [R1+0x108] ;  /* 0x00010800011a7983 */ /* 0x0001620000300800 */
[----:B------:R-:W-:-:S02]  /*115a0*/  R2UR UR4, R10 ;  /* 0x000000000a0472ca */ /* 0x000fc400000e0000 */
[----:B------:R-:W-:Y:S01]  /*115b0*/  R2UR UR5, R11 ;  /* 0x000000000b0572ca */ /* 0x000fe200000e0000 */
[----:B------:R0:W5:Y:S04]  /*115c0*/  LDL.LU R25, [R1+0x104] ;  /* 0x0001040001197983 */ /* 0x0001680000300800 */
[----:B------:R0:W5:Y:S01]  /*115d0*/  LDL.LU R24, [R1+0x100] ;  /* 0x0001000001187983 */ /* 0x0001620000300800 */
        /* <DEDUP_REMOVED lines=39> */
[----:B------:R-:W-:Y:S02]  /*11850*/  R2UR UR23, R16 ;  /* 0x00000000101772ca */ /* 0x000fe400000e0000 */
[----:B------:R-:W-:Y:S02]  /*11860*/  R2UR UR22, R0 ;  /* 0x00000000001672ca */ /* 0x000fe400000e0000 */
[----:B------:R-:W-:Y:S02]  /*11870*/  R2UR UR20, R6 ;  /* 0x00000000061472ca */ /* 0x000fe400000e0000 */
[----:B------:R-:W-:Y:S01]  /*11880*/  R2UR UR21, R7 ;  /* 0x00000000071572ca */ /* 0x000fe200000e0000 */
[----:B------:R-:W-:Y:S02]  /*11890*/  WARPGROUP.DEPBAR.LE gsb0, 0x0 ;  /* 0x00008000000079c5 */ /* 0x000fe40000010000 */
[----:B------:R-:W-:-:S10]  /*118a0*/  WARPGROUP.ARRIVE ;  /* 0x00000000000079c5 */ /* 0x000fd40000000000 */
        /* <DEDUP_REMOVED lines=9> */
[----:B------:R-:W-:Y:S01]  /*11940*/  R2UR UR30, R153 ;  /* 0x00000000991e72ca */ /* 0x000fe200000e0000 */
[----:B------:R0:W5:Y:S01]  /*11950*/  LDL.LU R19, [R1+0xfc] ;  /* 0x0000fc0001137983 */ /* 0x0001620000300800 */
[----:B------:R-:W-:Y:S02]  /*11960*/  R2UR UR28, R6 ;  /* 0x00000000061c72ca */ /* 0x000fe400000e0000 */
[----:B------:R-:W-:Y:S01]  /*11970*/  R2UR UR29, R7 ;  /* 0x00000000071d72ca */ /* 0x000fe200000e0000 */
[----:B------:R0:W5:Y:S01]  /*11980*/  LDL.LU R18, [R1+0xf8] ;  /* 0x0000f80001127983 */ /* 0x0001620000300800 */
[----:B------:R-:W-:Y:S02]  /*11990*/  R2UR UR35, R152 ;  /* 0x00000000982372ca */ /* 0x000fe400000e0000 */
[----:B------:R-:W-:Y:S01]  /*119a0*/  R2UR UR34, R151 ;  /* 0x00000000972272ca */ /* 0x000fe200000e0000 */
[----:B------:R0:W5:Y:S01]  /*119b0*/  LDL.LU R17, [R1+0xf4] ;  /* 0x0000f40001117983 */ /* 0x0001620000300800 */
[----:B------:R-:W-:-:S02]  /*119c0*/  R2UR UR32, R6 ;  /* 0x00000000062072ca */ /* 0x000fc400000e0000 */
[----:B------:R-:W-:Y:S01]  /*119d0*/  R2UR UR33, R7 ;  /* 0x00000000072172ca */ /* 0x000fe200000e0000 */
[----:B------:R0:W5:Y:S01]  /*119e0*/  LDL.LU R16, [R1+0xf0] ;  /* 0x0000f00001107983 */ /* 0x0001620000300800 */
[----:B------:R-:W-:Y:S02]  /*119f0*/  R2UR UR39, R150 ;  /* 0x00000000962772ca */ /* 0x000fe400000e0000 */
[----:B------:R-:W-:Y:S01]  /*11a00*/  R2UR UR38, R149 ;  /* 0x00000000952672ca */ /* 0x000fe200000e0000 */
[----:B------:R0:W5:Y:S01]  /*11a10*/  LDL.LU R0, [R1+0xec] ;  /* 0x0000ec0001007983 */ /* 0x0001620000300800 */
[----:B------:R-:W-:Y:S02]  /*11a20*/  WARPGROUP.DEPBAR.LE gsb0, 0x0 ;  /* 0x00008000000079c5 */ /* 0x000fe40000010000 */
[----:B------:R-:W-:-:S06]  /*11a30*/  WARPGROUP.ARRIVE ;  /* 0x00000000000079c5 */ /* 0x000fcc0000000000 */
[----:B------:R-:W-:Y:S03]  /*11a40*/  HGMMA.64x16x16.F32.BF16 R120, gdesc[UR28], R120, gsb0 ;  /* 0x002000001c7879f0 */ /* 0x000fe60008001878 */
[----:B------:R-:W-:Y:S02]  /*11a50*/  WARPGROUP.DEPBAR.LE gsb0, 0x0 ;  /* 0x00008000000079c5 */ /* 0x000fe40000010000 */
[----:B------:R-:W-:-:S06]  /*11a60*/  WARPGROUP.ARRIVE ;  /* 0x00000000000079c5 */ /* 0x000fcc0000000000 */
[----:B------:R-:W-:Y:S01]  /*11a70*/  HGMMA.64x16x16.F32.BF16 R112, gdesc[UR32], R112, gsb0 ;  /* 0x00200000207079f0 */ /* 0x000fe20008001870 */
[----:B------:R-:W-:Y:S02]  /*11a80*/  R2UR UR36, R6 ;  /* 0x00000000062472ca */ /* 0x000fe400000e0000 */
[----:B------:R-:W-:Y:S01]  /*11a90*/  R2UR UR37, R7 ;  /* 0x00000000072572ca */ /* 0x000fe200000e0000 */
[----:B------:R-:W-:Y:S02]  /*11aa0*/  WARPGROUP.DEPBAR.LE gsb0, 0x0 ;  /* 0x00008000000079c5 */ /* 0x000fe40000010000 */
[----:B------:R-:W-:-:S10]  /*11ab0*/  WARPGROUP.ARRIVE ;  /* 0x00000000000079c5 */ /* 0x000fd40000000000 */
        /* <DEDUP_REMOVED lines=109> */
[----:B------:R-:W-:Y:S03]  /*12190*/  HGMMA.64x16x16.F32.BF16 R72, gdesc[UR32], R72, gsb0 ;  /* 0x00200000204879f0 */ /* 0x000fe60008001848 */
[----:B------:R-:W-:Y:S02]  /*121a0*/  WARPGROUP.DEPBAR.LE gsb0, 0x0 ;  /* 0x00008000000079c5 */ /* 0x000fe40000010000 */
[----:B0-----:R-:W-:Y:S05]  /*121b0*/  @P2 BRA `(.L_x_527) ;  /* 0x0000000000342947 */ /* 0x001fea0003800000 */
[----:B------:R-:W-:Y:S05]  /*121c0*/  @!P0 BRA `(.L_x_528) ;  /* 0x0000000000048947 */ /* 0x000fea0003800000 */
[----:B------:R-:W-:Y:S01]  /*121d0*/  BPT.TRAP 0x1 ;  /* 0x000000040000795c */ /* 0x000fe20000300000 */
.L_x_528:
[----:B------:R-:W2:Y:S01]  /*121e0*/  LDL.LU R14, [R1+0x8] ;  /* 0x00000800010e7983 */ /* 0x000ea20000300800 */
[----:B-----5:R-:W-:Y:S01]  /*121f0*/  IMAD R15, R0, 0x8, R16 ;  /* 0x00000008000f7824 */ /* 0x020fe200078e0210 */
[----:B--2---:R-:W-:-:S04]  /*12200*/  SHF.L.U32 R14, R14, 0x1f, RZ ;  /* 0x0000001f0e0e7819 */ /* 0x004fc800000006ff */
[----:B------:R0:W1:Y:S01]  /*12210*/  SYNCS.PHASECHK.TRANS64.TRYWAIT P2, [R15+URZ+0x31c50], R14 ;  /* 0x031c500e0f0075a7 */ /* 0x000062000804017f */
[----:B------:R-:W-:Y:S05]  /*12220*/  @!P0 BRA `(.L_x_529) ;  /* 0x0000000000048947 */ /* 0x000fea0003800000 */
[----:B------:R-:W-:Y:S01]  /*12230*/  BPT.TRAP 0x1 ;  /* 0x000000040000795c */ /* 0x000fe20000300000 */
.L_x_529:
[----:B------:R-:W-:Y:S04]  /*12240*/  BSSY B0, `(.L_x_527) ;  /* 0x0000004000007945 */ /* 0x000fe80003800000 */
[----:B-1----:R-:W-:Y:S05]  /*12250*/  @P2 BRA `(.L_x_530) ;  /* 0x0000000000082947 */ /* 0x002fea0003800000 */
[----:B------:R-:W1:Y:S02]  /*12260*/  SYNCS.PHASECHK.TRANS64.TRYWAIT P2, [R15+URZ+0x31c50], R14 ;  /* 0x031c500e0f0075a7 */ /* 0x000e64000804017f */
[----:B-1----:R-:W-:Y:S05]  /*12270*/  @!P2 BRA `(.L_x_531) ;  /* 0x000000e00028a947 */ /* 0x002fea0003800000 */
.L_x_530:
[----:B------:R-:W-:Y:S05]  /*12280*/  BSYNC B0 ;  /* 0x0000000000007941 */ /* 0x000fea0003800000 */
.L_x_527:
[----:B------:R-:W0:Y:S01]  /*12290*/  LDL.LU R21, [R1] ;  /* 0x0000000001157983 */ /* 0x000e220000300800 */
[----:B------:R-:W-:Y:S05]  /*122a0*/  WARPSYNC.ALL ;  /* 0x0000000000007948 */ /* 0x000fea0003800000 */
[----:B------:R-:W2:Y:S01]  /*122b0*/  LDL.LU R22, [R1+0x40] ;  /* 0x0000400001167983 */ /* 0x000ea20000300800 */
[----:B------:R-:W-:-:S03]  /*122c0*/  ULDC UR4, c[0x0][0x988] ;  /* 0x0002620000047ab9 */ /* 0x000fc60000000800 */
[----:B------:R-:W3:Y:S01]  /*122d0*/  LDL.LU R152, [R1+0x4] ;  /* 0x0000040001987983 */ /* 0x000ee20000300800 */
[----:B01----:R-:W-:-:S04]  /*122e0*/  FMNMX.FTZ R14, R136, R21, !PT ;  /* 0x00000015880e7209 */ /* 0x003fc80007810000 */
        /* <DEDUP_REMOVED lines=34> */
[----:B------:R-:W-:-:S05]  /*12510*/  FMNMX.FTZ R14, R77, R14, !PT ;  /* 0x0000000e4d0e7209 */ /* 0x000fca0007810000 */
[----:B------:R-:W0:Y:S02]  /*12520*/  SHFL.BFLY PT, R15, R14, 0x2, 0x1f ;  /* 0x0c401f000e0f7f89 */ /* 0x000e2400000e0000 */
[----:B0-----:R-:W-:-:S05]  /*12530*/  FMNMX.FTZ R14, R14, R15, !PT ;  /* 0x0000000f0e0e7209 */ /* 0x001fca0007810000 */
[----:B------:R-:W0:Y:S02]  /*12540*/  SHFL.BFLY PT, R15, R14, 0x1, 0x1f ;  /* 0x0c201f000e0f7f89 */ /* 0x000e2400000e0000 */
[----:B0-----:R-:W-:Y:S01]  /*12550*/  FMNMX.FTZ R14, R14, R15, !PT ;  /* 0x0000000f0e0e7209 */ /* 0x001fe20007810000 */
[----:B------:R-:W-:-:S04]  /*12560*/  IMAD.U32 R15, RZ, RZ, UR4 ;  /* 0x00000004ff0f7e24 */ /* 0x000fc8000f8e00ff */
[C---:B------:R-:W-:Y:S01]  /*12570*/  FMUL.FTZ R20, R14.reuse, R15 ;  /* 0x0000000f0e147220 */ /* 0x040fe20000410000 */
[----:B------:R-:W-:-:S03]  /*12580*/  FADD.FTZ R21, -R14, R21 ;  /* 0x000000150e157221 */ /* 0x000fc60000010100 */
        /* <DEDUP_REMOVED lines=35> */
[----:B------:R-:W-:-:S02]  /*127c0*/  FFMA.FTZ R84, R77, R15, -R20 ;  /* 0x0000000f4d547223 */ /* 0x000fc40000010814 */
[----:B------:R0:W-:Y:S01]  /*127d0*/  MUFU.EX2 R20, R136 ;  /* 0x0000008800147308 */ /* 0x0001e20000000800 */
[----:B------:R-:W-:Y:S01]  /*127e0*/  FMUL.FTZ R21, R21, R15 ;  /* 0x0000000f15157220 */ /* 0x000fe20000410000 */
[----:B0-----:R-:W4:Y:S06]  /*127f0*/  LDL R136, [R1+0x84] ;  /* 0x0000840001887983 */ /* 0x001f2c0000100800 */
[----:B------:R-:W2:Y:S08]  /*12800*/  MUFU.EX2 R80, R21 ;  /* 0x0000001500507308 */ /* 0x000eb00000000800 */
[----:B------:R-:W0:Y:S01]  /*12810*/  MUFU.EX2 R137, R137 ;  /* 0x0000008900897308 */ /* 0x000e220000000800 */
[----:B--2---:R-:W-:-:S07]  /*12820*/  FFMA.FTZ R21, R80, R22, R20 ;  /* 0x0000001650157223 */ /* 0x004fce0000010014 */
[----:B------:R1:W2:Y:S08]  /*12830*/  MUFU.EX2 R22, R140 ;  /* 0x0000008c00167308 */ /* 0x0002b00000000800 */
[----:B------:R-:W3:Y:S01]  /*12840*/  MUFU.EX2 R141, R141 ;  /* 0x0000008d008d7308 */ /* 0x000ee20000000800 */
[C---:B0-----:R-:W-:Y:S01]  /*12850*/  FADD.FTZ R21, R137.reuse, R21 ;  /* 0x0000001589157221 */ /* 0x041fe20000010000 */
[----:B------:R-:W-:Y:S01]  /*12860*/  F2FP.BF16.F32.PACK_AB R20, R137, R20 ;  /* 0x000000148914723e */ /* 0x000fe200000010ff */
[----:B------:R-:W-:Y:S01]  /*12870*/  IMAD.MOV.U32 R77, RZ, RZ, -0x7fffffe0 ;  /* 0x80000020ff4d7424 */ /* 0x000fe200078e00ff */
[----:B-----5:R-:W-:Y:S01]  /*12880*/  WARPGROUP.ARRIVE ;  /* 0x00000000000079c5 */ /* 0x020fe20000000000 */
[----:B-1----:R-:W4:Y:S01]  /*12890*/  LDL.LU R140, [R1+0x48] ;  /* 0x00004800018c7983 */ /* 0x002f220000300800 */
[----:B--2---:R-:W-:-:S04]  /*128a0*/  FADD.FTZ R21, R22, R21 ;  /* 0x0000001516157221 */ /* 0x004fc80000010000 */
[----:B---3--:R-:W-:Y:S01]  /*128b0*/  FADD.FTZ R137, R141, R21 ;  /* 0x000000158d897221 */ /* 0x008fe20000010000 */
        /* <DEDUP_REMOVED lines=38> */
[----:B------:R-:W0:Y:S01]  /*12b20*/  SHFL.BFLY PT, R72, R23, 0x1, 0x1f ;  /* 0x0c201f0017487f89 */ /* 0x000e2200000e0000 */
[----:B------:R-:W-:-:S05]  /*12b30*/  VIADD R21, R16, 0x200 ;  /* 0x0000020010157836 */ /* 0x000fca0000000000 */
[----:B------:R-:W-:-:S04]  /*12b40*/  SHF.R.U32.HI R21, RZ, 0x4, R21 ;  /* 0x00000004ff157819 */ /* 0x000fc80000011615 */
[----:B------:R-:W-:-:S04]  /*12b50*/  LOP3.LUT R21, R21, 0x3fff, RZ, 0xc0, !PT ;  /* 0x00003fff15157812 */ /* 0x000fc800078ec0ff */
[----:B------:R-:W-:Y:S02]  /*12b60*/  LOP3.LUT R21, R21, 0x2400000, RZ, 0xfc, !PT ;  /* 0x0240000015157812 */ /* 0x000fe400078efcff */
[----:B0-----:R-:W-:-:S05]  /*12b70*/  FMNMX.FTZ R72, R23, R72, !PT ;  /* 0x0000004817487209 */ /* 0x001fca0007810000 */
[----:B------:R-:W-:-:S04]  /*12b80*/  FMUL.FTZ R76, R72, R15 ;  /* 0x0000000f484c7220 */ /* 0x000fc80000410000 */
        /* <DEDUP_REMOVED lines=35> */
[----:B------:R-:W-:Y:S01]  /*12dc0*/  FFMA.FTZ R81, R79, R15, -R76 ;  /* 0x0000000f4f517223 */ /* 0x000fe2000001084c */
[----:B------:R-:W-:-:S04]  /*12dd0*/  IMAD R76, R0, 0x6c0, R21 ;  /* 0x000006c0004c7824 */ /* 0x000fc800078e0215 */
[----:B------:R-:W-:-:S05]  /*12de0*/  VIADD R78, R76, 0x40 ;  /* 0x000000404c4e7836 */ /* 0x000fca0000000000 */
[----:B------:R-:W-:Y:S01]  /*12df0*/  R2UR UR10, R78 ;  /* 0x000000004e0a72ca */ /* 0x000fe200000e0000 */
        /* <DEDUP_REMOVED lines=8> */
[C---:B------:R-:W-:Y:S01]  /*12e80*/  VIADD R78, R76.reuse, 0x180 ;  /* 0x000001804c4e7836 */ /* 0x040fe20000000000 */
[----:B------:R-:W-:-:S04]  /*12e90*/  R2UR UR6, R76 ;  /* 0x000000004c0672ca */ /* 0x000fc800000e0000 */
[----:B------:R-:W-:Y:S01]  /*12ea0*/  R2UR UR30, R78 ;  /* 0x000000004e1e72ca */ /* 0x000fe200000e0000 */
[C---:B------:R-:W-:Y:S02]  /*12eb0*/  VIADD R78, R76.reuse, 0x1c0 ;  /* 0x000001c04c4e7836 */ /* 0x040fe40000000000 */
[----:B------:R-:W-:Y:S01]  /*12ec0*/  VIADD R76, R76, 0x200 ;  /* 0x000002004c4c7836 */ /* 0x000fe20000000000 */
[C---:B------:R-:W-:Y:S02]  /*12ed0*/  R2UR UR7, R77.reuse ;  /* 0x000000004d0772ca */ /* 0x040fe400000e0000 */
[----:B------:R-:W-:Y:S01]  /*12ee0*/  R2UR UR39, R77 ;  /* 0x000000004d2772ca */ /* 0x000fe200000e0000 */
[----:B------:R-:W-:Y:S01]  /*12ef0*/  IMAD.MOV.U32 R77, RZ, RZ, -0x3ffffff0 ;  /* 0xc0000010ff4d7424 */ /* 0x000fe200078e00ff */
[----:B------:R-:W-:Y:S02]  /*12f00*/  R2UR UR38, R76 ;  /* 0x000000004c2672ca */ /* 0x000fe400000e0000 */
[----:B----4-:R-:W-:-:S02]  /*12f10*/  LOP3.LUT R76, R136, 0x10000, RZ, 0xfc, !PT ;  /* 0x00010000884c7812 */ /* 0x010fc400078efcff */
[----:B------:R-:W-:Y:S02]  /*12f20*/  R2UR UR5, R77 ;  /* 0x000000004d0572ca */ /* 0x000fe400000e0000 */
[----:B------:R-:W-:-:S13]  /*12f30*/  R2UR UR4, R76 ;  /* 0x000000004c0472ca */ /* 0x000fda00000e0000 */
[----:B------:R-:W-:Y:S01]  /*12f40*/  HGMMA.64x96x16.F32.BF16 R24, gdesc[UR4].tnspB, R24, gsb0 ;  /* 0x41600000041879f0 */ /* 0x000fe20008001818 */
[----:B------:R-:W-:Y:S01]  /*12f50*/  IMAD.MOV.U32 R79, RZ, RZ, -0x7fffffe0 ;  /* 0x80000020ff4f7424 */ /* 0x000fe200078e00ff */
[----:B------:R-:W-:Y:S01]  /*12f60*/  R2UR UR34, R78 ;  /* 0x000000004e2272ca */ /* 0x000fe200000e0000 */
[----:B------:R-:W-:-:S03]  /*12f70*/  VIADD R78, R76, 0x180 ;  /* 0x000001804c4e7836 */ /* 0x000fc60000000000 */
[C---:B------:R-:W-:Y:S02]  /*12f80*/  R2UR UR11, R79.reuse ;  /* 0x000000004f0b72ca */ /* 0x040fe400000e0000 */
[C---:B------:R-:W-:Y:S02]  /*12f90*/  R2UR UR15, R79.reuse ;  /* 0x000000004f0f72ca */ /* 0x040fe400000e0000 */
[C---:B------:R-:W-:Y:S02]  /*12fa0*/  R2UR UR19, R79.reuse ;  /* 0x000000004f1372ca */ /* 0x040fe400000e0000 */
[C---:B------:R-:W-:Y:S02]  /*12fb0*/  R2UR UR23, R79.reuse ;  /* 0x000000004f1772ca */ /* 0x040fe400000e0000 */
[C---:B------:R-:W-:Y:S02]  /*12fc0*/  R2UR UR27, R79.reuse ;  /* 0x000000004f1b72ca */ /* 0x040fe400000e0000 */
[----:B------:R-:W-:-:S02]  /*12fd0*/  R2UR UR31, R79 ;  /* 0x000000004f1f72ca */ /* 0x000fc400000e0000 */
[----:B------:R-:W-:Y:S01]  /*12fe0*/  R2UR UR35, R79 ;  /* 0x000000004f2372ca */ /* 0x000fe200000e0000 */
[----:B------:R-:W-:Y:S01]  /*12ff0*/  IMAD.MOV.U32 R79, RZ, RZ, -0x3ffffff0 ;  /* 0xc0000010ff4f7424 */ /* 0x000fe200078e00ff */
[----:B------:R-:W-:-:S04]  /*13000*/  R2UR UR8, R78 ;  /* 0x000000004e0872ca */ /* 0x000fc800000e0000 */
[----:B------:R-:W-:Y:S01]  /*13010*/  R2UR UR9, R79 ;  /* 0x000000004f0972ca */ /* 0x000fe200000e0000 */
[----:B------:R-:W-:Y:S02]  /*13020*/  WARPGROUP.DEPBAR.LE gsb0, 0x0 ;  /* 0x00008000000079c5 */ /* 0x000fe40000010000 */
[----:B------:R-:W-:-:S10]  /*13030*/  WARPGROUP.ARRIVE ;  /* 0x00000000000079c5 */ /* 0x000fd40000000000 */
[----:B------:R-:W-:Y:S01]  /*13040*/  HGMMA.64x96x16.F32.BF16 R24, gdesc[UR8].tnspB, R24, gsb0 ;  /* 0x41600000081879f0 */ /* 0x000fe20008001818 */
[----:B------:R-:W-:Y:S02]  /*13050*/  VIADD R78, R76, 0x300 ;  /* 0x000003004c4e7836 */ /* 0x000fe40000000000 */
[----:B------:R-:W-:-:S03]  /*13060*/  IMAD.MOV.U32 R79, RZ, RZ, -0x3ffffff0 ;  /* 0xc0000010ff4f7424 */ /* 0x000fc600078e00ff */
[----:B------:R-:W-:Y:S02]  /*13070*/  R2UR UR12, R78 ;  /* 0x000000004e0c72ca */ /* 0x000fe400000e0000 */
[----:B------:R-:W-:Y:S01]  /*13080*/  R2UR UR13, R79 ;  /* 0x000000004f0d72ca */ /* 0x000fe200000e0000 */
[----:B------:R-:W-:Y:S02]  /*13090*/  VIADD R78, R76, 0x480 ;  /* 0x000004804c4e7836 */ /* 0x000fe40000000000 */
[----:B------:R-:W-:Y:S01]  /*130a0*/  IMAD.MOV.U32 R79, RZ, RZ, -0x3ffffff0 ;  /* 0xc0000010ff4f7424 */ /* 0x000fe200078e00ff */
[----:B------:R-:W-:Y:S02]  /*130b0*/  WARPGROUP.DEPBAR.LE gsb0, 0x0 ;  /* 0x00008000000079c5 */ /* 0x000fe40000010000 */
[----:B------:R-:W-:-:S07]  /*130c0*/  WARPGROUP.ARRIVE ;  /* 0x00000000000079c5 */ /* 0x000fce0000000000 */
[----:B------:R-:W-:Y:S01]  /*130d0*/  HGMMA.64x96x16.F32.BF16 R24, gdesc[UR12].tnspB, R24, gsb0 ;  /* 0x416000000c1879f0 */ /* 0x000fe20008001818 */
[----:B------:R-:W-:Y:S02]  /*130e0*/  R2UR UR16, R78 ;  /* 0x000000004e1072ca */ /* 0x000fe400000e0000 */
[----:B------:R-:W-:Y:S01]  /*130f0*/  R2UR UR17, R79 ;  /* 0x000000004f1172ca */ /* 0x000fe200000e0000 */
[----:B------:R-:W-:Y:S02]  /*13100*/  VIADD R78, R76, 0x600 ;  /* 0x000006004c4e7836 */ /* 0x000fe40000000000 */
[----:B------:R-:W-:-:S03]  /*13110*/  IMAD.MOV.U32 R79, RZ, RZ, -0x3ffffff0 ;  /* 0xc0000010ff4f7424 */ /* 0x000fc600078e00ff */
[----:B------:R-:W-:Y:S01]  /*13120*/  R2UR UR20, R78 ;  /* 0x000000004e1472ca */ /* 0x000fe200000e0000 */
[----:B------:R-:W-:Y:S02]  /*13130*/  WARPGROUP.DEPBAR.LE gsb0, 0x0 ;  /* 0x00008000000079c5 */ /* 0x000fe40000010000 */
[----:B------:R-:W-:-:S06]  /*13140*/  WARPGROUP.ARRIVE ;  /* 0x00000000000079c5 */ /* 0x000fcc0000000000 */
[----:B------:R-:W-:Y:S01]  /*13150*/  HGMMA.64x96x16.F32.BF16 R24, gdesc[UR16].tnspB, R24, gsb0 ;  /* 0x41600000101879f0 */ /* 0x000fe20008001818 */
[----:B------:R-:W-:Y:S01]  /*13160*/  R2UR UR21, R79 ;  /* 0x000000004f1572ca */ /* 0x000fe200000e0000 */
[----:B------:R-:W-:Y:S02]  /*13170*/  VIADD R78, R76, 0x780 ;  /* 0x000007804c4e7836 */ /* 0x000fe40000000000 */
[----:B------:R-:W-:-:S03]  /*13180*/  IMAD.MOV.U32 R79, RZ, RZ, -0x3ffffff0 ;  /* 0xc0000010ff4f7424 */ /* 0x000fc600078e00ff */
[----:B------:R-:W-:Y:S02]  /*13190*/  R2UR UR24, R78 ;  /* 0x000000004e1872ca */ /* 0x000fe400000e0000 */
[----:B------:R-:W-:Y:S01]  /*131a0*/  R2UR UR25, R79 ;  /* 0x000000004f1972ca */ /* 0x000fe200000e0000 */
[----:B------:R-:W-:Y:S02]  /*131b0*/  WARPGROUP.DEPBAR.LE gsb0, 0x0 ;  /* 0x00008000000079c5 */ /* 0x000fe40000010000 */
[----:B------:R-:W-:-:S06]  /*131c0*/  WARPGROUP.ARRIVE ;  /* 0x00000000000079c5 */ /* 0x000fcc0000000000 */
[----:B------:R-:W-:Y:S01]  /*131d0*/  HGMMA.64x96x16.F32.BF16 R24, gdesc[UR20].tnspB, R24, gsb0 ;  /* 0x41600000141879f0 */ /* 0x000fe20008001818 */
        /* <DEDUP_REMOVED lines=21> */
[----:B------:R-:W-:Y:S02]  /*13330*/  FADD.FTZ R21, -R72, R152 ;  /* 0x0000009848157221 */ /* 0x000fe40000010100 */
[----:B------:R-:W0:Y:S02]  /*13340*/  S2R R152, SR_TID.X ;  /* 0x0000000000987919 */ /* 0x000e240000002100 */
[----:B------:R-:W-:-:S04]  /*13350*/  FMUL.FTZ R21, R21, R15 ;  /* 0x0000000f15157220 */ /* 0x000fc80000410000 */
[----:B------:R-:W-:Y:S01]  /*13360*/  MUFU.EX2 R136, R21 ;  /* 0x0000001500887308 */ /* 0x000fe20000000800 */
[----:B------:R-:W-:-:S07]  /*13370*/  F2FP.BF16.F32.PACK_AB R22, R141, R22 ;  /* 0x000000168d16723e */ /* 0x000fce00000010ff */
[----:B------:R-:W1:Y:S01]  /*13380*/  MUFU.EX2 R21, R138 ;  /* 0x0000008a00157308 */ /* 0x000e620000000800 */
[----:B------:R-:W-:Y:S02]  /*13390*/  WARPGROUP.DEPBAR.LE gsb0, 0x0 ;  /* 0x00008000000079c5 */ /* 0x000fe40000010000 */
[----:B------:R-:W-:-:S06]  /*133a0*/  WARPGROUP.ARRIVE ;  /* 0x00000000000079c5 */ /* 0x000fcc0000000000 */
[----:B------:R-:W-:Y:S01]  /*133b0*/  HGMMA.64x96x16.F32.BF16 R24, gdesc[UR36].tnspB, R24, gsb0 ;  /* 0x41600000241879f0 */ /* 0x000fe20008001818 */
[----:B------:R-:W2:Y:S01]  /*133c0*/  MUFU.EX2 R139, R139 ;  /* 0x0000008b008b7308 */ /* 0x000ea20000000800 */
[----:B0-----:R-:W-:Y:S02]  /*133d0*/  SHF.R.U32.HI R141, RZ, 0x7, R152 ;  /* 0x00000007ff8d7819 */ /* 0x001fe40000011698 */
[----:B------:R-:W-:-:S03]  /*133e0*/  ISETP.GE.U32.AND P2, PT, R152, 0x180, PT ;  /* 0x000001809800780c */ /* 0x000fc60003f46070 */
[----:B------:R-:W-:Y:S02]  /*133f0*/  VIADD R76, R141, 0x9 ;  /* 0x000000098d4c7836 */ /* 0x000fe40000000000 */
[----:B------:R-:W-:Y:S01]  /*13400*/  MUFU.EX2 R23, R142 ;  /* 0x0000008e00177308 */ /* 0x000fe20000000800 */
[----:B-1----:R-:W-:Y:S02]  /*13410*/  FFMA.FTZ R77, R136, R140, R21 ;  /* 0x0000008c884d7223 */ /* 0x002fe40000010015 */
[----:B------:R-:W-:-:S05]  /*13420*/  SEL R76, R76, 0x9, !P2 ;  /* 0x000000094c4c7807 */ /* 0x000fca0005000000 */
[----:B------:R-:W-:Y:S01]  /*13430*/  MUFU.EX2 R143, R143 ;  /* 0x0000008f008f7308 */ /* 0x000fe20000000800 */
[----:B------:R-:W-:-:S04]  /*13440*/  @!P1 IMAD R78, R154, 0x8, R16 ;  /* 0x000000089a4e9824 */ /* 0x000fc800078e0210 */
[----:B------:R-:W-:Y:S01]  /*13450*/  @!P1 VIADD R78, R78, 0x31c40 ;  /* 0x00031c404e4e9836 */ /* 0x000fe20000000000 */
[----:B--2---:R-:W-:-:S04]  /*13460*/  F2FP.BF16.F32.PACK_AB R21, R139, R21 ;  /* 0x000000158b15723e */ /* 0x004fc800000010ff */
[----:B------:R-:W-:Y:S01]  /*13470*/  @!P1 PRMT R78, RZ, 0x654, R78 ;  /* 0x00000654ff4e9816 */ /* 0x000fe2000000004e */
[----:B------:R-:W0:Y:S08]  /*13480*/  MUFU.EX2 R151, R151 ;  /* 0x0000009700977308 */ /* 0x000e300000000800 */
[----:B------:R-:W-:Y:S08]  /*13490*/  MUFU.EX2 R149, R149 ;  /* 0x0000009500957308 */ /* 0x000ff00000000800 */
[----:B------:R-:W-:Y:S01]  /*134a0*/  MUFU.EX2 R131, R131 ;  /* 0x0000008300837308 */ /* 0x000fe20000000800 */
[----:B0-----:R-:W-:-:S07]  /*134b0*/  FADD.FTZ R137, R151, R137 ;  /* 0x0000008997897221 */ /* 0x001fce0000010000 */
[----:B------:R-:W-:Y:S08]  /*134c0*/  MUFU.EX2 R147, R147 ;  /* 0x0000009300937308 */ /* 0x000ff00000000800 */
[----:B------:R-:W-:Y:S01]  /*134d0*/  MUFU.EX2 R135, R135 ;  /* 0x0000008700877308 */ /* 0x000fe20000000800 */
[----:B------:R-:W-:Y:S02]  /*134e0*/  WARPGROUP.DEPBAR.LE gsb0, 0x0 ;  /* 0x00008000000079c5 */ /* 0x000fe40000010000 */
[----:B------:R0:W-:Y:S06]  /*134f0*/  BAR.ARV R76, 0x100 ;  /* 0x0004004c0000751d */ /* 0x0001ec0000002000 */
[----:B------:R-:W-:Y:S01]  /*13500*/  @!P1 SYNCS.ARRIVE.TRANS64.RED.A1T0 RZ, [R78+URZ], RZ ;  /* 0x000000ff4eff99a7 */ /* 0x000fe2000810043f */
[----:B0-----:R-:W-:Y:S01]  /*13510*/  FADD.FTZ R76, R139, R77 ;  /* 0x0000004d8b4c7221 */ /* 0x001fe20000010000 */
[----:B------:R-:W-:-:S04]  /*13520*/  @!P1 IMAD R77, R0, 0x8, R16 ;  /* 0x00000008004d9824 */ /* 0x000fc800078e0210 */
[----:B------:R-:W-:Y:S02]  /*13530*/  @!P1 VIADD R77, R77, 0x31c60 ;  /* 0x00031c604d4d9836 */ /* 0x000fe40000000000 */
[----:B------:R-:W-:Y:S01]  /*13540*/  FADD.FTZ R0, R23, R76 ;  /* 0x0000004c17007221 */ /* 0x000fe20000010000 */
[----:B------:R-:W-:Y:S02]  /*13550*/  F2FP.BF16.F32.PACK_AB R23, R143, R23 ;  /* 0x000000178f17723e */ /* 0x000fe400000010ff */
[----:B------:R-:W-:-:S04]  /*13560*/  @!P1 PRMT R77, RZ, 0x654, R77 ;  /* 0x00000654ff4d9816 */ /* 0x000fc8000000004d */
[----:B------:R0:W-:Y:S01]  /*13570*/  @!P1 SYNCS.ARRIVE.TRANS64.RED.A1T0 RZ, [R77+URZ], RZ ;  /* 0x000000ff4dff99a7 */ /* 0x0001e2000810043f */
[----:B------:R1:W-:Y:S01]  /*13580*/  STSM.16.M88.4 [R18+0x24300], R20 ;  /* 0x0243001412007844 */ /* 0x0003e20000000200 */
[----:B------:R-:W-:Y:S01]  /*13590*/  FADD.FTZ R0, R143, R0 ;  /* 0x000000008f007221 */ /* 0x000fe20000010000 */
[----:B-1----:R-:W1:Y:S08]  /*135a0*/  MUFU.EX2 R20, R150 ;  /* 0x0000009600147308 */ /* 0x002e700000000800 */
[----:B------:R-:W2:Y:S08]  /*135b0*/  MUFU.EX2 R21, R130 ;  /* 0x0000008200157308 */ /* 0x000eb00000000800 */
[----:B------:R-:W3:Y:S08]  /*135c0*/  MUFU.EX2 R22, R148 ;  /* 0x0000009400167308 */ /* 0x000ef00000000800 */
[----:B------:R-:W4:Y:S01]  /*135d0*/  MUFU.EX2 R23, R134 ;  /* 0x0000008600177308 */ /* 0x000f220000000800 */
[----:B-1----:R-:W-:Y:S01]  /*135e0*/  FADD.FTZ R137, R20, R137 ;  /* 0x0000008914897221 */ /* 0x002fe20000010000 */
[----:B--2---:R-:W-:-:S06]  /*135f0*/  FADD.FTZ R0, R21, R0 ;  /* 0x0000000015007221 */ /* 0x004fcc0000010000 */
[----:B------:R-:W1:Y:S01]  /*13600*/  MUFU.EX2 R76, R146 ;  /* 0x00000092004c7308 */ /* 0x000e620000000800 */
[----:B------:R-:W-:Y:S01]  /*13610*/  FADD.FTZ R137, R149, R137 ;  /* 0x0000008995897221 */ /* 0x000fe20000010000 */
[----:B------:R-:W-:-:S06]  /*13620*/  FADD.FTZ R0, R131, R0 ;  /* 0x0000000083007221 */ /* 0x000fcc0000010000 */
[----:B0-----:R-:W0:Y:S01]  /*13630*/  MUFU.EX2 R77, R122 ;  /* 0x0000007a004d7308 */ /* 0x001e220000000800 */
[----:B---3--:R-:W-:Y:S01]  /*13640*/  FADD.FTZ R137, R22, R137 ;  /* 0x0000008916897221 */ /* 0x008fe20000010000 */
[----:B----4-:R-:W-:-:S06]  /*13650*/  FADD.FTZ R0, R23, R0 ;  /* 0x0000000017007221 */ /* 0x010fcc0000010000 */
[----:B------:R-:W2:Y:S08]  /*13660*/  MUFU.EX2 R79, R133 ;  /* 0x00000085004f7308 */ /* 0x000eb00000000800 */
[----:B------:R-:W3:Y:S01]  /*13670*/  MUFU.EX2 R123, R123 ;  /* 0x0000007b007b7308 */ /* 0x000ee20000000800 */
[----:B------:R-:W-:-:S07]  /*13680*/  FADD.FTZ R137, R147, R137 ;  /* 0x0000008993897221 */ /* 0x000fce0000010000 */
[----:B------:R-:W4:Y:S08]  /*13690*/  MUFU.EX2 R78, R132 ;  /* 0x00000084004e7308 */ /* 0x000f300000000800 */
[----:B------:R-:W-:Y:S08]  /*136a0*/  MUFU.EX2 R132, R125 ;  /* 0x0000007d00847308 */ /* 0x000ff00000000800 */
[----:B------:R-:W4:Y:S01]  /*136b0*/  MUFU.EX2 R126, R126 ;  /* 0x0000007e007e7308 */ /* 0x000f220000000800 */
[----:B-1----:R-:W-:-:S07]  /*136c0*/  FADD.FTZ R137, R76, R137 ;  /* 0x000000894c897221 */ /* 0x002fce0000010000 */
[----:B------:R-:W-:Y:S08]  /*136d0*/  MUFU.EX2 R125, R113 ;  /* 0x00000071007d7308 */ /* 0x000ff00000000800 */
[----:B------:R-:W-:Y:S08]  /*136e0*/  MUFU.EX2 R113, R112 ;  /* 0x0000007000717308 */ /* 0x000ff00000000800 */
[----:B------:R-:W-:Y:S08]  /*136f0*/  MUFU.EX2 R133, R129 ;  /* 0x0000008100857308 */ /* 0x000ff00000000800 */
[----:B------:R-:W-:Y:S08]  /*13700*/  MUFU.EX2 R112, R104 ;  /* 0x0000006800707308 */ /* 0x000ff00000000800 */
[----:B------:R-:W-:Y:S08]  /*13710*/  MUFU.EX2 R129, R117 ;  /* 0x0000007500817308 */ /* 0x000ff00000000800 */
[----:B------:R1:W-:Y:S08]  /*13720*/  MUFU.EX2 R104, R88 ;  /* 0x0000005800687308 */ /* 0x0003f00000000800 */
[----:B------:R-:W4:Y:S01]  /*13730*/  MUFU.EX2 R127, R127 ;  /* 0x0000007f007f7308 */ /* 0x000f220000000800 */
[----:B-1----:R-:W-:-:S07]  /*13740*/  FADD.FTZ R88, R135, R0 ;  /* 0x0000000087587221 */ /* 0x002fce0000010000 */
[----:B------:R-:W-:Y:S01]  /*13750*/  MUFU.EX2 R117, R109 ;  /* 0x0000006d00757308 */ /* 0x000fe20000000800 */
[----:B0-----:R-:W-:Y:S01]  /*13760*/  FADD.FTZ R88, R77, R88 ;  /* 0x000000584d587221 */ /* 0x001fe20000010000 */
[----:B--2---:R-:W-:-:S06]  /*13770*/  FADD.FTZ R137, R79, R137 ;  /* 0x000000894f897221 */ /* 0x004fcc0000010000 */
[----:B------:R-:W-:Y:S01]  /*13780*/  MUFU.EX2 R109, R92 ;  /* 0x0000005c006d7308 */ /* 0x000fe20000000800 */
[----:B---3--:R-:W-:-:S07]  /*13790*/  FADD.FTZ R88, R123, R88 ;  /* 0x000000587b587221 */ /* 0x008fce0000010000 */
[----:B------:R-:W-:Y:S08]  /*137a0*/  MUFU.EX2 R128, R128 ;  /* 0x0000008000807308 */ /* 0x000ff00000000800 */
[----:B------:R-:W-:Y:S08]  /*137b0*/  MUFU.EX2 R92, R89 ;  /* 0x00000059005c7308 */ /* 0x000ff00000000800 */
[----:B------:R-:W0:Y:S01]  /*137c0*/  MUFU.EX2 R89, R114 ;  /* 0x0000007200597308 */ /* 0x000e220000000800 */
[----:B----4-:R-:W-:Y:S01]  /*137d0*/  FADD.FTZ R137, R78, R137 ;  /* 0x000000894e897221 */ /* 0x010fe20000010000 */
[----:B------:R-:W-:-:S06]  /*137e0*/  FADD.FTZ R88, R126, R88 ;  /* 0x000000587e587221 */ /* 0x000fcc0000010000 */
[----:B------:R-:W1:Y:S01]  /*137f0*/  MUFU.EX2 R115, R115 ;  /* 0x0000007300737308 */ /* 0x000e620000000800 */
[----:B------:R-:W-:-:S07]  /*13800*/  FADD.FTZ R88, R127, R88 ;  /* 0x000000587f587221 */ /* 0x000fce0000010000 */
[----:B------:R-:W2:Y:S08]  /*13810*/  MUFU.EX2 R124, R124 ;  /* 0x0000007c007c7308 */ /* 0x000eb00000000800 */
[----:B------:R-:W3:Y:S01]  /*13820*/  MUFU.EX2 R118, R118 ;  /* 0x0000007600767308 */ /* 0x000ee20000000800 */
[----:B0-----:R-:W-:-:S07]  /*13830*/  FADD.FTZ R88, R89, R88 ;  /* 0x0000005859587221 */ /* 0x001fce0000010000 */
[----:B------:R-:W0:Y:S08]  /*13840*/  MUFU.EX2 R121, R121 ;  /* 0x0000007900797308 */ /* 0x000e300000000800 */
[----:B------:R4:W-:Y:S08]  /*13850*/  MUFU.EX2 R0, R90 ;  /* 0x0000005a00007308 */ /* 0x0009f00000000800 */
[----:B------:R-:W0:Y:S01]  /*13860*/  MUFU.EX2 R119, R119 ;  /* 0x0000007700777308 */ /* 0x000e220000000800 */
[----:B----4-:R-:W-:-:S04]  /*13870*/  FADD.FTZ R90, R133, R137 ;  /* 0x00000089855a7221 */ /* 0x010fc80000010000 */
[----:B------:R-:W-:-:S03]  /*13880*/  FADD.FTZ R90, R128, R90 ;  /* 0x0000005a805a7221 */ /* 0x000fc60000010000 */
[----:B------:R-:W4:Y:S01]  /*13890*/  MUFU.EX2 R120, R120 ;  /* 0x0000007800787308 */ /* 0x000f220000000800 */
[----:B------:R-:W-:Y:S01]  /*138a0*/  FADD.FTZ R90, R132, R90 ;  /* 0x0000005a845a7221 */ /* 0x000fe20000010000 */
[----:B-1----:R-:W-:-:S06]  /*138b0*/  FADD.FTZ R88, R115, R88 ;  /* 0x0000005873587221 */ /* 0x002fcc0000010000 */
[----:B------:R-:W1:Y:S01]  /*138c0*/  MUFU.EX2 R106, R106 ;  /* 0x0000006a006a7308 */ /* 0x000e620000000800 */
[----:B--2---:R-:W-:Y:S01]  /*138d0*/  FADD.FTZ R90, R124, R90 ;  /* 0x0000005a7c5a7221 */ /* 0x004fe20000010000 */
[----:B---3--:R-:W-:-:S06]  /*138e0*/  FADD.FTZ R88, R118, R88 ;  /* 0x0000005876587221 */ /* 0x008fcc0000010000 */
[----:B------:R-:W2:Y:S08]  /*138f0*/  MUFU.EX2 R107, R107 ;  /* 0x0000006b006b7308 */ /* 0x000eb00000000800 */
[----:B------:R-:W3:Y:S08]  /*13900*/  MUFU.EX2 R116, R116 ;  /* 0x0000007400747308 */ /* 0x000ef00000000800 */
[----:B------:R-:W3:Y:S08]  /*13910*/  MUFU.EX2 R110, R110 ;  /* 0x0000006e006e7308 */ /* 0x000ef00000000800 */
[----:B------:R0:W-:Y:S08]  /*13920*/  MUFU.EX2 R114, R91 ;  /* 0x0000005b00727308 */ /* 0x0001f00000000800 */
[----:B------:R-:W3:Y:S01]  /*13930*/  MUFU.EX2 R111, R111 ;  /* 0x0000006f006f7308 */ /* 0x000ee20000000800 */
[----:B0-----:R-:W-:Y:S01]  /*13940*/  FADD.FTZ R91, R121, R90 ;  /* 0x0000005a795b7221 */ /* 0x001fe20000010000 */
[----:B------:R-:W-:-:S03]  /*13950*/  FADD.FTZ R90, R119, R88 ;  /* 0x00000058775a7221 */ /* 0x000fc60000010000 */
[----:B----4-:R-:W-:Y:S01]  /*13960*/  FADD.FTZ R88, R120, R91 ;  /* 0x0000005b78587221 */ /* 0x010fe20000010000 */
[----:B-1----:R-:W-:Y:S02]  /*13970*/  FADD.FTZ R90, R106, R90 ;  /* 0x0000005a6a5a7221 */ /* 0x002fe40000010000 */
[----:B------:R-:W0:Y:S01]  /*13980*/  MUFU.EX2 R98, R98 ;  /* 0x0000006200627308 */ /* 0x000e220000000800 */
[----:B------:R-:W-:Y:S01]  /*13990*/  FADD.FTZ R88, R129, R88 ;  /* 0x0000005881587221 */ /* 0x000fe20000010000 */
[----:B--2---:R-:W-:Y:S01]  /*139a0*/  FADD.FTZ R90, R107, R90 ;  /* 0x0000005a6b5a7221 */ /* 0x004fe20000010000 */
[----:B------:R-:W-:Y:S02]  /*139b0*/  F2FP.BF16.F32.PACK_AB R20, R20, R151 ;  /* 0x000000971414723e */ /* 0x000fe400000010ff */
[----:B------:R-:W-:-:S03]  /*139c0*/  F2FP.BF16.F32.PACK_AB R21, R131, R21 ;  /* 0x000000158315723e */ /* 0x000fc600000010ff */
[----:B------:R-:W1:Y:S01]  /*139d0*/  MUFU.EX2 R99, R99 ;  /* 0x0000006300637308 */ /* 0x000e620000000800 */
[----:B------:R-:W-:Y:S02]  /*139e0*/  F2FP.BF16.F32.PACK_AB R22, R22, R149 ;  /* 0x000000951616723e */ /* 0x000fe400000010ff */
[----:B------:R-:W-:Y:S01]  /*139f0*/  F2FP.BF16.F32.PACK_AB R23, R135, R23 ;  /* 0x000000178717723e */ /* 0x000fe200000010ff */
[----:B---3--:R-:W-:Y:S01]  /*13a00*/  FADD.FTZ R88, R116, R88 ;  /* 0x0000005874587221 */ /* 0x008fe20000010000 */
[----:B------:R-:W-:-:S03]  /*13a10*/  FADD.FTZ R90, R110, R90 ;  /* 0x0000005a6e5a7221 */ /* 0x000fc60000010000 */
[----:B------:R-:W2:Y:S01]  /*13a20*/  MUFU.EX2 R108, R108 ;  /* 0x0000006c006c7308 */ /* 0x000ea20000000800 */
[----:B------:R3:W-:Y:S01]  /*13a30*/  STSM.16.M88.4 [R18+0x25b00], R20 ;  /* 0x025b001412007844 */ /* 0x0007e20000000200 */
[----:B------:R-:W-:-:S06]  /*13a40*/  FADD.FTZ R90, R111, R90 ;  /* 0x0000005a6f5a7221 */ /* 0x000fcc0000010000 */
[----:B------:R-:W4:Y:S08]  /*13a50*/  MUFU.EX2 R102, R102 ;  /* 0x0000006600667308 */ /* 0x000f300000000800 */
[----:B------:R-:W4:Y:S01]  /*13a60*/  MUFU.EX2 R105, R105 ;  /* 0x0000006900697308 */ /* 0x000f220000000800 */
[----:B---3--:R-:W-:Y:S01]  /*13a70*/  FADD.FTZ R20, R125, R88 ;  /* 0x000000587d147221 */ /* 0x008fe20000010000 */
[----:B0-----:R-:W-:-:S06]  /*13a80*/  FADD.FTZ R21, R98, R90 ;  /* 0x0000005a62157221 */ /* 0x001fcc0000010000 */
[----:B------:R-:W0:Y:S01]  /*13a90*/  MUFU.EX2 R103, R103 ;  /* 0x0000006700677308 */ /* 0x000e220000000800 */
[----:B------:R-:W-:Y:S01]  /*13aa0*/  FADD.FTZ R20, R113, R20 ;  /* 0x0000001471147221 */ /* 0x000fe20000010000 */
[----:B-1----:R-:W-:-:S03]  /*13ab0*/  FADD.FTZ R21, R99, R21 ;  /* 0x0000001563157221 */ /* 0x002fc60000010000 */
[----:B------:R-:W-:-:S03]  /*13ac0*/  FADD.FTZ R20, R117, R20 ;  /* 0x0000001475147221 */ /* 0x000fc60000010000 */
[----:B------:R-:W1:Y:S01]  /*13ad0*/  MUFU.EX2 R101, R101 ;  /* 0x0000006500657308 */ /* 0x000e620000000800 */
[----:B--2---:R-:W-:Y:S01]  /*13ae0*/  FADD.FTZ R20, R108, R20 ;  /* 0x000000146c147221 */ /* 0x004fe20000010000 */
[----:B----4-:R-:W-:-:S06]  /*13af0*/  FADD.FTZ R21, R102, R21 ;  /* 0x0000001566157221 */ /* 0x010fcc0000010000 */
[----:B------:R-:W2:Y:S01]  /*13b00*/  MUFU.EX2 R100, R100 ;  /* 0x0000006400647308 */ /* 0x000ea20000000800 */
[----:B------:R-:W-:Y:S01]  /*13b10*/  FADD.FTZ R20, R105, R20 ;  /* 0x0000001469147221 */ /* 0x000fe20000010000 */
[----:B0-----:R-:W-:-:S06]  /*13b20*/  FADD.FTZ R21, R103, R21 ;  /* 0x0000001567157221 */ /* 0x001fcc0000010000 */
[----:B------:R-:W0:Y:S01]  /*13b30*/  MUFU.EX2 R94, R94 ;  /* 0x0000005e005e7308 */ /* 0x000e220000000800 */
[----:B------:R-:W-:Y:S01]  /*13b40*/  FADD.FTZ R20, R112, R20 ;  /* 0x0000001470147221 */ /* 0x000fe20000010000 */
[----:B------:R-:W-:-:S06]  /*13b50*/  FADD.FTZ R21, R0, R21 ;  /* 0x0000001500157221 */ /* 0x000fcc0000010000 */
[----:B------:R-:W3:Y:S01]  /*13b60*/  MUFU.EX2 R97, R97 ;  /* 0x0000006100617308 */ /* 0x000ee20000000800 */
[----:B------:R-:W-:-:S07]  /*13b70*/  F2FP.BF16.F32.PACK_AB R78, R78, R79 ;  /* 0x0000004f4e4e723e */ /* 0x000fce00000010ff */
[----:B------:R-:W4:Y:S01]  /*13b80*/  MUFU.EX2 R95, R95 ;  /* 0x0000005f005f7308 */ /* 0x000f220000000800 */
[----:B------:R-:W-:Y:S01]  /*13b90*/  F2FP.BF16.F32.PACK_AB R76, R76, R147 ;  /* 0x000000934c4c723e */ /* 0x000fe200000010ff */
[----:B-1----:R-:W-:Y:S01]  /*13ba0*/  FADD.FTZ R22, R101, R20 ;  /* 0x0000001465167221 */ /* 0x002fe20000010000 */
[----:B------:R-:W-:-:S05]  /*13bb0*/  F2FP.BF16.F32.PACK_AB R77, R123, R77 ;  /* 0x0000004d7b4d723e */ /* 0x000fca00000010ff */
[----:B------:R-:W-:Y:S01]  /*13bc0*/  MUFU.EX2 R96, R96 ;  /* 0x0000006000607308 */ /* 0x000fe20000000800 */
[----:B------:R-:W-:Y:S01]  /*13bd0*/  F2FP.BF16.F32.PACK_AB R79, R127, R126 ;  /* 0x0000007e7f4f723e */ /* 0x000fe200000010ff */
[----:B------:R-:W-:-:S06]  /*13be0*/  FADD.FTZ R21, R114, R21 ;  /* 0x0000001572157221 */ /* 0x000fcc0000010000 */
[----:B------:R-:W1:Y:S01]  /*13bf0*/  MUFU.EX2 R82, R82 ;  /* 0x0000005200527308 */ /* 0x000e620000000800 */
[----:B------:R0:W-:Y:S01]  /*13c00*/  STSM.16.M88.4 [R18+0x27300], R76 ;  /* 0x0273004c12007844 */ /* 0x0001e20000000200 */
[----:B--2---:R-:W-:-:S06]  /*13c10*/  FADD.FTZ R22, R100, R22 ;  /* 0x0000001664167221 */ /* 0x004fcc0000010000 */
[----:B------:R-:W-:Y:S01]  /*13c20*/  MUFU.EX2 R93, R93 ;  /* 0x0000005d005d7308 */ /* 0x000fe20000000800 */
[----:B------:R-:W-:-:S07]  /*13c30*/  F2FP.BF16.F32.PACK_AB R88, R128, R133 ;  /* 0x000000858058723e */ /* 0x000fce00000010ff */
[----:B------:R-:W2:Y:S01]  /*13c40*/  MUFU.EX2 R83, R83 ;  /* 0x0000005300537308 */ /* 0x000ea20000000800 */
[----:B0-----:R-:W-:Y:S01]  /*13c50*/  FADD.FTZ R76, R94, R21 ;  /* 0x000000155e4c7221 */ /* 0x001fe20000010000 */
[----:B------:R-:W-:Y:S02]  /*13c60*/  F2FP.BF16.F32.PACK_AB R89, R115, R89 ;  /* 0x000000597359723e */ /* 0x000fe400000010ff */
[----:B------:R-:W-:Y:S02]  /*13c70*/  F2FP.BF16.F32.PACK_AB R90, R124, R132 ;  /* 0x000000847c5a723e */ /* 0x000fe400000010ff */
[----:B------:R-:W-:Y:S02]  /*13c80*/  F2FP.BF16.F32.PACK_AB R91, R119, R118 ;  /* 0x00000076775b723e */ /* 0x000fe400000010ff */
[----:B------:R-:W0:Y:S01]  /*13c90*/  MUFU.EX2 R86, R86 ;  /* 0x0000005600567308 */ /* 0x000e220000000800 */
[----:B---3--:R-:W-:Y:S01]  /*13ca0*/  FADD.FTZ R79, R97, R22 ;  /* 0x00000016614f7221 */ /* 0x008fe20000010000 */
[----:B----4-:R-:W-:Y:S01]  /*13cb0*/  FADD.FTZ R77, R95, R76 ;  /* 0x0000004c5f4d7221 */ /* 0x010fe20000010000 */
[----:B------:R3:W-:Y:S05]  /*13cc0*/  STSM.16.M88.4 [R18+0x28b00], R88 ;  /* 0x028b005812007844 */ /* 0x0007ea0000000200 */
[----:B------:R-:W4:Y:S01]  /*13cd0*/  MUFU.EX2 R87, R87 ;  /* 0x0000005700577308 */ /* 0x000f220000000800 */
[----:B-1----:R-:W-:Y:S01]  /*13ce0*/  FADD.FTZ R78, R82, R77 ;  /* 0x0000004d524e7221 */ /* 0x002fe20000010000 */
[----:B------:R-:W-:-:S06]  /*13cf0*/  F2FP.BF16.F32.PACK_AB R77, R114, R0 ;  /* 0x00000000724d723e */ /* 0x000fcc00000010ff */
[----:B------:R-:W1:Y:S01]  /*13d00*/  MUFU.EX2 R74, R74 ;  /* 0x0000004a004a7308 */ /* 0x000e620000000800 */
[----:B---3--:R-:W-:Y:S01]  /*13d10*/  FADD.FTZ R88, R96, R79 ;  /* 0x0000004f60587221 */ /* 0x008fe20000010000 */
[----:B--2---:R-:W-:-:S03]  /*13d20*/  FADD.FTZ R79, R83, R78 ;  /* 0x0000004e534f7221 */ /* 0x004fc60000010000 */
[----:B------:R-:W-:-:S03]  /*13d30*/  FADD.FTZ R88, R93, R88 ;  /* 0x000000585d587221 */ /* 0x000fc60000010000 */
[----:B------:R-:W2:Y:S01]  /*13d40*/  MUFU.EX2 R75, R75 ;  /* 0x0000004b004b7308 */ /* 0x000ea20000000800 */
[----:B------:R-:W-:Y:S01]  /*13d50*/  FADD.FTZ R89, R109, R88 ;  /* 0x000000586d597221 */ /* 0x000fe20000010000 */
[----:B0-----:R-:W-:-:S06]  /*13d60*/  FADD.FTZ R88, R86, R79 ;  /* 0x0000004f56587221 */ /* 0x001fcc0000010000 */
[----:B------:R-:W0:Y:S01]  /*13d70*/  MUFU.EX2 R85, R85 ;  /* 0x0000005500557308 */ /* 0x000e220000000800 */
[----:B------:R-:W-:Y:S01]  /*13d80*/  FADD.FTZ R91, R92, R89 ;  /* 0x000000595c5b7221 */ /* 0x000fe20000010000 */
[----:B----4-:R-:W-:-:S06]  /*13d90*/  FADD.FTZ R89, R87, R88 ;  /* 0x0000005857597221 */ /* 0x010fcc0000010000 */
[----:B------:R-:W-:Y:S08]  /*13da0*/  MUFU.EX2 R73, R73 ;  /* 0x0000004900497308 */ /* 0x000ff00000000800 */
[----:B------:R0:W3:Y:S01]  /*13db0*/  MUFU.EX2 R0, R81 ;  /* 0x0000005100007308 */ /* 0x0000e20000000800 */
[----:B------:R-:W-:Y:S02]  /*13dc0*/  F2FP.BF16.F32.PACK_AB R96, R96, R97 ;  /* 0x000000616060723e */ /* 0x000fe400000010ff */
[----:B------:R-:W-:-:S05]  /*13dd0*/  F2FP.BF16.F32.PACK_AB R97, R83, R82 ;  /* 0x000000525361723e */ /* 0x000fca00000010ff */
[----:B------:R-:W4:Y:S01]  /*13de0*/  MUFU.EX2 R84, R84 ;  /* 0x0000005400547308 */ /* 0x000f220000000800 */
[----:B-1----:R-:W-:Y:S01]  /*13df0*/  FADD.FTZ R82, R74, R89 ;  /* 0x000000594a527221 */ /* 0x002fe20000010000 */
[----:B------:R-:W-:Y:S01]  /*13e00*/  FADD.FTZ R88, R104, R91 ;  /* 0x0000005b68587221 */ /* 0x000fe20000010000 */
[----:B------:R-:W-:Y:S02]  /*13e10*/  F2FP.BF16.F32.PACK_AB R79, R95, R94 ;  /* 0x0000005e5f4f723e */ /* 0x000fe400000010ff */
[----:B--2---:R-:W-:Y:S01]  /*13e20*/  FADD.FTZ R82, R75, R82 ;  /* 0x000000524b527221 */ /* 0x004fe20000010000 */
[----:B0-----:R-:W-:Y:S01]  /*13e30*/  FADD.FTZ R81, R85, R88 ;  /* 0x0000005855517221 */ /* 0x001fe20000010000 */
[----:B------:R-:W-:Y:S02]  /*13e40*/  F2FP.BF16.F32.PACK_AB R21, R99, R98 ;  /* 0x000000626315723e */ /* 0x000fe400000010ff */
[----:B---3--:R-:W-:Y:S01]  /*13e50*/  F2FP.BF16.F32.PACK_AB R95, R0, R73 ;  /* 0x00000049005f723e */ /* 0x008fe200000010ff */
[----:B------:R-:W-:Y:S01]  /*13e60*/  FADD.FTZ R73, R73, R82 ;  /* 0x0000005249497221 */ /* 0x000fe20000010000 */
[----:B------:R-:W-:-:S02]  /*13e70*/  F2FP.BF16.F32.PACK_AB R98, R109, R93 ;  /* 0x0000005d6d62723e */ /* 0x000fc400000010ff */
[----:B------:R-:W-:Y:S02]  /*13e80*/  F2FP.BF16.F32.PACK_AB R120, R120, R121 ;  /* 0x000000797878723e */ /* 0x000fe400000010ff */
[----:B------:R-:W-:Y:S01]  /*13e90*/  F2FP.BF16.F32.PACK_AB R93, R75, R74 ;  /* 0x0000004a4b5d723e */ /* 0x000fe200000010ff */
[----:B------:R-:W-:Y:S01]  /*13ea0*/  FADD.FTZ R0, R0, R73 ;  /* 0x0000004900007221 */ /* 0x000fe20000010000 */
[----:B------:R-:W-:Y:S01]  /*13eb0*/  F2FP.BF16.F32.PACK_AB R121, R107, R106 ;  /* 0x0000006a6b79723e */ /* 0x000fe200000010ff */
[----:B----4-:R-:W-:Y:S01]  /*13ec0*/  FADD.FTZ R81, R84, R81 ;  /* 0x0000005154517221 */ /* 0x010fe20000010000 */
[----:B------:R-:W-:Y:S01]  /*13ed0*/  F2FP.BF16.F32.PACK_AB R122, R116, R129 ;  /* 0x00000081747a723e */ /* 0x000fe200000010ff */
[----:B------:R-:W2:Y:S01]  /*13ee0*/  LDL R75, [R1+0x78] ;  /* 0x00007800014b7983 */ /* 0x000ea20000100800 */
[----:B------:R-:W-:Y:S02]  /*13ef0*/  F2FP.BF16.F32.PACK_AB R123, R111, R110 ;  /* 0x0000006e6f7b723e */ /* 0x000fe400000010ff */
[----:B------:R-:W-:Y:S01]  /*13f00*/  F2FP.BF16.F32.PACK_AB R20, R113, R125 ;  /* 0x0000007d7114723e */ /* 0x000fe200000010ff */
[----:B------:R-:W3:Y:S01]  /*13f10*/  LDL.LU R74, [R1+0x44] ;  /* 0x00004400014a7983 */ /* 0x000ee20000300800 */
[----:B------:R-:W-:-:S02]  /*13f20*/  F2FP.BF16.F32.PACK_AB R22, R108, R117 ;  /* 0x000000756c16723e */ /* 0x000fc400000010ff */
[----:B------:R-:W-:Y:S01]  /*13f30*/  F2FP.BF16.F32.PACK_AB R23, R103, R102 ;  /* 0x000000666717723e */ /* 0x000fe200000010ff */
[----:B------:R-:W-:Y:S04]  /*13f40*/  STSM.16.M88.4 [R18+0x2a300], R120 ;  /* 0x02a3007812007844 */ /* 0x000fe80000000200 */
[----:B------:R-:W-:Y:S04]  /*13f50*/  STL [R1+0x40], R81 ;  /* 0x0000405101007387 */ /* 0x000fe80000100800 */
[----:B------:R0:W-:Y:S04]  /*13f60*/  STSM.16.M88.4 [R18+0x2bb00], R20 ;  /* 0x02bb001412007844 */ /* 0x0001e80000000200 */
[----:B------:R3:W-:Y:S04]  /*13f70*/  STL [R1+0x48], R0 ;  /* 0x0000480001007387 */ /* 0x0007e80000100800 */
[----:B0-----:R-:W4:Y:S01]  /*13f80*/  LDL R20, [R1+0x60] ;  /* 0x0000600001147983 */ /* 0x001f220000100800 */
[----:B------:R-:W-:-:S02]  /*13f90*/  F2FP.BF16.F32.PACK_AB R76, R112, R105 ;  /* 0x00000069704c723e */ /* 0x000fc400000010ff */
[----:B------:R-:W-:Y:S02]  /*13fa0*/  F2FP.BF16.F32.PACK_AB R78, R100, R101 ;  /* 0x00000065644e723e */ /* 0x000fe400000010ff */
[----:B------:R-:W-:Y:S02]  /*13fb0*/  F2FP.BF16.F32.PACK_AB R99, R87, R86 ;  /* 0x000000565763723e */ /* 0x000fe400000010ff */
[----:B------:R-:W-:Y:S02]  /*13fc0*/  F2FP.BF16.F32.PACK_AB R92, R104, R92 ;  /* 0x0000005c685c723e */ /* 0x000fe400000010ff */
[----:B------:R-:W-:Y:S01]  /*13fd0*/  F2FP.BF16.F32.PACK_AB R94, R84, R85 ;  /* 0x00000055545e723e */ /* 0x000fe200000010ff */
[----:B------:R-:W-:Y:S04]  /*13fe0*/  STSM.16.M88.4 [R18+0x2d300], R76 ;  /* 0x02d3004c12007844 */ /* 0x000fe80000000200 */
[----:B------:R-:W-:Y:S04]  /*13ff0*/  STSM.16.M88.4 [R18+0x2eb00], R96 ;  /* 0x02eb006012007844 */ /* 0x000fe80000000200 */
[----:B------:R-:W-:Y:S01]  /*14000*/  STSM.16.M88.4 [R18+0x30300], R92 ;  /* 0x0303005c12007844 */ /* 0x000fe20000000200 */
[----:B------:R-:W-:Y:S01]  /*14010*/  @!PT LDS RZ, [RZ] ;  /* 0x00000000fffff984 */ /* 0x000fe20000000800 */
[----:B------:R-:W-:Y:S01]  /*14020*/  @!PT LDS RZ, [RZ] ;  /* 0x00000000fffff984 */ /* 0x000fe20000000800 */
[----:B------:R-:W-:Y:S01]  /*14030*/  @!PT LDS RZ, [RZ] ;  /* 0x00000000fffff984 */ /* 0x000fe20000000800 */
[----:B------:R-:W-:Y:S01]  /*14040*/  @!PT LDS RZ, [RZ] ;  /* 0x00000000fffff984 */ /* 0x000fe20000000800 */
[----:B------:R0:W-:Y:S06]  /*14050*/  MEMBAR.ALL.CTA ;  /* 0x0000000000007992 */ /* 0x0001ec0000008000 */
[----:B0-----:R-:W0:Y:S01]  /*14060*/  FENCE.VIEW.ASYNC.S ;  /* 0x00000000000073c6 */ /* 0x001e220000000000 */
        /* <DEDUP_REMOVED lines=48> */
[----:B0-----:R-:W-:Y:S01]  /*14370*/  NOP ;  /* 0x0000000000007918 */ /* 0x001fe20000000000 */
[----:B---3--:R-:W-:-:S05]  /*14380*/  VIADD R0, R74, 0xffffffff ;  /* 0xffffffff4a007836 */ /* 0x008fca0000000000 */
[----:B------:R0:W-:Y:S01]  /*14390*/  STL [R1+0x44], R0 ;  /* 0x0000440001007387 */ /* 0x0001e20000100800 */
[----:B--2---:R-:W-:-:S03]  /*143a0*/  ISETP.GT.AND P2, PT, R74, R75, PT ;  /* 0x0000004b4a00720c */ /* 0x004fc60003f44270 */
[----:B----4-:R1:W-:Y:S04]  /*143b0*/  STL [R1+0x8], R20 ;  /* 0x0000081401007387 */ /* 0x0103e80000100800 */
[----:B------:R1:W-:Y:S04]  /*143c0*/  STL [R1+0x4], R72 ;  /* 0x0000044801007387 */ /* 0x0003e80000100800 */
[----:B------:R1:W-:Y:S01]  /*143d0*/  STL [R1], R14 ;  /* 0x0000000e01007387 */ /* 0x0003e20000100800 */
[----:B0-----:R-:W-:Y:S01]  /*143e0*/  IMAD.MOV.U32 R0, RZ, RZ, R154 ;  /* 0x000000ffff007224 */ /* 0x001fe200078e009a */
[----:B------:R-:W-:Y:S06]  /*143f0*/  @P2 BRA `(.L_x_532) ;  /* 0xffffffb400b02947 */ /* 0x000fec000383ffff */
.L_x_521:
[----:B------:R-:W-:Y:S05]  /*14400*/  WARPSYNC.ALL ;  /* 0x0000000000007948 */ /* 0x000fea0003800000 */
[----:B------:R-:W-:Y:S06]  /*14410*/  BAR.ARV 0x8, 0x200 ;  /* 0x0208000000007b1d */ /* 0x000fec0000002000 */
[----:B------:R-:W-:Y:S05]  /*14420*/  @!P0 BRA `(.L_x_533) ;  /* 0x0000000000048947 */ /* 0x000fea0003800000 */
[----:B------:R-:W-:Y:S01]  /*14430*/  BPT.TRAP 0x1 ;  /* 0x000000040000795c */ /* 0x000fe20000300000 */
.L_x_533:
[----:B------:R-:W2:Y:S01]  /*14440*/  LDL R2, [R1+0x60] ;  /* 0x0000600001027983 */ /* 0x000ea20000100800 */
[----:B------:R-:W-:Y:S01]  /*14450*/  IMAD R0, R154, 0x8, R16 ;  /* 0x000000089a007824 */ /* 0x000fe200078e0210 */
[----:B--2---:R-:W-:-:S04]  /*14460*/  SHF.L.U32 R3, R2, 0x1f, RZ ;  /* 0x0000001f02037819 */ /* 0x004fc800000006ff */
[----:B------:R0:W2:Y:S01]  /*14470*/  SYNCS.PHASECHK.TRANS64.TRYWAIT P2, [R0+URZ+0x31c50], R3 ;  /* 0x031c5003000075a7 */ /* 0x0000a2000804017f */
[----:B------:R-:W-:Y:S05]  /*14480*/  @!P0 BRA `(.L_x_534) ;  /* 0x0000000000048947 */ /* 0x000fea0003800000 */
[----:B------:R-:W-:Y:S01]  /*14490*/  BPT.TRAP 0x1 ;  /* 0x000000040000795c */ /* 0x000fe20000300000 */
.L_x_534:
[----:B------:R-:W3:Y:S01]  /*144a0*/  LDL.LU R2, [R1+0x84] ;  /* 0x0000840001027983 */ /* 0x000ee20000300800 */
[----:B------:R-:W-:Y:S02]  /*144b0*/  VIADD R16, R16, 0x200 ;  /* 0x0000020010107836 */ /* 0x000fe40000000000 */
[----:B------:R-:W-:-:S03]  /*144c0*/  IMAD.MOV.U32 R5, RZ, RZ, -0x3ffffff0 ;  /* 0xc0000010ff057424 */ /* 0x000fc600078e00ff */
[----:B------:R-:W-:-:S04]  /*144d0*/  SHF.R.U32.HI R16, RZ, 0x4, R16 ;  /* 0x00000004ff107819 */ /* 0x000fc80000011610 */
[----:B------:R-:W-:-:S04]  /*144e0*/  LOP3.LUT R16, R16, 0x3fff, RZ, 0xc0, !PT ;  /* 0x00003fff10107812 */ /* 0x000fc800078ec0ff */
[----:B------:R-:W-:Y:S02]  /*144f0*/  LOP3.LUT R7, R16, 0x2400000, RZ, 0xfc, !PT ;  /* 0x0240000010077812 */ /* 0x000fe400078efcff */
[----:B---3--:R-:W-:Y:S01]  /*14500*/  LOP3.LUT R4, R2, 0x10000, RZ, 0xfc, !PT ;  /* 0x0001000002047812 */ /* 0x008fe200078efcff */
[----:B--2---:R-:W-:Y:S06]  /*14510*/  @P2 BRA `(.L_x_535) ;  /* 0x0000000000082947 */ /* 0x004fec0003800000 */
[----:B------:R-:W2:Y:S02]  /*14520*/  SYNCS.PHASECHK.TRANS64.TRYWAIT P0, [R0+URZ+0x31c50], R3 ;  /* 0x031c5003000075a7 */ /* 0x000ea4000800017f */
[----:B--2---:R-:W-:Y:S05]  /*14530*/  @!P0 BRA `(.L_x_536) ;  /* 0x000000bc008c8947 */ /* 0x004fea0003800000 */
.L_x_535:
[----:B------:R-:W-:Y:S01]  /*14540*/  IMAD R2, R154, 0x6c0, R7 ;  /* 0x000006c09a027824 */ /* 0x000fe200078e0207 */
[----:B------:R-:W3:Y:S01]  /*14550*/  LDL.LU R11, [R1+0x40] ;  /* 0x00004000010b7983 */ /* 0x000ee20000300800 */
[----:B0-2---:R-:W-:Y:S01]  /*14560*/  IMAD.MOV.U32 R3, RZ, RZ, -0x7fffffe0 ;  /* 0x80000020ff037424 */ /* 0x005fe200078e00ff */
[----:B------:R-:W-:Y:S05]  /*14570*/  WARPSYNC.ALL ;  /* 0x0000000000007948 */ /* 0x000fea0003800000 */
[C---:B------:R-:W-:Y:S01]  /*14580*/  R2UR UR4, R4.reuse ;  /* 0x00000000040472ca */ /* 0x040fe200000e0000 */
[----:B------:R-:W-:Y:S01]  /*14590*/  VIADD R6, R4, 0x180 ;  /* 0x0000018004067836 */ /* 0x000fe20000000000 */
[----:B------:R-:W-:Y:S01]  /*145a0*/  R2UR UR5, R5 ;  /* 0x00000000050572ca */ /* 0x000fe200000e0000 */
[C---:B------:R-:W-:Y:S01]  /*145b0*/  VIADD R8, R2.reuse, 0x40 ;  /* 0x0000004002087836 */ /* 0x040fe20000000000 */
[----:B------:R-:W-:Y:S01]  /*145c0*/  R2UR UR6, R2 ;  /* 0x00000000020672ca */ /* 0x000fe200000e0000 */
[----:B------:R-:W-:Y:S01]  /*145d0*/  IMAD.MOV.U32 R7, RZ, RZ, -0x3ffffff0 ;  /* 0xc0000010ff077424 */ /* 0x000fe200078e00ff */
[----:B------:R-:W-:Y:S01]  /*145e0*/  R2UR UR7, R3 ;  /* 0x00000000030772ca */ /* 0x000fe200000e0000 */
[----:B------:R-:W-:Y:S01]  /*145f0*/  WARPGROUP.ARRIVE ;  /* 0x00000000000079c5 */ /* 0x000fe20000000000 */
[----:B------:R-:W-:Y:S01]  /*14600*/  IMAD.MOV.U32 R9, RZ, RZ, -0x7fffffe0 ;  /* 0x80000020ff097424 */ /* 0x000fe200078e00ff */
[----:B------:R-:W2:Y:S04]  /*14610*/  LDL.LU R10, [R1+0x48] ;  /* 0x00004800010a7983 */ /* 0x000ea80000300800 */
[----:B------:R-:W4:Y:S01]  /*14620*/  LDL.LU R12, [R1+0x60] ;  /* 0x00006000010c7983 */ /* 0x000f220000300800 */
[----:B------:R-:W-:-:S02]  /*14630*/  IMAD.MOV.U32 R5, RZ, RZ, -0x3ffffff0 ;  /* 0xc0000010ff057424 */ /* 0x000fc400078e00ff */
[----:B------:R-:W-:Y:S01]  /*14640*/  IMAD.MOV.U32 R3, RZ, RZ, -0x7fffffe0 ;  /* 0x80000020ff037424 */ /* 0x000fe200078e00ff */
[----:B------:R-:W5:Y:S01]  /*14650*/  LDL.LU R13, [R1+0xa4] ;  /* 0x0000a400010d7983 */ /* 0x000f620000300800 */
[----:B------:R-:W-:Y:S01]  /*14660*/  VIADD R154, R154, 0x1 ;  /* 0x000000019a9a7836 */ /* 0x000fe20000000000 */
[----:B------:R-:W-:Y:S01]  /*14670*/  HGMMA.64x96x16.F32.BF16 R24, gdesc[UR4].tnspB, R24, gsb0 ;  /* 0x41600000041879f0 */ /* 0x000fe20008001818 */
[----:B------:R-:W-:Y:S01]  /*14680*/  R2UR UR4, R6 ;  /* 0x00000000060472ca */ /* 0x000fe200000e0000 */
[----:B------:R-:W-:Y:S01]  /*14690*/  VIADD R6, R4, 0x300 ;  /* 0x0000030004067836 */ /* 0x000fe20000000000 */
[----:B------:R-:W-:Y:S01]  /*146a0*/  R2UR UR5, R7 ;  /* 0x00000000070572ca */ /* 0x000fe200000e0000 */
[----:B------:R-:W-:Y:S01]  /*146b0*/  IMAD.MOV.U32 R7, RZ, RZ, -0x3ffffff0 ;  /* 0xc0000010ff077424 */ /* 0x000fe200078e00ff */
[----:B------:R-:W-:Y:S01]  /*146c0*/  R2UR UR6, R8 ;  /* 0x00000000080672ca */ /* 0x000fe200000e0000 */
[----:B------:R-:W-:Y:S01]  /*146d0*/  VIADD R8, R2, 0x80 ;  /* 0x0000008002087836 */ /* 0x000fe20000000000 */
[----:B------:R-:W-:Y:S01]  /*146e0*/  R2UR UR7, R9 ;  /* 0x00000000090772ca */ /* 0x000fe200000e0000 */
[----:B------:R-:W-:Y:S01]  /*146f0*/  IMAD.MOV.U32 R9, RZ, RZ, -0x7fffffe0 ;  /* 0x80000020ff097424 */ /* 0x000fe200078e00ff */
[----:B------:R-:W-:Y:S01]  /*14700*/  ISETP.NE.AND P2, PT, R154, 0x2, PT ;  /* 0x000000029a00780c */ /* 0x000fe20003f45270 */
[----:B------:R-:W-:-:S02]  /*14710*/  WARPGROUP.DEPBAR.LE gsb0, 0x0 ;  /* 0x00008000000079c5 */ /* 0x000fc40000010000 */
[----:B------:R-:W-:-:S08]  /*14720*/  WARPGROUP.ARRIVE ;  /* 0x00000000000079c5 */ /* 0x000fd00000000000 */
        /* <DEDUP_REMOVED lines=9> */
[----:B------:R-:W-:Y:S02]  /*147c0*/  WARPGROUP.DEPBAR.LE gsb0, 0x0 ;  /* 0x00008000000079c5 */ /* 0x000fe40000010000 */
[----:B------:R-:W-:-:S09]  /*147d0*/  WARPGROUP.ARRIVE ;  /* 0x00000000000079c5 */ /* 0x000fd20000000000 */
        /* <DEDUP_REMOVED lines=41> */
[----:B------:R-:W-:Y:S02]  /*14a70*/  IMAD.MOV.U32 R9, RZ, RZ, -0x7fffffe0 ;  /* 0x80000020ff097424 */ /* 0x000fe400078e00ff */
[----:B------:R-:W-:-:S02]  /*14a80*/  VIADD R4, R4, 0xc00 ;  /* 0x00000c0004047836 */ /* 0x000fc40000000000 */
[----:B------:R-:W-:Y:S01]  /*14a90*/  VIADD R2, R2, 0x200 ;  /* 0x0000020002027836 */ /* 0x000fe20000000000 */
[----:B------:R-:W-:Y:S02]  /*14aa0*/  WARPGROUP.DEPBAR.LE gsb0, 0x0 ;  /* 0x00008000000079c5 */ /* 0x000fe40000010000 */
[----:B------:R-:W-:-:S06]  /*14ab0*/  WARPGROUP.ARRIVE ;  /* 0x00000000000079c5 */ /* 0x000fcc0000000000 */
[----:B------:R-:W-:Y:S01]  /*14ac0*/  HGMMA.64x96x16.F32.BF16 R24, gdesc[UR4].tnspB, R24, gsb0 ;  /* 0x41600000041879f0 */ /* 0x000fe20008001818 */
[----:B------:R-:W-:Y:S02]  /*14ad0*/  R2UR UR4, R6 ;  /* 0x00000000060472ca */ /* 0x000fe400000e0000 */
[----:B------:R-:W-:Y:S02]  /*14ae0*/  R2UR UR5, R7 ;  /* 0x00000000070572ca */ /* 0x000fe400000e0000 */
[----:B------:R-:W-:Y:S02]  /*14af0*/  R2UR UR6, R8 ;  /* 0x00000000080672ca */ /* 0x000fe400000e0000 */
[----:B------:R-:W-:Y:S01]  /*14b00*/  R2UR UR7, R9 ;  /* 0x00000000090772ca */ /* 0x000fe200000e0000 */
[----:B------:R-:W-:Y:S02]  /*14b10*/  WARPGROUP.DEPBAR.LE gsb0, 0x0 ;  /* 0x00008000000079c5 */ /* 0x000fe40000010000 */
[----:B------:R-:W-:-:S10]  /*14b20*/  WARPGROUP.ARRIVE ;  /* 0x00000000000079c5 */ /* 0x000fd40000000000 */
[----:B------:R-:W-:Y:S01]  /*14b30*/  HGMMA.64x96x16.F32.BF16 R24, gdesc[UR4].tnspB, R24, gsb0 ;  /* 0x41600000041879f0 */ /* 0x000fe20008001818 */
[----:B------:R-:W-:Y:S02]  /*14b40*/  R2UR UR4, R4 ;  /* 0x00000000040472ca */ /* 0x000fe400000e0000 */
[----:B------:R-:W-:Y:S02]  /*14b50*/  R2UR UR5, R5 ;  /* 0x00000000050572ca */ /* 0x000fe400000e0000 */
[----:B------:R-:W-:Y:S02]  /*14b60*/  R2UR UR6, R2 ;  /* 0x00000000020672ca */ /* 0x000fe400000e0000 */
[----:B------:R-:W-:Y:S01]  /*14b70*/  R2UR UR7, R3 ;  /* 0x00000000030772ca */ /* 0x000fe200000e0000 */
[----:B---3--:R-:W0:Y:S04]  /*14b80*/  SHFL.BFLY PT, R2, R11, 0x2, 0x1f ;  /* 0x0c401f000b027f89 */ /* 0x008e2800000e0000 */
[----:B--2---:R-:W2:Y:S01]  /*14b90*/  SHFL.BFLY PT, R3, R10, 0x2, 0x1f ;  /* 0x0c401f000a037f89 */ /* 0x004ea200000e0000 */
[----:B0-----:R-:W-:Y:S01]  /*14ba0*/  FADD.FTZ R2, R2, R11 ;  /* 0x0000000b02027221 */ /* 0x001fe20000010000 */
[----:B--2---:R-:W-:Y:S01]  /*14bb0*/  FADD.FTZ R4, R3, R10 ;  /* 0x0000000a03047221 */ /* 0x004fe20000010000 */
[----:B------:R-:W-:-:S03]  /*14bc0*/  IMAD.MOV.U32 R10, RZ, RZ, RZ ;  /* 0x000000ffff0a7224 */ /* 0x000fc600078e00ff */
[----:B------:R-:W0:Y:S04]  /*14bd0*/  SHFL.BFLY PT, R3, R2, 0x1, 0x1f ;  /* 0x0c201f0002037f89 */ /* 0x000e2800000e0000 */
[----:B------:R-:W2:Y:S01]  /*14be0*/  SHFL.BFLY PT, R5, R4, 0x1, 0x1f ;  /* 0x0c201f0004057f89 */ /* 0x000ea200000e0000 */
[----:B0-----:R-:W-:Y:S01]  /*14bf0*/  FADD.FTZ R8, R2, R3 ;  /* 0x0000000302087221 */ /* 0x001fe20000010000 */
[----:B------:R-:W-:Y:S01]  /*14c00*/  SEL R2, RZ, 0x1, P2 ;  /* 0x00000001ff027807 */ /* 0x000fe20001000000 */
[----:B--2---:R-:W-:-:S03]  /*14c10*/  FADD.FTZ R11, R4, R5 ;  /* 0x00000005040b7221 */ /* 0x004fc60000010000 */
[----:B------:R-:W-:Y:S01]  /*14c20*/  FSETP.NE.FTZ.AND P0, PT, R8, RZ, PT ;  /* 0x000000ff0800720b */ /* 0x000fe20003f15000 */
[----:B-----5:R-:W-:Y:S01]  /*14c30*/  VIADD R13, R13, 0x1 ;  /* 0x000000010d0d7836 */ /* 0x020fe20000000000 */
[----:B----4-:R-:W-:Y:S02]  /*14c40*/  LOP3.LUT R12, R12, R2, RZ, 0x3c, !PT ;  /* 0x000000020c0c7212 */ /* 0x010fe400078e3cff */
[----:B------:R-:W-:-:S09]  /*14c50*/  FSETP.NE.FTZ.AND P3, PT, R11, RZ, PT ;  /* 0x000000ff0b00720b */ /* 0x000fd20003f75000 */
[----:B------:R-:W0:Y:S08]  /*14c60*/  @P0 MUFU.LG2 R6, R8 ;  /* 0x0000000800060308 */ /* 0x000e300000000c00 */
[----:B------:R-:W2:Y:S01]  /*14c70*/  @P3 MUFU.LG2 R7, R11 ;  /* 0x0000000b00073308 */ /* 0x000ea20000000c00 */
[----:B------:R-:W-:Y:S02]  /*14c80*/  WARPGROUP.DEPBAR.LE gsb0, 0x0 ;  /* 0x00008000000079c5 */ /* 0x000fe40000010000 */
[----:B------:R-:W-:-:S05]  /*14c90*/  WARPGROUP.ARRIVE ;  /* 0x00000000000079c5 */ /* 0x000fca0000000000 */
[----:B------:R-:W3:Y:S01]  /*14ca0*/  @P0 MUFU.RCP R10, R8 ;  /* 0x00000008000a0308 */ /* 0x000ee20000001000 */
[----:B------:R-:W-:Y:S01]  /*14cb0*/  HGMMA.64x96x16.F32.BF16 R24, gdesc[UR4].tnspB, R24, gsb0 ;  /* 0x41600000041879f0 */ /* 0x000fe20008001818 */
[----:B------:R-:W-:Y:S01]  /*14cc0*/  IMAD.MOV.U32 R3, RZ, RZ, RZ ;  /* 0x000000ffff037224 */ /* 0x000fe200078e00ff */
[----:B------:R4:W-:Y:S04]  /*14cd0*/  STL [R1+0x60], R12 ;  /* 0x0000600c01007387 */ /* 0x0009e80000100800 */
[----:B------:R1:W-:Y:S01]  /*14ce0*/  STL [R1+0xa4], R13 ;  /* 0x0000a40d01007387 */ /* 0x0003e20000100800 */
[----:B------:R-:W5:Y:S01]  /*14cf0*/  @P3 MUFU.RCP R3, R11 ;  /* 0x0000000b00033308 */ /* 0x000f620000001000 */
[----:B------:R-:W-:Y:S01]  /*14d00*/  @P0 FMUL.FTZ R5, R15, 0.69314718246459960938 ;  /* 0x3f3172180f050820 */ /* 0x000fe20000410000 */
[----:B0-----:R-:W-:Y:S01]  /*14d10*/  @P0 FMUL.FTZ R6, R6, 0.69314718246459960938 ;  /* 0x3f31721806060820 */ /* 0x001fe20000410000 */
[----:B--2---:R-:W-:Y:S01]  /*14d20*/  @P3 FMUL.FTZ R7, R7, 0.69314718246459960938 ;  /* 0x3f31721807073820 */ /* 0x004fe20000410000 */
[----:B----4-:R-:W-:Y:S01]  /*14d30*/  @P3 FMUL.FTZ R12, R15, 0.69314718246459960938 ;  /* 0x3f3172180f0c3820 */ /* 0x010fe20000410000 */
[----:B------:R-:W-:-:S02]  /*14d40*/  @!P1 VIADD R4, R0, 0x31c60 ;  /* 0x00031c6000049836 */ /* 0x000fc40000000000 */
[----:B------:R-:W-:Y:S02]  /*14d50*/  IMAD.MOV.U32 R2, RZ, RZ, -0x800000 ;  /* 0xff800000ff027424 */ /* 0x000fe400078e00ff */
[----:B------:R-:W-:Y:S01]  /*14d60*/  @P0 FFMA.FTZ R2, R5, R14, R6 ;  /* 0x0000000e05020223 */ /* 0x000fe20000010006 */
[----:B------:R-:W-:Y:S02]  /*14d70*/  IMAD.MOV.U32 R0, RZ, RZ, -0x800000 ;  /* 0xff800000ff007424 */ /* 0x000fe400078e00ff */
[----:B------:R-:W-:Y:S01]  /*14d80*/  @P3 FFMA.FTZ R0, R12, R72, R7 ;  /* 0x000000480c003223 */ /* 0x000fe20000010007 */
[----:B------:R-:W-:Y:S02]  /*14d90*/  @!P1 PRMT R4, RZ, 0x654, R4 ;  /* 0x00000654ff049816 */ /* 0x000fe40000000004 */
[----:B------:R-:W-:Y:S02]  /*14da0*/  PLOP3.LUT P0, PT, PT, PT, PT, 0x8, 0x0 ;  /* 0x000000000000781c */ /* 0x000fe40003f0e170 */
[----:B------:R-:W-:Y:S01]  /*14db0*/  SEL R154, R154, RZ, P2 ;  /* 0x000000ff9a9a7207 */ /* 0x000fe20001000000 */
[----:B------:R-:W-:-:S02]  /*14dc0*/  WARPGROUP.DEPBAR.LE gsb0, 0x0 ;  /* 0x00008000000079c5 */ /* 0x000fc40000010000 */
[-C--:B---3--:R-:W-:Y:S01]  /*14dd0*/  FMUL.FTZ R6, R28, R10.reuse ;  /* 0x0000000a1c067220 */ /* 0x088fe20000410000 */
        /* <DEDUP_REMOVED lines=23> */
[-C--:B-----5:R-:W-:Y:S01]  /*14f50*/  FMUL.FTZ R68, R26, R3.reuse ;  /* 0x000000031a447220 */ /* 0x0a0fe20000410000 */
[-C--:B------:R-:W-:Y:S01]  /*14f60*/  FMUL.FTZ R69, R27, R3.reuse ;  /* 0x000000031b457220 */ /* 0x080fe20000410000 */
[----:B0-----:R-:W-:Y:S01]  /*14f70*/  FMUL.FTZ R4, R24, R10 ;  /* 0x0000000a18047220 */ /* 0x001fe20000410000 */
[-C--:B------:R-:W-:Y:S01]  /*14f80*/  FMUL.FTZ R30, R30, R3.reuse ;  /* 0x000000031e1e7220 */ /* 0x080fe20000410000 */
[-C--:B------:R-:W-:Y:S01]  /*14f90*/  FMUL.FTZ R31, R31, R3.reuse ;  /* 0x000000031f1f7220 */ /* 0x080fe20000410000 */
        /* <DEDUP_REMOVED lines=20> */
.L_x_480:
[----:B------:R-:W-:Y:S05]  /*150e0*/  WARPSYNC.ALL ;  /* 0x0000000000007948 */ /* 0x000fea0003800000 */
[----:B------:R-:W0:Y:S08]  /*150f0*/  S2UR UR5, SR_CgaCtaId ;  /* 0x00000000000579c3 */ /* 0x000e300000008800 */
[----:B------:R-:W-:Y:S06]  /*15100*/  BAR.SYNC.DEFER_BLOCKING 0x5, 0x200 ;  /* 0x0148000000007b1d */ /* 0x000fec0000010000 */
[----:B------:R-:W-:Y:S01]  /*15110*/  UMOV UR4, 0x400 ;  /* 0x0000040000047882 */ /* 0x000fe20000000000 */
[----:B------:R-:W-:Y:S01]  /*15120*/  BSSY B0, `(.L_x_537) ;  /* 0x00002bb000007945 */ /* 0x000fe20003800000 */
[----:B0-----:R-:W-:-:S06]  /*15130*/  ULEA UR4, UR5, UR4, 0x18 ;  /* 0x0000000405047291 */ /* 0x001fcc000f8ec03f */
[----:B------:R-:W-:-:S05]  /*15140*/  IMAD.U32 R16, RZ, RZ, UR4 ;  /* 0x00000004ff107e24 */ /* 0x000fca000f8e00ff */
[----:B------:R0:W2:Y:S01]  /*15150*/  LDS.128 R108, [R16+0x31cd0] ;  /* 0x031cd000106c7984 */ /* 0x0000a20000000c00 */
[----:B------:R-:W-:Y:S06]  /*15160*/  BAR.ARV 0x4, 0x200 ;  /* 0x0108000000007b1d */ /* 0x000fec0000002000 */
[----:B------:R-:W-:Y:S05]  /*15170*/  @P0 BRA `(.L_x_538) ;  /* 0x0000001c00f00947 */ /* 0x000fea0003800000 */
[----:B------:R-:W3:Y:S01]  /*15180*/  LDL R12, [R1+0xe8] ;  /* 0x0000e800010c7983 */ /* 0x000ee20000100800 */
[----:B------:R-:W-:-:S03]  /*15190*/  ULDC UR4, c[0x0][0xad4] ;  /* 0x0002b50000047ab9 */ /* 0x000fc60000000800 */
[----:B------:R-:W4:Y:S04]  /*151a0*/  LDL.LU R74, [R1+0x94] ;  /* 0x00009400014a7983 */ /* 0x000f280000300800 */
[----:B------:R-:W2:Y:S04]  /*151b0*/  LDL.LU R80, [R1+0x9c] ;  /* 0x00009c0001507983 */ /* 0x000ea80000300800 */
[----:B------:R-:W2:Y:S01]  /*151c0*/  LDL.LU R79, [R1+0xa0] ;  /* 0x0000a000014f7983 */ /* 0x000ea20000300800 */
[----:B------:R-:W1:Y:S01]  /*151d0*/  S2R R3, SR_SWINHI ;  /* 0x0000000000037919 */ /* 0x000e620000002f00 */
[----:B------:R-:W-:-:S02]  /*151e0*/  MOV R10, R16 ;  /* 0x00000010000a7202 */ /* 0x000fc40000000f00 */
[----:B-1----:R-:W-:-:S03]  /*151f0*/  MOV R11, R3 ;  /* 0x00000003000b7202 */ /* 0x002fc60000000f00 */
[----:B---3--:R-:W-:-:S03]  /*15200*/  IMAD.WIDE R12, R12, 0x2, R10 ;  /* 0x000000020c0c7825 */ /* 0x008fc600078e020a */
[C---:B------:R-:W-:Y:S02]  /*15210*/  IADD3 R75, P0, R12.reuse, 0x6020, RZ ;  /* 0x000060200c4b7810 */ /* 0x040fe40007f1e0ff */
[----:B------:R-:W-:-:S03]  /*15220*/  LOP3.LUT R3, R12, 0x180, RZ, 0xc0, !PT ;  /* 0x000001800c037812 */ /* 0x000fc600078ec0ff */
[----:B------:R-:W-:Y:S01]  /*15230*/  IMAD.X R23, RZ, RZ, R13, P0 ;  /* 0x000000ffff177224 */ /* 0x000fe200000e060d */
[----:B----4-:R-:W-:Y:S02]  /*15240*/  ISETP.NE.AND P0, PT, R74, RZ, PT ;  /* 0x000000ff4a00720c */ /* 0x010fe40003f05270 */
[----:B------:R-:W-:Y:S02]  /*15250*/  IADD3 R20, P4, R12, 0x20, RZ ;  /* 0x000000200c147810 */ /* 0x000fe40007f9e0ff */
[----:B------:R-:W-:Y:S01]  /*15260*/  SEL R78, R74, UR4, P0 ;  /* 0x000000044a4e7c07 */ /* 0x000fe20008000000 */
[----:B------:R-:W-:Y:S05]  /*15270*/  WARPSYNC.ALL ;  /* 0x0000000000007948 */ /* 0x000fea0003800000 */
[----:B------:R-:W-:-:S02]  /*15280*/  SHF.R.U64 R3, R3, 0x3, RZ ;  /* 0x0000000303037819 */ /* 0x000fc400000012ff */
[----:B------:R-:W-:Y:S01]  /*15290*/  LOP3.LUT R14, R20, 0x180, RZ, 0xc0, !PT ;  /* 0x00000180140e7812 */ /* 0x000fe200078ec0ff */
[----:B------:R-:W-:Y:S01]  /*152a0*/  BAR.SYNC.DEFER_BLOCKING 0x1, 0x180 ;  /* 0x0046000000007b1d */ /* 0x000fe20000010000 */
[C---:B------:R-:W-:Y:S02]  /*152b0*/  IADD3 R22, P3, R12.reuse, 0x3000, RZ ;  /* 0x000030000c167810 */ /* 0x040fe40007f7e0ff */
[C---:B------:R-:W-:Y:S02]  /*152c0*/  IADD3 R15, P2, R12.reuse, 0x3020, RZ ;  /* 0x000030200c0f7810 */ /* 0x040fe40007f5e0ff */
[----:B------:R-:W-:Y:S02]  /*152d0*/  IADD3 R35, P1, R12, 0x6000, RZ ;  /* 0x000060000c237810 */ /* 0x000fe40007f3e0ff */
[----:B------:R-:W-:Y:S01]  /*152e0*/  LOP3.LUT R34, R75, 0x180, RZ, 0xc0, !PT ;  /* 0x000001804b227812 */ /* 0x000fe200078ec0ff */
[----:B------:R-:W-:Y:S01]  /*152f0*/  IMAD.X R25, RZ, RZ, R13, P4 ;  /* 0x000000ffff197224 */ /* 0x000fe200020e060d */
[----:B------:R-:W-:Y:S01]  /*15300*/  LOP3.LUT R12, R3, R12, RZ, 0x3c, !PT ;  /* 0x0000000c030c7212 */ /* 0x000fe200078e3cff */
[----:B------:R-:W-:Y:S01]  /*15310*/  ULDC.64 UR6, c[0x0][0xc08] ;  /* 0x0003020000067ab9 */ /* 0x000fe20000000a00 */
[----:B------:R-:W-:Y:S01]  /*15320*/  SHF.R.U64 R3, R14, 0x3, RZ ;  /* 0x000000030e037819 */ /* 0x000fe200000012ff */
[----:B------:R-:W-:Y:S01]  /*15330*/  ULDC.64 UR4, c[0x0][0xc00] ;  /* 0x0003000000047ab9 */ /* 0x000fe20000000a00 */
[----:B------:R-:W-:-:S02]  /*15340*/  LOP3.LUT R14, R15, 0x180, RZ, 0xc0, !PT ;  /* 0x000001800f0e7812 */ /* 0x000fc400078ec0ff */
[----:B------:R-:W-:Y:S02]  /*15350*/  LOP3.LUT R24, R3, R20, RZ, 0x3c, !PT ;  /* 0x0000001403187212 */ /* 0x000fe400078e3cff */
[----:B------:R-:W-:Y:S02]  /*15360*/  LOP3.LUT R3, R22, 0x180, RZ, 0xc0, !PT ;  /* 0x0000018016037812 */ /* 0x000fe400078ec0ff */
[----:B------:R-:W-:Y:S02]  /*15370*/  LOP3.LUT R20, R35, 0x180, RZ, 0xc0, !PT ;  /* 0x0000018023147812 */ /* 0x000fe400078ec0ff */
[----:B------:R-:W-:Y:S02]  /*15380*/  SHF.R.U64 R3, R3, 0x3, RZ ;  /* 0x0000000303037819 */ /* 0x000fe400000012ff */
[----:B------:R-:W-:Y:S02]  /*15390*/  SHF.R.U64 R20, R20, 0x3, RZ ;  /* 0x0000000314147819 */ /* 0x000fe400000012ff */
[----:B------:R-:W-:Y:S01]  /*153a0*/  SHF.R.U64 R14, R14, 0x3, RZ ;  /* 0x000000030e0e7819 */ /* 0x000fe200000012ff */
[--C-:B------:R-:W-:Y:S01]  /*153b0*/  IMAD.X R27, RZ, RZ, R13.reuse, P3 ;  /* 0x000000ffff1b7224 */ /* 0x100fe200018e060d */
[----:B------:R-:W-:Y:S01]  /*153c0*/  LOP3.LUT R26, R3, R22, RZ, 0x3c, !PT ;  /* 0x00000016031a7212 */ /* 0x000fe200078e3cff */
[--C-:B------:R-:W-:Y:S01]  /*153d0*/  IMAD.X R33, RZ, RZ, R13.reuse, P2 ;  /* 0x000000ffff217224 */ /* 0x100fe200010e060d */
[----:B------:R-:W-:Y:S01]  /*153e0*/  LOP3.LUT R20, R20, R35, RZ, 0x3c, !PT ;  /* 0x0000002314147212 */ /* 0x000fe200078e3cff */
[----:B------:R-:W-:Y:S01]  /*153f0*/  IMAD.X R21, RZ, RZ, R13, P1 ;  /* 0x000000ffff157224 */ /* 0x000fe200008e060d */
[----:B------:R-:W-:-:S02]  /*15400*/  SHF.R.U64 R34, R34, 0x3, RZ ;  /* 0x0000000322227819 */ /* 0x000fc400000012ff */
[----:B------:R-:W-:Y:S02]  /*15410*/  LOP3.LUT R32, R14, R15, RZ, 0x3c, !PT ;  /* 0x0000000f0e207212 */ /* 0x000fe400078e3cff */
[----:B------:R-:W-:Y:S02]  /*15420*/  MOV R35, R12 ;  /* 0x0000000c00237202 */ /* 0x000fe40000000f00 */
[----:B------:R-:W-:Y:S02]  /*15430*/  F2FP.BF16.F32.PACK_AB R12, R5, R4 ;  /* 0x00000004050c723e */ /* 0x000fe400000010ff */
[----:B------:R-:W-:Y:S02]  /*15440*/  F2FP.BF16.F32.PACK_AB R13, R69, R68 ;  /* 0x00000044450d723e */ /* 0x000fe400000010ff */
[----:B------:R-:W-:Y:S02]  /*15450*/  F2FP.BF16.F32.PACK_AB R14, R7, R6 ;  /* 0x00000006070e723e */ /* 0x000fe400000010ff */
[----:B------:R-:W-:-:S02]  /*15460*/  F2FP.BF16.F32.PACK_AB R15, R31, R30 ;  /* 0x0000001e1f0f723e */ /* 0x000fc400000010ff */
[----:B------:R-:W-:Y:S02]  /*15470*/  MOV R77, R24 ;  /* 0x00000018004d7202 */ /* 0x000fe40000000f00 */
[----:B------:R-:W-:Y:S02]  /*15480*/  MOV R3, R26 ;  /* 0x0000001a00037202 */ /* 0x000fe40000000f00 */
[----:B------:R-:W-:Y:S02]  /*15490*/  LOP3.LUT R22, R34, R75, RZ, 0x3c, !PT ;  /* 0x0000004b22167212 */ /* 0x000fe400078e3cff */
[----:B------:R-:W-:Y:S02]  /*154a0*/  F2FP.BF16.F32.PACK_AB R24, R9, R8 ;  /* 0x000000080918723e */ /* 0x000fe400000010ff */
[----:B------:R-:W-:Y:S02]  /*154b0*/  F2FP.BF16.F32.PACK_AB R25, R73, R72 ;  /* 0x000000484919723e */ /* 0x000fe400000010ff */
[----:B------:R-:W-:-:S02]  /*154c0*/  F2FP.BF16.F32.PACK_AB R26, R29, R28 ;  /* 0x0000001c1d1a723e */ /* 0x000fc400000010ff */
[----:B------:R-:W-:Y:S01]  /*154d0*/  F2FP.BF16.F32.PACK_AB R27, R39, R38 ;  /* 0x00000026271b723e */ /* 0x000fe200000010ff */
[----:B------:R1:W-:Y:S01]  /*154e0*/  STSM.16.M88.4 [R35], R12 ;  /* 0x0000000c23007844 */ /* 0x0003e20000000200 */
[----:B------:R-:W-:Y:S02]  /*154f0*/  MOV R76, R32 ;  /* 0x00000020004c7202 */ /* 0x000fe40000000f00 */
[----:B------:R-:W-:Y:S02]  /*15500*/  F2FP.BF16.F32.PACK_AB R32, R37, R36 ;  /* 0x000000242520723e */ /* 0x000fe400000010ff */
[----:B------:R-:W-:Y:S02]  /*15510*/  F2FP.BF16.F32.PACK_AB R33, R43, R42 ;  /* 0x0000002a2b21723e */ /* 0x000fe400000010ff */
[----:B------:R-:W-:Y:S01]  /*15520*/  F2FP.BF16.F32.PACK_AB R34, R41, R40 ;  /* 0x000000282922723e */ /* 0x000fe200000010ff */
[----:B------:R3:W-:Y:S01]  /*15530*/  STSM.16.M88.4 [R77], R24 ;  /* 0x000000184d007844 */ /* 0x0007e20000000200 */
[----:B------:R-:W-:-:S02]  /*15540*/  MOV R75, R20 ;  /* 0x00000014004b7202 */ /* 0x000fc40000000f00 */
[----:B------:R-:W-:Y:S02]  /*15550*/  MOV R74, R22 ;  /* 0x00000016004a7202 */ /* 0x000fe40000000f00 */
[----:B------:R-:W-:Y:S02]  /*15560*/  F2FP.BF16.F32.PACK_AB R20, R53, R52 ;  /* 0x000000343514723e */ /* 0x000fe400000010ff */
[----:B-1----:R-:W-:Y:S02]  /*15570*/  F2FP.BF16.F32.PACK_AB R35, R47, R46 ;  /* 0x0000002e2f23723e */ /* 0x002fe400000010ff */
[----:B------:R-:W-:Y:S02]  /*15580*/  F2FP.BF16.F32.PACK_AB R12, R45, R44 ;  /* 0x0000002c2d0c723e */ /* 0x000fe400000010ff */
[----:B------:R-:W-:Y:S02]  /*15590*/  F2FP.BF16.F32.PACK_AB R13, R51, R50 ;  /* 0x00000032330d723e */ /* 0x000fe400000010ff */
[----:B------:R-:W-:-:S02]  /*155a0*/  F2FP.BF16.F32.PACK_AB R14, R49, R48 ;  /* 0x00000030310e723e */ /* 0x000fc400000010ff */
[----:B------:R-:W-:Y:S02]  /*155b0*/  F2FP.BF16.F32.PACK_AB R15, R55, R54 ;  /* 0x00000036370f723e */ /* 0x000fe400000010ff */
[----:B------:R-:W-:Y:S02]  /*155c0*/  F2FP.BF16.F32.PACK_AB R21, R59, R58 ;  /* 0x0000003a3b15723e */ /* 0x000fe400000010ff */
[----:B------:R-:W-:Y:S02]  /*155d0*/  F2FP.BF16.F32.PACK_AB R22, R57, R56 ;  /* 0x000000383916723e */ /* 0x000fe400000010ff */
[----:B------:R-:W-:Y:S02]  /*155e0*/  F2FP.BF16.F32.PACK_AB R23, R63, R62 ;  /* 0x0000003e3f17723e */ /* 0x000fe400000010ff */
[----:B---3--:R-:W-:Y:S02]  /*155f0*/  F2FP.BF16.F32.PACK_AB R24, R61, R60 ;  /* 0x0000003c3d18723e */ /* 0x008fe400000010ff */
[----:B------:R-:W-:-:S02]  /*15600*/  F2FP.BF16.F32.PACK_AB R25, R67, R66 ;  /* 0x000000424319723e */ /* 0x000fc400000010ff */
[----:B------:R-:W-:Y:S02]  /*15610*/  F2FP.BF16.F32.PACK_AB R26, R65, R64 ;  /* 0x00000040411a723e */ /* 0x000fe400000010ff */
[----:B------:R-:W-:Y:S01]  /*15620*/  F2FP.BF16.F32.PACK_AB R27, R71, R70 ;  /* 0x00000046471b723e */ /* 0x000fe200000010ff */
[----:B------:R2:W-:Y:S01]  /*15630*/  STSM.16.M88.4 [R3], R32 ;  /* 0x0000002003007844 */ /* 0x0005e20000000200 */
[----:B------:R-:W-:-:S03]  /*15640*/  ISETP.NE.U32.AND P3, PT, RZ, UR6, PT ;  /* 0x00000006ff007c0c */ /* 0x000fc6000bf65070 */
[----:B------:R-:W-:Y:S01]  /*15650*/  STSM.16.M88.4 [R76], R12 ;  /* 0x0000000c4c007844 */ /* 0x000fe20000000200 */
[----:B------:R-:W-:-:S03]  /*15660*/  ISETP.NE.AND.EX P3, PT, RZ, UR7, PT, P3 ;  /* 0x00000007ff007c0c */ /* 0x000fc6000bf65330 */
[----:B------:R1:W-:Y:S04]  /*15670*/  STSM.16.M88.4 [R75], R20 ;  /* 0x000000144b007844 */ /* 0x0003e80000000200 */
[----:B------:R3:W-:Y:S01]  /*15680*/  STSM.16.M88.4 [R74], R24 ;  /* 0x000000184a007844 */ /* 0x0007e20000000200 */
[----:B------:R-:W-:Y:S01]  /*15690*/  BAR.SYNC.DEFER_BLOCKING 0x1, 0x180 ;  /* 0x0046000000007b1d */ /* 0x000fe20000010000 */
[----:B------:R-:W-:Y:S02]  /*156a0*/  ISETP.NE.U32.AND P0, PT, RZ, UR4, PT ;  /* 0x00000004ff007c0c */ /* 0x000fe4000bf05070 */
[----:B--2---:R-:W-:Y:S02]  /*156b0*/  IADD3 R32, P1, R80, UR4, RZ ;  /* 0x0000000450207c10 */ /* 0x004fe4000ff3e0ff */
[----:B------:R-:W-:-:S02]  /*156c0*/  ISETP.NE.AND.EX P0, PT, RZ, UR5, PT, P0 ;  /* 0x00000005ff007c0c */ /* 0x000fc4000bf05300 */
[C---:B------:R-:W-:Y:S02]  /*156d0*/  IADD3.X R33, R79.reuse, UR5, RZ, P1, !PT ;  /* 0x000000054f217c10 */ /* 0x040fe40008ffe4ff */
[----:B------:R-:W-:Y:S01]  /*156e0*/  @P3 IADD3 R34, P1, R80, UR6, RZ ;  /* 0x0000000650223c10 */ /* 0x000fe2000ff3e0ff */
[----:B------:R-:W-:Y:S01]  /*156f0*/  ULDC UR6, c[0x0][0xa88] ;  /* 0x0002a20000067ab9 */ /* 0x000fe20000000800 */
[----:B------:R-:W-:Y:S01]  /*15700*/  IMAD.MOV.U32 R3, RZ, RZ, RZ ;  /* 0x000000ffff037224 */ /* 0x000fe200078e00ff */
[----:B------:R-:W-:Y:S01]  /*15710*/  ISETP.GT.AND P2, PT, R78, 0x1, PT ;  /* 0x000000014e00780c */ /* 0x000fe20003f44270 */
[----:B-1----:R-:W-:Y:S01]  /*15720*/  IMAD.MOV.U32 R22, RZ, RZ, 0x9b8 ;  /* 0x000009b8ff167424 */ /* 0x002fe200078e00ff */
[----:B------:R-:W-:Y:S01]  /*15730*/  @P3 IADD3.X R35, R79, UR7, RZ, P1, !PT ;  /* 0x000000074f233c10 */ /* 0x000fe20008ffe4ff */
[----:B------:R-:W-:Y:S01]  /*15740*/  IMAD.U32 R79, RZ, RZ, UR6 ;  /* 0x00000006ff4f7e24 */ /* 0x000fe2000f8e00ff */
[----:B---3--:R-:W1:Y:S02]  /*15750*/  LDC R74, c[0x0][0xbe8] ;  /* 0x0002fa00ff4a7b82 */ /* 0x008e640000000800 */
[----:B------:R2:W5:Y:S04]  /*15760*/  @P0 LDG.E R3, desc[UR60][R32.64] ;  /* 0x0000003c20030981 */ /* 0x000568000c1e1900 */
[----:B------:R2:W5:Y:S01]  /*15770*/  @P3 LDG.E R79, desc[UR60][R34.64] ;  /* 0x0000003c224f3981 */ /* 0x000562000c1e1900 */
[----:B------:R-:W-:-:S04]  /*15780*/  SEL R22, R22, 0x978, P2 ;  /* 0x0000097816167807 */ /* 0x000fc80001000000 */
[----:B------:R2:W3:Y:S08]  /*15790*/  LDC.64 R12, c[0x0][R22+0x220] ;  /* 0x00008800160c7b82 */ /* 0x0004f00000000a00 */
[----:B------:R2:W4:Y:S08]  /*157a0*/  LDC.64 R14, c[0x0][R22+0x218] ;  /* 0x00008600160e7b82 */ /* 0x0005300000000a00 */
[----:B------:R2:W0:Y:S01]  /*157b0*/  LDC.64 R20, c[0x0][R22+0x228] ;  /* 0x00008a0016147b82 */ /* 0x0004220000000a00 */
[----:B-1----:R-:W-:Y:S01]  /*157c0*/  ISETP.NE.AND P1, PT, R74, 0x1, PT ;  /* 0x000000014a00780c */ /* 0x002fe20003f25270 */
[----:B--2---:R-:W-:-:S12]  /*157d0*/  @P3 BRA `(.L_x_539) ;  /* 0x0000000000103947 */ /* 0x004fd80003800000 */
[----:B------:R-:W-:Y:S05]  /*157e0*/  @!P0 BRA `(.L_x_539) ;  /* 0x00000000000c8947 */ /* 0x000fea0003800000 */
[----:B------:R-:W2:Y:S04]  /*157f0*/  LDG.E R24, desc[UR60][R32.64] ;  /* 0x0000003c20187981 */ /* 0x000ea8000c1e1900 */
[----:B-----5:R-:W2:Y:S02]  /*15800*/  LDG.E R79, desc[UR60][R32.64+0x4] ;  /* 0x0000043c204f7981 */ /* 0x020ea4000c1e1900 */
[----:B--2---:R-:W-:-:S07]  /*15810*/  IMAD.IADD R79, R79, 0x1, -R24 ;  /* 0x000000014f4f7824 */ /* 0x004fce00078e0a18 */
.L_x_539:
[----:B------:R-:W2:Y:S01]  /*15820*/  LDL.LU R24, [R1+0x98] ;  /* 0x0000980001187983 */ /* 0x000ea20000300800 */
[----:B------:R-:W1:Y:S03]  /*15830*/  LDC.64 R22, c[0x0][R22+0x210] ;  /* 0x0000840016167b82 */ /* 0x000e660000000a00 */
[----:B------:R-:W3:Y:S04]  /*15840*/  LDL.LU R27, [R1+0xc4] ;  /* 0x0000c400011b7983 */ /* 0x000ee80000300800 */
[----:B------:R-:W4:Y:S01]  /*15850*/  LDL R80, [R1+0x90] ;  /* 0x0000900001507983 */ /* 0x000f220000100800 */
[----:B------:R-:W-:Y:S01]  /*15860*/  ISETP.NE.U32.AND P0, PT, RZ, UR4, PT ;  /* 0x00000004ff007c0c */ /* 0x000fe2000bf05070 */
[----:B------:R-:W0:Y:S02]  /*15870*/  @P1 LDC R26, c[0x0][0xbec] ;  /* 0x0002fb00ff1a1b82 */ /* 0x000e240000000800 */
[----:B------:R-:W4:Y:S04]  /*15880*/  LDL R32, [R1+0xe4] ;  /* 0x0000e40001207983 */ /* 0x000f280000100800 */
[----:B------:R-:W4:Y:S02]  /*15890*/  LDL R82, [R1+0xa8] ;  /* 0x0000a80001527983 */ /* 0x000f240000100800 */
[----:B------:R-:W1:Y:S02]  /*158a0*/  @P1 LDC R81, c[0x0][0xbf0] ;  /* 0x0002fc00ff511b82 */ /* 0x000e640000000800 */
[----:B------:R-:W4:Y:S04]  /*158b0*/  LDL R78, [R1+0xb0] ;  /* 0x0000b000014e7983 */ /* 0x000f280000100800 */
[----:B------:R-:W4:Y:S04]  /*158c0*/  LDL R76, [R1+0xe0] ;  /* 0x0000e000014c7983 */ /* 0x000f280000100800 */
[----:B------:R-:W4:Y:S01]  /*158d0*/  LDL R34, [R1+0xcc] ;  /* 0x0000cc0001227983 */ /* 0x000f220000100800 */
[----:B------:R-:W-:-:S04]  /*158e0*/  ISETP.NE.AND.EX P0, PT, RZ, UR5, PT, P0 ;  /* 0x00000005ff007c0c */ /* 0x000fc8000bf05300 */
[----:B--2---:R-:W-:Y:S02]  /*158f0*/  SEL R75, R24, RZ, !P0 ;  /* 0x000000ff184b7207 */ /* 0x004fe40004000000 */
[----:B------:R-:W2:Y:S01]  /*15900*/  LDC.64 R24, c[0x0][0xba8] ;  /* 0x0002ea00ff187b82 */ /* 0x000ea20000000a00 */
[----:B---3--:R-:W-:Y:S02]  /*15910*/  SEL R27, R27, RZ, !P0 ;  /* 0x000000ff1b1b7207 */ /* 0x008fe40004000000 */
[----:B------:R-:W-:Y:S02]  /*15920*/  IMAD R13, R13, R75, RZ ;  /* 0x0000004b0d0d7224 */ /* 0x000fe400078e02ff */
[-C--:B----4-:R-:W-:Y:S02]  /*15930*/  IMAD R35, R15, R80.reuse, RZ ;  /* 0x000000500f237224 */ /* 0x090fe400078e02ff */
[----:B------:R-:W-:Y:S02]  /*15940*/  IMAD R77, R12, R27, R13 ;  /* 0x0000001b0c4d7224 */ /* 0x000fe400078e020d */
[----:B------:R-:W-:-:S04]  /*15950*/  IMAD.WIDE.U32 R14, R14, R80, RZ ;  /* 0x000000500e0e7225 */ /* 0x000fc800078e00ff */
[----:B------:R-:W-:-:S04]  /*15960*/  IMAD.WIDE.U32 R12, R12, R75, RZ ;  /* 0x0000004b0c0c7225 */ /* 0x000fc800078e00ff */
[----:B------:R-:W-:Y:S01]  /*15970*/  IMAD R27, R82, 0xc0, R32 ;  /* 0x000000c0521b7824 */ /* 0x000fe200078e0220 */
[----:B-----5:R-:W-:Y:S01]  /*15980*/  IADD3 R14, P0, P3, R12, R14, R3 ;  /* 0x0000000e0c0e7210 */ /* 0x020fe20007b1e003 */
[----:B------:R-:W-:Y:S02]  /*15990*/  IMAD.IADD R32, R15, 0x1, R35 ;  /* 0x000000010f207824 */ /* 0x000fe400078e0223 */
[----:B0-----:R-:W-:Y:S01]  /*159a0*/  @P1 IMAD.HI.U32 R12, R27, R26, RZ ;  /* 0x0000001a1b0c1227 */ /* 0x001fe200078e00ff */
[----:B------:R-:W-:Y:S01]  /*159b0*/  SEL R33, R78, RZ, P2 ;  /* 0x000000ff4e217207 */ /* 0x000fe20001000000 */
[----:B--2---:R-:W0:Y:S02]  /*159c0*/  @!P2 LDC R24, c[0x0][0xb50] ;  /* 0x0002d400ff18ab82 */ /* 0x004e240000000800 */
[----:B------:R-:W-:Y:S02]  /*159d0*/  IMAD.IADD R15, R13, 0x1, R77 ;  /* 0x000000010d0f7824 */ /* 0x000fe400078e024d */
[----:B------:R-:W-:Y:S01]  /*159e0*/  IMAD.MOV.U32 R13, RZ, RZ, R27 ;  /* 0x000000ffff0d7224 */ /* 0x000fe200078e001b */
[----:B-1----:R-:W-:Y:S01]  /*159f0*/  @P1 SHF.R.U32.HI R13, RZ, R81, R12 ;  /* 0x00000051ff0d1219 */ /* 0x002fe2000001160c */
[-C--:B------:R-:W-:Y:S01]  /*15a00*/  IMAD R35, R21, R33.reuse, RZ ;  /* 0x0000002115237224 */ /* 0x080fe200078e02ff */
[----:B------:R-:W-:Y:S01]  /*15a10*/  SHF.R.S32.HI R77, RZ, 0x1f, R3 ;  /* 0x0000001fff4d7819 */ /* 0x000fe20000011403 */
[----:B------:R-:W-:Y:S01]  /*15a20*/  IMAD.WIDE.U32 R20, R20, R33, RZ ;  /* 0x0000002114147225 */ /* 0x000fe200078e00ff */
[----:B------:R-:W1:Y:S03]  /*15a30*/  @!P2 LDC R25, c[0x0][0xb54] ;  /* 0x0002d500ff19ab82 */ /* 0x000e660000000800 */
[----:B------:R-:W-:Y:S01]  /*15a40*/  IMAD.MOV R26, RZ, RZ, -R13 ;  /* 0x000000ffff1a7224 */ /* 0x000fe200078e0a0d */
[----:B------:R-:W-:Y:S01]  /*15a50*/  IADD3.X R15, R15, R32, R77, P0, P3 ;  /* 0x000000200f0f7210 */ /* 0x000fe200007e644d */
[----:B------:R-:W-:Y:S01]  /*15a60*/  IMAD.IADD R35, R21, 0x1, R35 ;  /* 0x0000000115237824 */ /* 0x000fe200078e0223 */
[----:B------:R-:W-:-:S02]  /*15a70*/  IADD3 R20, P0, P3, R13, R14, R20 ;  /* 0x0000000e0d147210 */ /* 0x000fc40007b1e014 */
[----:B------:R-:W-:Y:S01]  /*15a80*/  SHF.R.S32.HI R12, RZ, 0x1f, R13 ;  /* 0x0000001fff0c7819 */ /* 0x000fe2000001140d */
[----:B------:R-:W-:-:S03]  /*15a90*/  IMAD R13, R74, R26, R27 ;  /* 0x0000001a4a0d7224 */ /* 0x000fc600078e021b */
[----:B------:R-:W-:Y:S01]  /*15aa0*/  IADD3.X R21, R12, R15, R35, P0, P3 ;  /* 0x0000000f0c157210 */ /* 0x000fe200007e6423 */
[-C--:B------:R-:W-:Y:S01]  /*15ab0*/  IMAD R12, R23, R13.reuse, RZ ;  /* 0x0000000d170c7224 */ /* 0x080fe200078e02ff */
[----:B------:R-:W-:Y:S01]  /*15ac0*/  SHF.R.S32.HI R15, RZ, 0x1f, R13 ;  /* 0x0000001fff0f7819 */ /* 0x000fe2000001140d */
[----:B------:R-:W-:-:S04]  /*15ad0*/  IMAD.WIDE.U32 R20, R22, R13, R20 ;  /* 0x0000000d16147225 */ /* 0x000fc800078e0014 */
[----:B------:R-:W-:Y:S01]  /*15ae0*/  IMAD R15, R22, R15, R12 ;  /* 0x0000000f160f7224 */ /* 0x000fe200078e020c */
[----:B0-----:R-:W-:-:S03]  /*15af0*/  LEA R24, P0, R20, R24, 0x2 ;  /* 0x0000001814187211 */ /* 0x001fc600078010ff */
[----:B------:R-:W-:-:S05]  /*15b00*/  IMAD.IADD R12, R21, 0x1, R15 ;  /* 0x00000001150c7824 */ /* 0x000fca00078e020f */
[----:B-1----:R-:W-:Y:S01]  /*15b10*/  LEA.HI.X R25, R20, R25, R12, 0x2, P0 ;  /* 0x0000001914197211 */ /* 0x002fe200000f140c */
[----:B------:R-:W-:Y:S01]  /*15b20*/  SHFL.IDX PT, R14, R24, 0x1, 0x1c1f ;  /* 0x003c1f00180e7f89 */ /* 0x000fe200000e0000 */
[----:B------:R-:W-:-:S03]  /*15b30*/  IMAD R23, R82, 0xc0, R76 ;  /* 0x000000c052177824 */ /* 0x000fc600078e024c */
[----:B------:R-:W-:Y:S04]  /*15b40*/  SHFL.IDX PT, R12, R24, RZ, 0x1c1f ;  /* 0x001c1fff180c7589 */ /* 0x000fe800000e0000 */
[----:B------:R-:W0:Y:S04]  /*15b50*/  SHFL.IDX PT, R13, R25, RZ, 0x1c1f ;  /* 0x001c1fff190d7589 */ /* 0x000e2800000e0000 */
[----:B------:R-:W1:Y:S01]  /*15b60*/  SHFL.IDX PT, R15, R25, 0x1, 0x1c1f ;  /* 0x003c1f00190f7f89 */ /* 0x000e6200000e0000 */
[----:B------:R-:W-:Y:S01]  /*15b70*/  IMAD R76, R79, R74, RZ ;  /* 0x0000004a4f4c7224 */ /* 0x000fe200078e02ff */
[----:B------:R-:W-:Y:S01]  /*15b80*/  LOP3.LUT P0, RZ, R34, 0x3, RZ, 0xc0, !PT ;  /* 0x0000000322ff7812 */ /* 0x000fe2000780c0ff */
[----:B------:R-:W-:-:S03]  /*15b90*/  VIADD R21, R23, 0x8 ;  /* 0x0000000817157836 */ /* 0x000fc60000000000 */
[-C--:B------:R-:W-:Y:S02]  /*15ba0*/  ISETP.GE.OR P3, PT, R23, R76.reuse, P0 ;  /* 0x0000004c1700720c */ /* 0x080fe40000766670 */
[----:B------:R-:W-:-:S11]  /*15bb0*/  ISETP.GE.OR P0, PT, R21, R76, P0 ;  /* 0x0000004c1500720c */ /* 0x000fd60000706670 */
[----:B0-----:R0:W-:Y:S04]  /*15bc0*/  @!P3 ST.E desc[UR60][R12.64], R2 ;  /* 0x000000020c00b985 */ /* 0x0011e8000c10193c */
[----:B-1----:R0:W-:Y:S01]  /*15bd0*/  @!P0 ST.E desc[UR60][R14.64], R0 ;  /* 0x000000000e008985 */ /* 0x0021e2000c10193c */
[----:B------:R-:W-:Y:S05]  /*15be0*/  @P2 BRA `(.L_x_540) ;  /* 0x00000008002c2947 */ /* 0x000fea0003800000 */
[----:B------:R-:W1:Y:S01]  /*15bf0*/  S2R R34, SR_TID.X ;  /* 0x0000000000227919 */ /* 0x000e620000002100 */
[----:B0-----:R-:W0:Y:S01]  /*15c00*/  @P1 LDC R15, c[0x0][0xbec] ;  /* 0x0002fb00ff0f1b82 */ /* 0x001e220000000800 */
[----:B------:R-:W-:-:S07]  /*15c10*/  ULDC.64 UR4, c[0x0][0xaa0] ;  /* 0x0002a80000047ab9 */ /* 0x000fce0000000a00 */
[----:B------:R-:W2:Y:S01]  /*15c20*/  @P1 LDC R41, c[0x0][0xbf0] ;  /* 0x0002fc00ff291b82 */ /* 0x000ea20000000800 */
[----:B-1----:R-:W-:-:S05]  /*15c30*/  VIADD R0, R34, 0xffffff80 ;  /* 0xffffff8022007836 */ /* 0x002fca0000000000 */
[----:B------:R-:W-:-:S04]  /*15c40*/  SHF.R.S32.HI R5, RZ, 0x1f, R0 ;  /* 0x0000001fff057819 */ /* 0x000fc80000011400 */
[----:B------:R-:W-:-:S04]  /*15c50*/  LEA.HI R5, R5, R0, RZ, 0x2 ;  /* 0x0000000005057211 */ /* 0x000fc800078f10ff */
[----:B------:R-:W-:Y:S02]  /*15c60*/  LOP3.LUT R7, R5, 0xfffffffc, RZ, 0xc0, !PT ;  /* 0xfffffffc05077812 */ /* 0x000fe400078ec0ff */
[----:B------:R-:W-:-:S03]  /*15c70*/  SHF.R.S32.HI R9, RZ, 0x2, R5 ;  /* 0x00000002ff097819 */ /* 0x000fc60000011405 */
[----:B------:R-:W-:-:S04]  /*15c80*/  IMAD.IADD R12, R0, 0x1, -R7 ;  /* 0x00000001000c7824 */ /* 0x000fc800078e0a07 */
[----:B------:R-:W-:-:S04]  /*15c90*/  IMAD.SHL.U32 R8, R12, 0x8, RZ ;  /* 0x000000080c087824 */ /* 0x000fc800078e00ff */
[----:B------:R-:W-:-:S04]  /*15ca0*/  IMAD R5, R9, 0x20, R8 ;  /* 0x0000002009057824 */ /* 0x000fc800078e0208 */
[----:B------:R-:W-:-:S03]  /*15cb0*/  IMAD.WIDE R10, R5, 0x2, R10 ;  /* 0x00000002050a7825 */ /* 0x000fc600078e020a */
[C---:B------:R-:W-:Y:S02]  /*15cc0*/  IADD3 R5, P5, R10.reuse, 0x7800, RZ ;  /* 0x000078000a057810 */ /* 0x040fe40007fbe0ff */
[C---:B------:R-:W-:Y:S02]  /*15cd0*/  LOP3.LUT R7, R10.reuse, 0x180, RZ, 0xc0, !PT ;  /* 0x000001800a077812 */ /* 0x040fe400078ec0ff */
[----:B------:R-:W-:Y:S01]  /*15ce0*/  LOP3.LUT R0, R5, 0x180, RZ, 0xc0, !PT ;  /* 0x0000018005007812 */ /* 0x000fe200078ec0ff */
[----:B------:R-:W-:Y:S01]  /*15cf0*/  IMAD.X R37, RZ, RZ, R11, P5 ;  /* 0x000000ffff257224 */ /* 0x000fe200028e060b */
[----:B------:R-:W-:Y:S02]  /*15d00*/  IADD3 R21, P0, R10, 0x1800, RZ ;  /* 0x000018000a157810 */ /* 0x000fe40007f1e0ff */
[----:B------:R-:W-:Y:S02]  /*15d10*/  SHF.R.U64 R0, R0, 0x3, RZ ;  /* 0x0000000300007819 */ /* 0x000fe400000012ff */
[----:B------:R-:W-:-:S02]  /*15d20*/  IADD3 R25, P2, R10, 0x3000, RZ ;  /* 0x000030000a197810 */ /* 0x000fc40007f5e0ff */
[----:B------:R-:W-:Y:S01]  /*15d30*/  LOP3.LUT R36, R0, R5, RZ, 0x3c, !PT ;  /* 0x0000000500247212 */ /* 0x000fe200078e3cff */
[----:B------:R-:W-:Y:S01]  /*15d40*/  IMAD R0, R77, UR4, RZ ;  /* 0x000000044d007c24 */ /* 0x000fe2000f8e02ff */
[C---:B------:R-:W-:Y:S02]  /*15d50*/  IADD3 R29, P3, R10.reuse, 0x4800, RZ ;  /* 0x000048000a1d7810 */ /* 0x040fe40007f7e0ff */
[----:B------:R-:W-:Y:S01]  /*15d60*/  IADD3 R33, P4, R10, 0x6000, RZ ;  /* 0x000060000a217810 */ /* 0x000fe20007f9e0ff */
[----:B------:R-:W-:Y:S01]  /*15d70*/  IMAD R13, R3, UR5, R0 ;  /* 0x00000005030d7c24 */ /* 0x000fe2000f8e0200 */
[----:B------:R-:W-:Y:S01]  /*15d80*/  SHF.R.U64 R7, R7, 0x3, RZ ;  /* 0x0000000307077819 */ /* 0x000fe200000012ff */
[----:B------:R-:W-:Y:S01]  /*15d90*/  IMAD.WIDE.U32 R2, R3, UR4, RZ ;  /* 0x0000000403027c25 */ /* 0x000fe2000f8e00ff */
[----:B------:R-:W-:Y:S01]  /*15da0*/  LOP3.LUT R20, R21, 0x180, RZ, 0xc0, !PT ;  /* 0x0000018015147812 */ /* 0x000fe200078ec0ff */
[----:B------:R-:W-:Y:S01]  /*15db0*/  ULDC.64 UR4, c[0x0][0xae8] ;  /* 0x0002ba0000047ab9 */ /* 0x000fe20000000a00 */
[----:B------:R-:W-:Y:S01]  /*15dc0*/  LOP3.LUT R24, R25, 0x180, RZ, 0xc0, !PT ;  /* 0x0000018019187812 */ /* 0x000fe200078ec0ff */
[----:B------:R-:W-:Y:S01]  /*15dd0*/  IMAD R0, R12, 0x60, R9 ;  /* 0x000000600c007824 */ /* 0x000fe200078e0209 */
[----:B------:R-:W-:Y:S01]  /*15de0*/  LOP3.LUT R28, R29, 0x180, RZ, 0xc0, !PT ;  /* 0x000001801d1c7812 */ /* 0x000fe200078ec0ff */
[----:B------:R-:W5:Y:S01]  /*15df0*/  LD.E.128 R36, desc[UR60][R36.64] ;  /* 0x0000003c24247980 */ /* 0x000f62000c101d00 */
[----:B------:R-:W-:Y:S01]  /*15e00*/  LOP3.LUT R32, R33, 0x180, RZ, 0xc0, !PT ;  /* 0x0000018021207812 */ /* 0x000fe200078ec0ff */
[----:B------:R-:W-:Y:S01]  /*15e10*/  IMAD.IADD R3, R3, 0x1, R13 ;  /* 0x0000000103037824 */ /* 0x000fe200078e020d */
[----:B------:R-:W-:Y:S01]  /*15e20*/  LOP3.LUT R10, R7, R10, RZ, 0x3c, !PT ;  /* 0x0000000a070a7212 */ /* 0x000fe200078e3cff */
[----:B------:R-:W-:Y:S01]  /*15e30*/  IMAD R12, R82, 0xc0, R0 ;  /* 0x000000c0520c7824 */ /* 0x000fe200078e0200 */
[----:B------:R-:W-:-:S02]  /*15e40*/  SHF.R.U64 R20, R20, 0x3, RZ ;  /* 0x0000000314147819 */ /* 0x000fc400000012ff */
[----:B------:R-:W-:Y:S02]  /*15e50*/  SHF.R.U64 R24, R24, 0x3, RZ ;  /* 0x0000000318187819 */ /* 0x000fe400000012ff */
[----:B------:R-:W-:Y:S02]  /*15e60*/  SHF.R.U64 R28, R28, 0x3, RZ ;  /* 0x000000031c1c7819 */ /* 0x000fe400000012ff */
[----:B------:R-:W-:Y:S01]  /*15e70*/  SHF.R.U64 R32, R32, 0x3, RZ ;  /* 0x0000000320207819 */ /* 0x000fe200000012ff */
[----:B------:R-:W-:Y:S01]  /*15e80*/  IMAD.WIDE.U32 R2, R80, UR4, R2 ;  /* 0x0000000450027c25 */ /* 0x000fe2000f8e0002 */
[----:B------:R1:W5:Y:S01]  /*15e90*/  LD.E.128 R4, desc[UR60][R10.64] ;  /* 0x0000003c0a047980 */ /* 0x000362000c101d00 */
[----:B------:R-:W-:Y:S02]  /*15ea0*/  LOP3.LUT R20, R20, R21, RZ, 0x3c, !PT ;  /* 0x0000001514147212 */ /* 0x000fe400078e3cff */
[----:B------:R-:W-:Y:S01]  /*15eb0*/  LOP3.LUT R24, R24, R25, RZ, 0x3c, !PT ;  /* 0x0000001918187212 */ /* 0x000fe200078e3cff */
[----:B0-----:R-:W-:Y:S01]  /*15ec0*/  @P1 IMAD.HI.U32 R0, R12, R15, RZ ;  /* 0x0000000f0c001227 */ /* 0x001fe200078e00ff */
[----:B------:R-:W-:-:S02]  /*15ed0*/  LOP3.LUT R28, R28, R29, RZ, 0x3c, !PT ;  /* 0x0000001d1c1c7212 */ /* 0x000fc400078e3cff */
[----:B------:R-:W-:Y:S01]  /*15ee0*/  LOP3.LUT R32, R32, R33, RZ, 0x3c, !PT ;  /* 0x0000002120207212 */ /* 0x000fe200078e3cff */
[----:B------:R-:W-:Y:S01]  /*15ef0*/  IMAD.X R21, RZ, RZ, R11, P0 ;  /* 0x000000ffff157224 */ /* 0x000fe200000e060b */
[----:B-1----:R-:W-:Y:S01]  /*15f00*/  SHF.R.S32.HI R10, RZ, 0x1f, R75 ;  /* 0x0000001fff0a7819 */ /* 0x002fe2000001144b */
[--C-:B------:R-:W-:Y:S02]  /*15f10*/  IMAD.X R25, RZ, RZ, R11.reuse, P2 ;  /* 0x000000ffff197224 */ /* 0x100fe400010e060b */
[--C-:B------:R-:W-:Y:S02]  /*15f20*/  IMAD.X R29, RZ, RZ, R11.reuse, P3 ;  /* 0x000000ffff1d7224 */ /* 0x100fe400018e060b */
[----:B------:R-:W5:Y:S01]  /*15f30*/  LD.E.128 R20, desc[UR60][R20.64] ;  /* 0x0000003c14147980 */ /* 0x000f62000c101d00 */
[----:B------:R-:W-:Y:S02]  /*15f40*/  IMAD.X R33, RZ, RZ, R11, P4 ;  /* 0x000000ffff217224 */ /* 0x000fe400020e060b */
[----:B------:R-:W-:Y:S01]  /*15f50*/  IMAD R3, R80, UR5, R3 ;  /* 0x0000000550037c24 */ /* 0x000fe2000f8e0203 */
[----:B------:R-:W-:Y:S01]  /*15f60*/  ULDC.64 UR4, c[0x0][0xaf0] ;  /* 0x0002bc0000047ab9 */ /* 0x000fe20000000a00 */
[----:B------:R-:W-:Y:S01]  /*15f70*/  IMAD.MOV.U32 R11, RZ, RZ, R12 ;  /* 0x000000ffff0b7224 */ /* 0x000fe200078e000c */
[----:B--2---:R-:W-:Y:S01]  /*15f80*/  @P1 SHF.R.U32.HI R11, RZ, R41, R0 ;  /* 0x00000029ff0b1219 */ /* 0x004fe20000011600 */
[----:B------:R-:W-:Y:S01]  /*15f90*/  IMAD R10, R10, UR4, RZ ;  /* 0x000000040a0a7c24 */ /* 0x000fe2000f8e02ff */
[----:B------:R-:W5:Y:S01]  /*15fa0*/  LD.E.128 R24, desc[UR60][R24.64] ;  /* 0x0000003c18187980 */ /* 0x000f62000c101d00 */
[----:B------:R-:W-:-:S03]  /*15fb0*/  IMAD.WIDE.U32 R2, R75, UR4, R2 ;  /* 0x000000044b027c25 */ /* 0x000fc6000f8e0002 */
[----:B------:R-:W5:Y:S01]  /*15fc0*/  LD.E.128 R28, desc[UR60][R28.64] ;  /* 0x0000003c1c1c7980 */ /* 0x000f62000c101d00 */
[----:B------:R-:W-:-:S03]  /*15fd0*/  IMAD R13, R75, UR5, R10 ;  /* 0x000000054b0d7c24 */ /* 0x000fc6000f8e020a */
[----:B------:R-:W5:Y:S01]  /*15fe0*/  LD.E.128 R32, desc[UR60][R32.64] ;  /* 0x0000003c20207980 */ /* 0x000f62000c101d00 */
[--C-:B------:R-:W-:Y:S01]  /*15ff0*/  IMAD.MOV R15, RZ, RZ, -R11.reuse ;  /* 0x000000ffff0f7224 */ /* 0x100fe200078e0a0b */
[----:B------:R-:W-:Y:S01]  /*16000*/  SHF.R.S32.HI R0, RZ, 0x1f, R11 ;  /* 0x0000001fff007819 */ /* 0x000fe2000001140b */
[----:B------:R-:W-:Y:S01]  /*16010*/  ULDC.64 UR4, c[0x0][0xae0] ;  /* 0x0002b80000047ab9 */ /* 0x000fe20000000a00 */
[----:B------:R-:W-:Y:S01]  /*16020*/  @!PT LDS RZ, [RZ] ;  /* 0x00000000fffff984 */ /* 0x000fe20000000800 */
[----:B------:R-:W-:Y:S01]  /*16030*/  @!PT LDS RZ, [RZ] ;  /* 0x00000000fffff984 */ /* 0x000fe20000000800 */
[----:B------:R-:W-:Y:S01]  /*16040*/  @!PT LDS RZ, [RZ] ;  /* 0x00000000fffff984 */ /* 0x000fe20000000800 */
[----:B------:R-:W-:Y:S01]  /*16050*/  @!PT LDS RZ, [RZ] ;  /* 0x00000000fffff984 */ /* 0x000fe20000000800 */
[----:B------:R0:W-:Y:S06]  /*16060*/  MEMBAR.ALL.CTA ;  /* 0x0000000000007992 */ /* 0x0001ec0000008000 */
[----:B0-----:R-:W0:Y:S01]  /*16070*/  FENCE.VIEW.ASYNC.S ;  /* 0x00000000000073c6 */ /* 0x001e220000000000 */
[----:B------:R-:W-:-:S02]  /*16080*/  IMAD.IADD R3, R3, 0x1, R13 ;  /* 0x0000000103037824 */ /* 0x000fc400078e020d */
[----:B------:R-:W-:Y:S02]  /*16090*/  IMAD R13, R74, R15, R12 ;  /* 0x0000000f4a0d7224 */ /* 0x000fe400078e020c */
[----:B------:R-:W-:Y:S02]  /*160a0*/  IMAD R0, R0, UR4, RZ ;  /* 0x0000000400007c24 */ /* 0x000fe4000f8e02ff */
[----:B------:R-:W-:Y:S01]  /*160b0*/  IMAD.WIDE.U32 R2, R11, UR4, R2 ;  /* 0x000000040b027c25 */ /* 0x000fe2000f8e0002 */
[----:B------:R-:W-:-:S03]  /*160c0*/  SHF.R.S32.HI R10, RZ, 0x1f, R13 ;  /* 0x0000001fff0a7819 */ /* 0x000fc6000001140d */
[----:B------:R-:W-:Y:S01]  /*160d0*/  IMAD R11, R11, UR5, R0 ;  /* 0x000000050b0b7c24 */ /* 0x000fe2000f8e0200 */
[----:B------:R-:W-:Y:S01]  /*160e0*/  ULDC.64 UR4, c[0x0][0xad8] ;  /* 0x0002b60000047ab9 */ /* 0x000fe20000000a00 */
[----:B------:R-:W-:Y:S02]  /*160f0*/  VIADD R0, R16, 0x31c20 ;  /* 0x00031c2010007836 */ /* 0x000fe40000000000 */
[----:B------:R-:W-:Y:S02]  /*16100*/  IMAD.IADD R3, R3, 0x1, R11 ;  /* 0x0000000103037824 */ /* 0x000fe400078e020b */
[----:B------:R-:W-:Y:S01]  /*16110*/  IMAD R10, R10, UR4, RZ ;  /* 0x000000040a0a7c24 */ /* 0x000fe2000f8e02ff */
[----:B------:R-:W-:Y:S01]  /*16120*/  PRMT R0, RZ, 0x654, R0 ;  /* 0x00000654ff007816 */ /* 0x000fe20000000000 */
[----:B------:R-:W-:-:S04]  /*16130*/  IMAD.WIDE.U32 R2, R13, UR4, R2 ;  /* 0x000000040d027c25 */ /* 0x000fc8000f8e0002 */
[----:B------:R-:W-:Y:S01]  /*16140*/  IMAD R11, R13, UR5, R10 ;  /* 0x000000050d0b7c24 */ /* 0x000fe2000f8e020a */
[----:B------:R-:W-:Y:S01]  /*16150*/  ULDC.64 UR4, c[0x0][0xa80] ;  /* 0x0002a00000047ab9 */ /* 0x000fe20000000a00 */
[----:B0-----:R0:W-:Y:S02]  /*16160*/  SYNCS.ARRIVE.TRANS64.RED.A1T0 RZ, [R0+URZ], RZ ;  /* 0x000000ff00ff79a7 */ /* 0x0011e4000810043f */
[----:B------:R-:W-:Y:S02]  /*16170*/  IMAD.IADD R3, R3, 0x1, R11 ;  /* 0x0000000103037824 */ /* 0x000fe400078e020b */
[C---:B------:R-:W-:Y:S02]  /*16180*/  VIADD R42, R8.reuse, 0x20 ;  /* 0x00000020082a7836 */ /* 0x040fe40000000000 */
[----:B------:R-:W-:Y:S01]  /*16190*/  VIADD R44, R8, 0x40 ;  /* 0x00000040082c7836 */ /* 0x000fe20000000000 */
[----:B0-----:R-:W-:Y:S01]  /*161a0*/  LEA R0, P0, R2, UR4, 0x1 ;  /* 0x0000000402007c11 */ /* 0x001fe2000f8008ff */
[----:B------:R-:W-:-:S03]  /*161b0*/  UMOV UR4, 0xffffffff ;  /* 0xffffffff00047882 */ /* 0x000fc60000000000 */
[----:B------:R-:W-:Y:S02]  /*161c0*/  LEA.HI.X R2, R2, UR5, R3, 0x1, P0 ;  /* 0x0000000502027c11 */ /* 0x000fe400080f0c03 */
[----:B------:R-:W-:Y:S02]  /*161d0*/  SHF.R.S32.HI R43, RZ, 0x1f, R42 ;  /* 0x0000001fff2b7819 */ /* 0x000fe4000001142a */
[----:B------:R-:W-:Y:S01]  /*161e0*/  SHF.R.S32.HI R45, RZ, 0x1f, R44 ;  /* 0x0000001fff2d7819 */ /* 0x000fe2000001142c */
[----:B------:R-:W-:Y:S06]  /*161f0*/  BRA.DIV UR4, `(.L_x_541) ;  /* 0x000000a204707947 */ /* 0x000fec000b800000 */
[----:B------:R0:W1:Y:S04]  /*16200*/  SHFL.IDX PT, R3, R2, RZ, 0x1c1f ;  /* 0x001c1fff02037589 */ /* 0x00006800000e0000 */
[----:B------:R0:W2:Y:S02]  /*16210*/  SHFL.IDX PT, R14, R0, RZ, 0x1c1f ;  /* 0x001c1fff000e7589 */ /* 0x0000a400000e0000 */
.L_x_745:
[----:B------:R-:W-:Y:S01]  /*16220*/  IMAD R9, R82, 0xc0, R9 ;  /* 0x000000c052097824 */ /* 0x000fe200078e0209 */
[----:B------:R-:W-:Y:S04]  /*16230*/  BSSY B1, `(.L_x_542) ;  /* 0x0000010000017945 */ /* 0x000fe80003800000 */
[----:B------:R-:W-:-:S13]  /*16240*/  ISETP.GE.AND P0, PT, R9, R76, PT ;  /* 0x0000004c0900720c */ /* 0x000fda0003f06270 */
[----:B------:R-:W-:Y:S05]  /*16250*/  @P0 BRA `(.L_x_543) ;  /* 0x0000000000340947 */ /* 0x000fea0003800000 */
[----:B------:R-:W-:Y:S02]  /*16260*/  ULDC UR4, c[0x0][0xac8] ;  /* 0x0002b20000047ab9 */ /* 0x000fe40000000800 */
[----:B------:R-:W-:Y:S02]  /*16270*/  ISETP.GE.AND P0, PT, R8, UR4, PT ;  /* 0x0000000408007c0c */ /* 0x000fe4000bf06270 */
[----:B------:R-:W-:Y:S02]  /*16280*/  ISETP.GE.AND P1, PT, R42, UR4, PT ;  /* 0x000000042a007c0c */ /* 0x000fe4000bf26270 */
[----:B------:R-:W-:-:S09]  /*16290*/  ISETP.GE.AND P2, PT, R44, UR4, PT ;  /* 0x000000042c007c0c */ /* 0x000fd2000bf46270 */
[----:B-1----:R-:W-:Y:S02]  /*162a0*/  @!P0 IMAD.MOV.U32 R15, RZ, RZ, R3 ;  /* 0x000000ffff0f8224 */ /* 0x002fe400078e0003 */
[-C--:B--2---:R-:W-:Y:S02]  /*162b0*/  @!P1 LEA R12, P3, R42, R14.reuse, 0x1 ;  /* 0x0000000e2a0c9211 */ /* 0x084fe400078608ff */
[----:B------:R-:W-:Y:S01]  /*162c0*/  @!P2 LEA R40, P4, R44, R14, 0x1 ;  /* 0x0000000e2c28a211 */ /* 0x000fe200078808ff */
[----:B------:R-:W-:Y:S01]  /*162d0*/  @!P0 IMAD.WIDE R10, R8, 0x2, R14 ;  /* 0x00000002080a8825 */ /* 0x000fe200078e020e */
[-C--:B------:R-:W-:Y:S02]  /*162e0*/  @!P1 LEA.HI.X R13, R42, R3.reuse, R43, 0x1, P3 ;  /* 0x000000032a0d9211 */ /* 0x080fe400018f0c2b */
[----:B------:R-:W-:Y:S02]  /*162f0*/  @!P2 LEA.HI.X R41, R44, R3, R45, 0x1, P4 ;  /* 0x000000032c29a211 */ /* 0x000fe400020f0c2d */
[----:B-----5:R3:W-:Y:S04]  /*16300*/  @!P0 ST.E.128 desc[UR60][R10.64], R4 ;  /* 0x000000040a008985 */ /* 0x0207e8000c101d3c */
[----:B------:R3:W-:Y:S04]  /*16310*/  @!P1 ST.E.128 desc[UR60][R12.64], R24 ;  /* 0x000000180c009985 */ /* 0x0007e8000c101d3c */
[----:B------:R3:W-:Y:S02]  /*16320*/  @!P2 ST.E.128 desc[UR60][R40.64], R32 ;  /* 0x000000202800a985 */ /* 0x0007e4000c101d3c */
.L_x_543:
[----:B------:R-:W-:Y:S05]  /*16330*/  BSYNC B1 ;  /* 0x0000000000017941 */ /* 0x000fea0003800000 */
.L_x_542:
[----:B------:R-:W-:-:S03]  /*16340*/  UMOV UR4, 0xffffffff ;  /* 0xffffffff00047882 */ /* 0x000fc60000000000 */
[----:B------:R-:W-:Y:S05]  /*16350*/  BRA.DIV UR4, `(.L_x_544) ;  /* 0x000000a2044c7947 */ /* 0x000fea000b800000 */
[----:B-1----:R1:W4:Y:S04]  /*16360*/  SHFL.IDX PT, R3, R2, 0x1, 0x1c1f ;  /* 0x003c1f0002037f89 */ /* 0x00232800000e0000 */
[----:B--2---:R1:W2:Y:S02]  /*16370*/  SHFL.IDX PT, R14, R0, 0x1, 0x1c1f ;  /* 0x003c1f00000e7f89 */ /* 0x0042a400000e0000 */
.L_x_749:
[----:B---3-5:R-:W-:-:S05]  /*16380*/  VIADD R5, R9, 0x60 ;  /* 0x0000006009057836 */ /* 0x028fca0000000000 */
[----:B------:R-:W-:-:S13]  /*16390*/  ISETP.GE.AND P0, PT, R5, R76, PT ;  /* 0x0000004c0500720c */ /* 0x000fda0003f06270 */
[----:B------:R-:W-:Y:S05]  /*163a0*/  @P0 BRA `(.L_x_545) ;  /* 0x0000001800480947 */ /* 0x000fea0003800000 */
[----:B------:R-:W-:Y:S02]  /*163b0*/  ULDC UR4, c[0x0][0xac8] ;  /* 0x0002b20000047ab9 */ /* 0x000fe40000000800 */
[----:B------:R-:W-:Y:S02]  /*163c0*/  ISETP.GE.AND P1, PT, R8, UR4, PT ;  /* 0x0000000408007c0c */ /* 0x000fe4000bf26270 */
[----:B------:R-:W-:-:S11]  /*163d0*/  ISETP.GE.AND P2, PT, R42, UR4, PT ;  /* 0x000000042a007c0c */ /* 0x000fd6000bf46270 */
[----:B012---:R-:W-:Y:S02]  /*163e0*/  @!P1 IMAD.MOV.U32 R2, RZ, RZ, R14 ;  /* 0x000000ffff029224 */ /* 0x007fe400078e000e */
[----:B------:R-:W-:Y:S02]  /*163f0*/  @!P2 LEA R4, P0, R42, R14, 0x1 ;  /* 0x0000000e2a04a211 */ /* 0x000fe400078008ff */
[----:B----4-:R-:W-:Y:S02]  /*16400*/  @!P1 IMAD.WIDE R8, R8, 0x2, R2 ;  /* 0x0000000208089825 */ /* 0x010fe400078e0202 */
[----:B------:R-:W-:Y:S02]  /*16410*/  @!P2 LEA.HI.X R5, R42, R3, R43, 0x1, P0 ;  /* 0x000000032a05a211 */ /* 0x000fe400000f0c2b */
[----:B------:R-:W-:Y:S01]  /*16420*/  ISETP.GE.AND P0, PT, R44, UR4, PT ;  /* 0x000000042c007c0c */ /* 0x000fe2000bf06270 */
[----:B------:R0:W-:Y:S04]  /*16430*/  @!P1 ST.E.128 desc[UR60][R8.64], R20 ;  /* 0x0000001408009985 */ /* 0x0001e8000c101d3c */
[----:B------:R0:W-:Y:S08]  /*16440*/  @!P2 ST.E.128 desc[UR60][R4.64], R28 ;  /* 0x0000001c0400a985 */ /* 0x0001f0000c101d3c */
[----:B------:R-:W-:Y:S05]  /*16450*/  @P0 BRA `(.L_x_545) ;  /* 0x00000018001c0947 */ /* 0x000fea0003800000 */
[----:B------:R-:W-:-:S04]  /*16460*/  LEA R14, P0, R44, R14, 0x1 ;  /* 0x0000000e2c0e7211 */ /* 0x000fc800078008ff */
[----:B------:R-:W-:-:S05]  /*16470*/  LEA.HI.X R15, R44, R3, R45, 0x1, P0 ;  /* 0x000000032c0f7211 */ /* 0x000fca00000f0c2d */
[----:B------:R1:W-:Y:S01]  /*16480*/  ST.E.128 desc[UR60][R14.64], R36 ;  /* 0x000000240e007985 */ /* 0x0003e2000c101d3c */
[----:B------:R-:W-:Y:S05]  /*16490*/  BRA `(.L_x_545) ;  /* 0x00000018000c7947 */ /* 0x000fea0003800000 */
.L_x_540:
[----:B------:R-:W-:Y:S01]  /*164a0*/  ULDC.64 UR4, c[0x0][0xb08] ;  /* 0x0002c20000047ab9 */ /* 0x000fe20000000a00 */
[----:B0-----:R-:W0:Y:S01]  /*164b0*/  @P1 LDC R12, c[0x0][0xbec] ;  /* 0x0002fb00ff0c1b82 */ /* 0x001e220000000800 */
[----:B------:R-:W-:Y:S02]  /*164c0*/  IMAD R0, R77, UR4, RZ ;  /* 0x000000044d007c24 */ /* 0x000fe4000f8e02ff */
[----:B------:R-:W-:-:S04]  /*164d0*/  IMAD.WIDE.U32 R10, R3, UR4, RZ ;  /* 0x00000004030a7c25 */ /* 0x000fc8000f8e00ff */
[----:B------:R-:W-:Y:S01]  /*164e0*/  IMAD R3, R3, UR5, R0 ;  /* 0x0000000503037c24 */ /* 0x000fe2000f8e0200 */
[----:B------:R-:W1:Y:S01]  /*164f0*/  @P1 LDC R15, c[0x0][0xbf0] ;  /* 0x0002fc00ff0f1b82 */ /* 0x000e620000000800 */
[----:B------:R-:W-:Y:S01]  /*16500*/  ULDC.64 UR4, c[0x0][0xb38] ;  /* 0x0002ce0000047ab9 */ /* 0x000fe20000000a00 */
[----:B------:R-:W-:Y:S01]  /*16510*/  SHF.R.S32.HI R0, RZ, 0x1f, R75 ;  /* 0x0000001fff007819 */ /* 0x000fe2000001144b */
[----:B------:R-:W-:Y:S02]  /*16520*/  IMAD.IADD R11, R11, 0x1, R3 ;  /* 0x000000010b0b7824 */ /* 0x000fe400078e0203 */
[----:B------:R-:W-:-:S04]  /*16530*/  IMAD.WIDE.U32 R2, R80, UR4, R10 ;  /* 0x0000000450027c25 */ /* 0x000fc8000f8e000a */
[----:B------:R-:W-:Y:S01]  /*16540*/  IMAD R3, R80, UR5, R3 ;  /* 0x0000000550037c24 */ /* 0x000fe2000f8e0203 */
[----:B------:R-:W-:Y:S01]  /*16550*/  ULDC.64 UR4, c[0x0][0xb40] ;  /* 0x0002d00000047ab9 */ /* 0x000fe20000000a00 */
[----:B------:R-:W-:Y:S02]  /*16560*/  IMAD.MOV.U32 R11, RZ, RZ, R27 ;  /* 0x000000ffff0b7224 */ /* 0x000fe400078e001b */
[----:B------:R-:W-:Y:S02]  /*16570*/  IMAD R0, R0, UR4, RZ ;  /* 0x0000000400007c24 */ /* 0x000fe4000f8e02ff */
[----:B------:R-:W-:-:S04]  /*16580*/  IMAD.WIDE.U32 R2, R75, UR4, R2 ;  /* 0x000000044b027c25 */ /* 0x000fc8000f8e0002 */
[----:B------:R-:W-:Y:S01]  /*16590*/  IMAD R13, R75, UR5, R0 ;  /* 0x000000054b0d7c24 */ /* 0x000fe2000f8e0200 */
[----:B------:R-:W-:Y:S01]  /*165a0*/  ULDC.64 UR4, c[0x0][0xb48] ;  /* 0x0002d20000047ab9 */ /* 0x000fe20000000a00 */
[----:B0-----:R-:W-:-:S04]  /*165b0*/  @P1 IMAD.HI.U32 R12, R27, R12, RZ ;  /* 0x0000000c1b0c1227 */ /* 0x001fc800078e00ff */
[----:B------:R-:W-:Y:S01]  /*165c0*/  IMAD.IADD R3, R3, 0x1, R13 ;  /* 0x0000000103037824 */ /* 0x000fe200078e020d */
[----:B-1----:R-:W-:Y:S01]  /*165d0*/  @P1 SHF.R.U32.HI R11, RZ, R15, R12 ;  /* 0x0000000fff0b1219 */ /* 0x002fe2000001160c */
[----:B------:R-:W-:Y:S02]  /*165e0*/  VIADD R10, R16, 0x31c20 ;  /* 0x00031c20100a7836 */ /* 0x000fe40000000000 */
[C---:B------:R-:W-:Y:S01]  /*165f0*/  IMAD.WIDE.U32 R2, R78.reuse, UR4, R2 ;  /* 0x000000044e027c25 */ /* 0x040fe2000f8e0002 */
[--C-:B------:R-:W-:Y:S02]  /*16600*/  SHF.R.S32.HI R0, RZ, 0x1f, R11.reuse ;  /* 0x0000001fff007819 */ /* 0x100fe4000001140b */
[----:B------:R-:W-:Y:S01]  /*16610*/  PRMT R10, RZ, 0x654, R10 ;  /* 0x00000654ff0a7816 */ /* 0x000fe2000000000a */
[----:B------:R-:W-:Y:S02]  /*16620*/  IMAD.MOV R13, RZ, RZ, -R11 ;  /* 0x000000ffff0d7224 */ /* 0x000fe400078e0a0b */
[----:B------:R-:W-:Y:S01]  /*16630*/  IMAD R3, R78, UR5, R3 ;  /* 0x000000054e037c24 */ /* 0x000fe2000f8e0203 */
[----:B------:R-:W-:Y:S01]  /*16640*/  ULDC.64 UR4, c[0x0][0xb30] ;  /* 0x0002cc0000047ab9 */ /* 0x000fe20000000a00 */
[----:B------:R-:W-:Y:S01]  /*16650*/  IMAD R13, R74, R13, R27 ;  /* 0x0000000d4a0d7224 */ /* 0x000fe200078e021b */
[----:B------:R0:W-:Y:S01]  /*16660*/  SYNCS.ARRIVE.TRANS64.RED.A1T0 RZ, [R10+URZ], RZ ;  /* 0x000000ff0aff79a7 */ /* 0x0001e2000810043f */
[----:B------:R-:W-:-:S02]  /*16670*/  IMAD R0, R0, UR4, RZ ;  /* 0x0000000400007c24 */ /* 0x000fc4000f8e02ff */
[----:B------:R-:W-:-:S04]  /*16680*/  IMAD.WIDE.U32 R2, R11, UR4, R2 ;  /* 0x000000040b027c25 */ /* 0x000fc8000f8e0002 */
[----:B------:R-:W-:Y:S01]  /*16690*/  IMAD R15, R11, UR5, R0 ;  /* 0x000000050b0f7c24 */ /* 0x000fe2000f8e0200 */
[----:B------:R-:W-:Y:S01]  /*166a0*/  SHF.R.S32.HI R0, RZ, 0x1f, R13 ;  /* 0x0000001fff007819 */ /* 0x000fe2000001140d */
[----:B------:R-:W-:Y:S02]  /*166b0*/  ULDC.64 UR4, c[0x0][0xb28] ;  /* 0x0002ca0000047ab9 */ /* 0x000fe40000000a00 */
[----:B------:R-:W-:Y:S02]  /*166c0*/  IMAD.IADD R3, R3, 0x1, R15 ;  /* 0x0000000103037824 */ /* 0x000fe400078e020f */
[----:B------:R-:W-:Y:S02]  /*166d0*/  IMAD R0, R0, UR4, RZ ;  /* 0x0000000400007c24 */ /* 0x000fe4000f8e02ff */
[----:B------:R-:W-:-:S04]  /*166e0*/  IMAD.WIDE.U32 R2, R13, UR4, R2 ;  /* 0x000000040d027c25 */ /* 0x000fc8000f8e0002 */
[----:B------:R-:W-:Y:S01]  /*166f0*/  IMAD R13, R13, UR5, R0 ;  /* 0x000000050d0d7c24 */ /* 0x000fe2000f8e0200 */
[----:B------:R-:W-:Y:S02]  /*16700*/  ULDC.64 UR4, c[0x0][0xb00] ;  /* 0x0002c00000047ab9 */ /* 0x000fe40000000a00 */
[----:B------:R-:W-:Y:S01]  /*16710*/  LEA R0, P0, R2, UR4, 0x2 ;  /* 0x0000000402007c11 */ /* 0x000fe2000f8010ff */
[----:B------:R-:W-:Y:S01]  /*16720*/  IMAD.IADD R3, R3, 0x1, R13 ;  /* 0x0000000103037824 */ /* 0x000fe200078e020d */
[----:B------:R-:W-:-:S04]  /*16730*/  UMOV UR4, 0xffffffff ;  /* 0xffffffff00047882 */ /* 0x000fc80000000000 */
[----:B------:R-:W-:Y:S01]  /*16740*/  LEA.HI.X R2, R2, UR5, R3, 0x2, P0 ;  /* 0x0000000502027c11 */ /* 0x000fe200080f1403 */
[----:B0-----:R-:W-:Y:S06]  /*16750*/  BRA.DIV UR4, `(.L_x_546) ;  /* 0x0000009e04947947 */ /* 0x001fec000b800000 */
[----:B------:R0:W1:Y:S04]  /*16760*/  SHFL.IDX PT, R3, R2, RZ, 0x1c1f ;  /* 0x001c1fff02037589 */ /* 0x00006800000e0000 */
[----:B------:R0:W2:Y:S02]  /*16770*/  SHFL.IDX PT, R14, R0, RZ, 0x1c1f ;  /* 0x001c1fff000e7589 */ /* 0x0000a400000e0000 */
.L_x_752:
[----:B------:R-:W-:Y:S01]  /*16780*/  ISETP.GE.AND P0, PT, R23, R76, PT ;  /* 0x0000004c1700720c */ /* 0x000fe20003f06270 */
[----:B------:R-:W-:-:S12]  /*16790*/  BSSY B1, `(.L_x_547) ;  /* 0x000004a000017945 */ /* 0x000fd80003800000 */
[----:B------:R-:W-:Y:S05]  /*167a0*/  @P0 BRA `(.L_x_548) ;  /* 0x0000000400200947 */ /* 0x000fea0003800000 */
[----:B------:R-:W3:Y:S01]  /*167b0*/  LDL R35, [R1+0x8c] ;  /* 0x00008c0001237983 */ /* 0x000ee20000100800 */
[----:B------:R-:W-:-:S03]  /*167c0*/  ULDC UR4, c[0x0][0xac8] ;  /* 0x0002b20000047ab9 */ /* 0x000fc60000000800 */
[----:B------:R-:W4:Y:S04]  /*167d0*/  LDL R33, [R1+0xc0] ;  /* 0x0000c00001217983 */ /* 0x000f280000100800 */
[----:B------:R-:W5:Y:S04]  /*167e0*/  LDL R27, [R1+0xbc] ;  /* 0x0000bc00011b7983 */ /* 0x000f680000100800 */
[----:B------:R-:W2:Y:S04]  /*167f0*/  LDL R20, [R1+0xb8] ;  /* 0x0000b80001147983 */ /* 0x000ea80000100800 */
[----:B------:R-:W2:Y:S04]  /*16800*/  LDL R34, [R1+0xdc] ;  /* 0x0000dc0001227983 */ /* 0x000ea80000100800 */
[----:B------:R-:W2:Y:S04]  /*16810*/  LDL R32, [R1+0xd8] ;  /* 0x0000d80001207983 */ /* 0x000ea80000100800 */
[----:B------:R-:W2:Y:S04]  /*16820*/  LDL R75, [R1+0xb4] ;  /* 0x0000b400014b7983 */ /* 0x000ea80000100800 */
[----:B------:R-:W2:Y:S04]  /*16830*/  LDL R74, [R1+0xac] ;  /* 0x0000ac00014a7983 */ /* 0x000ea80000100800 */
[----:B------:R-:W2:Y:S04]  /*16840*/  LDL R26, [R1+0xd4] ;  /* 0x0000d400011a7983 */ /* 0x000ea80000100800 */
[----:B------:R-:W2:Y:S01]  /*16850*/  LDL R77, [R1+0xd0] ;  /* 0x0000d000014d7983 */ /* 0x000ea20000100800 */
[----:B---3--:R-:W-:-:S02]  /*16860*/  ISETP.GE.AND P1, PT, R35, UR4, PT ;  /* 0x0000000423007c0c */ /* 0x008fc4000bf26270 */
[----:B----4-:R-:W-:Y:S02]  /*16870*/  ISETP.GE.AND P0, PT, R33, UR4, PT ;  /* 0x0000000421007c0c */ /* 0x010fe4000bf06270 */
[----:B-----5:R-:W-:-:S09]  /*16880*/  ISETP.GE.AND P3, PT, R27, UR4, PT ;  /* 0x000000041b007c0c */ /* 0x020fd2000bf66270 */
[----:B-1----:R-:W-:Y:S01]  /*16890*/  @!P1 IMAD.MOV.U32 R15, RZ, RZ, R3 ;  /* 0x000000ffff0f9224 */ /* 0x002fe200078e0003 */
[----:B--2---:R-:W-:Y:S01]  /*168a0*/  ISETP.GE.AND P4, PT, R20, UR4, PT ;  /* 0x0000000414007c0c */ /* 0x004fe2000bf86270 */
[----:B------:R-:W-:Y:S01]  /*168b0*/  @!P1 IMAD.WIDE R10, R35, 0x4, R14 ;  /* 0x00000004230a9825 */ /* 0x000fe200078e020e */
[----:B------:R-:W-:-:S04]  /*168c0*/  @!P0 LEA R12, P2, R33, R14, 0x2 ;  /* 0x0000000e210c8211 */ /* 0x000fc800078410ff */
[----:B------:R1:W-:Y:S01]  /*168d0*/  @!P1 ST.E.64 desc[UR60][R10.64], R4 ;  /* 0x000000040a009985 */ /* 0x0003e2000c101b3c */
[-C--:B------:R-:W-:Y:S02]  /*168e0*/  @!P3 LEA R22, P1, R27, R14.reuse, 0x2 ;  /* 0x0000000e1b16b211 */ /* 0x080fe400078210ff */
[-C--:B------:R-:W-:Y:S02]  /*168f0*/  @!P0 LEA.HI.X R13, R33, R3.reuse, R34, 0x2, P2 ;  /* 0x00000003210d8211 */ /* 0x080fe400010f1422 */
[----:B------:R-:W-:Y:S02]  /*16900*/  ISETP.GE.AND P2, PT, R75, UR4, PT ;  /* 0x000000044b007c0c */ /* 0x000fe4000bf46270 */
[----:B------:R-:W-:Y:S02]  /*16910*/  @!P3 LEA.HI.X R23, R27, R3, R32, 0x2, P1 ;  /* 0x000000031b17b211 */ /* 0x000fe400008f1420 */
[----:B------:R-:W-:Y:S02]  /*16920*/  ISETP.GE.AND P1, PT, R74, UR4, PT ;  /* 0x000000044a007c0c */ /* 0x000fe4000bf26270 */
[----:B------:R-:W-:Y:S01]  /*16930*/  @!P4 LEA R24, P5, R20, R14, 0x2 ;  /* 0x0000000e1418c211 */ /* 0x000fe200078a10ff */
[----:B------:R-:W-:-:S02]  /*16940*/  VIADD R15, R35, 0x30 ;  /* 0x00000030230f7836 */ /* 0x000fc40000000000 */
[----:B------:R-:W-:Y:S01]  /*16950*/  VIADD R33, R35, 0x38 ;  /* 0x0000003823217836 */ /* 0x000fe20000000000 */
[----:B------:R-:W-:Y:S01]  /*16960*/  @!P4 LEA.HI.X R25, R20, R3, R26, 0x2, P5 ;  /* 0x000000031419c211 */ /* 0x000fe200028f141a */
[----:B------:R2:W-:Y:S01]  /*16970*/  @!P0 ST.E.64 desc[UR60][R12.64], R6 ;  /* 0x000000060c008985 */ /* 0x0005e2000c101b3c */
[----:B------:R-:W-:-:S03]  /*16980*/  ISETP.GE.AND P0, PT, R15, UR4, PT ;  /* 0x000000040f007c0c */ /* 0x000fc6000bf06270 */
[----:B------:R3:W-:Y:S01]  /*16990*/  @!P3 ST.E.64 desc[UR60][R22.64], R8 ;  /* 0x000000081600b985 */ /* 0x0007e2000c101b3c */
[----:B------:R-:W-:Y:S01]  /*169a0*/  ISETP.GE.AND P3, PT, R33, UR4, PT ;  /* 0x0000000421007c0c */ /* 0x000fe2000bf66270 */
[----:B------:R-:W-:Y:S01]  /*169b0*/  VIADD R34, R35, 0x40 ;  /* 0x0000004023227836 */ /* 0x000fe20000000000 */
[CC--:B-1----:R-:W-:Y:S01]  /*169c0*/  @!P2 LEA R10, P5, R75.reuse, R14.reuse, 0x2 ;  /* 0x0000000e4b0aa211 */ /* 0x0c2fe200078a10ff */
[----:B------:R-:W-:Y:S01]  /*169d0*/  @!P4 ST.E.64 desc[UR60][R24.64], R28 ;  /* 0x0000001c1800c985 */ /* 0x000fe2000c101b3c */
[----:B------:R-:W-:Y:S02]  /*169e0*/  SHF.R.S32.HI R20, RZ, 0x1f, R74 ;  /* 0x0000001fff147819 */ /* 0x000fe4000001144a */
[CC--:B------:R-:W-:Y:S02]  /*169f0*/  @!P1 LEA R26, P4, R74.reuse, R14.reuse, 0x2 ;  /* 0x0000000e4a1a9211 */ /* 0x0c0fe400078810ff */
[-C--:B------:R-:W-:Y:S02]  /*16a00*/  @!P2 LEA.HI.X R11, R75, R3.reuse, R77, 0x2, P5 ;  /* 0x000000034b0ba211 */ /* 0x080fe400028f144d */
[----:B------:R-:W-:Y:S01]  /*16a10*/  @!P1 LEA.HI.X R27, R74, R3, R20, 0x2, P4 ;  /* 0x000000034a1b9211 */ /* 0x000fe200020f1414 */
[C---:B------:R-:W-:Y:S01]  /*16a20*/  VIADD R20, R35.reuse, 0x48 ;  /* 0x0000004823147836 */ /* 0x040fe20000000000 */
[----:B------:R-:W-:Y:S01]  /*16a30*/  ISETP.GE.AND P4, PT, R34, UR4, PT ;  /* 0x0000000422007c0c */ /* 0x000fe2000bf86270 */
[----:B------:R1:W-:Y:S01]  /*16a40*/  @!P2 ST.E.64 desc[UR60][R10.64], R36 ;  /* 0x000000240a00a985 */ /* 0x0003e2000c101b3c */
[----:B------:R-:W-:Y:S01]  /*16a50*/  SHF.R.S32.HI R32, RZ, 0x1f, R15 ;  /* 0x0000001fff207819 */ /* 0x000fe2000001140f */
[----:B--2---:R-:W-:Y:S01]  /*16a60*/  VIADD R13, R35, 0x50 ;  /* 0x00000050230d7836 */ /* 0x004fe20000000000 */
[----:B------:R-:W-:Y:S01]  /*16a70*/  @!P0 LEA R4, P5, R15, R14, 0x2 ;  /* 0x0000000e0f048211 */ /* 0x000fe200078a10ff */
[----:B------:R4:W-:Y:S01]  /*16a80*/  @!P1 ST.E.64 desc[UR60][R26.64], R40 ;  /* 0x000000281a009985 */ /* 0x0009e2000c101b3c */
[----:B------:R-:W-:-:S02]  /*16a90*/  ISETP.GE.AND P2, PT, R20, UR4, PT ;  /* 0x0000000414007c0c */ /* 0x000fc4000bf46270 */
[----:B------:R-:W-:Y:S02]  /*16aa0*/  SHF.R.S32.HI R12, RZ, 0x1f, R33 ;  /* 0x0000001fff0c7819 */ /* 0x000fe40000011421 */
[----:B---3--:R-:W-:Y:S02]  /*16ab0*/  @!P3 LEA R8, P1, R33, R14, 0x2 ;  /* 0x0000000e2108b211 */ /* 0x008fe400078210ff */
[-C--:B------:R-:W-:Y:S01]  /*16ac0*/  @!P0 LEA.HI.X R5, R15, R3.reuse, R32, 0x2, P5 ;  /* 0x000000030f058211 */ /* 0x080fe200028f1420 */
[----:B------:R-:W-:Y:S01]  /*16ad0*/  VIADD R15, R35, 0x58 ;  /* 0x00000058230f7836 */ /* 0x000fe20000000000 */
[----:B------:R-:W-:Y:S02]  /*16ae0*/  @!P3 LEA.HI.X R9, R33, R3, R12, 0x2, P1 ;  /* 0x000000032109b211 */ /* 0x000fe400008f140c */
[----:B------:R-:W-:Y:S01]  /*16af0*/  ISETP.GE.AND P1, PT, R13, UR4, PT ;  /* 0x000000040d007c0c */ /* 0x000fe2000bf26270 */
[----:B------:R4:W-:Y:S01]  /*16b00*/  @!P0 ST.E.64 desc[UR60][R4.64], R44 ;  /* 0x0000002c04008985 */ /* 0x0009e2000c101b3c */
[----:B------:R-:W-:-:S02]  /*16b10*/  SHF.R.S32.HI R7, RZ, 0x1f, R34 ;  /* 0x0000001fff077819 */ /* 0x000fc40000011422 */
[CC--:B------:R-:W-:Y:S02]  /*16b20*/  @!P4 LEA R6, P5, R34.reuse, R14.reuse, 0x2 ;  /* 0x0000000e2206c211 */ /* 0x0c0fe400078a10ff */
[----:B------:R-:W-:Y:S02]  /*16b30*/  ISETP.GE.AND P0, PT, R15, UR4, PT ;  /* 0x000000040f007c0c */ /* 0x000fe4000bf06270 */
[----:B------:R-:W-:Y:S02]  /*16b40*/  @!P4 LEA.HI.X R7, R34, R3, R7, 0x2, P5 ;  /* 0x000000032207c211 */ /* 0x000fe400028f1407 */
[----:B-1----:R-:W-:Y:S02]  /*16b50*/  SHF.R.S32.HI R11, RZ, 0x1f, R20 ;  /* 0x0000001fff0b7819 */ /* 0x002fe40000011414 */
[----:B------:R-:W-:-:S04]  /*16b60*/  @!P2 LEA R10, P5, R20, R14, 0x2 ;  /* 0x0000000e140aa211 */ /* 0x000fc800078a10ff */
[----:B------:R-:W-:Y:S02]  /*16b70*/  @!P2 LEA.HI.X R11, R20, R3, R11, 0x2, P5 ;  /* 0x00000003140ba211 */ /* 0x000fe400028f140b */
[----:B------:R-:W-:Y:S02]  /*16b80*/  SHF.R.S32.HI R20, RZ, 0x1f, R13 ;  /* 0x0000001fff147819 */ /* 0x000fe4000001140d */
[----:B------:R-:W-:-:S04]  /*16b90*/  @!P1 LEA R12, P5, R13, R14, 0x2 ;  /* 0x0000000e0d0c9211 */ /* 0x000fc800078a10ff */
[-C--:B------:R-:W-:Y:S02]  /*16ba0*/  @!P1 LEA.HI.X R13, R13, R3.reuse, R20, 0x2, P5 ;  /* 0x000000030d0d9211 */ /* 0x080fe400028f1414 */
[----:B------:R-:W-:Y:S02]  /*16bb0*/  SHF.R.S32.HI R20, RZ, 0x1f, R15 ;  /* 0x0000001fff147819 */ /* 0x000fe4000001140f */
[C---:B------:R-:W-:Y:S01]  /*16bc0*/  @!P0 LEA R14, P5, R15.reuse, R14, 0x2 ;  /* 0x0000000e0f0e8211 */ /* 0x040fe200078a10ff */
[----:B------:R4:W-:Y:S03]  /*16bd0*/  @!P3 ST.E.64 desc[UR60][R8.64], R48 ;  /* 0x000000300800b985 */ /* 0x0009e6000c101b3c */
[----:B------:R-:W-:Y:S01]  /*16be0*/  @!P0 LEA.HI.X R15, R15, R3, R20, 0x2, P5 ;  /* 0x000000030f0f8211 */ /* 0x000fe200028f1414 */
[----:B------:R4:W-:Y:S04]  /*16bf0*/  @!P4 ST.E.64 desc[UR60][R6.64], R52 ;  /* 0x000000340600c985 */ /* 0x0009e8000c101b3c */
[----:B------:R4:W-:Y:S04]  /*16c00*/  @!P2 ST.E.64 desc[UR60][R10.64], R56 ;  /* 0x000000380a00a985 */ /* 0x0009e8000c101b3c */
[----:B------:R4:W-:Y:S04]  /*16c10*/  @!P1 ST.E.64 desc[UR60][R12.64], R60 ;  /* 0x0000003c0c009985 */ /* 0x0009e8000c101b3c */
[----:B------:R4:W-:Y:S02]  /*16c20*/  @!P0 ST.E.64 desc[UR60][R14.64], R64 ;  /* 0x000000400e008985 */ /* 0x0009e4000c101b3c */
.L_x_548:
[----:B------:R-:W-:Y:S05]  /*16c30*/  BSYNC B1 ;  /* 0x0000000000017941 */ /* 0x000fea0003800000 */
.L_x_547:
[----:B------:R-:W-:-:S03]  /*16c40*/  UMOV UR4, 0xffffffff ;  /* 0xffffffff00047882 */ /* 0x000fc60000000000 */
[----:B------:R-:W-:Y:S05]  /*16c50*/  BRA.DIV UR4, `(.L_x_549) ;  /* 0x0000009a04887947 */ /* 0x000fea000b800000 */
[----:B-1----:R1:W3:Y:S04]  /*16c60*/  SHFL.IDX PT, R3, R2, 0x1, 0x1c1f ;  /* 0x003c1f0002037f89 */ /* 0x0022e800000e0000 */
[----:B--2-4-:R1:W2:Y:S02]  /*16c70*/  SHFL.IDX PT, R14, R0, 0x1, 0x1c1f ;  /* 0x003c1f00000e7f89 */ /* 0x0142a400000e0000 */
.L_x_756:
[----:B------:R-:W-:-:S13]  /*16c80*/  ISETP.GE.AND P0, PT, R21, R76, PT ;  /* 0x0000004c1500720c */ /* 0x000fda0003f06270 */
[----:B------:R-:W-:Y:S05]  /*16c90*/  @P0 BRA `(.L_x_545) ;  /* 0x00000010000c0947 */ /* 0x000fea0003800000 */
[----:B------:R-:W4:Y:S01]  /*16ca0*/  LDL R8, [R1+0xc0] ;  /* 0x0000c00001087983 */ /* 0x000f220000100800 */
[----:B------:R-:W-:-:S03]  /*16cb0*/  ULDC UR4, c[0x0][0xac8] ;  /* 0x0002b20000047ab9 */ /* 0x000fc60000000800 */
[----:B------:R-:W5:Y:S04]  /*16cc0*/  LDL R23, [R1+0x8c] ;  /* 0x00008c0001177983 */ /* 0x000f680000100800 */
[----:B------:R-:W3:Y:S04]  /*16cd0*/  LDL R12, [R1+0xbc] ;  /* 0x0000bc00010c7983 */ /* 0x000ee80000100800 */
[----:B------:R-:W2:Y:S04]  /*16ce0*/  LDL R9, [R1+0xdc] ;  /* 0x0000dc0001097983 */ /* 0x000ea80000100800 */
[----:B------:R-:W2:Y:S04]  /*16cf0*/  LDL R22, [R1+0xb8] ;  /* 0x0000b80001167983 */ /* 0x000ea80000100800 */
[----:B01----:R-:W2:Y:S04]  /*16d00*/  LDL R0, [R1+0xb4] ;  /* 0x0000b40001007983 */ /* 0x003ea80000100800 */
[----:B------:R-:W2:Y:S04]  /*16d10*/  LDL R13, [R1+0xd8] ;  /* 0x0000d800010d7983 */ /* 0x000ea80000100800 */
[----:B------:R-:W2:Y:S04]  /*16d20*/  LDL R24, [R1+0xac] ;  /* 0x0000ac0001187983 */ /* 0x000ea80000100800 */
[----:B------:R-:W2:Y:S04]  /*16d30*/  LDL R25, [R1+0xd4] ;  /* 0x0000d40001197983 */ /* 0x000ea80000100800 */
[----:B------:R-:W2:Y:S01]  /*16d40*/  LDL R20, [R1+0xd0] ;  /* 0x0000d00001147983 */ /* 0x000ea20000100800 */
[----:B----4-:R-:W-:-:S02]  /*16d50*/  ISETP.GE.AND P1, PT, R8, UR4, PT ;  /* 0x0000000408007c0c */ /* 0x010fc4000bf26270 */
[----:B-----5:R-:W-:Y:S02]  /*16d60*/  ISETP.GE.AND P5, PT, R23, UR4, PT ;  /* 0x0000000417007c0c */ /* 0x020fe4000bfa6270 */
[----:B---3--:R-:W-:-:S09]  /*16d70*/  ISETP.GE.AND P0, PT, R12, UR4, PT ;  /* 0x000000040c007c0c */ /* 0x008fd2000bf06270 */
[-C--:B--2---:R-:W-:Y:S02]  /*16d80*/  @!P1 LEA R6, P2, R8, R14.reuse, 0x2 ;  /* 0x0000000e08069211 */ /* 0x084fe400078410ff */
[----:B------:R-:W-:Y:S01]  /*16d90*/  ISETP.GE.AND P3, PT, R22, UR4, PT ;  /* 0x0000000416007c0c */ /* 0x000fe2000bf66270 */
[----:B------:R-:W-:Y:S01]  /*16da0*/  @!P5 IMAD.MOV.U32 R2, RZ, RZ, R14 ;  /* 0x000000ffff02d224 */ /* 0x000fe200078e000e */
[----:B------:R-:W-:Y:S02]  /*16db0*/  @!P1 LEA.HI.X R7, R8, R3, R9, 0x2, P2 ;  /* 0x0000000308079211 */ /* 0x000fe400010f1409 */
[----:B------:R-:W-:Y:S02]  /*16dc0*/  ISETP.GE.AND P4, PT, R0, UR4, PT ;  /* 0x0000000400007c0c */ /* 0x000fe4000bf86270 */
[----:B------:R-:W-:Y:S01]  /*16dd0*/  @!P0 LEA R8, P2, R12, R14, 0x2 ;  /* 0x0000000e0c088211 */ /* 0x000fe200078410ff */
[----:B------:R-:W-:-:S03]  /*16de0*/  @!P5 IMAD.WIDE R4, R23, 0x4, R2 ;  /* 0x000000041704d825 */ /* 0x000fc600078e0202 */
[----:B------:R-:W-:Y:S01]  /*16df0*/  @!P0 LEA.HI.X R9, R12, R3, R13, 0x2, P2 ;  /* 0x000000030c098211 */ /* 0x000fe200010f140d */
[----:B------:R-:W-:Y:S01]  /*16e00*/  VIADD R2, R23, 0x30 ;  /* 0x0000003017027836 */ /* 0x000fe20000000000 */
[----:B------:R0:W-:Y:S04]  /*16e10*/  @!P5 ST.E.64 desc[UR60][R4.64], R68 ;  /* 0x000000440400d985 */ /* 0x0001e8000c101b3c */
[----:B------:R1:W-:Y:S01]  /*16e20*/  @!P1 ST.E.64 desc[UR60][R6.64], R30 ;  /* 0x0000001e06009985 */ /* 0x0003e2000c101b3c */
[----:B------:R-:W-:-:S03]  /*16e30*/  ISETP.GE.AND P1, PT, R24, UR4, PT ;  /* 0x0000000418007c0c */ /* 0x000fc6000bf26270 */
[----:B------:R2:W-:Y:S01]  /*16e40*/  @!P0 ST.E.64 desc[UR60][R8.64], R72 ;  /* 0x0000004808008985 */ /* 0x0005e2000c101b3c */
[----:B------:R-:W-:Y:S01]  /*16e50*/  ISETP.GE.AND P0, PT, R2, UR4, PT ;  /* 0x0000000402007c0c */ /* 0x000fe2000bf06270 */
[C---:B------:R-:W-:Y:S01]  /*16e60*/  VIADD R15, R23.reuse, 0x38 ;  /* 0x00000038170f7836 */ /* 0x040fe20000000000 */
[-C--:B------:R-:W-:Y:S02]  /*16e70*/  @!P3 LEA R10, P5, R22, R14.reuse, 0x2 ;  /* 0x0000000e160ab211 */ /* 0x080fe400078a10ff */
[-C--:B------:R-:W-:Y:S02]  /*16e80*/  @!P4 LEA R12, P2, R0, R14.reuse, 0x2 ;  /* 0x0000000e000cc211 */ /* 0x080fe400078410ff */
[-C--:B------:R-:W-:Y:S01]  /*16e90*/  @!P3 LEA.HI.X R11, R22, R3.reuse, R25, 0x2, P5 ;  /* 0x00000003160bb211 */ /* 0x080fe200028f1419 */
[----:B------:R-:W-:Y:S01]  /*16ea0*/  VIADD R21, R23, 0x40 ;  /* 0x0000004017157836 */ /* 0x000fe20000000000 */
[----:B------:R-:W-:Y:S02]  /*16eb0*/  @!P4 LEA.HI.X R13, R0, R3, R20, 0x2, P2 ;  /* 0x00000003000dc211 */ /* 0x000fe400010f1414 */
[----:B------:R-:W-:Y:S01]  /*16ec0*/  ISETP.GE.AND P2, PT, R15, UR4, PT ;  /* 0x000000040f007c0c */ /* 0x000fe2000bf46270 */
[----:B------:R-:W-:Y:S01]  /*16ed0*/  @!P3 ST.E.64 desc[UR60][R10.64], R38 ;  /* 0x000000260a00b985 */ /* 0x000fe2000c101b3c */
[----:B------:R-:W-:Y:S01]  /*16ee0*/  SHF.R.S32.HI R22, RZ, 0x1f, R24 ;  /* 0x0000001fff167819 */ /* 0x000fe20000011418 */
[----:B------:R-:W-:Y:S01]  /*16ef0*/  VIADD R0, R23, 0x48 ;  /* 0x0000004817007836 */ /* 0x000fe20000000000 */
[----:B------:R-:W-:Y:S01]  /*16f00*/  ISETP.GE.AND P3, PT, R21, UR4, PT ;  /* 0x0000000415007c0c */ /* 0x000fe2000bf66270 */
[----:B------:R3:W-:Y:S01]  /*16f10*/  @!P4 ST.E.64 desc[UR60][R12.64], R42 ;  /* 0x0000002a0c00c985 */ /* 0x0007e2000c101b3c */
[----:B0-----:R-:W-:-:S02]  /*16f20*/  @!P1 LEA R4, P4, R24, R14, 0x2 ;  /* 0x0000000e18049211 */ /* 0x001fc400078810ff */
[----:B-1----:R-:W-:Y:S02]  /*16f30*/  SHF.R.S32.HI R7, RZ, 0x1f, R2 ;  /* 0x0000001fff077819 */ /* 0x002fe40000011402 */
[----:B------:R-:W-:Y:S02]  /*16f40*/  @!P0 LEA R6, P5, R2, R14, 0x2 ;  /* 0x0000000e02068211 */ /* 0x000fe400078a10ff */
[-C--:B------:R-:W-:Y:S02]  /*16f50*/  @!P1 LEA.HI.X R5, R24, R3.reuse, R22, 0x2, P4 ;  /* 0x0000000318059211 */ /* 0x080fe400020f1416 */
[----:B------:R-:W-:Y:S01]  /*16f60*/  @!P0 LEA.HI.X R7, R2, R3, R7, 0x2, P5 ;  /* 0x0000000302078211 */ /* 0x000fe200028f1407 */
[----:B------:R-:W-:Y:S01]  /*16f70*/  VIADD R2, R23, 0x50 ;  /* 0x0000005017027836 */ /* 0x000fe20000000000 */
[----:B------:R-:W-:Y:S01]  /*16f80*/  ISETP.GE.AND P5, PT, R0, UR4, PT ;  /* 0x0000000400007c0c */ /* 0x000fe2000bfa6270 */
[----:B------:R0:W-:Y:S01]  /*16f90*/  @!P1 ST.E.64 desc[UR60][R4.64], R46 ;  /* 0x0000002e04009985 */ /* 0x0001e2000c101b3c */
[----:B------:R-:W-:-:S02]  /*16fa0*/  SHF.R.S32.HI R20, RZ, 0x1f, R15 ;  /* 0x0000001fff147819 */ /* 0x000fc4000001140f */
[CC--:B--2---:R-:W-:Y:S02]  /*16fb0*/  @!P2 LEA R8, P4, R15.reuse, R14.reuse, 0x2 ;  /* 0x0000000e0f08a211 */ /* 0x0c4fe400078810ff */
[----:B------:R-:W-:Y:S02]  /*16fc0*/  ISETP.GE.AND P1, PT, R2, UR4, PT ;  /* 0x0000000402007c0c */ /* 0x000fe4000bf26270 */
[----:B------:R-:W-:Y:S02]  /*16fd0*/  @!P2 LEA.HI.X R9, R15, R3, R20, 0x2, P4 ;  /* 0x000000030f09a211 */ /* 0x000fe400020f1414 */
[----:B---3--:R-:W-:Y:S02]  /*16fe0*/  SHF.R.S32.HI R12, RZ, 0x1f, R21 ;  /* 0x0000001fff0c7819 */ /* 0x008fe40000011415 */
[----:B------:R-:W-:Y:S02]  /*16ff0*/  @!P3 LEA R10, P4, R21, R14, 0x2 ;  /* 0x0000000e150ab211 */ /* 0x000fe400078810ff */
[----:B------:R-:W-:-:S02]  /*17000*/  SHF.R.S32.HI R13, RZ, 0x1f, R0 ;  /* 0x0000001fff0d7819 */ /* 0x000fc40000011400 */
[----:B------:R-:W-:Y:S02]  /*17010*/  @!P3 LEA.HI.X R11, R21, R3, R12, 0x2, P4 ;  /* 0x00000003150bb211 */ /* 0x000fe400020f140c */
[----:B------:R-:W-:-:S04]  /*17020*/  @!P5 LEA R12, P4, R0, R14, 0x2 ;  /* 0x0000000e000cd211 */ /* 0x000fc800078810ff */
[-C--:B------:R-:W-:Y:S02]  /*17030*/  @!P5 LEA.HI.X R13, R0, R3.reuse, R13, 0x2, P4 ;  /* 0x00000003000dd211 */ /* 0x080fe400020f140d */
[----:B------:R-:W-:Y:S02]  /*17040*/  SHF.R.S32.HI R0, RZ, 0x1f, R2 ;  /* 0x0000001fff007819 */ /* 0x000fe40000011402 */
[C---:B------:R-:W-:Y:S01]  /*17050*/  @!P1 LEA R20, P4, R2.reuse, R14, 0x2 ;  /* 0x0000000e02149211 */ /* 0x040fe200078810ff */
[----:B------:R0:W-:Y:S03]  /*17060*/  @!P0 ST.E.64 desc[UR60][R6.64], R50 ;  /* 0x0000003206008985 */ /* 0x0001e6000c101b3c */
[----:B------:R-:W-:Y:S01]  /*17070*/  @!P1 LEA.HI.X R21, R2, R3, R0, 0x2, P4 ;  /* 0x0000000302159211 */ /* 0x000fe200020f1400 */
[----:B------:R0:W-:Y:S01]  /*17080*/  @!P2 ST.E.64 desc[UR60][R8.64], R54 ;  /* 0x000000360800a985 */ /* 0x0001e2000c101b3c */
[----:B------:R-:W-:-:S03]  /*17090*/  VIADD R0, R23, 0x58 ;  /* 0x0000005817007836 */ /* 0x000fc60000000000 */
[----:B------:R0:W-:Y:S04]  /*170a0*/  @!P3 ST.E.64 desc[UR60][R10.64], R58 ;  /* 0x0000003a0a00b985 */ /* 0x0001e8000c101b3c */
[----:B------:R0:W-:Y:S04]  /*170b0*/  @!P5 ST.E.64 desc[UR60][R12.64], R62 ;  /* 0x0000003e0c00d985 */ /* 0x0001e8000c101b3c */
[----:B------:R0:W-:Y:S01]  /*170c0*/  @!P1 ST.E.64 desc[UR60][R20.64], R66 ;  /* 0x0000004214009985 */ /* 0x0001e2000c101b3c */
[----:B------:R-:W-:-:S13]  /*170d0*/  ISETP.GE.AND P0, PT, R0, UR4, PT ;  /* 0x0000000400007c0c */ /* 0x000fda000bf06270 */
[----:B0-----:R-:W-:Y:S05]  /*170e0*/  @P0 BRA `(.L_x_545) ;  /* 0x0000000800f80947 */ /* 0x001fea0003800000 */
[----:B------:R-:W-:Y:S02]  /*170f0*/  LEA R14, P0, R0, R14, 0x2 ;  /* 0x0000000e000e7211 */ /* 0x000fe400078010ff */
[----:B------:R-:W-:-:S04]  /*17100*/  SHF.R.S32.HI R2, RZ, 0x1f, R0 ;  /* 0x0000001fff027819 */ /* 0x000fc80000011400 */
[----:B------:R-:W-:-:S05]  /*17110*/  LEA.HI.X R15, R0, R3, R2, 0x2, P0 ;  /* 0x00000003000f7211 */ /* 0x000fca00000f1402 */
[----:B------:R0:W-:Y:S01]  /*17120*/  ST.E.64 desc[UR60][R14.64], R70 ;  /* 0x000000460e007985 */ /* 0x0001e2000c101b3c */
[----:B------:R-:W-:Y:S05]  /*17130*/  BRA `(.L_x_545) ;  /* 0x0000000800e47947 */ /* 0x000fea0003800000 */
.L_x_538:
[----:B------:R-:W3:Y:S01]  /*17140*/  LDL.LU R4, [R1+0x9c] ;  /* 0x00009c0001047983 */ /* 0x000ee20000300800 */
[----:B------:R-:W-:Y:S01]  /*17150*/  ULDC.64 UR6, c[0x0][0xc08] ;  /* 0x0003020000067ab9 */ /* 0x000fe20000000a00 */
[----:B------:R-:W-:Y:S02]  /*17160*/  ULDC.64 UR4, c[0x0][0xc00] ;  /* 0x0003000000047ab9 */ /* 0x000fe40000000a00 */
[----:B------:R-:W4:Y:S04]  /*17170*/  LDL.LU R0, [R1+0xa0] ;  /* 0x0000a00001007983 */ /* 0x000f280000300800 */
[----:B------:R-:W2:Y:S01]  /*17180*/  LDL R8, [R1+0x94] ;  /* 0x0000940001087983 */ /* 0x000ea20000100800 */
[----:B------:R-:W-:Y:S01]  /*17190*/  ISETP.NE.U32.AND P1, PT, RZ, UR6, PT ;  /* 0x00000006ff007c0c */ /* 0x000fe2000bf25070 */
[----:B------:R-:W-:Y:S01]  /*171a0*/  IMAD.MOV.U32 R7, RZ, RZ, RZ ;  /* 0x000000ffff077224 */ /* 0x000fe200078e00ff */
[----:B------:R-:W-:-:S02]  /*171b0*/  ISETP.NE.U32.AND P0, PT, RZ, UR4, PT ;  /* 0x00000004ff007c0c */ /* 0x000fc4000bf05070 */
[----:B------:R-:W-:Y:S02]  /*171c0*/  ISETP.NE.AND.EX P1, PT, RZ, UR7, PT, P1 ;  /* 0x00000007ff007c0c */ /* 0x000fe4000bf25310 */
[----:B------:R-:W-:Y:S01]  /*171d0*/  ISETP.NE.AND.EX P0, PT, RZ, UR5, PT, P0 ;  /* 0x00000005ff007c0c */ /* 0x000fe2000bf05300 */
[----:B------:R-:W1:Y:S01]  /*171e0*/  S2R R9, SR_TID.X ;  /* 0x0000000000097919 */ /* 0x000e620000002100 */
[----:B---3--:R-:W-:Y:S01]  /*171f0*/  IADD3 R2, P2, R4, UR4, RZ ;  /* 0x0000000404027c10 */ /* 0x008fe2000ff5e0ff */
[----:B------:R-:W-:-:S03]  /*17200*/  ULDC UR4, c[0x0][0xa88] ;  /* 0x0002a20000047ab9 */ /* 0x000fc60000000800 */
[----:B----4-:R-:W-:-:S05]  /*17210*/  IADD3.X R3, R0, UR5, RZ, P2, !PT ;  /* 0x0000000500037c10 */ /* 0x010fca00097fe4ff */
[----:B------:R-:W-:Y:S01]  /*17220*/  @P1 IADD3 R4, P2, R4, UR6, RZ ;  /* 0x0000000604041c10 */ /* 0x000fe2000ff5e0ff */
[----:B------:R-:W-:Y:S01]  /*17230*/  IMAD.U32 R6, RZ, RZ, UR4 ;  /* 0x00000004ff067e24 */ /* 0x000fe2000f8e00ff */
[----:B------:R3:W5:Y:S02]  /*17240*/  @P0 LDG.E R7, desc[UR60][R2.64] ;  /* 0x0000003c02070981 */ /* 0x000764000c1e1900 */
[----:B------:R-:W-:-:S05]  /*17250*/  @P1 IADD3.X R5, R0, UR7, RZ, P2, !PT ;  /* 0x0000000700051c10 */ /* 0x000fca00097fe4ff */
[----:B------:R3:W5:Y:S01]  /*17260*/  @P1 LDG.E R6, desc[UR60][R4.64] ;  /* 0x0000003c04061981 */ /* 0x000762000c1e1900 */
[----:B--2---:R-:W-:Y:S01]  /*17270*/  ISETP.NE.AND P2, PT, R8, RZ, PT ;  /* 0x000000ff0800720c */ /* 0x004fe20003f45270 */
[----:B-1----:R-:W-:-:S05]  /*17280*/  VIADD R26, R9, 0xffffff80 ;  /* 0xffffff80091a7836 */ /* 0x002fca0000000000 */
[----:B------:R-:W-:-:S07]  /*17290*/  ISETP.GT.AND P3, PT, R26, 0xbf, PT ;  /* 0x000000bf1a00780c */ /* 0x000fce0003f64270 */
[----:B------:R-:W1:Y:S02]  /*172a0*/  @!P2 LDC R8, c[0x0][0xad4] ;  /* 0x0002b500ff08ab82 */ /* 0x000e640000000800 */
[----:B-1----:R3:W-:Y:S01]  /*172b0*/  @!P2 STL [R1+0x94], R8 ;  /* 0x000094080100a387 */ /* 0x0027e20000100800 */
[----:B------:R-:W-:Y:S01]  /*172c0*/  ISETP.GT.AND P2, PT, R8, 0x1, PT ;  /* 0x000000010800780c */ /* 0x000fe20003f44270 */
[----:B------:R-:W-:-:S12]  /*172d0*/  @P1 BRA `(.L_x_550) ;  /* 0x0000000000101947 */ /* 0x000fd80003800000 */
[----:B------:R-:W-:Y:S05]  /*172e0*/  @!P0 BRA `(.L_x_550) ;  /* 0x00000000000c8947 */ /* 0x000fea0003800000 */
[----:B---3--:R-:W2:Y:S04]  /*172f0*/  LDG.E R5, desc[UR60][R2.64] ;  /* 0x0000003c02057981 */ /* 0x008ea8000c1e1900 */
[----:B-----5:R-:W2:Y:S02]  /*17300*/  LDG.E R6, desc[UR60][R2.64+0x4] ;  /* 0x0000043c02067981 */ /* 0x020ea4000c1e1900 */
[----:B--2---:R-:W-:-:S07]  /*17310*/  IMAD.IADD R6, R6, 0x1, -R5 ;  /* 0x0000000106067824 */ /* 0x004fce00078e0a05 */
.L_x_550:
[----:B------:R-:W2:Y:S04]  /*17320*/  LDL.LU R0, [R1+0xc4] ;  /* 0x0000c40001007983 */ /* 0x000ea80000300800 */
[----:B---3--:R-:W3:Y:S01]  /*17330*/  LDL.LU R2, [R1+0x98] ;  /* 0x0000980001027983 */ /* 0x008ee20000300800 */
[----:B------:R-:W-:Y:S01]  /*17340*/  BSSY B1, `(.L_x_551) ;  /* 0x0000039000017945 */ /* 0x000fe20003800000 */
[----:B-----5:R-:W-:Y:S02]  /*17350*/  SHF.R.S32.HI R22, RZ, 0x1f, R7 ;  /* 0x0000001fff167819 */ /* 0x020fe40000011407 */
[----:B--2---:R-:W-:Y:S02]  /*17360*/  SEL R24, R0, RZ, !P0 ;  /* 0x000000ff00187207 */ /* 0x004fe40004000000 */
[----:B---3--:R-:W-:Y:S01]  /*17370*/  SEL R27, R2, RZ, !P0 ;  /* 0x000000ff021b7207 */ /* 0x008fe20004000000 */
[----:B------:R-:W-:Y:S06]  /*17380*/  @P3 BRA `(.L_x_552) ;  /* 0x0000000000d03947 */ /* 0x000fec0003800000 */
[----:B------:R-:W2:Y:S01]  /*17390*/  LDL R0, [R1+0xa8] ;  /* 0x0000a80001007983 */ /* 0x000ea20000100800 */
[----:B------:R-:W1:Y:S02]  /*173a0*/  LDC R31, c[0x0][0xbe8] ;  /* 0x0002fa00ff1f7b82 */ /* 0x000e640000000800 */
[----:B-1----:R-:W-:Y:S02]  /*173b0*/  IMAD R2, R6, R31, RZ ;  /* 0x0000001f06027224 */ /* 0x002fe400078e02ff */
[----:B--2---:R-:W-:-:S04]  /*173c0*/  IMAD R0, R0, 0xc0, R9 ;  /* 0x000000c000007824 */ /* 0x004fc800078e0209 */
[----:B------:R-:W-:-:S05]  /*173d0*/  VIADD R29, R0, 0xffffff80 ;  /* 0xffffff80001d7836 */ /* 0x000fca0000000000 */
[----:B------:R-:W-:-:S13]  /*173e0*/  ISETP.GE.AND P0, PT, R29, R2, PT ;  /* 0x000000021d00720c */ /* 0x000fda0003f06270 */
[----:B------:R-:W-:Y:S05]  /*173f0*/  @P0 BRA `(.L_x_552) ;  /* 0x0000000000b40947 */ /* 0x000fea0003800000 */
[----:B------:R-:W2:Y:S01]  /*17400*/  LDL R14, [R1+0x90] ;  /* 0x00009000010e7983 */ /* 0x000ea20000100800 */
[----:B------:R-:W-:Y:S01]  /*17410*/  IMAD.MOV.U32 R20, RZ, RZ, 0x9b8 ;  /* 0x000009b8ff147424 */ /* 0x000fe200078e00ff */
[----:B------:R-:W-:Y:S01]  /*17420*/  ISETP.GT.AND P0, PT, R8, 0x1, PT ;  /* 0x000000010800780c */ /* 0x000fe20003f04270 */
[----:B------:R-:W1:Y:S01]  /*17430*/  LDC.64 R2, c[0x0][0xba8] ;  /* 0x0002ea00ff027b82 */ /* 0x000e620000000a00 */
[----:B------:R-:W3:Y:S01]  /*17440*/  LDL.LU R28, [R1+0xb0] ;  /* 0x0000b000011c7983 */ /* 0x000ee20000300800 */
[----:B------:R-:W-:Y:S01]  /*17450*/  ISETP.NE.AND P1, PT, R31, 0x1, PT ;  /* 0x000000011f00780c */ /* 0x000fe20003f25270 */
[----:B------:R-:W-:Y:S01]  /*17460*/  IMAD.MOV.U32 R21, RZ, RZ, R29 ;  /* 0x000000ffff157224 */ /* 0x000fe200078e001d */
[----:B------:R-:W-:-:S04]  /*17470*/  SEL R20, R20, 0x978, P0 ;  /* 0x0000097814147807 */ /* 0x000fc80000000000 */
[----:B------:R-:W4:Y:S08]  /*17480*/  LDC.64 R10, c[0x0][R20+0x220] ;  /* 0x00008800140a7b82 */ /* 0x000f300000000a00 */
[----:B------:R-:W2:Y:S08]  /*17490*/  LDC.64 R8, c[0x0][R20+0x218] ;  /* 0x0000860014087b82 */ /* 0x000eb00000000a00 */
[----:B------:R-:W5:Y:S08]  /*174a0*/  LDC.64 R12, c[0x0][R20+0x228] ;  /* 0x00008a00140c7b82 */ /* 0x000f700000000a00 */
[----:B------:R-:W0:Y:S08]  /*174b0*/  @P1 LDC R0, c[0x0][0xbec] ;  /* 0x0002fb00ff001b82 */ /* 0x000e300000000800 */
[----:B------:R-:W5:Y:S08]  /*174c0*/  LDC.64 R4, c[0x0][R20+0x210] ;  /* 0x0000840014047b82 */ /* 0x000f700000000a00 */
[----:B------:R-:W5:Y:S01]  /*174d0*/  @P1 LDC R25, c[0x0][0xbf0] ;  /* 0x0002fc00ff191b82 */ /* 0x000f620000000800 */
[----:B0-----:R-:W-:-:S07]  /*174e0*/  @P1 IMAD.HI.U32 R0, R29, R0, RZ ;  /* 0x000000001d001227 */ /* 0x001fce00078e00ff */
[----:B-1----:R-:W0:Y:S01]  /*174f0*/  @!P0 LDC R2, c[0x0][0xb50] ;  /* 0x0002d400ff028b82 */ /* 0x002e220000000800 */
[----:B----4-:R-:W-:-:S07]  /*17500*/  IMAD R11, R11, R27, RZ ;  /* 0x0000001b0b0b7224 */ /* 0x010fce00078e02ff */
[----:B------:R-:W1:Y:S01]  /*17510*/  @!P0 LDC R3, c[0x0][0xb54] ;  /* 0x0002d500ff038b82 */ /* 0x000e620000000800 */
[----:B-----5:R-:W-:Y:S01]  /*17520*/  @P1 SHF.R.U32.HI R21, RZ, R25, R0 ;  /* 0x00000019ff151219 */ /* 0x020fe20000011600 */
[----:B------:R-:W-:Y:S02]  /*17530*/  IMAD R25, R10, R24, R11 ;  /* 0x000000180a197224 */ /* 0x000fe400078e020b */
[-C--:B--2---:R-:W-:Y:S02]  /*17540*/  IMAD R23, R9, R14.reuse, RZ ;  /* 0x0000000e09177224 */ /* 0x084fe400078e02ff */
[----:B------:R-:W-:Y:S01]  /*17550*/  IMAD.WIDE.U32 R8, R8, R14, RZ ;  /* 0x0000000e08087225 */ /* 0x000fe200078e00ff */
[----:B---3--:R-:W-:-:S03]  /*17560*/  SEL R11, R28, RZ, P0 ;  /* 0x000000ff1c0b7207 */ /* 0x008fc60000000000 */
[----:B------:R-:W-:-:S04]  /*17570*/  IMAD.WIDE.U32 R14, R10, R27, RZ ;  /* 0x0000001b0a0e7225 */ /* 0x000fc800078e00ff */
[----:B------:R-:W-:Y:S01]  /*17580*/  IMAD.IADD R23, R9, 0x1, R23 ;  /* 0x0000000109177824 */ /* 0x000fe200078e0217 */
[----:B------:R-:W-:Y:S01]  /*17590*/  IADD3 R0, P1, P3, R14, R8, R7 ;  /* 0x000000080e007210 */ /* 0x000fe20007b3e007 */
[----:B------:R-:W-:Y:S02]  /*175a0*/  IMAD.MOV R10, RZ, RZ, -R21 ;  /* 0x000000ffff0a7224 */ /* 0x000fe400078e0a15 */
[----:B------:R-:W-:Y:S02]  /*175b0*/  IMAD.IADD R25, R15, 0x1, R25 ;  /* 0x000000010f197824 */ /* 0x000fe400078e0219 */
[----:B------:R-:W-:-:S04]  /*175c0*/  IMAD.WIDE.U32 R8, R12, R11, RZ ;  /* 0x0000000b0c087225 */ /* 0x000fc800078e00ff */
[----:B------:R-:W-:Y:S02]  /*175d0*/  IMAD R13, R13, R11, RZ ;  /* 0x0000000b0d0d7224 */ /* 0x000fe400078e02ff */
[----:B------:R-:W-:Y:S01]  /*175e0*/  IMAD R11, R31, R10, R29 ;  /* 0x0000000a1f0b7224 */ /* 0x000fe200078e021d */
[----:B------:R-:W-:Y:S01]  /*175f0*/  IADD3.X R10, R25, R23, R22, P1, P3 ;  /* 0x00000017190a7210 */ /* 0x000fe20000fe6416 */
[----:B------:R-:W-:Y:S01]  /*17600*/  IMAD.IADD R13, R9, 0x1, R13 ;  /* 0x00000001090d7824 */ /* 0x000fe200078e020d */
[----:B------:R-:W-:Y:S01]  /*17610*/  IADD3 R8, P0, P1, R21, R0, R8 ;  /* 0x0000000015087210 */ /* 0x000fe2000791e008 */
[----:B------:R-:W-:Y:S01]  /*17620*/  IMAD R0, R5, R11, RZ ;  /* 0x0000000b05007224 */ /* 0x000fe200078e02ff */
[----:B------:R-:W-:-:S04]  /*17630*/  SHF.R.S32.HI R21, RZ, 0x1f, R21 ;  /* 0x0000001fff157819 */ /* 0x000fc80000011415 */
[----:B------:R-:W-:Y:S02]  /*17640*/  IADD3.X R9, R21, R10, R13, P0, P1 ;  /* 0x0000000a15097210 */ /* 0x000fe400007e240d */
[----:B------:R-:W-:-:S05]  /*17650*/  SHF.R.S32.HI R13, RZ, 0x1f, R11 ;  /* 0x0000001fff0d7819 */ /* 0x000fca000001140b */
[C---:B------:R-:W-:Y:S02]  /*17660*/  IMAD R13, R4.reuse, R13, R0 ;  /* 0x0000000d040d7224 */ /* 0x040fe400078e0200 */
[----:B------:R-:W-:-:S04]  /*17670*/  IMAD.WIDE.U32 R4, R4, R11, R8 ;  /* 0x0000000b04047225 */ /* 0x000fc800078e0008 */
[----:B------:R-:W-:Y:S01]  /*17680*/  IMAD.IADD R0, R5, 0x1, R13 ;  /* 0x0000000105007824 */ /* 0x000fe200078e020d */
[----:B0-----:R-:W-:Y:S01]  /*17690*/  LEA R2, P0, R4, R2, 0x2 ;  /* 0x0000000204027211 */ /* 0x001fe200078010ff */
[----:B------:R-:W-:-:S03]  /*176a0*/  IMAD.MOV.U32 R5, RZ, RZ, -0x800000 ;  /* 0xff800000ff057424 */ /* 0x000fc600078e00ff */
[----:B-1----:R-:W-:-:S05]  /*176b0*/  LEA.HI.X R3, R4, R3, R0, 0x2, P0 ;  /* 0x0000000304037211 */ /* 0x002fca00000f1400 */
[----:B------:R1:W-:Y:S04]  /*176c0*/  STG.E desc[UR60][R2.64], R5 ;  /* 0x0000000502007986 */ /* 0x0003e8000c10193c */
.L_x_552:
[----:B------:R-:W-:Y:S05]  /*176d0*/  BSYNC B1 ;  /* 0x0000000000017941 */ /* 0x000fea0003800000 */
.L_x_551:
[----:B------:R-:W-:Y:S05]  /*176e0*/  @P2 BRA `(.L_x_545) ;  /* 0x0000000400782947 */ /* 0x000fea0003800000 */
[----:B------:R-:W2:Y:S01]  /*176f0*/  LDL.LU R12, [R1+0x90] ;  /* 0x00009000010c7983 */ /* 0x000ea20000300800 */
[----:B------:R-:W3:Y:S01]  /*17700*/  LDC R21, c[0x0][0xbe8] ;  /* 0x0002fa00ff157b82 */ /* 0x000ee20000000800 */
[----:B-1----:R-:W-:Y:S01]  /*17710*/  SHF.R.S32.HI R3, RZ, 0x1f, R26 ;  /* 0x0000001fff037819 */ /* 0x002fe2000001141a */
[----:B------:R-:W-:Y:S01]  /*17720*/  ULDC.64 UR4, c[0x0][0xaa0] ;  /* 0x0002a80000047ab9 */ /* 0x000fe20000000a00 */
[----:B------:R-:W4:Y:S01]  /*17730*/  LDL R23, [R1+0xa8] ;  /* 0x0000a80001177983 */ /* 0x000f220000100800 */
[----:B------:R-:W-:Y:S01]  /*17740*/  IMAD R0, R22, UR4, RZ ;  /* 0x0000000416007c24 */ /* 0x000fe2000f8e02ff */
[----:B------:R-:W-:Y:S01]  /*17750*/  LEA.HI R4, R3, R26, RZ, 0x2 ;  /* 0x0000001a03047211 */ /* 0x000fe200078f10ff */
[C---:B------:R-:W-:Y:S01]  /*17760*/  IMAD.WIDE.U32 R2, R7.reuse, UR4, RZ ;  /* 0x0000000407027c25 */ /* 0x040fe2000f8e00ff */
[----:B------:R-:W-:Y:S02]  /*17770*/  ULDC.64 UR6, c[0x0][0xaf0] ;  /* 0x0002bc0000067ab9 */ /* 0x000fe40000000a00 */
[----:B------:R-:W-:Y:S01]  /*17780*/  LOP3.LUT R9, R4, 0xfffffffc, RZ, 0xc0, !PT ;  /* 0xfffffffc04097812 */ /* 0x000fe200078ec0ff */
[----:B------:R-:W-:Y:S01]  /*17790*/  IMAD R5, R7, UR5, R0 ;  /* 0x0000000507057c24 */ /* 0x000fe2000f8e0200 */
[----:B------:R-:W-:Y:S01]  /*177a0*/  SHF.R.S32.HI R10, RZ, 0x2, R4 ;  /* 0x00000002ff0a7819 */ /* 0x000fe20000011404 */
[----:B------:R-:W-:Y:S01]  /*177b0*/  ULDC.64 UR4, c[0x0][0xae8] ;  /* 0x0002ba0000047ab9 */ /* 0x000fe20000000a00 */
[----:B------:R-:W-:-:S02]  /*177c0*/  IMAD R4, R24, UR6, RZ ;  /* 0x0000000618047c24 */ /* 0x000fc4000f8e02ff */
[----:B------:R-:W-:Y:S02]  /*177d0*/  IMAD.IADD R13, R26, 0x1, -R9 ;  /* 0x000000011a0d7824 */ /* 0x000fe400078e0a09 */
[----:B------:R-:W-:Y:S02]  /*177e0*/  IMAD.IADD R3, R3, 0x1, R5 ;  /* 0x0000000103037824 */ /* 0x000fe400078e0205 */
[----:B------:R-:W-:Y:S02]  /*177f0*/  IMAD R0, R13, 0x60, R10 ;  /* 0x000000600d007824 */ /* 0x000fe400078e020a */
[----:B------:R-:W-:Y:S01]  /*17800*/  IMAD R7, R27, UR7, R4 ;  /* 0x000000071b077c24 */ /* 0x000fe2000f8e0204 */
[----:B---3--:R-:W-:-:S13]  /*17810*/  ISETP.NE.AND P0, PT, R21, 0x1, PT ;  /* 0x000000011500780c */ /* 0x008fda0003f05270 */
[----:B------:R-:W1:Y:S08]  /*17820*/  @P0 LDC R8, c[0x0][0xbec] ;  /* 0x0002fb00ff080b82 */ /* 0x000e700000000800 */
[----:B------:R-:W3:Y:S01]  /*17830*/  @P0 LDC R11, c[0x0][0xbf0] ;  /* 0x0002fc00ff0b0b82 */ /* 0x000ee20000000800 */
[----:B--2---:R-:W-:-:S04]  /*17840*/  IMAD.WIDE.U32 R2, R12, UR4, R2 ;  /* 0x000000040c027c25 */ /* 0x004fc8000f8e0002 */
[----:B----4-:R-:W-:Y:S02]  /*17850*/  IMAD R9, R23, 0xc0, R0 ;  /* 0x000000c017097824 */ /* 0x010fe400078e0200 */
[----:B------:R-:W-:Y:S01]  /*17860*/  IMAD R3, R12, UR5, R3 ;  /* 0x000000050c037c24 */ /* 0x000fe2000f8e0203 */
[----:B------:R-:W-:Y:S01]  /*17870*/  ULDC.64 UR4, c[0x0][0xae0] ;  /* 0x0002b80000047ab9 */ /* 0x000fe20000000a00 */
[----:B-1----:R-:W-:-:S04]  /*17880*/  @P0 IMAD.HI.U32 R0, R9, R8, RZ ;  /* 0x0000000809000227 */ /* 0x002fc800078e00ff */
[----:B------:R-:W-:Y:S01]  /*17890*/  IMAD.MOV.U32 R5, RZ, RZ, R9 ;  /* 0x000000ffff057224 */ /* 0x000fe200078e0009 */
[----:B---3--:R-:W-:Y:S01]  /*178a0*/  @P0 SHF.R.U32.HI R5, RZ, R11, R0 ;  /* 0x0000000bff050219 */ /* 0x008fe20000011600 */
[----:B------:R-:W-:-:S03]  /*178b0*/  IMAD.WIDE.U32 R2, R27, UR6, R2 ;  /* 0x000000061b027c25 */ /* 0x000fc6000f8e0002 */
[--C-:B------:R-:W-:Y:S01]  /*178c0*/  SHF.R.S32.HI R0, RZ, 0x1f, R5.reuse ;  /* 0x0000001fff007819 */ /* 0x100fe20000011405 */
[----:B------:R-:W-:Y:S02]  /*178d0*/  IMAD.MOV R4, RZ, RZ, -R5 ;  /* 0x000000ffff047224 */ /* 0x000fe400078e0a05 */
[----:B------:R-:W-:Y:S02]  /*178e0*/  IMAD.IADD R3, R3, 0x1, R7 ;  /* 0x0000000103037824 */ /* 0x000fe400078e0207 */
[----:B------:R-:W-:Y:S02]  /*178f0*/  IMAD R0, R0, UR4, RZ ;  /* 0x0000000400007c24 */ /* 0x000fe4000f8e02ff */
[----:B------:R-:W-:Y:S02]  /*17900*/  IMAD R7, R21, R4, R9 ;  /* 0x0000000415077224 */ /* 0x000fe400078e0209 */
[C---:B------:R-:W-:Y:S02]  /*17910*/  IMAD R9, R5.reuse, UR5, R0 ;  /* 0x0000000505097c24 */ /* 0x040fe4000f8e0200 */
[----:B------:R-:W-:Y:S01]  /*17920*/  IMAD.WIDE.U32 R2, R5, UR4, R2 ;  /* 0x0000000405027c25 */ /* 0x000fe2000f8e0002 */
[----:B------:R-:W-:Y:S01]  /*17930*/  SHF.R.S32.HI R0, RZ, 0x1f, R7 ;  /* 0x0000001fff007819 */ /* 0x000fe20000011407 */
[----:B------:R-:W-:-:S02]  /*17940*/  ULDC.64 UR4, c[0x0][0xad8] ;  /* 0x0002b60000047ab9 */ /* 0x000fc40000000a00 */
[----:B------:R-:W-:Y:S02]  /*17950*/  IMAD.IADD R3, R3, 0x1, R9 ;  /* 0x0000000103037824 */ /* 0x000fe400078e0209 */
[----:B------:R-:W-:Y:S02]  /*17960*/  IMAD R0, R0, UR4, RZ ;  /* 0x0000000400007c24 */ /* 0x000fe4000f8e02ff */
[----:B------:R-:W-:-:S04]  /*17970*/  IMAD.WIDE.U32 R2, R7, UR4, R2 ;  /* 0x0000000407027c25 */ /* 0x000fc8000f8e0002 */
[----:B------:R-:W-:Y:S01]  /*17980*/  IMAD R7, R7, UR5, R0 ;  /* 0x0000000507077c24 */ /* 0x000fe2000f8e0200 */
[----:B------:R-:W-:Y:S01]  /*17990*/  ULDC.64 UR4, c[0x0][0xa80] ;  /* 0x0002a00000047ab9 */ /* 0x000fe20000000a00 */
[----:B------:R-:W-:Y:S01]  /*179a0*/  IMAD.SHL.U32 R5, R13, 0x8, RZ ;  /* 0x000000080d057824 */ /* 0x000fe200078e00ff */
[C---:B------:R-:W-:Y:S01]  /*179b0*/  LEA R0, P0, R2.reuse, UR4, 0x1 ;  /* 0x0000000402007c11 */ /* 0x040fe2000f8008ff */
[----:B------:R-:W-:Y:S01]  /*179c0*/  IMAD.IADD R3, R3, 0x1, R7 ;  /* 0x0000000103037824 */ /* 0x000fe200078e0207 */
[----:B------:R-:W-:Y:S01]  /*179d0*/  UMOV UR4, 0xffffffff ;  /* 0xffffffff00047882 */ /* 0x000fe20000000000 */
[C---:B------:R-:W-:Y:S02]  /*179e0*/  VIADD R8, R5.reuse, 0x20 ;  /* 0x0000002005087836 */ /* 0x040fe40000000000 */
[----:B------:R-:W-:Y:S01]  /*179f0*/  VIADD R9, R5, 0x40 ;  /* 0x0000004005097836 */ /* 0x000fe20000000000 */
[----:B------:R-:W-:Y:S02]  /*17a00*/  LEA.HI.X R2, R2, UR5, R3, 0x1, P0 ;  /* 0x0000000502027c11 */ /* 0x000fe400080f0c03 */
[----:B------:R-:W-:-:S02]  /*17a10*/  SHF.R.S32.HI R7, RZ, 0x1f, R8 ;  /* 0x0000001fff077819 */ /* 0x000fc40000011408 */
[----:B------:R-:W-:Y:S01]  /*17a20*/  SHF.R.S32.HI R20, RZ, 0x1f, R9 ;  /* 0x0000001fff147819 */ /* 0x000fe20000011409 */
[----:B------:R-:W-:Y:S06]  /*17a30*/  BRA.DIV UR4, `(.L_x_553) ;  /* 0x0000008e04587947 */ /* 0x000fec000b800000 */
[----:B------:R1:W2:Y:S04]  /*17a40*/  SHFL.IDX PT, R3, R2, RZ, 0x1c1f ;  /* 0x001c1fff02037589 */ /* 0x0002a800000e0000 */
[----:B------:R1:W3:Y:S02]  /*17a50*/  SHFL.IDX PT, R14, R0, RZ, 0x1c1f ;  /* 0x001c1fff000e7589 */ /* 0x0002e400000e0000 */
.L_x_759:
[----:B------:R-:W-:Y:S01]  /*17a60*/  IMAD R21, R6, R21, RZ ;  /* 0x0000001506157224 */ /* 0x000fe200078e02ff */
[----:B------:R-:W-:Y:S01]  /*17a70*/  BSSY B1, `(.L_x_554) ;  /* 0x0000011000017945 */ /* 0x000fe20003800000 */
[----:B------:R-:W-:-:S05]  /*17a80*/  IMAD R4, R23, 0xc0, R10 ;  /* 0x000000c017047824 */ /* 0x000fca00078e020a */
[----:B------:R-:W-:-:S13]  /*17a90*/  ISETP.GE.AND P0, PT, R4, R21, PT ;  /* 0x000000150400720c */ /* 0x000fda0003f06270 */
[----:B------:R-:W-:Y:S05]  /*17aa0*/  @P0 BRA `(.L_x_555) ;  /* 0x0000000000340947 */ /* 0x000fea0003800000 */
[----:B------:R-:W-:Y:S02]  /*17ab0*/  ULDC UR4, c[0x0][0xac8] ;  /* 0x0002b20000047ab9 */ /* 0x000fe40000000800 */
[----:B------:R-:W-:Y:S02]  /*17ac0*/  ISETP.GE.AND P2, PT, R5, UR4, PT ;  /* 0x0000000405007c0c */ /* 0x000fe4000bf46270 */
[----:B------:R-:W-:Y:S02]  /*17ad0*/  ISETP.GE.AND P3, PT, R8, UR4, PT ;  /* 0x0000000408007c0c */ /* 0x000fe4000bf66270 */
[----:B------:R-:W-:-:S09]  /*17ae0*/  ISETP.GE.AND P4, PT, R9, UR4, PT ;  /* 0x0000000409007c0c */ /* 0x000fd2000bf86270 */
[----:B--2---:R-:W-:Y:S02]  /*17af0*/  @!P2 IMAD.MOV.U32 R15, RZ, RZ, R3 ;  /* 0x000000ffff0fa224 */ /* 0x004fe400078e0003 */
[CC--:B---3--:R-:W-:Y:S02]  /*17b00*/  @!P3 LEA R12, P0, R8.reuse, R14.reuse, 0x1 ;  /* 0x0000000e080cb211 */ /* 0x0c8fe400078008ff */
[----:B------:R-:W-:Y:S01]  /*17b10*/  @!P4 LEA R22, P1, R9, R14, 0x1 ;  /* 0x0000000e0916c211 */ /* 0x000fe200078208ff */
[----:B------:R-:W-:Y:S01]  /*17b20*/  @!P2 IMAD.WIDE R10, R5, 0x2, R14 ;  /* 0x00000002050aa825 */ /* 0x000fe200078e020e */
[-C--:B------:R-:W-:Y:S02]  /*17b30*/  @!P3 LEA.HI.X R13, R8, R3.reuse, R7, 0x1, P0 ;  /* 0x00000003080db211 */ /* 0x080fe400000f0c07 */
[----:B------:R-:W-:Y:S02]  /*17b40*/  @!P4 LEA.HI.X R23, R9, R3, R20, 0x1, P1 ;  /* 0x000000030917c211 */ /* 0x000fe400008f0c14 */
[----:B------:R4:W-:Y:S04]  /*17b50*/  @!P2 ST.E.128 desc[UR60][R10.64], RZ ;  /* 0x000000ff0a00a985 */ /* 0x0009e8000c101d3c */
[----:B------:R4:W-:Y:S04]  /*17b60*/  @!P3 ST.E.128 desc[UR60][R12.64], RZ ;  /* 0x000000ff0c00b985 */ /* 0x0009e8000c101d3c */
[----:B------:R4:W-:Y:S02]  /*17b70*/  @!P4 ST.E.128 desc[UR60][R22.64], RZ ;  /* 0x000000ff1600c985 */ /* 0x0009e4000c101d3c */
.L_x_555:
[----:B------:R-:W-:Y:S05]  /*17b80*/  BSYNC B1 ;  /* 0x0000000000017941 */ /* 0x000fea0003800000 */
.L_x_554:
[----:B------:R-:W-:-:S03]  /*17b90*/  UMOV UR4, 0xffffffff ;  /* 0xffffffff00047882 */ /* 0x000fc60000000000 */
[----:B------:R-:W-:Y:S05]  /*17ba0*/  BRA.DIV UR4, `(.L_x_556) ;  /* 0x0000008e04307947 */ /* 0x000fea000b800000 */
[----:B--2---:R2:W0:Y:S04]  /*17bb0*/  SHFL.IDX PT, R3, R2, 0x1, 0x1c1f ;  /* 0x003c1f0002037f89 */ /* 0x00442800000e0000 */
[----:B---3--:R2:W3:Y:S02]  /*17bc0*/  SHFL.IDX PT, R14, R0, 0x1, 0x1c1f ;  /* 0x003c1f00000e7f89 */ /* 0x0084e400000e0000 */
.L_x_763:
[----:B-12---:R-:W-:-:S05]  /*17bd0*/  VIADD R0, R4, 0x60 ;  /* 0x0000006004007836 */ /* 0x006fca0000000000 */
[----:B------:R-:W-:-:S13]  /*17be0*/  ISETP.GE.AND P0, PT, R0, R21, PT ;  /* 0x000000150000720c */ /* 0x000fda0003f06270 */
[----:B------:R-:W-:Y:S05]  /*17bf0*/  @P0 BRA `(.L_x_545) ;  /* 0x0000000000340947 */ /* 0x000fea0003800000 */
[----:B------:R-:W-:Y:S02]  /*17c00*/  ULDC UR4, c[0x0][0xac8] ;  /* 0x0002b20000047ab9 */ /* 0x000fe40000000800 */
[----:B------:R-:W-:Y:S02]  /*17c10*/  ISETP.GE.AND P2, PT, R5, UR4, PT ;  /* 0x0000000405007c0c */ /* 0x000fe4000bf46270 */
[----:B------:R-:W-:Y:S02]  /*17c20*/  ISETP.GE.AND P3, PT, R8, UR4, PT ;  /* 0x0000000408007c0c */ /* 0x000fe4000bf66270 */
[----:B------:R-:W-:-:S09]  /*17c30*/  ISETP.GE.AND P4, PT, R9, UR4, PT ;  /* 0x0000000409007c0c */ /* 0x000fd2000bf86270 */
[----:B0-----:R-:W-:Y:S02]  /*17c40*/  @!P2 IMAD.MOV.U32 R15, RZ, RZ, R3 ;  /* 0x000000ffff0fa224 */ /* 0x001fe400078e0003 */
        /* <DEDUP_REMOVED lines=8> */
.L_x_545:
[----:B------:R-:W-:Y:S05]  /*17cd0*/  BSYNC B0 ;  /* 0x0000000000007941 */ /* 0x000fea0003800000 */
.L_x_537:
[----:B------:R-:W-:Y:S02]  /*17ce0*/  ULDC UR4, c[0x0][0xc3c] ;  /* 0x00030f0000047ab9 */ /* 0x000fe40000000800 */
[----:B------:R-:W-:-:S13]  /*17cf0*/  ISETP.GE.AND P0, PT, R111, UR4, PT ;  /* 0x000000046f007c0c */ /* 0x000fda000bf06270 */
[----:B------:R-:W-:Y:S05]  /*17d00*/  @!P0 BRA `(.L_x_557) ;  /* 0xfffffe9400908947 */ /* 0x000fea000383ffff */
[----:B------:R-:W-:Y:S05]  /*17d10*/  BRA `(.L_x_410) ;  /* 0x0000007c00c47947 */ /* 0x000fea0003800000 */
.L_x_408:
[----:B------:R-:W-:-:S08]  /*17d20*/  NOP ;  /* 0x0000000000007918 */ /* 0x000fd00000000000 */
[----:B--2---:R-:W0:-:S00]  /*17d30*/  USETMAXREG.DEALLOC.CTAPOOL 0x20 ;  /* 0x00000020000079c8 */ /* 0x004e0000080e0500 */
[----:B0-----:R-:W2:Y:S01]  /*17d40*/  LDL.LU R2, [R1+0x50] ;  /* 0x0000500001027983 */ /* 0x001ea20000300800 */
[----:B------:R-:W-:Y:S01]  /*17d50*/  LOP3.LUT R0, R0, 0x3, RZ, 0xc0, !PT ;  /* 0x0000000300007812 */ /* 0x000fe200078ec0ff */
[----:B------:R-:W-:-:S05]  /*17d60*/  IMAD.MOV.U32 R6, RZ, RZ, RZ ;  /* 0x000000ffff067224 */ /* 0x000fca00078e00ff */
[----:B------:R-:W0:Y:S02]  /*17d70*/  SHFL.IDX PT, R0, R0, RZ, 0x1f ;  /* 0x00001fff00007589 */ /* 0x000e2400000e0000 */
[----:B0-----:R-:W-:Y:S02]  /*17d80*/  ISETP.NE.AND P0, PT, R0, RZ, PT ;  /* 0x000000ff0000720c */ /* 0x001fe40003f05270 */
[----:B--2---:R-:W-:-:S11]  /*17d90*/  LOP3.LUT R2, R2, 0xfffffffd, RZ, 0xc0, !PT ;  /* 0xfffffffd02027812 */ /* 0x004fd600078ec0ff */
[----:B------:R-:W-:-:S05]  /*17da0*/  @P0 LOP3.LUT R2, R2, 0x2, RZ, 0xfc, !PT ;  /* 0x0000000202020812 */ /* 0x000fca00078efcff */
[----:B------:R0:W-:Y:S01]  /*17db0*/  STL [R1+0x50], R2 ;  /* 0x0000500201007387 */ /* 0x0001e20000100800 */
[----:B------:R-:W-:Y:S05]  /*17dc0*/  @!P0 BRA `(.L_x_558) ;  /* 0x00000000001c8947 */ /* 0x000fea0003800000 */
[----:B------:R-:W1:Y:S08]  /*17dd0*/  S2UR UR5, SR_CgaCtaId ;  /* 0x00000000000579c3 */ /* 0x000e700000008800 */
[----:B------:R-:W-:Y:S06]  /*17de0*/  BAR.SYNC.DEFER_BLOCKING 0x5, 0x200 ;  /* 0x0148000000007b1d */ /* 0x000fec0000010000 */
[----:B------:R-:W-:-:S02]  /*17df0*/  UMOV UR4, 0x400 ;  /* 0x0000040000047882 */ /* 0x000fc40000000000 */
[----:B-1----:R-:W-:-:S09]  /*17e00*/  ULEA UR4, UR5, UR4, 0x18 ;  /* 0x0000000405047291 */ /* 0x002fd2000f8ec03f */
[----:B------:R-:W1:Y:S01]  /*17e10*/  LDS.128 R24, [UR4+0x31cd0] ;  /* 0x031cd004ff187984 */ /* 0x000e620008000c00 */
[----:B------:R-:W-:Y:S06]  /*17e20*/  BAR.ARV 0x4, 0x200 ;  /* 0x0108000000007b1d */ /* 0x000fec0000002000 */
[----:B------:R-:W-:Y:S05]  /*17e30*/  BRA `(.L_x_559) ;  /* 0x0000000800887947 */ /* 0x000fea0003800000 */
.L_x_558:
[----:B------:R-:W1:Y:S01]  /*17e40*/  S2R R0, SR_TID.X ;  /* 0x0000000000007919 */ /* 0x000e620000002100 */
[----:B------:R-:W-:Y:S01]  /*17e50*/  ULDC UR4, c[0x0][0xc3c] ;  /* 0x00030f0000047ab9 */ /* 0x000fe20000000800 */
[----:B------:R-:W-:Y:S01]  /*17e60*/  IMAD.MOV.U32 R7, RZ, RZ, RZ ;  /* 0x000000ffff077224 */ /* 0x000fe200078e00ff */
[----:B------:R-:W2:Y:S01]  /*17e70*/  S2UR UR6, SR_CTAID.X ;  /* 0x00000000000679c3 */ /* 0x000ea20000002500 */
[----:B------:R-:W-:Y:S01]  /*17e80*/  ULDC UR5, c[0x0][0xc38] ;  /* 0x00030e0000057ab9 */ /* 0x000fe20000000800 */
[----:B-1----:R-:W-:-:S04]  /*17e90*/  LOP3.LUT R0, R0, 0x1f, RZ, 0xc0, !PT ;  /* 0x0000001f00007812 */ /* 0x002fc800078ec0ff */
[----:B------:R-:W-:-:S04]  /*17ea0*/  ISETP.NE.AND P0, PT, R0, 0x1f, PT ;  /* 0x0000001f0000780c */ /* 0x000fc80003f05270 */
[----:B------:R-:W-:-:S13]  /*17eb0*/  ISETP.GE.OR P1, PT, R0, UR4, !P0 ;  /* 0x0000000400007c0c */ /* 0x000fda000c726670 */
[----:B------:R-:W1:Y:S08]  /*17ec0*/  @!P1 LDC.64 R4, c[0x0][0xc80] ;  /* 0x00032000ff049b82 */ /* 0x000e700000000a00 */
[----:B0-----:R-:W0:Y:S01]  /*17ed0*/  @!P1 LDC.64 R2, c[0x0][0xc78] ;  /* 0x00031e00ff029b82 */ /* 0x001e220000000a00 */
[----:B-1----:R-:W-:-:S05]  /*17ee0*/  @!P1 IMAD.WIDE.U32 R4, R0, 0x4, R4 ;  /* 0x0000000400049825 */ /* 0x002fca00078e0004 */
[----:B------:R-:W3:Y:S01]  /*17ef0*/  @!P1 LDG.E R6, desc[UR60][R4.64] ;  /* 0x0000003c04069981 */ /* 0x000ee2000c1e1900 */
[----:B0-----:R-:W-:-:S05]  /*17f00*/  @!P1 IMAD.WIDE.U32 R2, R0, 0x4, R2 ;  /* 0x0000000400029825 */ /* 0x001fca00078e0002 */
[----:B------:R-:W3:Y:S01]  /*17f10*/  @!P1 LDG.E R7, desc[UR60][R2.64] ;  /* 0x0000003c02079981 */ /* 0x000ee2000c1e1900 */
[C---:B------:R-:W-:Y:S02]  /*17f20*/  ISETP.NE.AND P1, PT, R0.reuse, RZ, PT ;  /* 0x000000ff0000720c */ /* 0x040fe40003f25270 */
[C---:B------:R-:W-:Y:S02]  /*17f30*/  ISETP.GE.U32.AND P2, PT, R0.reuse, 0x2, PT ;  /* 0x000000020000780c */ /* 0x040fe40003f46070 */
[C---:B------:R-:W-:Y:S02]  /*17f40*/  ISETP.GE.U32.AND P3, PT, R0.reuse, 0x4, PT ;  /* 0x000000040000780c */ /* 0x040fe40003f66070 */
[C---:B------:R-:W-:Y:S02]  /*17f50*/  ISETP.GE.U32.AND P4, PT, R0.reuse, 0x8, PT ;  /* 0x000000080000780c */ /* 0x040fe40003f86070 */
[----:B------:R-:W-:Y:S01]  /*17f60*/  ISETP.GE.U32.AND P5, PT, R0, 0x10, PT ;  /* 0x000000100000780c */ /* 0x000fe20003fa6070 */
[----:B------:R-:W-:Y:S01]  /*17f70*/  UMOV UR4, URZ ;  /* 0x0000003f00047c82 */ /* 0x000fe20008000000 */
[----:B---3--:R-:W-:-:S05]  /*17f80*/  IMAD R8, R6, R7, RZ ;  /* 0x0000000706087224 */ /* 0x008fca00078e02ff */
        /* <DEDUP_REMOVED lines=16> */
[----:B0-----:R-:W-:-:S05]  /*18090*/  IMAD R8, R8, UR5, RZ ;  /* 0x0000000508087c24 */ /* 0x001fca000f8e02ff */
[----:B--2---:R-:W-:Y:S01]  /*180a0*/  ISETP.GT.AND P6, PT, R8, UR6, PT ;  /* 0x0000000608007c0c */ /* 0x004fe2000bfc4270 */
[----:B------:R-:W-:-:S12]  /*180b0*/  IMAD.MOV.U32 R3, RZ, RZ, R8 ;  /* 0x000000ffff037224 */ /* 0x000fd800078e0008 */
[----:B------:R-:W-:Y:S05]  /*180c0*/  @P6 BRA `(.L_x_560) ;  /* 0x00000000009c6947 */ /* 0x000fea0003800000 */
[----:B------:R-:W-:Y:S01]  /*180d0*/  IMAD.MOV.U32 R8, RZ, RZ, R3 ;  /* 0x000000ffff087224 */ /* 0x000fe200078e0003 */
[----:B------:R-:W-:Y:S01]  /*180e0*/  UMOV UR4, URZ ;  /* 0x0000003f00047c82 */ /* 0x000fe20008000000 */
[----:B------:R-:W-:-:S05]  /*180f0*/  ULDC UR5, c[0x0][0xc38] ;  /* 0x00030e0000057ab9 */ /* 0x000fca0000000800 */
.L_x_562:
[----:B------:R-:W0:Y:S01]  /*18100*/  LDC R2, c[0x0][0xc3c] ;  /* 0x00030f00ff027b82 */ /* 0x000e220000000800 */
[----:B------:R-:W-:Y:S01]  /*18110*/  UIADD3 UR4, UR4, 0x1f, URZ ;  /* 0x0000001f04047890 */ /* 0x000fe2000fffe03f */
[----:B------:R-:W-:Y:S02]  /*18120*/  ULDC UR7, c[0x0][0xc3c] ;  /* 0x00030f0000077ab9 */ /* 0x000fe40000000800 */
[----:B------:R-:W-:-:S03]  /*18130*/  IMAD.U32 R27, RZ, RZ, UR7 ;  /* 0x00000007ff1b7e24 */ /* 0x000fc6000f8e00ff */
[----:B0-----:R-:W-:-:S13]  /*18140*/  ISETP.LE.AND P6, PT, R2, UR4, PT ;  /* 0x0000000402007c0c */ /* 0x001fda000bfc3270 */
[----:B------:R-:W-:Y:S05]  /*18150*/  @P6 BRA `(.L_x_561) ;  /* 0x00000004009c6947 */ /* 0x000fea0003800000 */
[----:B------:R-:W-:-:S05]  /*18160*/  VIADD R7, R0, UR4 ;  /* 0x0000000400077c36 */ /* 0x000fca0008000000 */
        /* <DEDUP_REMOVED lines=29> */
.L_x_560:
        /* <DEDUP_REMOVED lines=19> */
.L_x_563:
[----:B0-----:R-:W-:Y:S02]  /*18470*/  IMAD.MOV.U32 R5, RZ, RZ, R10 ;  /* 0x000000ffff057224 */ /* 0x001fe400078e000a */
[----:B-1----:R-:W-:Y:S02]  /*18480*/  IMAD R24, R24, UR5, R9 ;  /* 0x0000000518187c24 */ /* 0x002fe4000f8e0209 */
[----:B------:R-:W0:Y:S01]  /*18490*/  I2F.RP R8, R5 ;  /* 0x0000000500087306 */ /* 0x000e220000209400 */
[----:B------:R-:W-:Y:S02]  /*184a0*/  IMAD R9, R11, R4, RZ ;  /* 0x000000040b097224 */ /* 0x000fe400078e02ff */
[----:B------:R-:W-:Y:S01]  /*184b0*/  IMAD.MOV.U32 R2, RZ, RZ, RZ ;  /* 0x000000ffff027224 */ /* 0x000fe200078e00ff */
[----:B------:R-:W-:Y:S01]  /*184c0*/  IADD3 R25, -R24, UR6, RZ ;  /* 0x0000000618197c10 */ /* 0x000fe2000fffe1ff */
[----:B------:R-:W-:Y:S02]  /*184d0*/  VIADD R27, R27, UR4 ;  /* 0x000000041b1b7c36 */ /* 0x000fe40008000000 */
[----:B------:R-:W-:Y:S01]  /*184e0*/  IMAD.HI.U32 R2, R3, R9, R2 ;  /* 0x0000000903027227 */ /* 0x000fe200078e0002 */
[----:B------:R-:W-:-:S02]  /*184f0*/  IABS R3, R6 ;  /* 0x0000000600037213 */ /* 0x000fc40000000000 */
[----:B------:R-:W-:-:S03]  /*18500*/  IABS R9, R25 ;  /* 0x0000001900097213 */ /* 0x000fc60000000000 */
[----:B------:R-:W-:Y:S02]  /*18510*/  IMAD.MOV R3, RZ, RZ, -R3 ;  /* 0x000000ffff037224 */ /* 0x000fe400078e0a03 */
[----:B------:R-:W-:Y:S01]  /*18520*/  IMAD.HI.U32 R2, R2, R9, RZ ;  /* 0x0000000902027227 */ /* 0x000fe200078e00ff */
[----:B0-----:R-:W0:Y:S03]  /*18530*/  MUFU.RCP R8, R8 ;  /* 0x0000000800087308 */ /* 0x001e260000001000 */
[----:B------:R-:W-:-:S05]  /*18540*/  IMAD R9, R2, R3, R9 ;  /* 0x0000000302097224 */ /* 0x000fca00078e0209 */
[----:B------:R-:W-:Y:S01]  /*18550*/  ISETP.GT.U32.AND P1, PT, R4, R9, PT ;  /* 0x000000090400720c */ /* 0x000fe20003f24070 */
[----:B0-----:R-:W-:-:S12]  /*18560*/  VIADD R3, R8, 0xffffffe ;  /* 0x0ffffffe08037836 */ /* 0x001fd80000000000 */
[----:B------:R-:W-:Y:S01]  /*18570*/  @!P1 IMAD.IADD R9, R9, 0x1, -R4 ;  /* 0x0000000109099824 */ /* 0x000fe200078e0a04 */
[----:B------:R-:W0:Y:S01]  /*18580*/  F2I.FTZ.U32.TRUNC.NTZ R3, R3 ;  /* 0x0000000300037305 */ /* 0x000e22000021f000 */
[----:B------:R-:W-:Y:S01]  /*18590*/  @!P1 VIADD R2, R2, 0x1 ;  /* 0x0000000102029836 */ /* 0x000fe20000000000 */
[----:B------:R-:W-:Y:S02]  /*185a0*/  ISETP.NE.AND P1, PT, R6, RZ, PT ;  /* 0x000000ff0600720c */ /* 0x000fe40003f25270 */
[----:B------:R-:W-:Y:S02]  /*185b0*/  ISETP.GE.U32.AND P0, PT, R9, R4, PT ;  /* 0x000000040900720c */ /* 0x000fe40003f06070 */
[----:B------:R-:W-:-:S04]  /*185c0*/  LOP3.LUT R4, R25, R6, RZ, 0x3c, !PT ;  /* 0x0000000619047212 */ /* 0x000fc800078e3cff */
[----:B------:R-:W-:Y:S01]  /*185d0*/  ISETP.GE.AND P2, PT, R4, RZ, PT ;  /* 0x000000ff0400720c */ /* 0x000fe20003f46270 */
[----:B0-----:R-:W-:-:S06]  /*185e0*/  IMAD.MOV R8, RZ, RZ, -R3 ;  /* 0x000000ffff087224 */ /* 0x001fcc00078e0a03 */
[----:B------:R-:W-:-:S04]  /*185f0*/  @P0 VIADD R2, R2, 0x1 ;  /* 0x0000000102020836 */ /* 0x000fc80000000000 */
[----:B------:R-:W-:Y:S02]  /*18600*/  IMAD.MOV.U32 R4, RZ, RZ, R2 ;  /* 0x000000ffff047224 */ /* 0x000fe400078e0002 */
[----:B------:R-:W-:Y:S01]  /*18610*/  IMAD.MOV.U32 R2, RZ, RZ, R8 ;  /* 0x000000ffff027224 */ /* 0x000fe200078e0008 */
[----:B------:R-:W-:Y:S01]  /*18620*/  IABS R8, R7 ;  /* 0x0000000700087213 */ /* 0x000fe20000000000 */
[----:B------:R-:W-:Y:S01]  /*18630*/  @!P2 IMAD.MOV R4, RZ, RZ, -R4 ;  /* 0x000000ffff04a224 */ /* 0x000fe200078e0a04 */
[----:B------:R-:W-:Y:S01]  /*18640*/  @!P1 LOP3.LUT R4, RZ, R6, RZ, 0x33, !PT ;  /* 0x00000006ff049212 */ /* 0x000fe200078e33ff */
[----:B------:R-:W-:Y:S02]  /*18650*/  IMAD R9, R2, R5, RZ ;  /* 0x0000000502097224 */ /* 0x000fe400078e02ff */
[----:B------:R-:W-:Y:S02]  /*18660*/  IMAD.MOV.U32 R2, RZ, RZ, RZ ;  /* 0x000000ffff027224 */ /* 0x000fe400078e00ff */
[----:B------:R-:W-:-:S02]  /*18670*/  IMAD.MOV R8, RZ, RZ, -R8 ;  /* 0x000000ffff087224 */ /* 0x000fc400078e0a08 */
[----:B------:R-:W-:Y:S01]  /*18680*/  IMAD.HI.U32 R2, R3, R9, R2 ;  /* 0x0000000903027227 */ /* 0x000fe200078e0002 */
[----:B------:R-:W-:-:S03]  /*18690*/  IABS R3, R4 ;  /* 0x0000000400037213 */ /* 0x000fc60000000000 */
[----:B------:R-:W-:Y:S02]  /*186a0*/  IMAD R6, R6, R4, RZ ;  /* 0x0000000406067224 */ /* 0x000fe400078e02ff */
        /* <DEDUP_REMOVED lines=18> */
.L_x_561:
[----:B------:R-:W-:Y:S02]  /*187d0*/  IMAD.MOV.U32 R25, RZ, RZ, RZ ;  /* 0x000000ffff197224 */ /* 0x000fe400078e00ff */
[----:B------:R-:W-:Y:S02]  /*187e0*/  IMAD.U32 R24, RZ, RZ, UR6 ;  /* 0x00000006ff187e24 */ /* 0x000fe4000f8e00ff */
[----:B------:R-:W-:-:S07]  /*187f0*/  IMAD.MOV.U32 R26, RZ, RZ, RZ ;  /* 0x000000ffff1a7224 */ /* 0x000fce00078e00ff */
.L_x_564:
[----:B------:R-:W-:-:S13]  /*18800*/  ISETP.NE.AND P0, PT, R0, RZ, PT ;  /* 0x000000ff0000720c */ /* 0x000fda0003f05270 */
[----:B------:R-:W0:Y:S01]  /*18810*/  @!P0 S2R R3, SR_CgaCtaId ;  /* 0x0000000000038919 */ /* 0x000e220000008800 */
[----:B------:R-:W-:-:S04]  /*18820*/  @!P0 MOV R0, 0x400 ;  /* 0x0000040000008802 */ /* 0x000fc80000000f00 */
[----:B0-----:R-:W-:-:S05]  /*18830*/  @!P0 LEA R0, R3, R0, 0x18 ;  /* 0x0000000003008211 */ /* 0x001fca00078ec0ff */
[----:B------:R2:W-:Y:S01]  /*18840*/  @!P0 STS.128 [R0+0x31cd0], R24 ;  /* 0x031cd01800008388 */ /* 0x0005e20000000c00 */
[----:B------:R-:W-:Y:S06]  /*18850*/  BAR.ARV 0x5, 0x200 ;  /* 0x0148000000007b1d */ /* 0x000fec0000002000 */
.L_x_559:
[----:B------:R3:W-:Y:S01]  /*18860*/  STL [R1+0x34], RZ ;  /* 0x000034ff01007387 */ /* 0x0007e20000100800 */
[----:B------:R-:W-:Y:S01]  /*18870*/  ULDC UR4, c[0x0][0xc3c] ;  /* 0x00030f0000047ab9 */ /* 0x000fe20000000800 */
[----:B------:R-:W-:Y:S01]  /*18880*/  IMAD.MOV.U32 R28, RZ, RZ, 0x1 ;  /* 0x00000001ff1c7424 */ /* 0x000fe200078e00ff */
[----:B-1----:R-:W-:Y:S01]  /*18890*/  ISETP.GE.AND P0, PT, R27, UR4, PT ;  /* 0x000000041b007c0c */ /* 0x002fe2000bf06270 */
[----:B------:R-:W-:-:S12]  /*188a0*/  IMAD.MOV.U32 R18, RZ, RZ, RZ ;  /* 0x000000ffff127224 */ /* 0x000fd800078e00ff */
[----:B---3--:R-:W-:Y:S05]  /*188b0*/  @P0 BRA `(.L_x_565) ;  /* 0x0000007000000947 */ /* 0x008fea0003800000 */
[----:B------:R-:W1:Y:S01]  /*188c0*/  S2R R6, SR_TID.X ;  /* 0x0000000000067919 */ /* 0x000e620000002100 */
[----:B------:R-:W3:Y:S01]  /*188d0*/  S2UR UR5, SR_CgaCtaId ;  /* 0x00000000000579c3 */ /* 0x000ee20000008800 */
[----:B------:R-:W-:Y:S01]  /*188e0*/  UMOV UR4, 0x400 ;  /* 0x0000040000047882 */ /* 0x000fe20000000000 */
[----:B------:R-:W-:Y:S01]  /*188f0*/  BSSY B8, `(.L_x_565) ;  /* 0x00006fc000087945 */ /* 0x000fe20003800000 */
[----:B------:R-:W-:Y:S01]  /*18900*/  STL [R1+0x34], RZ ;  /* 0x000034ff01007387 */ /* 0x000fe20000100800 */
[----:B------:R-:W-:Y:S01]  /*18910*/  IMAD.MOV.U32 R29, RZ, RZ, RZ ;  /* 0x000000ffff1d7224 */ /* 0x000fe200078e00ff */
[----:B------:R-:W-:Y:S01]  /*18920*/  ULDC.64 UR36, c[0x0][0x198] ;  /* 0x0000660000247ab9 */ /* 0x000fe20000000a00 */
[----:B------:R-:W-:Y:S01]  /*18930*/  IMAD.MOV.U32 R18, RZ, RZ, RZ ;  /* 0x000000ffff127224 */ /* 0x000fe200078e00ff */
[----:B------:R-:W-:Y:S01]  /*18940*/  ULDC UR38, c[0x0][0xc] ;  /* 0x0000030000267ab9 */ /* 0x000fe20000000800 */
[----:B------:R-:W-:Y:S01]  /*18950*/  IMAD.MOV.U32 R28, RZ, RZ, 0x1 ;  /* 0x00000001ff1c7424 */ /* 0x000fe200078e00ff */
[----:B---3--:R-:W-:-:S06]  /*18960*/  ULEA UR4, UR5, UR4, 0x18 ;  /* 0x0000000405047291 */ /* 0x008fcc000f8ec03f */
[----:B------:R-:W-:Y:S01]  /*18970*/  IMAD.U32 R16, RZ, RZ, UR4 ;  /* 0x00000004ff107e24 */ /* 0x000fe2000f8e00ff */
[C---:B-1----:R-:W-:Y:S01]  /*18980*/  LOP3.LUT R5, R6.reuse, 0x7f, RZ, 0xc0, !PT ;  /* 0x0000007f06057812 */ /* 0x042fe200078ec0ff */
[----:B--2---:R-:W-:-:S04]  /*18990*/  IMAD.SHL.U32 R0, R6, 0x8, RZ ;  /* 0x0000000806007824 */ /* 0x004fc800078e00ff */
[----:B------:R-:W-:Y:S01]  /*189a0*/  IMAD.SHL.U32 R4, R5, 0x8, RZ ;  /* 0x0000000805047824 */ /* 0x000fe200078e00ff */
[C---:B------:R-:W-:Y:S02]  /*189b0*/  LOP3.LUT R3, R0.reuse, 0x20, RZ, 0xc0, !PT ;  /* 0x0000002000037812 */ /* 0x040fe400078ec0ff */
[----:B0-----:R-:W-:Y:S02]  /*189c0*/  LOP3.LUT R2, R0, 0xd8, RZ, 0xc0, !PT ;  /* 0x000000d800027812 */ /* 0x001fe400078ec0ff */
[----:B------:R-:W-:Y:S02]  /*189d0*/  LOP3.LUT R3, R3, 0x300, R4, 0xf8, !PT ;  /* 0x0000030003037812 */ /* 0x000fe400078ef804 */
[----:B------:R-:W-:Y:S02]  /*189e0*/  LOP3.LUT R2, R2, 0x18, R6, 0x78, !PT ;  /* 0x0000001802027812 */ /* 0x000fe400078e7806 */
[----:B------:R-:W-:Y:S01]  /*189f0*/  SHF.R.U32.HI R4, RZ, 0x2, R5 ;  /* 0x00000002ff047819 */ /* 0x000fe20000011605 */
[----:B------:R-:W-:Y:S01]  /*18a00*/  IMAD.MOV.U32 R5, RZ, RZ, 0x1 ;  /* 0x00000001ff057424 */ /* 0x000fe200078e00ff */
[----:B------:R-:W-:Y:S01]  /*18a10*/  LOP3.LUT R3, R3, R2, RZ, 0xfc, !PT ;  /* 0x0000000203037212 */ /* 0x000fe200078efcff */
[----:B------:R-:W-:Y:S01]  /*18a20*/  IMAD.SHL.U32 R2, R6, 0x20, RZ ;  /* 0x0000002006027824 */ /* 0x000fe200078e00ff */
[----:B------:R-:W-:-:S02]  /*18a30*/  LOP3.LUT R0, R0, 0x18, RZ, 0xc0, !PT ;  /* 0x0000001800007812 */ /* 0x000fc400078ec0ff */
[----:B------:R-:W-:Y:S02]  /*18a40*/  STL [R1], R5 ;  /* 0x0000000501007387 */ /* 0x000fe40000100800 */
[----:B------:R-:W-:Y:S01]  /*18a50*/  LOP3.LUT R4, R4, 0x60, R2, 0xf8, !PT ;  /* 0x0000006004047812 */ /* 0x000fe200078ef802 */
[----:B------:R-:W-:-:S05]  /*18a60*/  IMAD R2, R3, 0x2, R16 ;  /* 0x0000000203027824 */ /* 0x000fca00078e0210 */
[----:B------:R0:W-:Y:S02]  /*18a70*/  STL [R1+0xc], R2 ;  /* 0x00000c0201007387 */ /* 0x0001e40000100800 */
[C---:B0-----:R-:W-:Y:S02]  /*18a80*/  LOP3.LUT R2, R0.reuse, 0x20, RZ, 0xfc, !PT ;  /* 0x0000002000027812 */ /* 0x041fe400078efcff */
[----:B------:R-:W-:-:S07]  /*18a90*/  LOP3.LUT R0, R0, 0x40, RZ, 0xfc, !PT ;  /* 0x0000004000007812 */ /* 0x000fce00078efcff */
.L_x_711:
[----:B------:R-:W0:Y:S02]  /*18aa0*/  LDC.64 R2, c[0x0][0xc88] ;  /* 0x00032200ff027b82 */ /* 0x000e240000000a00 */
[----:B0-----:R-:W-:-:S05]  /*18ab0*/  IMAD.WIDE R2, R27, 0x4, R2 ;  /* 0x000000041b027825 */ /* 0x001fca00078e0202 */
[----:B--2---:R-:W2:Y:S01]  /*18ac0*/  LDG.E R13, desc[UR60][R2.64] ;  /* 0x0000003c020d7981 */ /* 0x004ea2000c1e1900 */
[----:B------:R-:W-:Y:S05]  /*18ad0*/  YIELD ;  /* 0x0000000000007946 */ /* 0x000fea0003800000 */
[----:B------:R-:W-:Y:S01]  /*18ae0*/  ULDC.64 UR4, c[0x0][0xa28] ;  /* 0x00028a0000047ab9 */ /* 0x000fe20000000a00 */
[----:B------:R-:W-:Y:S02]  /*18af0*/  CS2R R8, SRZ ;  /* 0x0000000000087805 */ /* 0x000fe4000001ff00 */
[----:B------:R-:W-:Y:S01]  /*18b00*/  ISETP.NE.U32.AND P0, PT, RZ, UR4, PT ;  /* 0x00000004ff007c0c */ /* 0x000fe2000bf05070 */
[----:B------:R-:W-:-:S03]  /*18b10*/  ULDC.64 UR6, c[0x0][0xa00] ;  /* 0x0002800000067ab9 */ /* 0x000fc60000000a00 */
[----:B------:R-:W-:Y:S02]  /*18b20*/  ISETP.NE.AND.EX P0, PT, RZ, UR5, PT, P0 ;  /* 0x00000005ff007c0c */ /* 0x000fe4000bf05300 */
[----:B--2---:R-:W-:Y:S01]  /*18b30*/  SHF.R.S32.HI R0, RZ, 0x1f, R13 ;  /* 0x0000001fff007819 */ /* 0x004fe2000001140d */
[----:B------:R-:W-:-:S10]  /*18b40*/  IMAD.SHL.U32 R19, R13, 0x4, RZ ;  /* 0x000000040d137824 */ /* 0x000fd400078e00ff */
[C---:B------:R-:W-:Y:S01]  /*18b50*/  @P0 LEA R4, P1, R13.reuse, UR4, 0x2 ;  /* 0x000000040d040c11 */ /* 0x040fe2000f8210ff */
[----:B------:R-:W-:Y:S01]  /*18b60*/  STL [R1+0x10], R13 ;  /* 0x0000100d01007387 */ /* 0x000fe20000100800 */
[C-C-:B------:R-:W-:Y:S02]  /*18b70*/  SHF.L.U64.HI R22, R13.reuse, 0x2, R0.reuse ;  /* 0x000000020d167819 */ /* 0x140fe40000010200 */
[----:B-1-3--:R-:W-:Y:S01]  /*18b80*/  @P0 LEA.HI.X R5, R13, UR5, R0, 0x2, P1 ;  /* 0x000000050d050c11 */ /* 0x00afe200088f1400 */
[----:B------:R-:W-:Y:S01]  /*18b90*/  ULDC.64 UR4, c[0x0][0xa08] ;  /* 0x0002820000047ab9 */ /* 0x000fe20000000a00 */
[----:B------:R-:W-:Y:S01]  /*18ba0*/  ISETP.NE.U32.AND P1, PT, RZ, UR6, PT ;  /* 0x00000006ff007c0c */ /* 0x000fe2000bf25070 */
[----:B------:R0:W-:Y:S01]  /*18bb0*/  STL [R1+0x30], R0 ;  /* 0x0000300001007387 */ /* 0x0001e20000100800 */
[----:B------:R-:W-:-:S03]  /*18bc0*/  IADD3 R2, P2, R19, UR6, RZ ;  /* 0x0000000613027c10 */ /* 0x000fc6000ff5e0ff */
[----:B------:R1:W5:Y:S01]  /*18bd0*/  @P0 LDG.E R9, desc[UR60][R4.64] ;  /* 0x0000003c04090981 */ /* 0x000362000c1e1900 */
[----:B------:R-:W-:Y:S01]  /*18be0*/  ISETP.NE.AND.EX P0, PT, RZ, UR7, PT, P1 ;  /* 0x00000007ff007c0c */ /* 0x000fe2000bf05310 */
[----:B------:R-:W-:Y:S01]  /*18bf0*/  IMAD.MOV.U32 R12, RZ, RZ, RZ ;  /* 0x000000ffff0c7224 */ /* 0x000fe200078e00ff */
[C---:B------:R-:W-:Y:S01]  /*18c00*/  IADD3.X R3, R22.reuse, UR7, RZ, P2, !PT ;  /* 0x0000000716037c10 */ /* 0x040fe200097fe4ff */
[----:B------:R-:W-:Y:S01]  /*18c10*/  ULDC.64 UR6, c[0x0][0xa10] ;  /* 0x0002840000067ab9 */ /* 0x000fe20000000a00 */
[----:B------:R-:W-:Y:S01]  /*18c20*/  ISETP.NE.U32.AND P1, PT, RZ, UR4, PT ;  /* 0x00000004ff007c0c */ /* 0x000fe2000bf25070 */
[----:B0-----:R-:W-:Y:S01]  /*18c30*/  IMAD.MOV.U32 R0, RZ, RZ, RZ ;  /* 0x000000ffff007224 */ /* 0x001fe200078e00ff */
[C---:B------:R-:W-:Y:S02]  /*18c40*/  IADD3 R6, P3, R19.reuse, UR4, RZ ;  /* 0x0000000413067c10 */ /* 0x040fe4000ff7e0ff */
[----:B------:R-:W-:Y:S02]  /*18c50*/  ISETP.NE.AND.EX P1, PT, RZ, UR5, PT, P1 ;  /* 0x00000005ff007c0c */ /* 0x000fe4000bf25310 */
[----:B------:R-:W-:Y:S01]  /*18c60*/  IADD3.X R7, R22, UR5, RZ, P3, !PT ;  /* 0x0000000516077c10 */ /* 0x000fe20009ffe4ff */
[----:B------:R-:W-:Y:S01]  /*18c70*/  ULDC.64 UR4, c[0x0][0xa18] ;  /* 0x0002860000047ab9 */ /* 0x000fe20000000a00 */
[----:B-1----:R-:W-:Y:S01]  /*18c80*/  IADD3 R4, P4, R19, UR6, RZ ;  /* 0x0000000613047c10 */ /* 0x002fe2000ff9e0ff */
[----:B------:R-:W2:Y:S01]  /*18c90*/  @P0 LDG.E R8, desc[UR60][R2.64] ;  /* 0x0000003c02080981 */ /* 0x000ea2000c1e1900 */
[----:B------:R-:W-:-:S02]  /*18ca0*/  ISETP.NE.U32.AND P3, PT, RZ, UR4, PT ;  /* 0x00000004ff007c0c */ /* 0x000fc4000bf65070 */
[----:B------:R-:W-:Y:S02]  /*18cb0*/  IADD3.X R5, R22, UR7, RZ, P4, !PT ;  /* 0x0000000716057c10 */ /* 0x000fe4000a7fe4ff */
[----:B------:R-:W-:Y:S02]  /*18cc0*/  ISETP.NE.AND.EX P3, PT, RZ, UR5, PT, P3 ;  /* 0x00000005ff007c0c */ /* 0x000fe4000bf65330 */
[----:B------:R-:W-:Y:S01]  /*18cd0*/  ISETP.NE.U32.AND P2, PT, RZ, UR6, PT ;  /* 0x00000006ff007c0c */ /* 0x000fe2000bf45070 */
[----:B------:R-:W5:Y:S03]  /*18ce0*/  @P1 LDG.E R12, desc[UR60][R6.64] ;  /* 0x0000003c060c1981 */ /* 0x000f66000c1e1900 */
[----:B------:R-:W-:-:S07]  /*18cf0*/  ISETP.NE.AND.EX P2, PT, RZ, UR7, PT, P2 ;  /* 0x00000007ff007c0c */ /* 0x000fce000bf45320 */
[----:B------:R-:W-:Y:S01]  /*18d00*/  @P3 IADD3 R10, P4, R19, UR4, RZ ;  /* 0x00000004130a3c10 */ /* 0x000fe2000ff9e0ff */
[----:B------:R-:W-:-:S03]  /*18d10*/  ULDC UR4, c[0x0][0x288] ;  /* 0x0000a20000047ab9 */ /* 0x000fc60000000800 */
[----:B------:R-:W-:Y:S02]  /*18d20*/  @P3 IADD3.X R11, R22, UR5, RZ, P4, !PT ;  /* 0x00000005160b3c10 */ /* 0x000fe4000a7fe4ff */
[----:B------:R-:W5:Y:S04]  /*18d30*/  @P2 LDG.E R0, desc[UR60][R4.64] ;  /* 0x0000003c04002981 */ /* 0x000f68000c1e1900 */
[----:B--2---:R0:W-:Y:S02]  /*18d40*/  STL [R1+0x18], R8 ;  /* 0x0000180801007387 */ /* 0x0041e40000100800 */
[----:B0-----:R-:W-:Y:S01]  /*18d50*/  IMAD.U32 R8, RZ, RZ, UR4 ;  /* 0x00000004ff087e24 */ /* 0x001fe2000f8e00ff */
[----:B------:R-:W-:-:S05]  /*18d60*/  ULDC.64 UR4, c[0x0][0x418] ;  /* 0x0001060000047ab9 */ /* 0x000fca0000000a00 */
[----:B------:R0:W2:Y:S01]  /*18d70*/  @P3 LDG.E R8, desc[UR60][R10.64] ;  /* 0x0000003c0a083981 */ /* 0x0000a2000c1e1900 */
[----:B------:R-:W-:-:S03]  /*18d80*/  UISETP.NE.U32.AND UP0, UPT, UR4, URZ, UPT ;  /* 0x0000003f0400728c */ /* 0x000fc6000bf05070 */
[----:B------:R-:W-:Y:S01]  /*18d90*/  ULDC UR4, c[0x0][0x424] ;  /* 0x0001090000047ab9 */ /* 0x000fe20000000800 */
[----:B------:R-:W-:-:S03]  /*18da0*/  UISETP.NE.AND.EX UP0, UPT, UR5, URZ, UPT, UP0 ;  /* 0x0000003f0500728c */ /* 0x000fc6000bf05300 */
[----:B------:R-:W-:Y:S01]  /*18db0*/  ULDC UR5, c[0x0][0x2f0] ;  /* 0x0000bc0000057ab9 */ /* 0x000fe20000000800 */
[----:B------:R-:W-:-:S04]  /*18dc0*/  USEL UR4, UR4, 0x1, UP0 ;  /* 0x0000000104047887 */ /* 0x000fc80008000000 */
[----:B------:R-:W-:-:S03]  /*18dd0*/  UIMAD UR4, UR4, UR5, URZ ;  /* 0x00000005040472a4 */ /* 0x000fc6000f8e023f */
[----:B------:R-:W-:-:S03]  /*18de0*/  ULDC UR5, c[0x0][0x348] ;  /* 0x0000d20000057ab9 */ /* 0x000fc60000000800 */
[----:B0-----:R-:W-:Y:S01]  /*18df0*/  IMAD.U32 R10, RZ, RZ, UR4 ;  /* 0x00000004ff0a7e24 */ /* 0x001fe2000f8e00ff */
[----:B--2---:R0:W-:Y:S02]  /*18e00*/  STL [R1+0x38], R8 ;  /* 0x0000380801007387 */ /* 0x0041e40000100800 */
[----:B0-----:R-:W-:Y:S01]  /*18e10*/  IMAD.U32 R8, RZ, RZ, UR5 ;  /* 0x00000005ff087e24 */ /* 0x001fe2000f8e00ff */
[----:B----4-:R-:W-:Y:S06]  /*18e20*/  @P3 BRA `(.L_x_566) ;  /* 0x0000000000143947 */ /* 0x010fec0003800000 */
[----:B------:R-:W-:Y:S05]  /*18e30*/  @!P0 BRA `(.L_x_566) ;  /* 0x0000000000108947 */ /* 0x000fea0003800000 */
[----:B------:R-:W2:Y:S04]  /*18e40*/  LDG.E R11, desc[UR60][R2.64] ;  /* 0x0000003c020b7981 */ /* 0x000ea8000c1e1900 */
[----:B------:R-:W2:Y:S02]  /*18e50*/  LDG.E R2, desc[UR60][R2.64+0x4] ;  /* 0x0000043c02027981 */ /* 0x000ea4000c1e1900 */
[----:B--2---:R-:W-:-:S05]  /*18e60*/  IMAD.IADD R2, R2, 0x1, -R11 ;  /* 0x0000000102027824 */ /* 0x004fca00078e0a0b */
[----:B------:R0:W-:Y:S02]  /*18e70*/  STL [R1+0x38], R2 ;  /* 0x0000380201007387 */ /* 0x0001e40000100800 */
.L_x_566:
[----:B------:R-:W-:Y:S01]  /*18e80*/  ULDC.64 UR4, c[0x0][0xa20] ;  /* 0x0002880000047ab9 */ /* 0x000fe20000000a00 */
[C---:B------:R-:W-:Y:S01]  /*18e90*/  LOP3.LUT R11, R26.reuse, 0xff000000, RZ, 0xc0, !PT ;  /* 0xff0000001a0b7812 */ /* 0x040fe200078ec0ff */
[----:B------:R-:W-:Y:S01]  /*18ea0*/  IMAD.MOV.U32 R23, RZ, RZ, R13 ;  /* 0x000000ffff177224 */ /* 0x000fe200078e000d */
[----:B------:R-:W-:Y:S02]  /*18eb0*/  ISETP.NE.U32.AND P0, PT, RZ, UR4, PT ;  /* 0x00000004ff007c0c */ /* 0x000fe4000bf05070 */
[----:B------:R-:W-:Y:S02]  /*18ec0*/  SHF.R.U32.HI R11, RZ, 0x8, R11 ;  /* 0x00000008ff0b7819 */ /* 0x000fe4000001160b */
[----:B------:R-:W-:Y:S02]  /*18ed0*/  ISETP.NE.AND.EX P0, PT, RZ, UR5, PT, P0 ;  /* 0x00000005ff007c0c */ /* 0x000fe4000bf05300 */
[C---:B0-----:R-:W-:Y:S02]  /*18ee0*/  LOP3.LUT R2, R26.reuse, 0xff0000, RZ, 0xc0, !PT ;  /* 0x00ff00001a027812 */ /* 0x041fe400078ec0ff */
[----:B------:R-:W-:Y:S01]  /*18ef0*/  LOP3.LUT R17, R26, 0xffff, RZ, 0xc0, !PT ;  /* 0x0000ffff1a117812 */ /* 0x000fe200078ec0ff */
[----:B-----5:R-:W-:Y:S01]  /*18f00*/  IMAD.IADD R26, R12, 0x1, R9 ;  /* 0x000000010c1a7824 */ /* 0x020fe200078e0209 */
[----:B------:R-:W-:-:S07]  /*18f10*/  LEA.HI R11, R2, R11, RZ, 0x10 ;  /* 0x0000000b020b7211 */ /* 0x000fce00078f80ff */
[----:B------:R-:W-:Y:S05]  /*18f20*/  @!P0 BRA `(.L_x_567) ;  /* 0x0000000000108947 */ /* 0x000fea0003800000 */
[----:B------:R-:W-:-:S04]  /*18f30*/  IADD3 R2, P0, R19, UR4, RZ ;  /* 0x0000000413027c10 */ /* 0x000fc8000ff1e0ff */
[----:B------:R-:W-:-:S05]  /*18f40*/  IADD3.X R3, R22, UR5, RZ, P0, !PT ;  /* 0x0000000516037c10 */ /* 0x000fca00087fe4ff */
[----:B------:R0:W5:Y:S01]  /*18f50*/  LDG.E R10, desc[UR60][R2.64] ;  /* 0x0000003c020a7981 */ /* 0x000162000c1e1900 */
[----:B------:R-:W-:Y:S05]  /*18f60*/  BRA `(.L_x_568) ;  /* 0x0000000000107947 */ /* 0x000fea0003800000 */
.L_x_567:
[----:B------:R-:W-:Y:S05]  /*18f70*/  @!P1 BRA `(.L_x_568) ;  /* 0x00000000000c9947 */ /* 0x000fea0003800000 */
[----:B------:R-:W2:Y:S04]  /*18f80*/  LDG.E R10, desc[UR60][R6.64] ;  /* 0x0000003c060a7981 */ /* 0x000ea8000c1e1900 */
[----:B------:R-:W2:Y:S02]  /*18f90*/  LDG.E R6, desc[UR60][R6.64+0x4] ;  /* 0x0000043c06067981 */ /* 0x000ea4000c1e1900 */
[----:B--2---:R-:W-:-:S07]  /*18fa0*/  IMAD.IADD R10, R6, 0x1, -R10 ;  /* 0x00000001060a7824 */ /* 0x004fce00078e0a0a */
.L_x_568:
[----:B0-----:R-:W2:Y:S01]  /*18fb0*/  @P2 LDG.E R2, desc[UR60][R4.64] ;  /* 0x0000003c04022981 */ /* 0x001ea2000c1e1900 */
[----:B-----5:R-:W-:-:S03]  /*18fc0*/  IMAD.IADD R10, R10, 0x1, -R9 ;  /* 0x000000010a0a7824 */ /* 0x020fc600078e0a09 */
[----:B------:R-:W2:Y:S01]  /*18fd0*/  @P2 LDG.E R4, desc[UR60][R4.64+0x4] ;  /* 0x0000043c04042981 */ /* 0x000ea2000c1e1900 */
[----:B------:R-:W-:Y:S01]  /*18fe0*/  LOP3.LUT R13, R11, 0xff, RZ, 0xc0, !PT ;  /* 0x000000ff0b0d7812 */ /* 0x000fe200078ec0ff */
[----:B------:R-:W-:Y:S01]  /*18ff0*/  BSSY B0, `(.L_x_569) ;  /* 0x000002b000007945 */ /* 0x000fe20003800000 */
[----:B--2---:R-:W-:-:S04]  /*19000*/  @P2 IMAD.IADD R8, R4, 0x1, -R2 ;  /* 0x0000000104082824 */ /* 0x004fc800078e0a02 */
[----:B------:R-:W-:-:S04]  /*19010*/  IMAD.IADD R2, R10, 0x1, R8 ;  /* 0x000000010a027824 */ /* 0x000fc800078e0208 */
[----:B------:R-:W-:-:S04]  /*19020*/  VIADD R3, R2, 0x8f ;  /* 0x0000008f02037836 */ /* 0x000fc80000000000 */
[----:B------:R-:W-:Y:S01]  /*19030*/  IMAD.HI R3, R3, 0x38e38e39, RZ ;  /* 0x38e38e3903037827 */ /* 0x000fe200078e02ff */
[----:B------:R-:W-:-:S04]  /*19040*/  ISETP.GE.AND P1, PT, R2, 0x1, PT ;  /* 0x000000010200780c */ /* 0x000fc80003f26270 */
[----:B------:R-:W-:-:S04]  /*19050*/  SHF.R.U32.HI R2, RZ, 0x1f, R3 ;  /* 0x0000001fff027819 */ /* 0x000fc80000011603 */
[----:B------:R-:W-:-:S05]  /*19060*/  LEA.HI.SX32 R12, R3, R2, 0x1b ;  /* 0x00000002030c7211 */ /* 0x000fca00078fdaff */
[----:B------:R0:W-:Y:S04]  /*19070*/  STL [R1+0x14], R12 ;  /* 0x0000140c01007387 */ /* 0x0001e80000100800 */
[----:B------:R0:W-:Y:S01]  /*19080*/  STL [R1+0x3c], R13 ;  /* 0x00003c0d01007387 */ /* 0x0001e20000100800 */
[----:B------:R-:W-:Y:S01]  /*19090*/  SHF.R.U32.HI R4, RZ, 0x10, R11 ;  /* 0x00000010ff047819 */ /* 0x000fe2000001160b */
[----:B------:R-:W-:Y:S01]  /*190a0*/  IMAD.MOV.U32 R3, RZ, RZ, RZ ;  /* 0x000000ffff037224 */ /* 0x000fe200078e00ff */
[----:B------:R-:W-:Y:S06]  /*190b0*/  @!P1 BRA `(.L_x_570) ;  /* 0x0000000000789947 */ /* 0x000fec0003800000 */
[----:B------:R-:W-:Y:S01]  /*190c0*/  ISETP.NE.AND P0, PT, R4, RZ, PT ;  /* 0x000000ff0400720c */ /* 0x000fe20003f05270 */
[----:B------:R-:W-:-:S03]  /*190d0*/  ULDC UR4, c[0x0][0x9f0] ;  /* 0x00027c0000047ab9 */ /* 0x000fc60000000800 */
[----:B------:R-:W-:-:S04]  /*190e0*/  SEL R5, R4, UR4, P0 ;  /* 0x0000000404057c07 */ /* 0x000fc80008000000 */
[----:B------:R-:W-:Y:S02]  /*190f0*/  IABS R6, R5 ;  /* 0x0000000500067213 */ /* 0x000fe40000000000 */
[----:B------:R-:W-:Y:S02]  /*19100*/  IADD3 R7, R5, -0x1, R12 ;  /* 0xffffffff05077810 */ /* 0x000fe40007ffe00c */
[----:B------:R-:W1:Y:S08]  /*19110*/  I2F.RP R2, R6 ;  /* 0x0000000600027306 */ /* 0x000e700000209400 */
[----:B-1----:R-:W1:Y:S02]  /*19120*/  MUFU.RCP R2, R2 ;  /* 0x0000000200027308 */ /* 0x002e640000001000 */
[----:B-1----:R-:W-:-:S06]  /*19130*/  VIADD R2, R2, 0xffffffe ;  /* 0x0ffffffe02027836 */ /* 0x002fcc0000000000 */
[----:B------:R1:W2:Y:S02]  /*19140*/  F2I.FTZ.U32.TRUNC.NTZ R3, R2 ;  /* 0x0000000200037305 */ /* 0x0002a4000021f000 */
[----:B-1----:R-:W-:-:S04]  /*19150*/  LOP3.LUT R2, R7, R5, RZ, 0x3c, !PT ;  /* 0x0000000507027212 */ /* 0x002fc800078e3cff */
[----:B------:R-:W-:Y:S01]  /*19160*/  ISETP.GE.AND P4, PT, R2, RZ, PT ;  /* 0x000000ff0200720c */ /* 0x000fe20003f86270 */
[----:B--2---:R-:W-:-:S04]  /*19170*/  IMAD.MOV R2, RZ, RZ, -R3 ;  /* 0x000000ffff027224 */ /* 0x004fc800078e0a03 */
[----:B------:R-:W-:Y:S02]  /*19180*/  IMAD R9, R2, R6, RZ ;  /* 0x0000000602097224 */ /* 0x000fe400078e02ff */
[----:B------:R-:W-:-:S04]  /*19190*/  IMAD.MOV.U32 R2, RZ, RZ, RZ ;  /* 0x000000ffff027224 */ /* 0x000fc800078e00ff */
[----:B------:R-:W-:Y:S01]  /*191a0*/  IMAD.HI.U32 R9, R3, R9, R2 ;  /* 0x0000000903097227 */ /* 0x000fe200078e0002 */
[----:B------:R-:W-:Y:S02]  /*191b0*/  IABS R2, R5 ;  /* 0x0000000500027213 */ /* 0x000fe40000000000 */
[----:B------:R-:W-:-:S03]  /*191c0*/  IABS R3, R7 ;  /* 0x0000000700037213 */ /* 0x000fc60000000000 */
[----:B------:R-:W-:-:S04]  /*191d0*/  IMAD.MOV R2, RZ, RZ, -R2 ;  /* 0x000000ffff027224 */ /* 0x000fc800078e0a02 */
        /* <DEDUP_REMOVED lines=12> */
.L_x_570:
[----:B------:R-:W-:Y:S05]  /*192a0*/  BSYNC B0 ;  /* 0x0000000000007941 */ /* 0x000fea0003800000 */
.L_x_569:
[-C--:B------:R-:W-:Y:S01]  /*192b0*/  IMAD R2, R13, R3.reuse, RZ ;  /* 0x000000030d027224 */ /* 0x080fe200078e02ff */
[----:B------:R-:W-:Y:S04]  /*192c0*/  BSSY B0, `(.L_x_571) ;  /* 0x0000157000007945 */ /* 0x000fe80003800000 */
[C---:B------:R-:W-:Y:S01]  /*192d0*/  VIADDMNMX R3, R2.reuse, R3, R12, PT ;  /* 0x0000000302037246 */ /* 0x040fe2000380010c */
[----:B------:R-:W-:-:S04]  /*192e0*/  IMAD R2, R2, 0x90, -R10 ;  /* 0x0000009002027824 */ /* 0x000fc800078e0a0a */
[----:B------:R-:W-:Y:S01]  /*192f0*/  IMAD R3, R3, 0x90, -R10 ;  /* 0x0000009003037824 */ /* 0x000fe200078e0a0a */
[----:B------:R-:W-:-:S04]  /*19300*/  VIMNMX R2, RZ, R2, !PT ;  /* 0x00000002ff027248 */ /* 0x000fc80007fe0100 */
[----:B------:R-:W-:-:S04]  /*19310*/  VIMNMX R3, R3, R8, PT ;  /* 0x0000000803037248 */ /* 0x000fc80003fe0100 */
[----:B------:R-:W-:-:S13]  /*19320*/  ISETP.GT.AND P0, PT, R3, R2, PT ;  /* 0x000000020300720c */ /* 0x000fda0003f04270 */
[----:B------:R-:W-:Y:S02]  /*19330*/  @P0 VIADD R5, R3, 0x8f ;  /* 0x0000008f03050836 */ /* 0x000fe40000000000 */
[----:B------:R-:W-:-:S04]  /*19340*/  IMAD.WIDE.U32 R2, R2, 0x38e38e39, RZ ;  /* 0x38e38e3902027825 */ /* 0x000fc800078e00ff */
[----:B------:R-:W-:Y:S01]  /*19350*/  @P0 IMAD.HI R2, R5, 0x38e38e39, RZ ;  /* 0x38e38e3905020827 */ /* 0x000fe200078e02ff */
[----:B------:R-:W-:-:S04]  /*19360*/  SHF.R.U32.HI R3, RZ, 0x5, R3 ;  /* 0x00000005ff037819 */ /* 0x000fc80000011603 */
[----:B------:R-:W-:Y:S01]  /*19370*/  @P0 SHF.R.U32.HI R6, RZ, 0x1f, R2 ;  /* 0x0000001fff060819 */ /* 0x000fe20000011602 */
[----:B------:R-:W-:-:S03]  /*19380*/  IMAD.MOV.U32 R5, RZ, RZ, R3 ;  /* 0x000000ffff057224 */ /* 0x000fc600078e0003 */
[----:B------:R-:W-:Y:S02]  /*19390*/  @P0 LEA.HI.SX32 R5, R2, R6, 0x1b ;  /* 0x0000000602050211 */ /* 0x000fe400078fdaff */
[----:B------:R-:W-:Y:S02]  /*193a0*/  PLOP3.LUT P0, PT, PT, PT, PT, 0x80, 0x0 ;  /* 0x000000000000781c */ /* 0x000fe40003f0f070 */
[----:B------:R-:W-:-:S13]  /*193b0*/  ISETP.GT.AND P3, PT, R5, R3, PT ;  /* 0x000000030500720c */ /* 0x000fda0003f64270 */
[----:B------:R-:W-:Y:S05]  /*193c0*/  @!P3 BRA `(.L_x_572) ;  /* 0x000000140018b947 */ /* 0x000fea0003800000 */
[----:B------:R-:W-:Y:S01]  /*193d0*/  UMOV UR4, 0xffffffff ;  /* 0xffffffff00047882 */ /* 0x000fe20000000000 */
[----:B------:R-:W-:Y:S02]  /*193e0*/  SEL R2, R23, RZ, !P2 ;  /* 0x000000ff17027207 */ /* 0x000fe40005000000 */
[----:B------:R-:W-:Y:S05]  /*193f0*/  BRA.DIV UR4, `(.L_x_573) ;  /* 0x0000007604647947 */ /* 0x000fea000b800000 */
[----:B------:R-:W1:Y:S02]  /*19400*/  S2R R6, SR_TID.X ;  /* 0x0000000000067919 */ /* 0x000e640000002100 */
[----:B-1----:R-:W-:-:S04]  /*19410*/  SHF.R.U32.HI R6, RZ, 0x5, R6 ;  /* 0x00000005ff067819 */ /* 0x002fc80000011606 */
[----:B------:R-:W-:-:S05]  /*19420*/  LOP3.LUT R6, R6, 0x3, RZ, 0xc0, !PT ;  /* 0x0000000306067812 */ /* 0x000fca00078ec0ff */
[----:B------:R1:W2:Y:S02]  /*19430*/  SHFL.IDX PT, R14, R6, RZ, 0x1f ;  /* 0x00001fff060e7589 */ /* 0x0002a400000e0000 */
.L_x_766:
[----:B--2---:R-:W-:Y:S02]  /*19440*/  ISETP.NE.AND P0, PT, R14, RZ, PT ;  /* 0x000000ff0e00720c */ /* 0x004fe40003f05270 */
[----:B------:R-:W-:-:S11]  /*19450*/  PLOP3.LUT P6, PT, PT, PT, PT, 0x8, 0x0 ;  /* 0x000000000000781c */ /* 0x000fd60003fce170 */
[----:B------:R-:W-:Y:S05]  /*19460*/  @P0 BRA `(.L_x_574) ;  /* 0x00000000000c0947 */ /* 0x000fea0003800000 */
[----:B------:R-:W-:-:S03]  /*19470*/  UMOV UR4, 0xffffffff ;  /* 0xffffffff00047882 */ /* 0x000fc60000000000 */
[----:B------:R-:W-:Y:S05]  /*19480*/  BRA.DIV UR4, `(.L_x_575) ;  /* 0x0000007604747947 */ /* 0x000fea000b800000 */
[----:B------:R-:W-:-:S13]  /*19490*/  ELECT P6, URZ, PT ;  /* 0x00000000003f782f */ /* 0x000fda00038c0000 */
.L_x_574:
[----:B-1----:R-:W2:Y:S01]  /*194a0*/  LDL R6, [R1+0x34] ;  /* 0x0000340001067983 */ /* 0x002ea20000100800 */
[----:B------:R-:W-:Y:S01]  /*194b0*/  BSSY B1, `(.L_x_576) ;  /* 0x0000008000017945 */ /* 0x000fe20003800000 */
[----:B--2---:R-:W-:-:S05]  /*194c0*/  VIADD R6, R6, 0x1 ;  /* 0x0000000106067836 */ /* 0x004fca0000000000 */
[----:B------:R-:W-:-:S04]  /*194d0*/  LEA.HI R7, R6, R6, RZ, 0x1 ;  /* 0x0000000606077211 */ /* 0x000fc800078f08ff */
[----:B------:R-:W-:-:S05]  /*194e0*/  LOP3.LUT R7, R7, 0xfffffffe, RZ, 0xc0, !PT ;  /* 0xfffffffe07077812 */ /* 0x000fca00078ec0ff */
[----:B------:R-:W-:-:S05]  /*194f0*/  IMAD.IADD R6, R6, 0x1, -R7 ;  /* 0x0000000106067824 */ /* 0x000fca00078e0a07 */
[----:B------:R-:W-:-:S04]  /*19500*/  SHF.L.U32 R6, R6, 0x1f, RZ ;  /* 0x0000001f06067819 */ /* 0x000fc800000006ff */
[----:B------:R-:W1:Y:S02]  /*19510*/  SYNCS.PHASECHK.TRANS64.TRYWAIT P0, [R16+URZ+0x31c20], R6 ;  /* 0x031c2006100075a7 */ /* 0x000e64000800017f */
[----:B-1----:R-:W-:Y:S05]  /*19520*/  @!P0 BRA `(.L_x_577) ;  /* 0x00000074006c8947 */ /* 0x002fea0003800000 */
.L_x_769:
[----:B------:R-:W-:Y:S05]  /*19530*/  BSYNC B1 ;  /* 0x0000000000017941 */ /* 0x000fea0003800000 */
.L_x_576:
[----:B------:R-:W-:Y:S04]  /*19540*/  BSSY B1, `(.L_x_578) ;  /* 0x000008c000017945 */ /* 0x000fe80003800000 */
[----:B------:R-:W-:Y:S05]  /*19550*/  @!P6 BRA `(.L_x_579) ;  /* 0x000000080028e947 */ /* 0x000fea0003800000 */
[----:B------:R-:W2:Y:S01]  /*19560*/  LDL R8, [R1] ;  /* 0x0000000001087983 */ /* 0x000ea20000100800 */
[----:B------:R-:W-:Y:S01]  /*19570*/  IMAD R9, R29, 0x8, R16 ;  /* 0x000000081d097824 */ /* 0x000fe200078e0210 */
[----:B------:R-:W3:Y:S01]  /*19580*/  S2R R7, SR_TID.X ;  /* 0x0000000000077919 */ /* 0x000ee20000002100 */
[----:B------:R-:W-:Y:S01]  /*19590*/  BSSY B2, `(.L_x_580) ;  /* 0x0000006000027945 */ /* 0x000fe20003800000 */
[----:B---3--:R-:W-:-:S04]  /*195a0*/  LOP3.LUT R7, R7, 0x7f, RZ, 0xc0, !PT ;  /* 0x0000007f07077812 */ /* 0x008fc800078ec0ff */
[----:B------:R-:W-:Y:S02]  /*195b0*/  ISETP.NE.AND P2, PT, R7, RZ, PT ;  /* 0x000000ff0700720c */ /* 0x000fe40003f45270 */
[----:B--2---:R-:W-:-:S04]  /*195c0*/  SHF.L.U32 R11, R8, 0x1f, RZ ;  /* 0x0000001f080b7819 */ /* 0x004fc800000006ff */
[----:B------:R-:W2:Y:S02]  /*195d0*/  SYNCS.PHASECHK.TRANS64.TRYWAIT P0, [R9+URZ+0x31ca0], R11 ;  /* 0x031ca00b090075a7 */ /* 0x000ea4000800017f */
[----:B--2---:R-:W-:Y:S05]  /*195e0*/  @!P0 BRA `(.L_x_581) ;  /* 0x0000007400508947 */ /* 0x004fea0003800000 */
.L_x_770:
[----:B------:R-:W-:Y:S05]  /*195f0*/  BSYNC B2 ;  /* 0x0000000000027941 */ /* 0x000fea0003800000 */
.L_x_580:
[----:B------:R-:W-:Y:S04]  /*19600*/  BSSY B2, `(.L_x_582) ;  /* 0x0000009000027945 */ /* 0x000fe80003800000 */
[----:B------:R-:W-:Y:S05]  /*19610*/  @P2 BRA `(.L_x_583) ;  /* 0x00000000001c2947 */ /* 0x000fea0003800000 */
[----:B-1----:R-:W1:Y:S02]  /*19620*/  S2R R6, SR_TID.X ;  /* 0x0000000000067919 */ /* 0x002e640000002100 */
[----:B-1----:R-:W-:Y:S01]  /*19630*/  LOP3.LUT R7, R6, 0x1f, RZ, 0xc0, !PT ;  /* 0x0000001f06077812 */ /* 0x002fe200078ec0ff */
[----:B------:R-:W-:-:S03]  /*19640*/  IMAD.MOV.U32 R6, RZ, RZ, 0x6c00 ;  /* 0x00006c00ff067424 */ /* 0x000fc600078e00ff */
[----:B------:R-:W-:Y:S01]  /*19650*/  ISETP.NE.AND P0, PT, R7, RZ, PT ;  /* 0x000000ff0700720c */ /* 0x000fe20003f05270 */
[----:B------:R3:W-:-:S12]  /*19660*/  SYNCS.ARRIVE.TRANS64 RZ, [R9+URZ+0x31c90], R6 ;  /* 0x031c900609ff79a7 */ /* 0x0007d8000800003f */
[----:B---3--:R-:W-:Y:S05]  /*19670*/  @!P0 BRA `(.L_x_583) ;  /* 0x0000000000048947 */ /* 0x008fea0003800000 */
[----:B------:R-:W-:Y:S01]  /*19680*/  BPT.TRAP 0x1 ;  /* 0x000000040000795c */ /* 0x000fe20000300000 */
.L_x_583:
[----:B------:R-:W-:Y:S05]  /*19690*/  BSYNC B2 ;  /* 0x0000000000027941 */ /* 0x000fea0003800000 */
.L_x_582:
[----:B------:R-:W-:Y:S01]  /*196a0*/  IMAD.MOV.U32 R14, RZ, RZ, RZ ;  /* 0x000000ffff0e7224 */ /* 0x000fe200078e00ff */
[----:B------:R-:W-:Y:S01]  /*196b0*/  UIADD3 UR4, UP0, UR36, 0x570, URZ ;  /* 0x0000057024047890 */ /* 0x000fe2000ff1e03f */
[----:B------:R-:W-:Y:S01]  /*196c0*/  IMAD R7, R5, 0x90, R0 ;  /* 0x0000009005077824 */ /* 0x000fe200078e0200 */
[----:B------:R-:W-:Y:S01]  /*196d0*/  PLOP3.LUT P0, PT, PT, PT, PT, 0x80, 0x0 ;  /* 0x000000000000781c */ /* 0x000fe20003f0f070 */
[----:B------:R-:W-:Y:S01]  /*196e0*/  IMAD R8, R29, 0x6c00, R16 ;  /* 0x00006c001d087824 */ /* 0x000fe200078e0210 */
[----:B------:R-:W-:Y:S01]  /*196f0*/  R2UR UR10, R14 ;  /* 0x000000000e0a72ca */ /* 0x000fe200000e0000 */
[----:B------:R-:W-:Y:S01]  /*19700*/  VIADD R7, R7, 0xffffff70 ;  /* 0xffffff7007077836 */ /* 0x000fe20000000000 */
[----:B------:R-:W-:Y:S01]  /*19710*/  UIADD3.X UR5, URZ, UR37, URZ, UP0, !UPT ;  /* 0x000000253f057290 */ /* 0x000fe200087fe43f */
[----:B-1----:R-:W-:Y:S01]  /*19720*/  VIADD R6, R9, 0x31c90 ;  /* 0x00031c9009067836 */ /* 0x002fe20000000000 */
[----:B------:R-:W-:Y:S01]  /*19730*/  UMOV UR6, 0x0 ;  /* 0x0000000000067882 */ /* 0x000fe20000000000 */
[----:B------:R-:W-:Y:S01]  /*19740*/  VIADD R10, R8, 0x16a00 ;  /* 0x00016a00080a7836 */ /* 0x000fe20000000000 */
[----:B------:R-:W-:-:S09]  /*19750*/  UMOV UR7, 0x12f00000 ;  /* 0x12f0000000077882 */ /* 0x000fd20000000000 */
.L_x_584:
        /* <DEDUP_REMOVED lines=10> */
[----:B0-----:R-:W-:Y:S01]  /*19800*/  IMAD.MOV.U32 R13, RZ, RZ, 0x20 ;  /* 0x00000020ff0d7424 */ /* 0x001fe200078e00ff */
[----:B------:R-:W-:Y:S01]  /*19810*/  PLOP3.LUT P0, PT, PT, PT, PT, 0x80, 0x0 ;  /* 0x000000000000781c */ /* 0x000fe20003f0f070 */
[----:B------:R-:W-:Y:S01]  /*19820*/  VIADD R10, R8, 0x18e00 ;  /* 0x00018e00080a7836 */ /* 0x000fe20000000000 */
[----:B------:R-:W-:Y:S01]  /*19830*/  UMOV UR6, 0x0 ;  /* 0x0000000000067882 */ /* 0x000fe20000000000 */
[----:B------:R-:W-:Y:S01]  /*19840*/  UMOV UR7, 0x12f00000 ;  /* 0x12f0000000077882 */ /* 0x000fe20000000000 */
[----:B------:R-:W-:-:S15]  /*19850*/  R2UR UR10, R13 ;  /* 0x000000000d0a72ca */ /* 0x000fde00000e0000 */
.L_x_585:
        /* <DEDUP_REMOVED lines=16> */
.L_x_586:
        /* <DEDUP_REMOVED lines=10> */
[----:B------:R-:W0:Y:S01]  /*19a00*/  SYNCS.PHASECHK.TRANS64.TRYWAIT P0, [R9+URZ+0x31cc0], R11 ;  /* 0x031cc00b090075a7 */ /* 0x000e22000800017f */
[----:B------:R-:W-:Y:S04]  /*19a10*/  BSSY B2, `(.L_x_587) ;  /* 0x0000002000027945 */ /* 0x000fe80003800000 */
[----:B0-----:R-:W-:Y:S05]  /*19a20*/  @!P0 BRA `(.L_x_588) ;  /* 0x0000007000548947 */ /* 0x001fea0003800000 */
.L_x_771:
[----:B------:R-:W-:Y:S05]  /*19a30*/  BSYNC B2 ;  /* 0x0000000000027941 */ /* 0x000fea0003800000 */
.L_x_587:
[----:B------:R-:W-:Y:S01]  /*19a40*/  BSSY B2, `(.L_x_589) ;  /* 0x000000b000027945 */ /* 0x000fe20003800000 */
[----:B------:R-:W-:Y:S02]  /*19a50*/  IMAD.MOV.U32 R10, RZ, RZ, 0x0 ;  /* 0x00000000ff0a7424 */ /* 0x000fe400078e00ff */
[----:B0-2---:R-:W-:Y:S01]  /*19a60*/  IMAD.MOV.U32 R11, RZ, RZ, 0x12f00000 ;  /* 0x12f00000ff0b7424 */ /* 0x005fe200078e00ff */
        /* <DEDUP_REMOVED lines=8> */
.L_x_590:
[----:B------:R-:W-:Y:S05]  /*19af0*/  BSYNC B2 ;  /* 0x0000000000027941 */ /* 0x000fea0003800000 */
.L_x_589:
[----:B------:R-:W-:Y:S01]  /*19b00*/  R2UR UR10, R14 ;  /* 0x000000000e0a72ca */ /* 0x000fe200000e0000 */
[----:B------:R-:W-:Y:S01]  /*19b10*/  UIADD3 UR4, UP0, UR36, 0x670, URZ ;  /* 0x0000067024047890 */ /* 0x000fe2000ff1e03f */
[----:B------:R-:W-:Y:S01]  /*19b20*/  R2UR UR6, R10 ;  /* 0x000000000a0672ca */ /* 0x000fe200000e0000 */
[----:B------:R-:W-:Y:S01]  /*19b30*/  VIADD R9, R9, 0x31cb0 ;  /* 0x00031cb009097836 */ /* 0x000fe20000000000 */
[----:B------:R-:W-:Y:S01]  /*19b40*/  R2UR UR7, R11 ;  /* 0x000000000b0772ca */ /* 0x000fe200000e0000 */
[----:B------:R-:W-:Y:S01]  /*19b50*/  VIADD R6, R8, 0x200 ;  /* 0x0000020008067836 */ /* 0x000fe20000000000 */
[----:B------:R-:W-:Y:S01]  /*19b60*/  PLOP3.LUT P0, PT, PT, PT, PT, 0x80, 0x0 ;  /* 0x000000000000781c */ /* 0x000fe20003f0f070 */
[----:B------:R-:W-:-:S12]  /*19b70*/  UIADD3.X UR5, URZ, UR37, URZ, UP0, !UPT ;  /* 0x000000253f057290 */ /* 0x000fd800087fe43f */
.L_x_591:
        /* <DEDUP_REMOVED lines=15> */
.L_x_592:
        /* <DEDUP_REMOVED lines=15> */
.L_x_593:
        /* <DEDUP_REMOVED lines=9> */
[----:B--2---:R-:W-:Y:S05]  /*19df0*/  @P0 BRA.U.ANY `(.L_x_593) ;  /* 0xfffffffd00d80947 */ /* 0x004fea000393ffff */
.L_x_579:
[----:B------:R-:W-:Y:S05]  /*19e00*/  BSYNC B1 ;  /* 0x0000000000017941 */ /* 0x000fea0003800000 */
.L_x_578:
[----:B-1----:R-:W2:Y:S01]  /*19e10*/  LDL.LU R6, [R1] ;  /* 0x0000000001067983 */ /* 0x002ea20000300800 */
[----:B------:R-:W-:Y:S01]  /*19e20*/  VIADD R29, R29, 0x1 ;  /* 0x000000011d1d7836 */ /* 0x000fe20000000000 */
[----:B------:R-:W-:Y:S01]  /*19e30*/  PLOP3.LUT P0, PT, PT, PT, PT, 0x8, 0x0 ;  /* 0x000000000000781c */ /* 0x000fe20003f0e170 */
[----:B------:R-:W-:-:S03]  /*19e40*/  VIADD R10, R5, 0xfffffffe ;  /* 0xfffffffe050a7836 */ /* 0x000fc60000000000 */
[C---:B------:R-:W-:Y:S02]  /*19e50*/  ISETP.NE.AND P2, PT, R29.reuse, 0x2, PT ;  /* 0x000000021d00780c */ /* 0x040fe40003f45270 */
[----:B------:R-:W-:Y:S02]  /*19e60*/  ISETP.GE.AND P3, PT, R10, R3, PT ;  /* 0x000000030a00720c */ /* 0x000fe40003f66270 */
[----:B------:R-:W-:Y:S02]  /*19e70*/  SEL R5, RZ, 0x1, P2 ;  /* 0x00000001ff057807 */ /* 0x000fe40001000000 */
[----:B------:R-:W-:Y:S02]  /*19e80*/  SEL R29, R29, RZ, P2 ;  /* 0x000000ff1d1d7207 */ /* 0x000fe40001000000 */
[----:B--2---:R-:W-:-:S05]  /*19e90*/  LOP3.LUT R6, R6, R5, RZ, 0x3c, !PT ;  /* 0x0000000506067212 */ /* 0x004fca00078e3cff */
[----:B------:R1:W-:Y:S02]  /*19ea0*/  STL [R1], R6 ;  /* 0x0000000601007387 */ /* 0x0003e40000100800 */
[----:B------:R-:W-:Y:S05]  /*19eb0*/  @!P3 BRA `(.L_x_572) ;  /* 0x00000008005cb947 */ /* 0x000fea0003800000 */
.L_x_610:
[----:B------:R-:W-:Y:S05]  /*19ec0*/  YIELD ;  /* 0x0000000000007946 */ /* 0x000fea0003800000 */
[----:B------:R-:W-:Y:S04]  /*19ed0*/  BSSY B1, `(.L_x_594) ;  /* 0x000008b000017945 */ /* 0x000fe80003800000 */
[----:B--2---:R-:W-:Y:S05]  /*19ee0*/  @!P6 BRA `(.L_x_595) ;  /* 0x000000080024e947 */ /* 0x004fea0003800000 */
[----:B-1----:R-:W2:Y:S01]  /*19ef0*/  LDL R6, [R1] ;  /* 0x0000000001067983 */ /* 0x002ea20000100800 */
[----:B------:R-:W-:Y:S01]  /*19f00*/  IMAD R9, R29, 0x8, R16 ;  /* 0x000000081d097824 */ /* 0x000fe200078e0210 */
[----:B------:R-:W1:Y:S01]  /*19f10*/  S2R R5, SR_TID.X ;  /* 0x0000000000057919 */ /* 0x000e620000002100 */
[----:B------:R-:W-:Y:S01]  /*19f20*/  BSSY B2, `(.L_x_596) ;  /* 0x0000006000027945 */ /* 0x000fe20003800000 */
[----:B-1----:R-:W-:-:S04]  /*19f30*/  LOP3.LUT R5, R5, 0x7f, RZ, 0xc0, !PT ;  /* 0x0000007f05057812 */ /* 0x002fc800078ec0ff */
[----:B------:R-:W-:Y:S02]  /*19f40*/  ISETP.NE.AND P3, PT, R5, RZ, PT ;  /* 0x000000ff0500720c */ /* 0x000fe40003f65270 */
[----:B--2---:R-:W-:-:S04]  /*19f50*/  SHF.L.U32 R8, R6, 0x1f, RZ ;  /* 0x0000001f06087819 */ /* 0x004fc800000006ff */
[----:B------:R-:W1:Y:S02]  /*19f60*/  SYNCS.PHASECHK.TRANS64.TRYWAIT P2, [R9+URZ+0x31ca0], R8 ;  /* 0x031ca008090075a7 */ /* 0x000e64000804017f */
[----:B-1----:R-:W-:Y:S05]  /*19f70*/  @!P2 BRA `(.L_x_597) ;  /* 0x0000006c0014a947 */ /* 0x002fea0003800000 */
.L_x_772:
[----:B------:R-:W-:Y:S05]  /*19f80*/  BSYNC B2 ;  /* 0x0000000000027941 */ /* 0x000fea0003800000 */
.L_x_596:
[----:B------:R-:W-:Y:S04]  /*19f90*/  BSSY B2, `(.L_x_598) ;  /* 0x0000009000027945 */ /* 0x000fe80003800000 */
[----:B------:R-:W-:Y:S05]  /*19fa0*/  @P3 BRA `(.L_x_599) ;  /* 0x00000000001c3947 */ /* 0x000fea0003800000 */
[----:B------:R-:W2:Y:S02]  /*19fb0*/  S2R R5, SR_TID.X ;  /* 0x0000000000057919 */ /* 0x000ea40000002100 */
[----:B--2---:R-:W-:Y:S01]  /*19fc0*/  LOP3.LUT R6, R5, 0x1f, RZ, 0xc0, !PT ;  /* 0x0000001f05067812 */ /* 0x004fe200078ec0ff */
[----:B------:R-:W-:-:S03]  /*19fd0*/  IMAD.MOV.U32 R5, RZ, RZ, 0x6c00 ;  /* 0x00006c00ff057424 */ /* 0x000fc600078e00ff */
[----:B------:R-:W-:Y:S01]  /*19fe0*/  ISETP.NE.AND P2, PT, R6, RZ, PT ;  /* 0x000000ff0600720c */ /* 0x000fe20003f45270 */
[----:B------:R2:W-:-:S12]  /*19ff0*/  SYNCS.ARRIVE.TRANS64 RZ, [R9+URZ+0x31c90], R5 ;  /* 0x031c900509ff79a7 */ /* 0x0005d8000800003f */
[----:B--2---:R-:W-:Y:S05]  /*1a000*/  @!P2 BRA `(.L_x_599) ;  /* 0x000000000004a947 */ /* 0x004fea0003800000 */
[----:B------:R-:W-:Y:S01]  /*1a010*/  BPT.TRAP 0x1 ;  /* 0x000000040000795c */ /* 0x000fe20000300000 */
.L_x_599:
[----:B------:R-:W-:Y:S05]  /*1a020*/  BSYNC B2 ;  /* 0x0000000000027941 */ /* 0x000fea0003800000 */
.L_x_598:
        /* <DEDUP_REMOVED lines=8> */
[----:B------:R-:W-:Y:S01]  /*1a0b0*/  VIADD R11, R7, 0x16a00 ;  /* 0x00016a00070b7836 */ /* 0x000fe20000000000 */
[----:B------:R-:W-:Y:S01]  /*1a0c0*/  UMOV UR6, 0x0 ;  /* 0x0000000000067882 */ /* 0x000fe20000000000 */
[----:B------:R-:W-:-:S10]  /*1a0d0*/  UMOV UR7, 0x12f00000 ;  /* 0x12f0000000077882 */ /* 0x000fd40000000000 */
.L_x_600:
        /* <DEDUP_REMOVED lines=10> */
[----:B------:R-:W-:Y:S01]  /*1a180*/  IMAD.MOV.U32 R20, RZ, RZ, 0x20 ;  /* 0x00000020ff147424 */ /* 0x000fe200078e00ff */
[----:B------:R-:W-:Y:S01]  /*1a190*/  PLOP3.LUT P2, PT, PT, PT, PT, 0x80, 0x0 ;  /* 0x000000000000781c */ /* 0x000fe20003f4f070 */
[----:B------:R-:W-:Y:S01]  /*1a1a0*/  VIADD R11, R7, 0x18e00 ;  /* 0x00018e00070b7836 */ /* 0x000fe20000000000 */
[----:B------:R-:W-:Y:S01]  /*1a1b0*/  UMOV UR6, 0x0 ;  /* 0x0000000000067882 */ /* 0x000fe20000000000 */
[----:B------:R-:W-:Y:S01]  /*1a1c0*/  UMOV UR7, 0x12f00000 ;  /* 0x12f0000000077882 */ /* 0x000fe20000000000 */
[----:B------:R-:W-:-:S15]  /*1a1d0*/  R2UR UR10, R20 ;  /* 0x00000000140a72ca */ /* 0x000fde00000e0000 */
.L_x_601:
        /* <DEDUP_REMOVED lines=16> */
.L_x_602:
        /* <DEDUP_REMOVED lines=10> */
[----:B------:R-:W2:Y:S01]  /*1a380*/  SYNCS.PHASECHK.TRANS64.TRYWAIT P2, [R9+URZ+0x31cc0], R8 ;  /* 0x031cc008090075a7 */ /* 0x000ea2000804017f */
[----:B------:R-:W-:Y:S04]  /*1a390*/  BSSY B2, `(.L_x_603) ;  /* 0x0000002000027945 */ /* 0x000fe80003800000 */
[----:B--2---:R-:W-:Y:S05]  /*1a3a0*/  @!P2 BRA `(.L_x_604) ;  /* 0x00000068001ca947 */ /* 0x004fea0003800000 */
.L_x_773:
[----:B------:R-:W-:Y:S05]  /*1a3b0*/  BSYNC B2 ;  /* 0x0000000000027941 */ /* 0x000fea0003800000 */
.L_x_603:
        /* <DEDUP_REMOVED lines=11> */
.L_x_606:
[----:B------:R-:W-:Y:S05]  /*1a470*/  BSYNC B2 ;  /* 0x0000000000027941 */ /* 0x000fea0003800000 */
.L_x_605:
[----:B------:R-:W-:Y:S01]  /*1a480*/  R2UR UR10, R14 ;  /* 0x000000000e0a72ca */ /* 0x000fe200000e0000 */
[----:B------:R-:W-:Y:S01]  /*1a490*/  UIADD3 UR4, UP0, UR36, 0x670, URZ ;  /* 0x0000067024047890 */ /* 0x000fe2000ff1e03f */
[----:B------:R-:W-:Y:S01]  /*1a4a0*/  R2UR UR6, R12 ;  /* 0x000000000c0672ca */ /* 0x000fe200000e0000 */
[----:B-12---:R-:W-:Y:S01]  /*1a4b0*/  VIADD R9, R9, 0x31cb0 ;  /* 0x00031cb009097836 */ /* 0x006fe20000000000 */
[----:B------:R-:W-:Y:S01]  /*1a4c0*/  R2UR UR7, R13 ;  /* 0x000000000d0772ca */ /* 0x000fe200000e0000 */
[----:B------:R-:W-:Y:S01]  /*1a4d0*/  VIADD R5, R7, 0x200 ;  /* 0x0000020007057836 */ /* 0x000fe20000000000 */
[----:B------:R-:W-:Y:S01]  /*1a4e0*/  PLOP3.LUT P2, PT, PT, PT, PT, 0x80, 0x0 ;  /* 0x000000000000781c */ /* 0x000fe20003f4f070 */
[----:B------:R-:W-:-:S12]  /*1a4f0*/  UIADD3.X UR5, URZ, UR37, URZ, UP0, !UPT ;  /* 0x000000253f057290 */ /* 0x000fd800087fe43f */
.L_x_607:
        /* <DEDUP_REMOVED lines=15> */
.L_x_608:
        /* <DEDUP_REMOVED lines=15> */
.L_x_609:
        /* <DEDUP_REMOVED lines=10> */
.L_x_595:
[----:B------:R-:W-:Y:S05]  /*1a780*/  BSYNC B1 ;  /* 0x0000000000017941 */ /* 0x000fea0003800000 */
.L_x_594:
[----:B------:R-:W2:Y:S01]  /*1a790*/  LDL.LU R8, [R1] ;  /* 0x0000000001087983 */ /* 0x000ea20000300800 */
[----:B------:R-:W-:Y:S01]  /*1a7a0*/  VIADD R29, R29, 0x1 ;  /* 0x000000011d1d7836 */ /* 0x000fe20000000000 */
[C---:B------:R-:W-:Y:S01]  /*1a7b0*/  ISETP.GT.AND P3, PT, R10.reuse, R3, PT ;  /* 0x000000030a00720c */ /* 0x040fe20003f64270 */
[----:B------:R-:W-:-:S03]  /*1a7c0*/  VIADD R10, R10, 0xffffffff ;  /* 0xffffffff0a0a7836 */ /* 0x000fc60000000000 */
[----:B------:R-:W-:-:S04]  /*1a7d0*/  ISETP.NE.AND P2, PT, R29, 0x2, PT ;  /* 0x000000021d00780c */ /* 0x000fc80003f45270 */
[----:B------:R-:W-:Y:S02]  /*1a7e0*/  SEL R5, RZ, 0x1, P2 ;  /* 0x00000001ff057807 */ /* 0x000fe40001000000 */
[----:B------:R-:W-:Y:S02]  /*1a7f0*/  SEL R29, R29, RZ, P2 ;  /* 0x000000ff1d1d7207 */ /* 0x000fe40001000000 */
[----:B--2---:R-:W-:-:S05]  /*1a800*/  LOP3.LUT R8, R8, R5, RZ, 0x3c, !PT ;  /* 0x0000000508087212 */ /* 0x004fca00078e3cff */
[----:B------:R2:W-:Y:S01]  /*1a810*/  STL [R1], R8 ;  /* 0x0000000801007387 */ /* 0x0005e20000100800 */
[----:B------:R-:W-:Y:S05]  /*1a820*/  @P3 BRA `(.L_x_610) ;  /* 0xfffffff400a43947 */ /* 0x000fea000383ffff */
.L_x_572:
[----:B------:R-:W-:Y:S05]  /*1a830*/  BSYNC B0 ;  /* 0x0000000000007941 */ /* 0x000fea0003800000 */
.L_x_571:
[----:B------:R3:W5:Y:S01]  /*1a840*/  LDL R7, [R1+0x14] ;  /* 0x0000140001077983 */ /* 0x0007620000100800 */
[----:B------:R-:W-:Y:S05]  /*1a850*/  @!P0 WARPSYNC.ALL ;  /* 0x0000000000008948 */ /* 0x000fea0003800000 */
[----:B------:R3:W-:Y:S01]  /*1a860*/  STL [R1+0x20], RZ ;  /* 0x000020ff01007387 */ /* 0x0007e20000100800 */
[----:B------:R-:W-:Y:S01]  /*1a870*/  BSSY B0, `(.L_x_611) ;  /* 0x000001f000007945 */ /* 0x000fe20003800000 */
[----:B------:R-:W-:Y:S06]  /*1a880*/  @!P0 BAR.SYNC.DEFER_BLOCKING 0xc, 0x200 ;  /* 0x0308000000008b1d */ /* 0x000fec0000010000 */
[----:B---3--:R-:W-:Y:S05]  /*1a890*/  @!P1 BRA `(.L_x_612) ;  /* 0x0000000000709947 */ /* 0x008fea0003800000 */
[----:B------:R-:W-:-:S13]  /*1a8a0*/  ISETP.NE.AND P0, PT, R4, RZ, PT ;  /* 0x000000ff0400720c */ /* 0x000fda0003f05270 */
[----:B------:R-:W3:Y:S02]  /*1a8b0*/  @!P0 LDC R4, c[0x0][0x9f0] ;  /* 0x00027c00ff048b82 */ /* 0x000ee40000000800 */
[-C--:B---3--:R-:W-:Y:S02]  /*1a8c0*/  IABS R0, R4.reuse ;  /* 0x0000000400007213 */ /* 0x088fe40000000000 */
[----:B-1----:R-:W-:Y:S02]  /*1a8d0*/  IABS R6, R4 ;  /* 0x0000000400067213 */ /* 0x002fe40000000000 */
[----:B------:R-:W1:Y:S03]  /*1a8e0*/  I2F.RP R2, R0 ;  /* 0x0000000000027306 */ /* 0x000e660000209400 */
[----:B------:R-:W-:-:S05]  /*1a8f0*/  IMAD.MOV R6, RZ, RZ, -R6 ;  /* 0x000000ffff067224 */ /* 0x000fca00078e0a06 */
[----:B-1----:R-:W1:Y:S02]  /*1a900*/  MUFU.RCP R2, R2 ;  /* 0x0000000200027308 */ /* 0x002e640000001000 */
[----:B-1----:R-:W-:-:S06]  /*1a910*/  VIADD R2, R2, 0xffffffe ;  /* 0x0ffffffe02027836 */ /* 0x002fcc0000000000 */
[----:B------:R-:W1:Y:S02]  /*1a920*/  F2I.FTZ.U32.TRUNC.NTZ R3, R2 ;  /* 0x0000000200037305 */ /* 0x000e64000021f000 */
[----:B-1----:R-:W-:-:S04]  /*1a930*/  IMAD.MOV R2, RZ, RZ, -R3 ;  /* 0x000000ffff027224 */ /* 0x002fc800078e0a03 */
[----:B------:R-:W-:Y:S02]  /*1a940*/  IMAD R5, R2, R0, RZ ;  /* 0x0000000002057224 */ /* 0x000fe400078e02ff */
[----:B------:R-:W-:-:S04]  /*1a950*/  IMAD.MOV.U32 R2, RZ, RZ, RZ ;  /* 0x000000ffff027224 */ /* 0x000fc800078e00ff */
[----:B------:R-:W-:Y:S01]  /*1a960*/  IMAD.HI.U32 R5, R3, R5, R2 ;  /* 0x0000000503057227 */ /* 0x000fe200078e0002 */
[----:B-----5:R-:W-:-:S04]  /*1a970*/  IADD3 R3, R7, -0x1, R4 ;  /* 0xffffffff07037810 */ /* 0x020fc80007ffe004 */
        /* <DEDUP_REMOVED lines=13> */
[----:B------:R3:W-:Y:S02]  /*1aa50*/  STL [R1+0x20], R5 ;  /* 0x0000200501007387 */ /* 0x0007e40000100800 */
.L_x_612:
[----:B------:R-:W-:Y:S05]  /*1aa60*/  BSYNC B0 ;  /* 0x0000000000007941 */ /* 0x000fea0003800000 */
.L_x_611:
[----:B------:R-:W4:Y:S04]  /*1aa70*/  LDL R0, [R1+0x20] ;  /* 0x0000200001007983 */ /* 0x000f280000100800 */
[----:B------:R-:W4:Y:S01]  /*1aa80*/  LDL R2, [R1+0x3c] ;  /* 0x00003c0001027983 */ /* 0x000f220000100800 */
[----:B------:R-:W-:Y:S01]  /*1aa90*/  BSSY B7, `(.L_x_613) ;  /* 0x000041e000077945 */ /* 0x000fe20003800000 */
[----:B----4-:R-:W-:-:S05]  /*1aaa0*/  IMAD R2, R2, R0, RZ ;  /* 0x0000000002027224 */ /* 0x010fca00078e02ff */
[----:B-----5:R-:W-:Y:S01]  /*1aab0*/  VIADDMNMX R0, R2, R0, R7, PT ;  /* 0x0000000002007246 */ /* 0x020fe20003800107 */
[----:B------:R4:W-:Y:S03]  /*1aac0*/  STL [R1+0x8], R2 ;  /* 0x0000080201007387 */ /* 0x0009e60000100800 */
[----:B------:R-:W-:Y:S01]  /*1aad0*/  ISETP.GT.AND P0, PT, R0, R2, PT ;  /* 0x000000020000720c */ /* 0x000fe20003f04270 */
[----:B------:R4:W-:-:S12]  /*1aae0*/  STL [R1+0x1c], R0 ;  /* 0x00001c0001007387 */ /* 0x0009d80000100800 */
[----:B----4-:R-:W-:Y:S05]  /*1aaf0*/  @P0 BRA `(.L_x_614) ;  /* 0x0000000000440947 */ /* 0x010fea0003800000 */
[----:B------:R-:W4:Y:S02]  /*1ab00*/  S2R R0, SR_TID.X ;  /* 0x0000000000007919 */ /* 0x000f240000002100 */
[----:B----4-:R-:W-:-:S04]  /*1ab10*/  LOP3.LUT R0, R0, 0x7f, RZ, 0xc0, !PT ;  /* 0x0000007f00007812 */ /* 0x010fc800078ec0ff */
[----:B------:R-:W-:-:S13]  /*1ab20*/  ISETP.NE.AND P0, PT, R0, RZ, PT ;  /* 0x000000ff0000720c */ /* 0x000fda0003f05270 */
[----:B------:R-:W-:Y:S05]  /*1ab30*/  @P0 BRA `(.L_x_615) ;  /* 0x00000040004c0947 */ /* 0x000fea0003800000 */
[----:B---3--:R-:W3:Y:S01]  /*1ab40*/  S2R R5, SR_LANEID ;  /* 0x0000000000057919 */ /* 0x008ee20000000000 */
[----:B------:R-:W-:Y:S01]  /*1ab50*/  VOTEU.ANY UR4, UPT, PT ;  /* 0x0000000000047886 */ /* 0x000fe200038e0100 */
[----:B------:R-:W4:Y:S01]  /*1ab60*/  LDC.64 R2, c[0x0][0xc60] ;  /* 0x00031800ff027b82 */ /* 0x000f220000000a00 */
[----:B------:R-:W3:Y:S02]  /*1ab70*/  FLO.U32 R0, UR4 ;  /* 0x0000000400007d00 */ /* 0x000ee400080e0000 */
[----:B---3--:R-:W-:-:S06]  /*1ab80*/  ISETP.EQ.U32.AND P0, PT, R0, R5, PT ;  /* 0x000000050000720c */ /* 0x008fcc0003f02070 */
[----:B------:R-:W4:Y:S07]  /*1ab90*/  POPC R5, UR4 ;  /* 0x0000000400057d09 */ /* 0x000f2e0008000000 */
[----:B----4-:R-:W3:Y:S01]  /*1aba0*/  @P0 ATOMG.E.ADD.STRONG.GPU PT, R3, desc[UR60][R2.64], R5 ;  /* 0x00000005020309a8 */ /* 0x010ee200081ee1fc */
[----:B------:R-:W4:Y:S02]  /*1abb0*/  S2R R4, SR_LTMASK ;  /* 0x0000000000047919 */ /* 0x000f240000003900 */
[----:B----4-:R-:W-:-:S04]  /*1abc0*/  LOP3.LUT R4, R4, UR4, RZ, 0xc0, !PT ;  /* 0x0000000404047c12 */ /* 0x010fc8000f8ec0ff */
[----:B------:R-:W4:Y:S01]  /*1abd0*/  POPC R7, R4 ;  /* 0x0000000400077309 */ /* 0x000f220000000000 */
[----:B---3--:R-:W4:Y:S02]  /*1abe0*/  SHFL.IDX PT, R0, R3, R0, 0x1f ;  /* 0x00001f0003007589 */ /* 0x008f2400000e0000 */
[----:B----4-:R-:W-:Y:S01]  /*1abf0*/  IADD3 R24, R0, UR38, R7 ;  /* 0x0000002600187c10 */ /* 0x010fe2000fffe007 */
[----:B------:R-:W-:Y:S06]  /*1ac00*/  BRA `(.L_x_615) ;  /* 0x0000004000187947 */ /* 0x000fec0003800000 */
.L_x_614:
        /* <DEDUP_REMOVED lines=9> */
[----:B------:R-:W4:Y:S01]  /*1aca0*/  LDC.64 R2, c[0x4][R2] ;  /* 0x0100000002027b82 */ /* 0x000f220000000a00 */
[----:B---3--:R-:W-:Y:S02]  /*1acb0*/  IMAD.U32 R5, RZ, RZ, UR7 ;  /* 0x00000007ff057e24 */ /* 0x008fe4000f8e00ff */
[----:B-1----:R-:W-:Y:S02]  /*1acc0*/  IMAD.U32 R6, RZ, RZ, UR8 ;  /* 0x00000008ff067e24 */ /* 0x002fe4000f8e00ff */
[----:B------:R-:W-:-:S02]  /*1acd0*/  IMAD.U32 R7, RZ, RZ, UR9 ;  /* 0x00000009ff077e24 */ /* 0x000fc4000f8e00ff */
[----:B------:R-:W-:Y:S02]  /*1ace0*/  IMAD.U32 R10, RZ, RZ, UR4 ;  /* 0x00000004ff0a7e24 */ /* 0x000fe4000f8e00ff */
[----:B------:R-:W-:Y:S02]  /*1acf0*/  IMAD.U32 R11, RZ, RZ, UR5 ;  /* 0x00000005ff0b7e24 */ /* 0x000fe4000f8e00ff */
[----:B--2---:R-:W-:Y:S02]  /*1ad00*/  IMAD.MOV.U32 R8, RZ, RZ, 0x70 ;  /* 0x00000070ff087424 */ /* 0x004fe400078e00ff */
[----:B0-----:R-:W-:Y:S02]  /*1ad10*/  IMAD.MOV.U32 R12, RZ, RZ, 0x1 ;  /* 0x00000001ff0c7424 */ /* 0x001fe400078e00ff */
[----:B------:R-:W-:-:S07]  /*1ad20*/  IMAD.MOV.U32 R13, RZ, RZ, RZ ;  /* 0x000000ffff0d7224 */ /* 0x000fce00078e00ff */
[----:B------:R-:W-:-:S07]  /*1ad30*/  LEPC R20, `(.L_x_617) ;  /* 0x000000001014794e */ /* 0x000fce0000000000 */
[----:B----4-:R-:W-:Y:S05]  /*1ad40*/  CALL.ABS.NOINC R2 ;  /* 0x0000000002007343 */ /* 0x010fea0003c00000 */
.L_x_617:
[----:B------:R-:W-:Y:S05]  /*1ad50*/  BSYNC B6 ;  /* 0x0000000000067941 */ /* 0x000fea0003800000 */
.L_x_616:
        /* <DEDUP_REMOVED lines=8> */
[----:B------:R4:W4:Y:S01]  /*1ade0*/  LDC.64 R2, c[0x4][R0] ;  /* 0x0100000000027b82 */ /* 0x0009220000000a00 */
[----:B------:R-:W-:Y:S02]  /*1adf0*/  IMAD.U32 R4, RZ, RZ, UR6 ;  /* 0x00000006ff047e24 */ /* 0x000fe4000f8e00ff */
        /* <DEDUP_REMOVED lines=10> */
.L_x_620:
        /* <DEDUP_REMOVED lines=16> */
.L_x_619:
[----:B------:R-:W-:Y:S05]  /*1afa0*/  BSYNC B6 ;  /* 0x0000000000067941 */ /* 0x000fea0003800000 */
.L_x_618:
[----:B------:R-:W-:Y:S01]  /*1afb0*/  ULDC.64 UR4, c[0x0][0x9f8] ;  /* 0x00027e0000047ab9 */ /* 0x000fe20000000a00 */
[----:B------:R-:W4:Y:S01]  /*1afc0*/  LDL R20, [R1+0x1c] ;  /* 0x00001c0001147983 */ /* 0x000f220000100800 */
[----:B------:R-:W-:-:S04]  /*1afd0*/  ISETP.NE.U32.AND P0, PT, RZ, UR4, PT ;  /* 0x00000004ff007c0c */ /* 0x000fc8000bf05070 */
[----:B------:R-:W-:-:S13]  /*1afe0*/  ISETP.NE.AND.EX P0, PT, RZ, UR5, PT, P0 ;  /* 0x00000005ff007c0c */ /* 0x000fda000bf05300 */
[----:B------:R-:W-:-:S04]  /*1aff0*/  @P0 IADD3 R2, P1, R19, UR4, RZ ;  /* 0x0000000413020c10 */ /* 0x000fc8000ff3e0ff */
[----:B------:R-:W-:Y:S01]  /*1b000*/  @P0 IADD3.X R3, R22, UR5, RZ, P1, !PT ;  /* 0x0000000516030c10 */ /* 0x000fe20008ffe4ff */
[----:B------:R-:W-:-:S04]  /*1b010*/  ULDC.64 UR4, c[0x0][0xa08] ;  /* 0x0002820000047ab9 */ /* 0x000fc80000000a00 */
[----:B------:R5:W2:Y:S02]  /*1b020*/  @P0 LDG.E R23, desc[UR60][R2.64] ;  /* 0x0000003c02170981 */ /* 0x000aa4000c1e1900 */
[----:B-----5:R-:W5:Y:S02]  /*1b030*/  LDC.64 R2, c[0x0][0x418] ;  /* 0x00010600ff027b82 */ /* 0x020f640000000a00 */
[----:B-----5:R-:W-:Y:S01]  /*1b040*/  LOP3.LUT P0, RZ, R2, UR4, RZ, 0xfc, !PT ;  /* 0x0000000402ff7c12 */ /* 0x020fe2000f80fcff */
[----:B------:R-:W-:-:S03]  /*1b050*/  UMOV UR4, 0xffffffff ;  /* 0xffffffff00047882 */ /* 0x000fc60000000000 */
[----:B------:R-:W-:Y:S01]  /*1b060*/  LOP3.LUT P0, RZ, R3, UR5, RZ, 0xfc, P0 ;  /* 0x0000000503ff7c12 */ /* 0x000fe2000800fcff */
[----:B----4-:R-:W-:Y:S01]  /*1b070*/  VIADD R22, R20, 0xffffffff ;  /* 0xffffffff14167836 */ /* 0x010fe20000000000 */
[----:B--2---:R-:W-:Y:S02]  /*1b080*/  SHF.R.S32.HI R7, RZ, 0x1f, R23 ;  /* 0x0000001fff077819 */ /* 0x004fe40000011417 */
[----:B------:R-:W-:-:S03]  /*1b090*/  SEL R19, R23, RZ, !P0 ;  /* 0x000000ff17137207 */ /* 0x000fc60004000000 */
[----:B------:R2:W-:Y:S01]  /*1b0a0*/  STL [R1+0x4], R7 ;  /* 0x0000040701007387 */ /* 0x0005e20000100800 */
[----:B------:R-:W-:Y:S05]  /*1b0b0*/  BRA.DIV UR4, `(.L_x_621) ;  /* 0x0000005a04ec7947 */ /* 0x000fea000b800000 */
[----:B------:R-:W4:Y:S02]  /*1b0c0*/  S2R R0, SR_TID.X ;  /* 0x0000000000007919 */ /* 0x000f240000002100 */
[----:B----4-:R-:W-:-:S04]  /*1b0d0*/  SHF.R.U32.HI R0, RZ, 0x5, R0 ;  /* 0x00000005ff007819 */ /* 0x010fc80000011600 */
[----:B------:R-:W-:-:S05]  /*1b0e0*/  LOP3.LUT R0, R0, 0x3, RZ, 0xc0, !PT ;  /* 0x0000000300007812 */ /* 0x000fca00078ec0ff */
[----:B------:R4:W0:Y:S02]  /*1b0f0*/  SHFL.IDX PT, R14, R0, RZ, 0x1f ;  /* 0x00001fff000e7589 */ /* 0x00082400000e0000 */
.L_x_776:
[----:B----4-:R-:W4:Y:S01]  /*1b100*/  LDL.LU R0, [R1+0x50] ;  /* 0x0000500001007983 */ /* 0x010f220000300800 */
[----:B------:R-:W-:Y:S02]  /*1b110*/  PLOP3.LUT P1, PT, PT, PT, PT, 0x8, 0x0 ;  /* 0x000000000000781c */ /* 0x000fe40003f2e170 */
[----:B0-----:R-:W-:Y:S02]  /*1b120*/  ISETP.NE.AND P0, PT, R14, RZ, PT ;  /* 0x000000ff0e00720c */ /* 0x001fe40003f05270 */
[----:B----4-:R-:W-:-:S09]  /*1b130*/  LOP3.LUT R0, R0, 0xfffffffe, RZ, 0xc0, !PT ;  /* 0xfffffffe00007812 */ /* 0x010fd200078ec0ff */
[----:B------:R-:W-:-:S05]  /*1b140*/  @P1 LOP3.LUT R0, R0, 0x1, RZ, 0xfc, !PT ;  /* 0x0000000100001812 */ /* 0x000fca00078efcff */
[----:B------:R0:W-:Y:S01]  /*1b150*/  STL [R1+0x50], R0 ;  /* 0x0000500001007387 */ /* 0x0001e20000100800 */
[----:B------:R-:W-:Y:S05]  /*1b160*/  @P0 BRA `(.L_x_622) ;  /* 0x0000000400240947 */ /* 0x000fea0003800000 */
[----:B------:R-:W-:-:S03]  /*1b170*/  UMOV UR4, 0xffffffff ;  /* 0xffffffff00047882 */ /* 0x000fc60000000000 */
[----:B------:R-:W-:Y:S05]  /*1b180*/  BRA.DIV UR4, `(.L_x_623) ;  /* 0x0000005a04ec7947 */ /* 0x000fea000b800000 */
[----:B------:R-:W-:-:S13]  /*1b190*/  ELECT P6, URZ, PT ;  /* 0x00000000003f782f */ /* 0x000fda00038c0000 */
.L_x_779:
[----:B------:R-:W-:Y:S05]  /*1b1a0*/  @!P6 BRA `(.L_x_622) ;  /* 0x000000040014e947 */ /* 0x000fea0003800000 */
[----:B------:R-:W-:-:S04]  /*1b1b0*/  ISETP.NE.U32.AND P0, PT, R2, RZ, PT ;  /* 0x000000ff0200720c */ /* 0x000fc80003f05070 */
[----:B------:R-:W-:-:S13]  /*1b1c0*/  ISETP.NE.AND.EX P0, PT, R3, RZ, PT, P0 ;  /* 0x000000ff0300720c */ /* 0x000fda0003f05300 */
[----:B------:R-:W-:Y:S05]  /*1b1d0*/  @!P0 BRA `(.L_x_624) ;  /* 0x0000000000488947 */ /* 0x000fea0003800000 */
[----:B-1----:R-:W1:Y:S01]  /*1b1e0*/  LDC R6, c[0x0][0x43c] ;  /* 0x00010f00ff067b82 */ /* 0x002e620000000800 */
[----:B0-----:R-:W-:Y:S01]  /*1b1f0*/  IMAD.MOV.U32 R0, RZ, RZ, R22 ;  /* 0x000000ffff007224 */ /* 0x001fe200078e0016 */
[----:B------:R-:W-:Y:S01]  /*1b200*/  ULDC.64 UR4, c[0x0][0x428] ;  /* 0x00010a0000047ab9 */ /* 0x000fe20000000a00 */
[----:B-1----:R-:W-:-:S13]  /*1b210*/  ISETP.NE.AND P0, PT, R6, 0x1, PT ;  /* 0x000000010600780c */ /* 0x002fda0003f05270 */
[----:B---3--:R-:W0:Y:S02]  /*1b220*/  @P0 LDC.64 R4, c[0x0][0x440] ;  /* 0x00011000ff040b82 */ /* 0x008e240000000a00 */
[----:B0-----:R-:W-:-:S05]  /*1b230*/  @P0 IMAD.HI.U32 R4, R22, R4, RZ ;  /* 0x0000000416040227 */ /* 0x001fca00078e00ff */
        /* <DEDUP_REMOVED lines=12> */
.L_x_624:
[----:B0-----:R-:W-:Y:S01]  /*1b300*/  IMAD R0, R18, 0x8, R16 ;  /* 0x0000000812007824 */ /* 0x001fe200078e0210 */
[----:B----4-:R-:W-:-:S04]  /*1b310*/  SHF.L.U32 R2, R28, 0x1f, RZ ;  /* 0x0000001f1c027819 */ /* 0x010fc800000006ff */
[----:B------:R-:W0:Y:S02]  /*1b320*/  SYNCS.PHASECHK.TRANS64.TRYWAIT P0, [R0+URZ+0x31c40], R2 ;  /* 0x031c4002000075a7 */ /* 0x000e24000800017f */
[----:B0-----:R-:W-:Y:S05]  /*1b330*/  @!P0 BRA `(.L_x_625) ;  /* 0x0000005800a08947 */ /* 0x001fea0003800000 */
.L_x_780:
[----:B------:R-:W4:Y:S02]  /*1b340*/  S2R R3, SR_TID.X ;  /* 0x0000000000037919 */ /* 0x000f240000002100 */
[----:B----4-:R-:W-:-:S04]  /*1b350*/  LOP3.LUT R3, R3, 0x7f, RZ, 0xc0, !PT ;  /* 0x0000007f03037812 */ /* 0x010fc800078ec0ff */
[----:B------:R-:W-:-:S13]  /*1b360*/  ISETP.NE.AND P0, PT, R3, RZ, PT ;  /* 0x000000ff0300720c */ /* 0x000fda0003f05270 */
[----:B------:R-:W-:Y:S05]  /*1b370*/  @P0 BRA `(.L_x_626) ;  /* 0x00000000001c0947 */ /* 0x000fea0003800000 */
[----:B------:R-:W4:Y:S01]  /*1b380*/  S2R R3, SR_TID.X ;  /* 0x0000000000037919 */ /* 0x000f220000002100 */
[----:B0-----:R-:W-:-:S04]  /*1b390*/  IMAD.MOV.U32 R2, RZ, RZ, 0x6c00 ;  /* 0x00006c00ff027424 */ /* 0x001fc800078e00ff */
[----:B------:R0:W-:Y:S01]  /*1b3a0*/  SYNCS.ARRIVE.TRANS64 RZ, [R0+URZ+0x31c30], R2 ;  /* 0x031c300200ff79a7 */ /* 0x0001e2000800003f */
[----:B----4-:R-:W-:-:S04]  /*1b3b0*/  LOP3.LUT R3, R3, 0x1f, RZ, 0xc0, !PT ;  /* 0x0000001f03037812 */ /* 0x010fc800078ec0ff */
[----:B------:R-:W-:-:S13]  /*1b3c0*/  ISETP.NE.AND P0, PT, R3, RZ, PT ;  /* 0x000000ff0300720c */ /* 0x000fda0003f05270 */
[----:B0-----:R-:W-:Y:S05]  /*1b3d0*/  @!P0 BRA `(.L_x_626) ;  /* 0x0000000000048947 */ /* 0x001fea0003800000 */
[----:B------:R-:W-:Y:S01]  /*1b3e0*/  BPT.TRAP 0x1 ;  /* 0x000000040000795c */ /* 0x000fe20000300000 */
.L_x_626:
[----:B0-----:R-:W4:Y:S01]  /*1b3f0*/  LDL.LU R2, [R1+0x50] ;  /* 0x0000500001027983 */ /* 0x001f220000300800 */
[----:B------:R-:W-:Y:S01]  /*1b400*/  R2UR UR9, R0 ;  /* 0x00000000000972ca */ /* 0x000fe200000e0000 */
[----:B------:R-:W-:Y:S01]  /*1b410*/  IMAD R0, R18, 0x6c00, R16 ;  /* 0x00006c0012007824 */ /* 0x000fe200078e0210 */
        /* <DEDUP_REMOVED lines=11> */
[----:B------:R-:W-:-:S04]  /*1b4d0*/  UIADD3 UR9, UR9, 0x31c30, URZ ;  /* 0x00031c3009097890 */ /* 0x000fc8000fffe03f */
[----:B------:R-:W-:Y:S02]  /*1b4e0*/  UIMAD UR11, UR11, 0x90, UR5 ;  /* 0x000000900b0b78a4 */ /* 0x000fe4000f8e0205 */
[----:B------:R-:W-:Y:S02]  /*1b4f0*/  UIADD3 UR14, UR8, 0x16a00, URZ ;  /* 0x00016a00080e7890 */ /* 0x000fe4000fffe03f */
[----:B------:R-:W-:Y:S02]  /*1b500*/  UIADD3.X UR5, URZ, UR37, URZ, UP0, !UPT ;  /* 0x000000253f057290 */ /* 0x000fe400087fe43f */
[----:B------:R-:W-:Y:S02]  /*1b510*/  UIADD3 UR15, UR8, 0x18e00, URZ ;  /* 0x00018e00080f7890 */ /* 0x000fe4000fffe03f */
[----:B------:R-:W-:-:S03]  /*1b520*/  UIADD3 UR16, UR8, 0x1b200, URZ ;  /* 0x0001b20008107890 */ /* 0x000fc6000fffe03f */
[----:B------:R-:W-:Y:S01]  /*1b530*/  UMOV UR8, UR14 ;  /* 0x0000000e00087c82 */ /* 0x000fe20008000000 */
[----:B------:R-:W-:Y:S01]  /*1b540*/  UMOV UR14, 0x40 ;  /* 0x00000040000e7882 */ /* 0x000fe20000000000 */
[----:B------:R0:W-:Y:S02]  /*1b550*/  UTMALDG.4D [UR8], [UR4], desc[UR6] ;  /* 0x00000608040075b4 */ /* 0x0001e40008019000 */
[----:B0-----:R-:W-:Y:S01]  /*1b560*/  UMOV UR8, UR15 ;  /* 0x0000000f00087c82 */ /* 0x001fe20008000000 */
[----:B------:R-:W-:Y:S02]  /*1b570*/  UMOV UR10, UR17 ;  /* 0x00000011000a7c82 */ /* 0x000fe40008000000 */
[----:B------:R0:W-:Y:S02]  /*1b580*/  UTMALDG.4D [UR8], [UR4], desc[UR6] ;  /* 0x00000608040075b4 */ /* 0x0001e40008019000 */
[----:B0-----:R-:W-:Y:S01]  /*1b590*/  UMOV UR8, UR16 ;  /* 0x0000001000087c82 */ /* 0x001fe20008000000 */
[----:B------:R-:W-:-:S02]  /*1b5a0*/  UMOV UR10, UR14 ;  /* 0x0000000e000a7c82 */ /* 0x000fc40008000000 */
[----:B------:R0:W-:Y:S01]  /*1b5b0*/  UTMALDG.4D [UR8], [UR4], desc[UR6] ;  /* 0x00000608040075b4 */ /* 0x0001e20008019000 */
[----:B----4-:R-:W-:-:S04]  /*1b5c0*/  LOP3.LUT R2, R2, 0xfffffffe, RZ, 0xc0, !PT ;  /* 0xfffffffe02027812 */ /* 0x010fc800078ec0ff */
[----:B------:R-:W-:-:S05]  /*1b5d0*/  @P0 LOP3.LUT R2, R2, 0x1, RZ, 0xfc, !PT ;  /* 0x0000000102020812 */ /* 0x000fca00078efcff */
[----:B------:R0:W-:Y:S01]  /*1b5e0*/  STL [R1+0x50], R2 ;  /* 0x0000500201007387 */ /* 0x0001e20000100800 */
[----:B------:R-:W-:Y:S01]  /*1b5f0*/  NOP ;  /* 0x0000000000007918 */ /* 0x000fe20000000000 */
.L_x_622:
[----:B------:R-:W4:Y:S04]  /*1b600*/  LDL.LU R4, [R1+0x18] ;  /* 0x0000180001047983 */ /* 0x000f280000300800 */
[----:B-1----:R-:W5:Y:S04]  /*1b610*/  LDL.LU R6, [R1+0x10] ;  /* 0x0000100001067983 */ /* 0x002f680000300800 */
[----:B------:R-:W2:Y:S01]  /*1b620*/  LDL.LU R3, [R1+0x30] ;  /* 0x0000300001037983 */ /* 0x000ea20000300800 */
[----:B------:R-:W-:Y:S05]  /*1b630*/  WARPSYNC.ALL ;  /* 0x0000000000007948 */ /* 0x000fea0003800000 */
[----:B0-----:R-:W-:Y:S01]  /*1b640*/  ULDC.64 UR6, c[0x0][0xa00] ;  /* 0x0002800000067ab9 */ /* 0x001fe20000000a00 */
[----:B------:R-:W-:Y:S01]  /*1b650*/  ULDC.64 UR4, c[0x0][0x298] ;  /* 0x0000a60000047ab9 */ /* 0x000fe20000000a00 */
[----:B------:R-:W-:Y:S01]  /*1b660*/  VIADD R0, R16, 0xda00 ;  /* 0x0000da0010007836 */ /* 0x000fe20000000000 */
[----:B------:R-:W-:Y:S01]  /*1b670*/  BAR.SYNC.DEFER_BLOCKING 0x8, 0x200 ;  /* 0x0208000000007b1d */ /* 0x000fe20000010000 */
[----:B------:R-:W-:-:S03]  /*1b680*/  ISETP.NE.U32.AND P0, PT, RZ, UR6, PT ;  /* 0x00000006ff007c0c */ /* 0x000fc6000bf05070 */
[----:B------:R-:W-:Y:S02]  /*1b690*/  LOP3.LUT P1, RZ, R0, 0x1bf, RZ, 0xc0, !PT ;  /* 0x000001bf00ff7812 */ /* 0x000fe4000782c0ff */
[----:B------:R-:W-:Y:S01]  /*1b6a0*/  ISETP.NE.AND.EX P0, PT, RZ, UR7, PT, P0 ;  /* 0x00000007ff007c0c */ /* 0x000fe2000bf05300 */
[----:B------:R-:W-:Y:S01]  /*1b6b0*/  BSSY B6, `(.L_x_627) ;  /* 0x000001d000067945 */ /* 0x000fe20003800000 */
[----:B----4-:R-:W-:Y:S02]  /*1b6c0*/  SHF.R.S32.HI R2, RZ, 0x1f, R4 ;  /* 0x0000001fff027819 */ /* 0x010fe40000011404 */
[----:B-----5:R-:W-:-:S03]  /*1b6d0*/  SEL R6, R6, RZ, !P0 ;  /* 0x000000ff06067207 */ /* 0x020fc60004000000 */
[----:B------:R-:W-:-:S04]  /*1b6e0*/  IMAD R2, R2, UR4, RZ ;  /* 0x0000000402027c24 */ /* 0x000fc8000f8e02ff */
[C---:B------:R-:W-:Y:S01]  /*1b6f0*/  IMAD R0, R4.reuse, UR5, R2 ;  /* 0x0000000504007c24 */ /* 0x040fe2000f8e0202 */
[----:B--2---:R-:W-:Y:S01]  /*1b700*/  SEL R2, R3, RZ, !P0 ;  /* 0x000000ff03027207 */ /* 0x004fe20004000000 */
[----:B---3--:R-:W-:-:S04]  /*1b710*/  IMAD.WIDE.U32 R4, R4, UR4, RZ ;  /* 0x0000000404047c25 */ /* 0x008fc8000f8e00ff */
[----:B------:R-:W-:Y:S01]  /*1b720*/  IMAD.IADD R0, R5, 0x1, R0 ;  /* 0x0000000105007824 */ /* 0x000fe200078e0200 */
[----:B------:R0:W-:Y:S04]  /*1b730*/  STL.64 [R1+0x28], R4 ;  /* 0x0000280401007387 */ /* 0x0001e80000100a00 */
[----:B------:R0:W-:Y:S04]  /*1b740*/  STL [R1+0x10], R6 ;  /* 0x0000100601007387 */ /* 0x0001e80000100800 */
[----:B------:R0:W-:Y:S04]  /*1b750*/  STL [R1+0x30], R2 ;  /* 0x0000300201007387 */ /* 0x0001e80000100800 */
[----:B------:R0:W-:Y:S01]  /*1b760*/  STL [R1+0x18], R0 ;  /* 0x0000180001007387 */ /* 0x0001e20000100800 */
[----:B------:R-:W-:Y:S05]  /*1b770*/  @!P1 BRA `(.L_x_628) ;  /* 0x0000000000409947 */ /* 0x000fea0003800000 */
[----:B0-----:R-:W-:Y:S01]  /*1b780*/  MOV R2, 0x0 ;  /* 0x0000000000027802 */ /* 0x001fe20000000f00 */
        /* <DEDUP_REMOVED lines=15> */
.L_x_628:
[----:B------:R-:W-:Y:S05]  /*1b880*/  BSYNC B6 ;  /* 0x0000000000067941 */ /* 0x000fea0003800000 */
.L_x_627:
[----:B------:R-:W2:Y:S01]  /*1b890*/  LDL.LU R20, [R1+0x18] ;  /* 0x0000180001147983 */ /* 0x000ea20000300800 */
[----:B------:R-:W1:Y:S01]  /*1b8a0*/  LDC R10, c[0x0][0x448] ;  /* 0x00011200ff0a7b82 */ /* 0x000e620000000800 */
[----:B------:R-:W-:Y:S01]  /*1b8b0*/  ULDC.64 UR4, c[0x0][0x2d8] ;  /* 0x0000b60000047ab9 */ /* 0x000fe20000000a00 */
[----:B------:R-:W-:Y:S01]  /*1b8c0*/  ULDC.64 UR6, c[0x0][0x2e0] ;  /* 0x0000b80000067ab9 */ /* 0x000fe20000000a00 */
[----:B0-----:R-:W2:Y:S01]  /*1b8d0*/  LDL.LU.64 R2, [R1+0x28] ;  /* 0x0000280001027983 */ /* 0x001ea20000300a00 */
[----:B------:R-:W-:-:S03]  /*1b8e0*/  ULDC.64 UR8, c[0x0][0x280] ;  /* 0x0000a00000087ab9 */ /* 0x000fc60000000a00 */
[----:B------:R-:W3:Y:S04]  /*1b8f0*/  LDL.LU R21, [R1+0x30] ;  /* 0x0000300001157983 */ /* 0x000ee80000300800 */
[----:B------:R-:W4:Y:S01]  /*1b900*/  LDL.LU R4, [R1+0x10] ;  /* 0x0000100001047983 */ /* 0x000f220000300800 */
[----:B------:R-:W0:Y:S01]  /*1b910*/  S2R R12, SR_TID.X ;  /* 0x00000000000c7919 */ /* 0x000e220000002100 */
[----:B------:R-:W0:Y:S01]  /*1b920*/  S2R R11, SR_TID.X ;  /* 0x00000000000b7919 */ /* 0x000e220000002100 */
[----:B-1----:R-:W-:-:S13]  /*1b930*/  ISETP.NE.AND P0, PT, R10, 0x1, PT ;  /* 0x000000010a00780c */ /* 0x002fda0003f05270 */
[----:B------:R-:W1:Y:S01]  /*1b940*/  @P0 LDC R5, c[0x0][0x450] ;  /* 0x00011400ff050b82 */ /* 0x000e620000000800 */
[----:B--2---:R-:W-:Y:S02]  /*1b950*/  IMAD.MOV.U32 R3, RZ, RZ, R20 ;  /* 0x000000ffff037224 */ /* 0x004fe400078e0014 */
[----:B------:R-:W2:Y:S01]  /*1b960*/  S2R R20, SR_TID.X ;  /* 0x0000000000147919 */ /* 0x000ea20000002100 */
[----:B------:R-:W-:-:S04]  /*1b970*/  IMAD.WIDE.U32 R2, R17, UR4, R2 ;  /* 0x0000000411027c25 */ /* 0x000fc8000f8e0002 */
[----:B------:R-:W-:Y:S01]  /*1b980*/  IMAD R3, R17, UR5, R3 ;  /* 0x0000000511037c24 */ /* 0x000fe2000f8e0203 */
[----:B------:R-:W-:Y:S01]  /*1b990*/  ULDC.64 UR4, c[0x0][0x2d0] ;  /* 0x0000b40000047ab9 */ /* 0x000fe20000000a00 */
[----:B---3--:R-:W-:Y:S02]  /*1b9a0*/  IMAD R0, R21, UR6, RZ ;  /* 0x0000000615007c24 */ /* 0x008fe4000f8e02ff */
[----:B----4-:R-:W-:-:S04]  /*1b9b0*/  IMAD.WIDE.U32 R2, R4, UR6, R2 ;  /* 0x0000000604027c25 */ /* 0x010fc8000f8e0002 */
[----:B------:R-:W-:Y:S01]  /*1b9c0*/  IMAD R0, R4, UR7, R0 ;  /* 0x0000000704007c24 */ /* 0x000fe2000f8e0200 */
[----:B------:R-:W-:Y:S01]  /*1b9d0*/  ULDC.64 UR6, c[0x0][0x2c8] ;  /* 0x0000b20000067ab9 */ /* 0x000fe20000000a00 */
[----:B------:R-:W3:Y:S02]  /*1b9e0*/  @P0 LDC R4, c[0x0][0x44c] ;  /* 0x00011300ff040b82 */ /* 0x000ee40000000800 */
[----:B------:R-:W-:Y:S01]  /*1b9f0*/  IMAD.IADD R3, R3, 0x1, R0 ;  /* 0x0000000103037824 */ /* 0x000fe200078e0200 */
[C---:B--2---:R-:W-:Y:S01]  /*1ba00*/  LOP3.LUT R21, R20.reuse, 0x7f, RZ, 0xc0, !PT ;  /* 0x0000007f14157812 */ /* 0x044fe200078ec0ff */
[----:B------:R-:W-:-:S03]  /*1ba10*/  IMAD.SHL.U32 R20, R20, 0x20, RZ ;  /* 0x0000002014147824 */ /* 0x000fc600078e00ff */
[----:B------:R-:W-:-:S04]  /*1ba20*/  SHF.R.U32.HI R21, RZ, 0x2, R21 ;  /* 0x00000002ff157819 */ /* 0x000fc80000011615 */
[----:B------:R-:W-:Y:S01]  /*1ba30*/  LOP3.LUT R20, R21, 0x60, R20, 0xf8, !PT ;  /* 0x0000006015147812 */ /* 0x000fe200078ef814 */
[----:B0-----:R-:W-:-:S04]  /*1ba40*/  IMAD.SHL.U32 R21, R12, 0x8, RZ ;  /* 0x000000080c157824 */ /* 0x001fc800078e00ff */
[----:B------:R-:W-:Y:S01]  /*1ba50*/  IMAD R8, R25, 0xc0, R20 ;  /* 0x000000c019087824 */ /* 0x000fe200078e0214 */
[----:B------:R-:W-:Y:S01]  /*1ba60*/  LOP3.LUT R21, R21, 0x18, RZ, 0xc0, !PT ;  /* 0x0000001815157812 */ /* 0x000fe200078ec0ff */
[----:B------:R-:W-:Y:S02]  /*1ba70*/  IMAD.SHL.U32 R20, R11, 0x8, RZ ;  /* 0x000000080b147824 */ /* 0x000fe400078e00ff */
[----:B---3--:R-:W-:Y:S01]  /*1ba80*/  @P0 IMAD.HI.U32 R0, R8, R4, RZ ;  /* 0x0000000408000227 */ /* 0x008fe200078e00ff */
[C---:B------:R-:W-:Y:S02]  /*1ba90*/  LOP3.LUT R13, R21.reuse, 0x20, RZ, 0xfc, !PT ;  /* 0x00000020150d7812 */ /* 0x040fe400078efcff */
[----:B------:R-:W-:Y:S01]  /*1baa0*/  LOP3.LUT R20, R20, 0x18, RZ, 0xc0, !PT ;  /* 0x0000001814147812 */ /* 0x000fe200078ec0ff */
[----:B------:R-:W-:Y:S01]  /*1bab0*/  IMAD.MOV.U32 R4, RZ, RZ, R8 ;  /* 0x000000ffff047224 */ /* 0x000fe200078e0008 */
[----:B-1----:R-:W-:Y:S02]  /*1bac0*/  @P0 SHF.R.U32.HI R4, RZ, R5, R0 ;  /* 0x00000005ff040219 */ /* 0x002fe40000011600 */
[----:B------:R-:W-:-:S02]  /*1bad0*/  LOP3.LUT R12, R21, 0x40, RZ, 0xfc, !PT ;  /* 0x00000040150c7812 */ /* 0x000fc400078efcff */
[--C-:B------:R-:W-:Y:S01]  /*1bae0*/  SHF.R.S32.HI R0, RZ, 0x1f, R4.reuse ;  /* 0x0000001fff007819 */ /* 0x100fe20000011404 */
[----:B------:R-:W-:-:S04]  /*1baf0*/  IMAD.MOV R6, RZ, RZ, -R4 ;  /* 0x000000ffff067224 */ /* 0x000fc800078e0a04 */
[----:B------:R-:W-:-:S04]  /*1bb00*/  IMAD R0, R0, UR4, RZ ;  /* 0x0000000400007c24 */ /* 0x000fc8000f8e02ff */
[C---:B------:R-:W-:Y:S02]  /*1bb10*/  IMAD R0, R4.reuse, UR5, R0 ;  /* 0x0000000504007c24 */ /* 0x040fe4000f8e0200 */
[----:B------:R-:W-:-:S04]  /*1bb20*/  IMAD.WIDE.U32 R4, R4, UR4, R2 ;  /* 0x0000000404047c25 */ /* 0x000fc8000f8e0002 */
[----:B------:R-:W-:Y:S02]  /*1bb30*/  IMAD.IADD R5, R5, 0x1, R0 ;  /* 0x0000000105057824 */ /* 0x000fe400078e0200 */
[----:B------:R-:W-:Y:S02]  /*1bb40*/  IMAD R0, R10, R6, R8 ;  /* 0x000000060a007224 */ /* 0x000fe400078e0208 */
[----:B------:R-:W-:-:S03]  /*1bb50*/  VIADD R8, R8, 0x80 ;  /* 0x0000008008087836 */ /* 0x000fc60000000000 */
[----:B------:R-:W-:-:S05]  /*1bb60*/  SHF.R.S32.HI R6, RZ, 0x1f, R0 ;  /* 0x0000001fff067819 */ /* 0x000fca0000011400 */
[----:B------:R-:W-:Y:S02]  /*1bb70*/  IMAD R9, R6, UR6, RZ ;  /* 0x0000000606097c24 */ /* 0x000fe4000f8e02ff */
[C---:B------:R-:W-:Y:S02]  /*1bb80*/  IMAD.WIDE.U32 R6, R0.reuse, UR6, R4 ;  /* 0x0000000600067c25 */ /* 0x040fe4000f8e0004 */
[----:B------:R-:W0:Y:S02]  /*1bb90*/  @P0 LDC R5, c[0x0][0x44c] ;  /* 0x00011300ff050b82 */ /* 0x000e240000000800 */
[----:B------:R-:W-:Y:S01]  /*1bba0*/  IMAD R0, R0, UR7, R9 ;  /* 0x0000000700007c24 */ /* 0x000fe2000f8e0209 */
[----:B------:R-:W-:Y:S01]  /*1bbb0*/  LEA R4, P1, R6, UR8, 0x1 ;  /* 0x0000000806047c11 */ /* 0x000fe2000f8208ff */
[----:B------:R1:W5:Y:S02]  /*1bbc0*/  LDL R9, [R1+0xc] ;  /* 0x00000c0001097983 */ /* 0x0003640000100800 */
[----:B------:R-:W-:-:S02]  /*1bbd0*/  IMAD.IADD R0, R7, 0x1, R0 ;  /* 0x0000000107007824 */ /* 0x000fc400078e0200 */
[----:B------:R-:W2:Y:S03]  /*1bbe0*/  @P0 LDC R7, c[0x0][0x450] ;  /* 0x00011400ff070b82 */ /* 0x000ea60000000800 */
[----:B------:R-:W-:Y:S01]  /*1bbf0*/  LEA.HI.X R0, R6, UR9, R0, 0x1, P1 ;  /* 0x0000000906007c11 */ /* 0x000fe200088f0c00 */
[----:B------:R-:W-:Y:S02]  /*1bc00*/  IMAD.MOV.U32 R6, RZ, RZ, R8 ;  /* 0x000000ffff067224 */ /* 0x000fe400078e0008 */
[----:B0-----:R-:W-:-:S05]  /*1bc10*/  @P0 IMAD.HI.U32 R5, R8, R5, RZ ;  /* 0x0000000508050227 */ /* 0x001fca00078e00ff */
[----:B--2---:R-:W-:-:S04]  /*1bc20*/  @P0 SHF.R.U32.HI R6, RZ, R7, R5 ;  /* 0x00000007ff060219 */ /* 0x004fc80000011605 */
[--C-:B------:R-:W-:Y:S01]  /*1bc30*/  SHF.R.S32.HI R7, RZ, 0x1f, R6.reuse ;  /* 0x0000001fff077819 */ /* 0x100fe20000011406 */
[----:B------:R-:W-:Y:S02]  /*1bc40*/  IMAD.MOV R5, RZ, RZ, -R6 ;  /* 0x000000ffff057224 */ /* 0x000fe400078e0a06 */
[----:B------:R-:W-:-:S04]  /*1bc50*/  IMAD.WIDE.U32 R2, R6, UR4, R2 ;  /* 0x0000000406027c25 */ /* 0x000fc8000f8e0002 */
[----:B------:R-:W-:Y:S02]  /*1bc60*/  IMAD R5, R10, R5, R8 ;  /* 0x000000050a057224 */ /* 0x000fe400078e0208 */
[----:B------:R-:W-:Y:S01]  /*1bc70*/  IMAD R7, R7, UR4, RZ ;  /* 0x0000000407077c24 */ /* 0x000fe2000f8e02ff */
[----:B------:R-:W-:Y:S02]  /*1bc80*/  ULDC UR4, c[0x0][0x2b8] ;  /* 0x0000ae0000047ab9 */ /* 0x000fe40000000800 */
[----:B------:R-:W-:Y:S01]  /*1bc90*/  ISETP.GE.AND P2, PT, R20, UR4, PT ;  /* 0x0000000414007c0c */ /* 0x000fe2000bf46270 */
[----:B------:R-:W-:Y:S01]  /*1bca0*/  IMAD R7, R6, UR5, R7 ;  /* 0x0000000506077c24 */ /* 0x000fe2000f8e0207 */
[----:B------:R-:W-:Y:S02]  /*1bcb0*/  SHF.R.S32.HI R6, RZ, 0x1f, R5 ;  /* 0x0000001fff067819 */ /* 0x000fe40000011405 */
[----:B------:R-:W-:Y:S01]  /*1bcc0*/  ISETP.GE.AND P1, PT, R13, UR4, PT ;  /* 0x000000040d007c0c */ /* 0x000fe2000bf26270 */
[----:B------:R-:W-:Y:S01]  /*1bcd0*/  IMAD.IADD R3, R3, 0x1, R7 ;  /* 0x0000000103037824 */ /* 0x000fe200078e0207 */
[----:B------:R-:W-:Y:S01]  /*1bce0*/  ISETP.GE.AND P0, PT, R12, UR4, PT ;  /* 0x000000040c007c0c */ /* 0x000fe2000bf06270 */
[----:B------:R-:W-:-:S02]  /*1bcf0*/  IMAD R6, R6, UR6, RZ ;  /* 0x0000000606067c24 */ /* 0x000fc4000f8e02ff */
        /* <DEDUP_REMOVED lines=8> */
[----:B-1----:R-:W-:Y:S06]  /*1bd80*/  BRA.DIV UR4, `(.L_x_629) ;  /* 0x0000005204207947 */ /* 0x002fec000b800000 */
[----:B------:R-:W2:Y:S01]  /*1bd90*/  LDL.LU R3, [R1+0x38] ;  /* 0x0000380001037983 */ /* 0x000ea20000300800 */
[----:B------:R-:W-:-:S03]  /*1bda0*/  IMAD R25, R25, 0xc0, R21 ;  /* 0x000000c019197824 */ /* 0x000fc600078e0215 */
[----:B------:R-:W0:Y:S01]  /*1bdb0*/  SHFL.IDX PT, R2, R4, RZ, 0x1c1f ;  /* 0x001c1fff04027589 */ /* 0x000e2200000e0000 */
[----:B--2---:R-:W-:-:S03]  /*1bdc0*/  IMAD R5, R3, R10, RZ ;  /* 0x0000000a03057224 */ /* 0x004fc600078e02ff */
[----:B------:R-:W1:Y:S02]  /*1bdd0*/  SHFL.IDX PT, R3, R0, RZ, 0x1c1f ;  /* 0x001c1fff00037589 */ /* 0x000e6400000e0000 */
[----:B------:R-:W-:-:S13]  /*1bde0*/  ISETP.GE.AND P4, PT, R25, R5, PT ;  /* 0x000000051900720c */ /* 0x000fda0003f86270 */
[----:B0-----:R-:W-:-:S05]  /*1bdf0*/  @!P4 LEA R2, P3, R20, R2, 0x1 ;  /* 0x000000021402c211 */ /* 0x001fca00078608ff */
[----:B-1----:R-:W-:-:S05]  /*1be00*/  @!P4 IMAD.X R3, RZ, RZ, R3, P3 ;  /* 0x000000ffff03c224 */ /* 0x002fca00018e0603 */
        /* <DEDUP_REMOVED lines=29> */
[----:B0-----:R-:W0:Y:S01]  /*1bfe0*/  SHFL.IDX PT, R2, R4, 0x3, 0x1c1f ;  /* 0x007c1f0004027f89 */ /* 0x001e2200000e0000 */
[----:B------:R-:W-:-:S03]  /*1bff0*/  VIADD R3, R25, 0x80 ;  /* 0x0000008019037836 */ /* 0x000fc60000000000 */
[----:B------:R-:W-:Y:S02]  /*1c000*/  SHFL.IDX PT, R4, R6, RZ, 0x1c1f ;  /* 0x001c1fff06047589 */ /* 0x000fe400000e0000 */
[-C--:B------:R-:W-:Y:S01]  /*1c010*/  ISETP.GE.AND P3, PT, R3, R5.reuse, PT ;  /* 0x000000050300720c */ /* 0x080fe20003f66270 */
[----:B------:R-:W-:Y:S01]  /*1c020*/  VIADD R3, R25, 0x60 ;  /* 0x0000006019037836 */ /* 0x000fe20000000000 */
[----:B------:R-:W-:Y:S04]  /*1c030*/  SHFL.IDX PT, R6, R6, 0x1, 0x1c1f ;  /* 0x003c1f0006067f89 */ /* 0x000fe800000e0000 */
[----:B------:R-:W-:-:S13]  /*1c040*/  ISETP.GE.AND P4, PT, R3, R5, PT ;  /* 0x000000050300720c */ /* 0x000fda0003f86270 */
[----:B0-----:R-:W-:-:S05]  /*1c050*/  @!P4 LEA R2, P5, R20, R2, 0x1 ;  /* 0x000000021402c211 */ /* 0x001fca00078a08ff */
        /* <DEDUP_REMOVED lines=13> */
.L_x_793:
[----:B------:R-:W-:Y:S02]  /*1c130*/  VIADD R25, R25, 0xa0 ;  /* 0x000000a019197836 */ /* 0x000fe40000000000 */
        /* <DEDUP_REMOVED lines=12> */
.L_x_630:
        /* <DEDUP_REMOVED lines=18> */
.L_x_794:
[----:B------:R-:W-:Y:S05]  /*1c320*/  BSYNC B0 ;  /* 0x0000000000007941 */ /* 0x000fea0003800000 */
.L_x_631:
        /* <DEDUP_REMOVED lines=9> */
[----:B------:R-:W-:Y:S01]  /*1c3c0*/  LOP3.LUT R9, RZ, R3, RZ, 0x33, !PT ;  /* 0x00000003ff097212 */ /* 0x000fe200078e33ff */
        /* <DEDUP_REMOVED lines=10> */
[----:B------:R-:W2:Y:S01]  /*1c470*/  LDL R3, [R1+0x50] ;  /* 0x0000500001037983 */ /* 0x000ea20000100800 */
[----:B------:R-:W-:Y:S01]  /*1c480*/  VIADD R5, R18, 0x1 ;  /* 0x0000000112057836 */ /* 0x000fe20000000000 */
[----:B------:R-:W-:Y:S04]  /*1c490*/  BSSY B1, `(.L_x_637) ;  /* 0x00000ae000017945 */ /* 0x000fe80003800000 */
[----:B------:R-:W-:-:S04]  /*1c4a0*/  ISETP.NE.AND P0, PT, R5, 0x2, PT ;  /* 0x000000020500780c */ /* 0x000fc80003f05270 */
[----:B------:R-:W-:Y:S02]  /*1c4b0*/  SEL R10, RZ, 0x1, P0 ;  /* 0x00000001ff0a7807 */ /* 0x000fe40000000000 */
[----:B------:R-:W-:Y:S02]  /*1c4c0*/  SEL R5, R5, RZ, P0 ;  /* 0x000000ff05057207 */ /* 0x000fe40000000000 */
[----:B------:R-:W-:Y:S02]  /*1c4d0*/  LOP3.LUT R10, R28, R10, RZ, 0x3c, !PT ;  /* 0x0000000a1c0a7212 */ /* 0x000fe400078e3cff */
[----:B--2---:R-:W-:-:S13]  /*1c4e0*/  LOP3.LUT P1, RZ, R3, 0x1, RZ, 0xc0, !PT ;  /* 0x0000000103ff7812 */ /* 0x004fda000782c0ff */
[----:B------:R-:W-:Y:S05]  /*1c4f0*/  @!P1 BRA `(.L_x_638) ;  /* 0x00000008009c9947 */ /* 0x000fea0003800000 */
[----:B------:R-:W-:Y:S01]  /*1c500*/  ULDC.64 UR4, c[0x0][0x418] ;  /* 0x0001060000047ab9 */ /* 0x000fe20000000a00 */
[----:B0-----:R-:W-:Y:S01]  /*1c510*/  IMAD.MOV.U32 R7, RZ, RZ, R19 ;  /* 0x000000ffff077224 */ /* 0x001fe200078e0013 */
[----:B------:R-:W-:-:S04]  /*1c520*/  ISETP.NE.U32.AND P0, PT, RZ, UR4, PT ;  /* 0x00000004ff007c0c */ /* 0x000fc8000bf05070 */
[----:B------:R-:W-:-:S13]  /*1c530*/  ISETP.NE.AND.EX P0, PT, RZ, UR5, PT, P0 ;  /* 0x00000005ff007c0c */ /* 0x000fda000bf05300 */
[----:B------:R-:W-:Y:S05]  /*1c540*/  @!P0 BRA `(.L_x_639) ;  /* 0x0000000000488947 */ /* 0x000fea0003800000 */
[----:B------:R-:W2:Y:S01]  /*1c550*/  LDL R11, [R1+0x4] ;  /* 0x00000400010b7983 */ /* 0x000ea20000100800 */
[----:B------:R-:W0:Y:S01]  /*1c560*/  LDC R7, c[0x0][0x43c] ;  /* 0x00010f00ff077b82 */ /* 0x000e220000000800 */
        /* <DEDUP_REMOVED lines=16> */
.L_x_639:
[----:B------:R-:W-:Y:S01]  /*1c670*/  IMAD R3, R5, 0x8, R16 ;  /* 0x0000000805037824 */ /* 0x000fe200078e0210 */
[----:B------:R-:W-:Y:S01]  /*1c680*/  SHF.L.U32 R2, R10, 0x1f, RZ ;  /* 0x0000001f0a027819 */ /* 0x000fe200000006ff */
[----:B------:R-:W-:Y:S03]  /*1c690*/  BSSY B3, `(.L_x_640) ;  /* 0x0000003000037945 */ /* 0x000fe60003800000 */
[----:B------:R-:W1:Y:S02]  /*1c6a0*/  SYNCS.PHASECHK.TRANS64.TRYWAIT P0, [R3+URZ+0x31c40], R2 ;  /* 0x031c4002030075a7 */ /* 0x000e64000800017f */
[----:B-1----:R-:W-:Y:S05]  /*1c6b0*/  @!P0 BRA `(.L_x_641) ;  /* 0x0000004c00ec8947 */ /* 0x002fea0003800000 */
.L_x_795:
[----:B------:R-:W-:Y:S05]  /*1c6c0*/  BSYNC B3 ;  /* 0x0000000000037941 */ /* 0x000fea0003800000 */
.L_x_640:
        /* <DEDUP_REMOVED lines=12> */
.L_x_643:
[----:B------:R-:W-:Y:S05]  /*1c790*/  BSYNC B3 ;  /* 0x0000000000037941 */ /* 0x000fea0003800000 */
.L_x_642:
        /* <DEDUP_REMOVED lines=11> */
.L_x_644:
        /* <DEDUP_REMOVED lines=16> */
.L_x_645:
        /* <DEDUP_REMOVED lines=16> */
.L_x_646:
        /* <DEDUP_REMOVED lines=15> */
.L_x_796:
[----:B------:R-:W-:Y:S05]  /*1cb40*/  BSYNC B3 ;  /* 0x0000000000037941 */ /* 0x000fea0003800000 */
.L_x_647:
        /* <DEDUP_REMOVED lines=12> */
.L_x_650:
[----:B------:R-:W-:Y:S05]  /*1cc10*/  BSYNC B3 ;  /* 0x0000000000037941 */ /* 0x000fea0003800000 */
.L_x_649:
        /* <DEDUP_REMOVED lines=11> */
.L_x_651:
        /* <DEDUP_REMOVED lines=15> */
.L_x_652:
        /* <DEDUP_REMOVED lines=15> */
.L_x_653:
        /* <DEDUP_REMOVED lines=12> */
.L_x_638:
[----:B------:R-:W-:Y:S05]  /*1cf70*/  BSYNC B1 ;  /* 0x0000000000017941 */ /* 0x000fea0003800000 */
.L_x_637:
[----:B------:R-:W2:Y:S01]  /*1cf80*/  LDL.LU R0, [R1+0x1c] ;  /* 0x00001c0001007983 */ /* 0x000ea20000300800 */
[----:B------:R-:W-:Y:S02]  /*1cf90*/  IMAD.MOV.U32 R18, RZ, RZ, R5 ;  /* 0x000000ffff127224 */ /* 0x000fe400078e0005 */
[----:B------:R-:W-:Y:S02]  /*1cfa0*/  IMAD.MOV.U32 R28, RZ, RZ, R10 ;  /* 0x000000ffff1c7224 */ /* 0x000fe400078e000a */
[----:B--2---:R-:W-:-:S07]  /*1cfb0*/  VIADD R0, R0, 0xfffffffd ;  /* 0xfffffffd00007836 */ /* 0x004fce0000000000 */
.L_x_636:
[----:B------:R-:W-:Y:S05]  /*1cfc0*/  BSYNC B2 ;  /* 0x0000000000027941 */ /* 0x000fea0003800000 */
.L_x_635:
[----:B------:R-:W-:Y:S01]  /*1cfd0*/  VIADD R9, R9, 0xfffffffe ;  /* 0xfffffffe09097836 */ /* 0x000fe20000000000 */
[----:B------:R-:W-:-:S04]  /*1cfe0*/  LOP3.LUT R4, RZ, R4, RZ, 0x33, !PT ;  /* 0x00000004ff047212 */ /* 0x000fc800078e33ff */
[----:B------:R-:W-:-:S13]  /*1cff0*/  ISETP.NE.AND P0, PT, R9, R4, PT ;  /* 0x000000040900720c */ /* 0x000fda0003f05270 */
[----:B------:R-:W-:Y:S05]  /*1d000*/  @!P0 BRA `(.L_x_634) ;  /* 0x0000001400988947 */ /* 0x000fea0003800000 */
[----:B------:R-:W-:-:S07]  /*1d010*/  IMAD.MOV.U32 R4, RZ, RZ, R19 ;  /* 0x000000ffff047224 */ /* 0x000fce00078e0013 */
.L_x_688:
[----:B------:R-:W2:Y:S01]  /*1d020*/  LDL R2, [R1+0x50] ;  /* 0x0000500001027983 */ /* 0x000ea20000100800 */
[----:B------:R-:W-:Y:S01]  /*1d030*/  VIADD R6, R18, 0x1 ;  /* 0x0000000112067836 */ /* 0x000fe20000000000 */
[----:B------:R-:W-:Y:S05]  /*1d040*/  YIELD ;  /* 0x0000000000007946 */ /* 0x000fea0003800000 */
[----:B------:R-:W-:Y:S01]  /*1d050*/  ISETP.NE.AND P0, PT, R6, 0x2, PT ;  /* 0x000000020600780c */ /* 0x000fe20003f05270 */
[----:B------:R-:W-:Y:S03]  /*1d060*/  BSSY B1, `(.L_x_654) ;  /* 0x00000ab000017945 */ /* 0x000fe60003800000 */
[----:B0-----:R-:W-:-:S02]  /*1d070*/  SEL R7, RZ, 0x1, P0 ;  /* 0x00000001ff077807 */ /* 0x001fc40000000000 */
[----:B------:R-:W-:Y:S02]  /*1d080*/  SEL R6, R6, RZ, P0 ;  /* 0x000000ff06067207 */ /* 0x000fe40000000000 */
[----:B------:R-:W-:Y:S02]  /*1d090*/  LOP3.LUT R7, R28, R7, RZ, 0x3c, !PT ;  /* 0x000000071c077212 */ /* 0x000fe400078e3cff */
[----:B--2---:R-:W-:-:S13]  /*1d0a0*/  LOP3.LUT P1, RZ, R2, 0x1, RZ, 0xc0, !PT ;  /* 0x0000000102ff7812 */ /* 0x004fda000782c0ff */
[----:B------:R-:W-:Y:S05]  /*1d0b0*/  @!P1 BRA `(.L_x_655) ;  /* 0x0000000800949947 */ /* 0x000fea0003800000 */
[----:B------:R-:W-:Y:S01]  /*1d0c0*/  ULDC.64 UR4, c[0x0][0x418] ;  /* 0x0001060000047ab9 */ /* 0x000fe20000000a00 */
[----:B------:R-:W-:Y:S01]  /*1d0d0*/  IMAD.MOV.U32 R9, RZ, RZ, R0 ;  /* 0x000000ffff097224 */ /* 0x000fe200078e0000 */
        /* <DEDUP_REMOVED lines=21> */
.L_x_656:
[----:B------:R-:W-:Y:S01]  /*1d230*/  IMAD R3, R6, 0x8, R16 ;  /* 0x0000000806037824 */ /* 0x000fe200078e0210 */
[----:B------:R-:W-:Y:S01]  /*1d240*/  SHF.L.U32 R2, R7, 0x1f, RZ ;  /* 0x0000001f07027819 */ /* 0x000fe200000006ff */
[----:B------:R-:W-:Y:S03]  /*1d250*/  BSSY B2, `(.L_x_657) ;  /* 0x0000003000027945 */ /* 0x000fe60003800000 */
[----:B------:R-:W1:Y:S02]  /*1d260*/  SYNCS.PHASECHK.TRANS64.TRYWAIT P0, [R3+URZ+0x31c40], R2 ;  /* 0x031c4002030075a7 */ /* 0x000e64000800017f */
[----:B-1----:R-:W-:Y:S05]  /*1d270*/  @!P0 BRA `(.L_x_658) ;  /* 0x0000004400248947 */ /* 0x002fea0003800000 */
.L_x_797:
[----:B------:R-:W-:Y:S05]  /*1d280*/  BSYNC B2 ;  /* 0x0000000000027941 */ /* 0x000fea0003800000 */
.L_x_657:
        /* <DEDUP_REMOVED lines=12> */
.L_x_660:
[----:B------:R-:W-:Y:S05]  /*1d350*/  BSYNC B2 ;  /* 0x0000000000027941 */ /* 0x000fea0003800000 */
.L_x_659:
        /* <DEDUP_REMOVED lines=11> */
.L_x_661:
        /* <DEDUP_REMOVED lines=16> */
.L_x_662:
        /* <DEDUP_REMOVED lines=16> */
.L_x_663:
        /* <DEDUP_REMOVED lines=15> */
.L_x_798:
[----:B------:R-:W-:Y:S05]  /*1d700*/  BSYNC B2 ;  /* 0x0000000000027941 */ /* 0x000fea0003800000 */
.L_x_664:
        /* <DEDUP_REMOVED lines=11> */
.L_x_667:
[----:B------:R-:W-:Y:S05]  /*1d7c0*/  BSYNC B2 ;  /* 0x0000000000027941 */ /* 0x000fea0003800000 */
.L_x_666:
        /* <DEDUP_REMOVED lines=10> */
.L_x_668:
        /* <DEDUP_REMOVED lines=15> */
.L_x_669:
        /* <DEDUP_REMOVED lines=15> */
.L_x_670:
        /* <DEDUP_REMOVED lines=12> */
.L_x_655:
[----:B------:R-:W-:Y:S05]  /*1db10*/  BSYNC B1 ;  /* 0x0000000000017941 */ /* 0x000fea0003800000 */
.L_x_654:
[----:B------:R-:W2:Y:S01]  /*1db20*/  LDL R2, [R1+0x50] ;  /* 0x0000500001027983 */ /* 0x000ea20000100800 */
[----:B------:R-:W-:Y:S01]  /*1db30*/  VIADD R18, R6, 0x1 ;  /* 0x0000000106127836 */ /* 0x000fe20000000000 */
[----:B------:R-:W-:Y:S01]  /*1db40*/  BSSY B1, `(.L_x_671) ;  /* 0x00000ae000017945 */ /* 0x000fe20003800000 */
[----:B------:R-:W-:-:S03]  /*1db50*/  VIADD R9, R0, 0xffffffff ;  /* 0xffffffff00097836 */ /* 0x000fc60000000000 */
[----:B------:R-:W-:-:S04]  /*1db60*/  ISETP.NE.AND P0, PT, R18, 0x2, PT ;  /* 0x000000021200780c */ /* 0x000fc80003f05270 */
[----:B------:R-:W-:Y:S02]  /*1db70*/  SEL R28, RZ, 0x1, P0 ;  /* 0x00000001ff1c7807 */ /* 0x000fe40000000000 */
        /* <DEDUP_REMOVED lines=27> */
.L_x_673:
[----:B------:R-:W-:Y:S01]  /*1dd30*/  IMAD R2, R18, 0x8, R16 ;  /* 0x0000000812027824 */ /* 0x000fe200078e0210 */
[----:B------:R-:W-:Y:S01]  /*1dd40*/  SHF.L.U32 R3, R28, 0x1f, RZ ;  /* 0x0000001f1c037819 */ /* 0x000fe200000006ff */
[----:B------:R-:W-:Y:S03]  /*1dd50*/  BSSY B2, `(.L_x_674) ;  /* 0x0000003000027945 */ /* 0x000fe60003800000 */
[----:B------:R-:W1:Y:S02]  /*1dd60*/  SYNCS.PHASECHK.TRANS64.TRYWAIT P0, [R2+URZ+0x31c40], R3 ;  /* 0x031c4003020075a7 */ /* 0x000e64000800017f */
[----:B-1----:R-:W-:Y:S05]  /*1dd70*/  @!P0 BRA `(.L_x_675) ;  /* 0x00000038008c8947 */ /* 0x002fea0003800000 */
.L_x_799:
[----:B------:R-:W-:Y:S05]  /*1dd80*/  BSYNC B2 ;  /* 0x0000000000027941 */ /* 0x000fea0003800000 */
.L_x_674:
        /* <DEDUP_REMOVED lines=12> */
.L_x_677:
[----:B------:R-:W-:Y:S05]  /*1de50*/  BSYNC B2 ;  /* 0x0000000000027941 */ /* 0x000fea0003800000 */
.L_x_676:
        /* <DEDUP_REMOVED lines=12> */
.L_x_678:
        /* <DEDUP_REMOVED lines=16> */
.L_x_679:
        /* <DEDUP_REMOVED lines=16> */
.L_x_680:
        /* <DEDUP_REMOVED lines=15> */
.L_x_800:
[----:B------:R-:W-:Y:S05]  /*1e210*/  BSYNC B2 ;  /* 0x0000000000027941 */ /* 0x000fea0003800000 */
.L_x_681:
        /* <DEDUP_REMOVED lines=11> */
.L_x_684:
[----:B------:R-:W-:Y:S05]  /*1e2d0*/  BSYNC B2 ;  /* 0x0000000000027941 */ /* 0x000fea0003800000 */
.L_x_683:
        /* <DEDUP_REMOVED lines=10> */
.L_x_685:
        /* <DEDUP_REMOVED lines=15> */
.L_x_686:
        /* <DEDUP_REMOVED lines=15> */
.L_x_687:
        /* <DEDUP_REMOVED lines=12> */
.L_x_672:
[----:B------:R-:W-:Y:S05]  /*1e620*/  BSYNC B1 ;  /* 0x0000000000017941 */ /* 0x000fea0003800000 */
.L_x_671:
[----:B------:R-:W2:Y:S01]  /*1e630*/  LDL R2, [R1+0x8] ;  /* 0x0000080001027983 */ /* 0x000ea20000100800 */
[----:B------:R-:W-:Y:S01]  /*1e640*/  VIADD R0, R0, 0xfffffffe ;  /* 0xfffffffe00007836 */ /* 0x000fe20000000000 */
[----:B--2---:R-:W-:-:S13]  /*1e650*/  ISETP.GT.AND P0, PT, R9, R2, PT ;  /* 0x000000020900720c */ /* 0x004fda0003f04270 */
[----:B------:R-:W-:Y:S05]  /*1e660*/  @P0 BRA `(.L_x_688) ;  /* 0xffffffe8006c0947 */ /* 0x000fea000383ffff */
.L_x_634:
[----:B------:R-:W-:Y:S05]  /*1e670*/  BSYNC B0 ;  /* 0x0000000000007941 */ /* 0x000fea0003800000 */
.L_x_633:
        /* <DEDUP_REMOVED lines=8> */
[----:B------:R-:W1:Y:S02]  /*1e700*/  FLO.U32 R0, UR4 ;  /* 0x0000000400007d00 */ /* 0x000e6400080e0000 */
        /* <DEDUP_REMOVED lines=8> */
.L_x_690:
[----:B------:R-:W-:Y:S05]  /*1e790*/  BSYNC B0 ;  /* 0x0000000000007941 */ /* 0x000fea0003800000 */
.L_x_689:
[----:B------:R-:W2:Y:S01]  /*1e7a0*/  LDL R0, [R1+0x50] ;  /* 0x0000500001007983 */ /* 0x000ea20000100800 */
[----:B------:R-:W-:Y:S01]  /*1e7b0*/  BSSY B0, `(.L_x_691) ;  /* 0x0000046000007945 */ /* 0x000fe20003800000 */
[----:B--2---:R-:W-:-:S13]  /*1e7c0*/  LOP3.LUT P0, RZ, R0, 0x1, RZ, 0xc0, !PT ;  /* 0x0000000100ff7812 */ /* 0x004fda000780c0ff */
[----:B------:R-:W-:Y:S05]  /*1e7d0*/  @!P0 BRA `(.L_x_692) ;  /* 0x00000004000c8947 */ /* 0x000fea0003800000 */
[----:B------:R-:W-:Y:S01]  /*1e7e0*/  IMAD R3, R18, 0x8, R16 ;  /* 0x0000000812037824 */ /* 0x000fe200078e0210 */
[----:B------:R-:W-:Y:S01]  /*1e7f0*/  SHF.L.U32 R0, R28, 0x1f, RZ ;  /* 0x0000001f1c007819 */ /* 0x000fe200000006ff */
[----:B------:R-:W-:Y:S01]  /*1e800*/  BSSY B1, `(.L_x_693) ;  /* 0x0000004000017945 */ /* 0x000fe20003800000 */
[----:B------:R-:W-:Y:S02]  /*1e810*/  ISETP.NE.AND P1, PT, R6, RZ, PT ;  /* 0x000000ff0600720c */ /* 0x000fe40003f25270 */
[----:B------:R-:W1:Y:S02]  /*1e820*/  SYNCS.PHASECHK.TRANS64.TRYWAIT P0, [R3+URZ+0x31c60], R0 ;  /* 0x031c6000030075a7 */ /* 0x000e64000800017f */
[----:B-1----:R-:W-:Y:S09]  /*1e830*/  @!P0 BRA `(.L_x_694) ;  /* 0x0000003000048947 */ /* 0x002ff20003800000 */
.L_x_801:
[----:B------:R-:W-:Y:S05]  /*1e840*/  BSYNC B1 ;  /* 0x0000000000017941 */ /* 0x000fea0003800000 */
.L_x_693:
        /* <DEDUP_REMOVED lines=9> */
.L_x_696:
[----:B------:R-:W-:Y:S05]  /*1e8e0*/  BSYNC B1 ;  /* 0x0000000000017941 */ /* 0x000fea0003800000 */
.L_x_695:
        /* <DEDUP_REMOVED lines=10> */
.L_x_697:
        /* <DEDUP_REMOVED lines=15> */
.L_x_698:
        /* <DEDUP_REMOVED lines=15> */
.L_x_699:
        /* <DEDUP_REMOVED lines=10> */
.L_x_692:
[----:B------:R-:W-:Y:S05]  /*1ec10*/  BSYNC B0 ;  /* 0x0000000000007941 */ /* 0x000fea0003800000 */
.L_x_691:
[----:B------:R-:W-:-:S05]  /*1ec20*/  VIADD R18, R18, 0x1 ;  /* 0x0000000112127836 */ /* 0x000fca0000000000 */
[----:B------:R-:W-:-:S04]  /*1ec30*/  ISETP.NE.AND P0, PT, R18, 0x2, PT ;  /* 0x000000021200780c */ /* 0x000fc80003f05270 */
[----:B------:R-:W-:Y:S02]  /*1ec40*/  SEL R3, RZ, 0x1, P0 ;  /* 0x00000001ff037807 */ /* 0x000fe40000000000 */
[----:B------:R-:W-:Y:S02]  /*1ec50*/  SEL R18, R18, RZ, P0 ;  /* 0x000000ff12127207 */ /* 0x000fe40000000000 */
[----:B------:R-:W-:-:S07]  /*1ec60*/  LOP3.LUT R28, R28, R3, RZ, 0x3c, !PT ;  /* 0x000000031c1c7212 */ /* 0x000fce00078e3cff */
.L_x_615:
[----:B------:R-:W-:Y:S05]  /*1ec70*/  BSYNC B7 ;  /* 0x0000000000077941 */ /* 0x000fea0003800000 */
.L_x_613:
[----:B------:R-:W4:Y:S02]  /*1ec80*/  LDL R0, [R1+0x50] ;  /* 0x0000500001007983 */ /* 0x000f240000100800 */
[----:B----4-:R-:W-:-:S13]  /*1ec90*/  LOP3.LUT P0, RZ, R0, 0x2, RZ, 0xc0, !PT ;  /* 0x0000000200ff7812 */ /* 0x010fda000780c0ff */
[----:B------:R-:W-:Y:S05]  /*1eca0*/  @!P0 BRA `(.L_x_700) ;  /* 0x0000000000248947 */ /* 0x000fea0003800000 */
[----:B------:R-:W-:Y:S05]  /*1ecb0*/  WARPSYNC.ALL ;  /* 0x0000000000007948 */ /* 0x000fea0003800000 */
[----:B------:R-:W4:Y:S08]  /*1ecc0*/  S2UR UR5, SR_CgaCtaId ;  /* 0x00000000000579c3 */ /* 0x000f300000008800 */
[----:B------:R-:W-:Y:S06]  /*1ecd0*/  BAR.SYNC.DEFER_BLOCKING 0x5, 0x200 ;  /* 0x0148000000007b1d */ /* 0x000fec0000010000 */
[----:B------:R-:W-:-:S02]  /*1ece0*/  UMOV UR4, 0x400 ;  /* 0x0000040000047882 */ /* 0x000fc40000000000 */
[----:B----4-:R-:W-:-:S06]  /*1ecf0*/  ULEA UR4, UR5, UR4, 0x18 ;  /* 0x0000000405047291 */ /* 0x010fcc000f8ec03f */
[----:B------:R-:W-:-:S05]  /*1ed00*/  IMAD.U32 R16, RZ, RZ, UR4 ;  /* 0x00000004ff107e24 */ /* 0x000fca000f8e00ff */
[----:B------:R4:W0:Y:S01]  /*1ed10*/  LDS.128 R24, [R16+0x31cd0] ;  /* 0x031cd00010187984 */ /* 0x0008220000000c00 */
[----:B------:R-:W-:Y:S06]  /*1ed20*/  BAR.ARV 0x4, 0x200 ;  /* 0x0108000000007b1d */ /* 0x000fec0000002000 */
[----:B------:R-:W-:Y:S05]  /*1ed30*/  BRA `(.L_x_701) ;  /* 0x0000000800d07947 */ /* 0x000fea0003800000 */
.L_x_700:
[----:B------:R-:W4:Y:S01]  /*1ed40*/  S2R R0, SR_TID.X ;  /* 0x0000000000007919 */ /* 0x000f220000002100 */
[----:B------:R-:W-:Y:S01]  /*1ed50*/  UMOV UR4, 0xffffffff ;  /* 0xffffffff00047882 */ /* 0x000fe20000000000 */
[----:B----4-:R-:W-:-:S04]  /*1ed60*/  LOP3.LUT R9, R0, 0x1f, RZ, 0xc0, !PT ;  /* 0x0000001f00097812 */ /* 0x010fc800078ec0ff */
[----:B------:R-:W-:Y:S01]  /*1ed70*/  ISETP.NE.AND P0, PT, R9, 0x1f, PT ;  /* 0x0000001f0900780c */ /* 0x000fe20003f05270 */
[----:B------:R-:W-:-:S12]  /*1ed80*/  BRA.DIV UR4, `(.L_x_702) ;  /* 0x0000002a04c47947 */ /* 0x000fd8000b800000 */
[----:B0-----:R-:W-:Y:S01]  /*1ed90*/  IMAD.IADD R7, R27, 0x1, R9 ;  /* 0x000000011b077824 */ /* 0x001fe200078e0209 */
[----:B------:R-:W-:-:S04]  /*1eda0*/  ULDC UR4, c[0x0][0xc3c] ;  /* 0x00030f0000047ab9 */ /* 0x000fc80000000800 */
[----:B------:R-:W-:-:S13]  /*1edb0*/  ISETP.GE.OR P1, PT, R7, UR4, !P0 ;  /* 0x0000000407007c0c */ /* 0x000fda000c726670 */
[----:B------:R-:W0:Y:S08]  /*1edc0*/  @!P1 LDC.64 R2, c[0x0][0xc80] ;  /* 0x00032000ff029b82 */ /* 0x000e300000000a00 */
[----:B---3--:R-:W3:Y:S01]  /*1edd0*/  @!P1 LDC.64 R4, c[0x0][0xc78] ;  /* 0x00031e00ff049b82 */ /* 0x008ee20000000a00 */
[----:B0-----:R-:W-:-:S05]  /*1ede0*/  @!P1 IMAD.WIDE R2, R7, 0x4, R2 ;  /* 0x0000000407029825 */ /* 0x001fca00078e0202 */
[----:B--2---:R3:W2:Y:S02]  /*1edf0*/  @!P1 LDG.E R8, desc[UR60][R2.64] ;  /* 0x0000003c02089981 */ /* 0x0046a4000c1e1900 */
[----:B---3--:R-:W-:-:S05]  /*1ee00*/  @!P1 IMAD.WIDE R2, R7, 0x4, R4 ;  /* 0x0000000407029825 */ /* 0x008fca00078e0204 */
        /* <DEDUP_REMOVED lines=8> */
[----:B-1----:R0:W-:Y:S02]  /*1ee90*/  SHFL.IDX PT, R6, R24, 0x1, 0x1f ;  /* 0x00201f0018067f89 */ /* 0x0021e400000e0000 */
        /* <DEDUP_REMOVED lines=21> */
.L_x_811:
[----:B------:R-:W-:Y:S02]  /*1eff0*/  ULDC UR4, c[0x0][0xc38] ;  /* 0x00030e0000047ab9 */ /* 0x000fe40000000800 */
[----:B------:R-:W-:-:S04]  /*1f000*/  IMAD.U32 R2, RZ, RZ, UR4 ;  /* 0x00000004ff027e24 */ /* 0x000fc8000f8e00ff */
[----:B-1----:R-:W-:-:S04]  /*1f010*/  IMAD R5, R14, R2, RZ ;  /* 0x000000020e057224 */ /* 0x002fc800078e02ff */
[----:B------:R-:W-:-:S05]  /*1f020*/  IMAD.IADD R6, R6, 0x1, R5 ;  /* 0x0000000106067824 */ /* 0x000fca00078e0205 */
[----:B------:R-:W-:-:S13]  /*1f030*/  ISETP.GT.AND P6, PT, R6, R0, PT ;  /* 0x000000000600720c */ /* 0x000fda0003fc4270 */
[----:B------:R-:W-:Y:S05]  /*1f040*/  @P6 BRA `(.L_x_703) ;  /* 0x0000000000a46947 */ /* 0x000fea0003800000 */
.L_x_706:
[----:B------:R-:W1:Y:S01]  /*1f050*/  LDC R2, c[0x0][0xc3c] ;  /* 0x00030f00ff027b82 */ /* 0x000e620000000800 */
[----:B------:R-:W-:-:S05]  /*1f060*/  VIADD R27, R27, 0x1f ;  /* 0x0000001f1b1b7836 */ /* 0x000fca0000000000 */
[----:B-1----:R-:W-:-:S13]  /*1f070*/  ISETP.GE.AND P6, PT, R27, R2, PT ;  /* 0x000000021b00720c */ /* 0x002fda0003fc6270 */
[----:B------:R-:W-:Y:S05]  /*1f080*/  @P6 BRA `(.L_x_704) ;  /* 0x0000000400b86947 */ /* 0x000fea0003800000 */
[----:B0-----:R-:W0:Y:S01]  /*1f090*/  S2R R3, SR_TID.X ;  /* 0x0000000000037919 */ /* 0x001e220000002100 */
[----:B------:R-:W-:Y:S01]  /*1f0a0*/  IMAD.MOV.U32 R7, RZ, RZ, RZ ;  /* 0x000000ffff077224 */ /* 0x000fe200078e00ff */
        /* <DEDUP_REMOVED lines=29> */
.L_x_819:
[----:B------:R-:W-:Y:S02]  /*1f280*/  ULDC UR4, c[0x0][0xc38] ;  /* 0x00030e0000047ab9 */ /* 0x000fe40000000800 */
[----:B------:R-:W-:-:S04]  /*1f290*/  IMAD.U32 R2, RZ, RZ, UR4 ;  /* 0x00000004ff027e24 */ /* 0x000fc8000f8e00ff */
[----:B-1----:R-:W-:-:S04]  /*1f2a0*/  IMAD R5, R14, R2, RZ ;  /* 0x000000020e057224 */ /* 0x002fc800078e02ff */
[----:B------:R-:W-:-:S05]  /*1f2b0*/  IMAD.IADD R6, R5, 0x1, R6 ;  /* 0x0000000105067824 */ /* 0x000fca00078e0206 */
[----:B------:R-:W-:-:S13]  /*1f2c0*/  ISETP.GT.AND P6, PT, R6, R0, PT ;  /* 0x000000000600720c */ /* 0x000fda0003fc4270 */
[----:B------:R-:W-:Y:S05]  /*1f2d0*/  @!P6 BRA `(.L_x_706) ;  /* 0xfffffffc005ce947 */ /* 0x000fea000383ffff */
.L_x_703:
        /* <DEDUP_REMOVED lines=9> */
.L_x_824:
[----:B------:R-:W-:-:S13]  /*1f370*/  ISETP.NE.AND P0, PT, R8, RZ, PT ;  /* 0x000000ff0800720c */ /* 0x000fda0003f05270 */
[----:B------:R-:W-:Y:S05]  /*1f380*/  @!P0 BRA `(.L_x_708) ;  /* 0x0000000000108947 */ /* 0x000fea0003800000 */
[----:B------:R-:W-:Y:S01]  /*1f390*/  UMOV UR4, 0xffffffff ;  /* 0xffffffff00047882 */ /* 0x000fe20000000000 */
[----:B------:R-:W-:Y:S02]  /*1f3a0*/  VIADD R12, R5, 0xffffffff ;  /* 0xffffffff050c7836 */ /* 0x000fe40000000000 */
[----:B------:R-:W-:Y:S05]  /*1f3b0*/  BRA.DIV UR4, `(.L_x_709) ;  /* 0x0000002e04887947 */ /* 0x000fea000b800000 */
[----:B------:R4:W0:Y:S02]  /*1f3c0*/  SHFL.IDX PT, R24, R3, R12, 0x1f ;  /* 0x00001f0c03187589 */ /* 0x00082400000e0000 */
.L_x_708:
[-C--:B--2---:R-:W-:Y:S01]  /*1f3d0*/  IABS R8, R7.reuse ;  /* 0x0000000700087213 */ /* 0x084fe20000000000 */
[----:B0-----:R-:W-:Y:S01]  /*1f3e0*/  IMAD R24, R24, R2, R6 ;  /* 0x0000000218187224 */ /* 0x001fe200078e0206 */
[----:B------:R-:W-:Y:S01]  /*1f3f0*/  IABS R6, R7 ;  /* 0x0000000700067213 */ /* 0x000fe20000000000 */
[----:B------:R-:W-:Y:S01]  /*1f400*/  IMAD.MOV.U32 R2, RZ, RZ, RZ ;  /* 0x000000ffff027224 */ /* 0x000fe200078e00ff */
[----:B------:R-:W0:Y:S01]  /*1f410*/  I2F.RP R9, R8 ;  /* 0x0000000800097306 */ /* 0x000e220000209400 */
[----:B------:R-:W-:Y:S02]  /*1f420*/  IMAD.IADD R0, R0, 0x1, -R24 ;  /* 0x0000000100007824 */ /* 0x000fe400078e0a18 */
[----:B------:R-:W-:Y:S02]  /*1f430*/  IMAD.MOV R6, RZ, RZ, -R6 ;  /* 0x000000ffff067224 */ /* 0x000fe400078e0a06 */
[----:B------:R-:W-:-:S03]  /*1f440*/  IMAD.IADD R27, R5, 0x1, R27 ;  /* 0x00000001051b7824 */ /* 0x000fc600078e021b */
[----:B0-----:R-:W4:Y:S02]  /*1f450*/  MUFU.RCP R9, R9 ;  /* 0x0000000900097308 */ /* 0x001f240000001000 */
[----:B----4-:R-:W-:-:S06]  /*1f460*/  VIADD R3, R9, 0xffffffe ;  /* 0x0ffffffe09037836 */ /* 0x010fcc0000000000 */
[----:B------:R-:W0:Y:S02]  /*1f470*/  F2I.FTZ.U32.TRUNC.NTZ R3, R3 ;  /* 0x0000000300037305 */ /* 0x000e24000021f000 */
[----:B0-----:R-:W-:-:S04]  /*1f480*/  IMAD.MOV R11, RZ, RZ, -R3 ;  /* 0x000000ffff0b7224 */ /* 0x001fc800078e0a03 */
[----:B------:R-:W-:-:S04]  /*1f490*/  IMAD R11, R11, R8, RZ ;  /* 0x000000080b0b7224 */ /* 0x000fc800078e02ff */
[----:B------:R-:W-:Y:S01]  /*1f4a0*/  IMAD.HI.U32 R2, R3, R11, R2 ;  /* 0x0000000b03027227 */ /* 0x000fe200078e0002 */
[----:B------:R-:W-:-:S05]  /*1f4b0*/  IABS R3, R0 ;  /* 0x0000000000037213 */ /* 0x000fca0000000000 */
[----:B------:R-:W-:-:S04]  /*1f4c0*/  IMAD.HI.U32 R9, R2, R3, RZ ;  /* 0x0000000302097227 */ /* 0x000fc800078e00ff */
[----:B------:R-:W-:Y:S01]  /*1f4d0*/  IMAD R3, R9, R6, R3 ;  /* 0x0000000609037224 */ /* 0x000fe200078e0203 */
[----:B---3--:R-:W-:Y:S01]  /*1f4e0*/  IABS R6, R4 ;  /* 0x0000000400067213 */ /* 0x008fe20000000000 */
[----:B------:R-:W-:-:S03]  /*1f4f0*/  IMAD.MOV.U32 R2, RZ, RZ, RZ ;  /* 0x000000ffff027224 */ /* 0x000fc600078e00ff */
[----:B------:R-:W-:-:S13]  /*1f500*/  ISETP.GT.U32.AND P1, PT, R8, R3, PT ;  /* 0x000000030800720c */ /* 0x000fda0003f24070 */
[----:B------:R-:W-:Y:S02]  /*1f510*/  @!P1 IMAD.IADD R3, R3, 0x1, -R8 ;  /* 0x0000000103039824 */ /* 0x000fe400078e0a08 */
[----:B------:R-:W-:Y:S01]  /*1f520*/  @!P1 VIADD R9, R9, 0x1 ;  /* 0x0000000109099836 */ /* 0x000fe20000000000 */
[----:B------:R-:W-:Y:S02]  /*1f530*/  ISETP.NE.AND P1, PT, R7, RZ, PT ;  /* 0x000000ff0700720c */ /* 0x000fe40003f25270 */
[----:B------:R-:W-:Y:S02]  /*1f540*/  ISETP.GE.U32.AND P0, PT, R3, R8, PT ;  /* 0x000000080300720c */ /* 0x000fe40003f06070 */
[----:B------:R-:W0:Y:S11]  /*1f550*/  I2F.RP R8, R6 ;  /* 0x0000000600087306 */ /* 0x000e360000209400 */
[----:B------:R-:W-:Y:S01]  /*1f560*/  @P0 VIADD R9, R9, 0x1 ;  /* 0x0000000109090836 */ /* 0x000fe20000000000 */
[----:B0-----:R-:W0:Y:S02]  /*1f570*/  MUFU.RCP R8, R8 ;  /* 0x0000000800087308 */ /* 0x001e240000001000 */
[----:B0-----:R-:W-:Y:S01]  /*1f580*/  VIADD R10, R8, 0xffffffe ;  /* 0x0ffffffe080a7836 */ /* 0x001fe20000000000 */
[----:B------:R-:W-:-:S05]  /*1f590*/  IABS R8, R4 ;  /* 0x0000000400087213 */ /* 0x000fca0000000000 */
[----:B------:R-:W0:Y:S01]  /*1f5a0*/  F2I.FTZ.U32.TRUNC.NTZ R3, R10 ;  /* 0x0000000a00037305 */ /* 0x000e22000021f000 */
[----:B------:R-:W-:Y:S02]  /*1f5b0*/  IMAD.MOV R8, RZ, RZ, -R8 ;  /* 0x000000ffff087224 */ /* 0x000fe400078e0a08 */
[----:B0-----:R-:W-:-:S04]  /*1f5c0*/  IMAD.MOV R11, RZ, RZ, -R3 ;  /* 0x000000ffff0b7224 */ /* 0x001fc800078e0a03 */
[----:B------:R-:W-:-:S04]  /*1f5d0*/  IMAD R11, R11, R6, RZ ;  /* 0x000000060b0b7224 */ /* 0x000fc800078e02ff */
[----:B------:R-:W-:Y:S01]  /*1f5e0*/  IMAD.HI.U32 R2, R3, R11, R2 ;  /* 0x0000000b03027227 */ /* 0x000fe200078e0002 */
[----:B------:R-:W-:-:S04]  /*1f5f0*/  LOP3.LUT R3, R0, R7, RZ, 0x3c, !PT ;  /* 0x0000000700037212 */ /* 0x000fc800078e3cff */
        /* <DEDUP_REMOVED lines=23> */
.L_x_704:
[----:B------:R-:W-:Y:S01]  /*1f770*/  UMOV UR4, URZ ;  /* 0x0000003f00047c82 */ /* 0x000fe20008000000 */
[----:B------:R-:W-:Y:S01]  /*1f780*/  UMOV UR5, URZ ;  /* 0x0000003f00057c82 */ /* 0x000fe20008000000 */
[----:B------:R-:W-:Y:S01]  /*1f790*/  ULDC UR6, c[0x0][0xc3c] ;  /* 0x00030f0000067ab9 */ /* 0x000fe20000000800 */
[----:B------:R-:W-:Y:S02]  /*1f7a0*/  IMAD.MOV.U32 R24, RZ, RZ, R0 ;  /* 0x000000ffff187224 */ /* 0x000fe400078e0000 */
[----:B------:R-:W-:Y:S02]  /*1f7b0*/  IMAD.U32 R25, RZ, RZ, UR4 ;  /* 0x00000004ff197e24 */ /* 0x000fe4000f8e00ff */
[----:B------:R-:W-:Y:S02]  /*1f7c0*/  IMAD.U32 R26, RZ, RZ, UR5 ;  /* 0x00000005ff1a7e24 */ /* 0x000fe4000f8e00ff */
[----:B------:R-:W-:-:S07]  /*1f7d0*/  IMAD.U32 R27, RZ, RZ, UR6 ;  /* 0x00000006ff1b7e24 */ /* 0x000fce000f8e00ff */
.L_x_710:
        /* <DEDUP_REMOVED lines=10> */
.L_x_701:
[----:B------:R-:W-:Y:S02]  /*1f880*/  ULDC UR4, c[0x0][0xc3c] ;  /* 0x00030f0000047ab9 */ /* 0x000fe40000000800 */
[----:B0-----:R-:W-:-:S13]  /*1f890*/  ISETP.GE.AND P0, PT, R27, UR4, PT ;  /* 0x000000041b007c0c */ /* 0x001fda000bf06270 */
[----:B------:R-:W-:Y:S05]  /*1f8a0*/  @!P0 BRA `(.L_x_711) ;  /* 0xffffff90007c8947 */ /* 0x000fea000383ffff */
[----:B------:R-:W-:Y:S05]  /*1f8b0*/  BSYNC B8 ;  /* 0x0000000000087941 */ /* 0x000fea0003800000 */
.L_x_565:
[----:B--2---:R-:W2:Y:S01]  /*1f8c0*/  LDL.LU R0, [R1+0x34] ;  /* 0x0000340001007983 */ /* 0x004ea20000300800 */
[----:B------:R-:W-:Y:S01]  /*1f8d0*/  BSSY B0, `(.L_x_712) ;  /* 0x000000b000007945 */ /* 0x000fe20003800000 */
[----:B-1-3--:R-:W1:Y:S01]  /*1f8e0*/  S2R R5, SR_CgaCtaId ;  /* 0x0000000000057919 */ /* 0x00ae620000008800 */
[----:B--2---:R-:W-:-:S05]  /*1f8f0*/  VIADD R0, R0, 0x1 ;  /* 0x0000000100007836 */ /* 0x004fca0000000000 */
[----:B0-----:R-:W-:-:S04]  /*1f900*/  LEA.HI R2, R0, R0, RZ, 0x1 ;  /* 0x0000000000027211 */ /* 0x001fc800078f08ff */
[----:B------:R-:W-:Y:S02]  /*1f910*/  LOP3.LUT R3, R2, 0xfffffffe, RZ, 0xc0, !PT ;  /* 0xfffffffe02037812 */ /* 0x000fe400078ec0ff */
[----:B------:R-:W-:-:S03]  /*1f920*/  MOV R2, 0x400 ;  /* 0x0000040000027802 */ /* 0x000fc60000000f00 */
[----:B------:R-:W-:Y:S01]  /*1f930*/  IMAD.IADD R0, R0, 0x1, -R3 ;  /* 0x0000000100007824 */ /* 0x000fe200078e0a03 */
[----:B-1----:R-:W-:-:S04]  /*1f940*/  LEA R9, R5, R2, 0x18 ;  /* 0x0000000205097211 */ /* 0x002fc800078ec0ff */
[----:B------:R-:W-:-:S04]  /*1f950*/  SHF.L.U32 R0, R0, 0x1f, RZ ;  /* 0x0000001f00007819 */ /* 0x000fc800000006ff */
[----:B------:R-:W0:Y:S02]  /*1f960*/  SYNCS.PHASECHK.TRANS64.TRYWAIT P0, [R9+URZ+0x31c20], R0 ;  /* 0x031c2000090075a7 */ /* 0x000e24000800017f */
[----:B0-----:R-:W-:Y:S05]  /*1f970*/  @!P0 BRA `(.L_x_713) ;  /* 0x0000002800408947 */ /* 0x001fea0003800000 */
.L_x_827:
[----:B------:R-:W-:Y:S05]  /*1f980*/  BSYNC B0 ;  /* 0x0000000000007941 */ /* 0x000fea0003800000 */
.L_x_712:
[----:B------:R-:W-:-:S03]  /*1f990*/  UMOV UR4, 0xffffffff ;  /* 0xffffffff00047882 */ /* 0x000fc60000000000 */
[----:B------:R-:W-:Y:S05]  /*1f9a0*/  BRA.DIV UR4, `(.L_x_714) ;  /* 0x0000002a04487947 */ /* 0x000fea000b800000 */
[----:B0-----:R-:W0:Y:S02]  /*1f9b0*/  S2R R0, SR_TID.X ;  /* 0x0000000000007919 */ /* 0x001e240000002100 */
[----:B0-----:R-:W-:-:S04]  /*1f9c0*/  SHF.R.U32.HI R0, RZ, 0x5, R0 ;  /* 0x00000005ff007819 */ /* 0x001fc80000011600 */
[----:B------:R-:W-:-:S05]  /*1f9d0*/  LOP3.LUT R0, R0, 0x3, RZ, 0xc0, !PT ;  /* 0x0000000300007812 */ /* 0x000fca00078ec0ff */
[----:B------:R0:W1:Y:S02]  /*1f9e0*/  SHFL.IDX PT, R14, R0, RZ, 0x1f ;  /* 0x00001fff000e7589 */ /* 0x00006400000e0000 */
.L_x_830:
[----:B-1----:R-:W-:-:S13]  /*1f9f0*/  ISETP.NE.AND P0, PT, R14, RZ, PT ;  /* 0x000000ff0e00720c */ /* 0x002fda0003f05270 */
[----:B------:R-:W-:Y:S05]  /*1fa00*/  @P0 BRA `(.L_x_410) ;  /* 0x0000000000880947 */ /* 0x000fea0003800000 */
[----:B------:R-:W-:-:S03]  /*1fa10*/  UMOV UR4, 0xffffffff ;  /* 0xffffffff00047882 */ /* 0x000fc60000000000 */
[----:B------:R-:W-:Y:S05]  /*1fa20*/  BRA.DIV UR4, `(.L_x_715) ;  /* 0x0000002a045c7947 */ /* 0x000fea000b800000 */
[----:B------:R-:W-:-:S13]  /*1fa30*/  ELECT P6, URZ, PT ;  /* 0x00000000003f782f */ /* 0x000fda00038c0000 */
.L_x_833:
[----:B------:R-:W-:Y:S05]  /*1fa40*/  @!P6 BRA `(.L_x_410) ;  /* 0x000000000078e947 */ /* 0x000fea0003800000 */
[----:B0-----:R-:W2:Y:S02]  /*1fa50*/  LDL.LU R0, [R1+0x58] ;  /* 0x0000580001007983 */ /* 0x001ea40000300800 */
[----:B--2---:R-:W-:-:S04]  /*1fa60*/  LOP3.LUT R0, R0, 0x2, RZ, 0xfc, !PT ;  /* 0x0000000200007812 */ /* 0x004fc800078efcff */
[----:B------:R-:W-:-:S13]  /*1fa70*/  ISETP.NE.AND P2, PT, R0, 0x3, PT ;  /* 0x000000030000780c */ /* 0x000fda0003f45270 */
[----:B------:R-:W-:Y:S05]  /*1fa80*/  @!P2 BRA `(.L_x_716) ;  /* 0x000000000004a947 */ /* 0x000fea0003800000 */
[----:B------:R-:W-:Y:S01]  /*1fa90*/  BPT.TRAP 0x1 ;  /* 0x000000040000795c */ /* 0x000fe20000300000 */
.L_x_716:
[----:B------:R-:W-:Y:S01]  /*1faa0*/  VIADD R3, R9, 0x31c40 ;  /* 0x00031c4009037836 */ /* 0x000fe20000000000 */
[----:B------:R-:W-:Y:S01]  /*1fab0*/  SHF.L.U32 R2, R28, 0x1f, RZ ;  /* 0x0000001f1c027819 */ /* 0x000fe200000006ff */
[C---:B------:R-:W-:Y:S02]  /*1fac0*/  VIADD R0, R18.reuse, 0x1 ;  /* 0x0000000112007836 */ /* 0x040fe40000000000 */
        /* <DEDUP_REMOVED lines=9> */
.L_x_834:
[----:B------:R-:W1:Y:S02]  /*1fb60*/  SYNCS.PHASECHK.TRANS64.TRYWAIT P0, [R3+URZ], R0 ;  /* 0x00000000030075a7 */ /* 0x000e64000800017f */
[----:B-1----:R-:W-:Y:S05]  /*1fb70*/  @!P0 BRA `(.L_x_718) ;  /* 0x00000028003c8947 */ /* 0x002fea0003800000 */
.L_x_835:
[----:B------:R-:W-:Y:S05]  /*1fb80*/  @!P2 BRA `(.L_x_719) ;  /* 0x000000000004a947 */ /* 0x000fea0003800000 */
[----:B------:R-:W-:Y:S01]  /*1fb90*/  BPT.TRAP 0x1 ;  /* 0x000000040000795c */ /* 0x000fe20000300000 */
.L_x_719:
[----:B-1----:R-:W-:-:S04]  /*1fba0*/  VIADD R3, R9, 0x31c60 ;  /* 0x00031c6009037836 */ /* 0x002fc80000000000 */
[----:B------:R-:W-:-:S04]  /*1fbb0*/  IMAD R5, R18, 0x8, R3 ;  /* 0x0000000812057824 */ /* 0x000fc800078e0203 */
[----:B------:R-:W1:Y:S02]  /*1fbc0*/  SYNCS.PHASECHK.TRANS64.TRYWAIT P0, [R5+URZ], R2 ;  /* 0x00000002050075a7 */ /* 0x000e64000800017f */
[----:B-1----:R-:W-:Y:S05]  /*1fbd0*/  @!P0 BRA `(.L_x_720) ;  /* 0x0000002800388947 */ /* 0x002fea0003800000 */
.L_x_836:
[----:B------:R-:W-:-:S07]  /*1fbe0*/  IMAD R3, R4, 0x8, R3 ;  /* 0x0000000804037824 */ /* 0x000fce00078e0203 */
.L_x_721:
[----:B--2---:R2:W3:Y:S02]  /*1fbf0*/  SYNCS.PHASECHK.TRANS64.TRYWAIT P0, [R3+URZ], R0 ;  /* 0x00000000030075a7 */ /* 0x0044e4000800017f */
[----:B---3--:R-:W-:Y:S05]  /*1fc00*/  @!P0 NANOSLEEP.SYNCS 0x989680 ;  /* 0x009896800000895d */ /* 0x008fea0003900000 */
[----:B------:R-:W3:Y:S02]  /*1fc10*/  @!P0 SYNCS.PHASECHK.TRANS64 P0, [R3+URZ], R0 ;  /* 0x00000000030085a7 */ /* 0x000ee4000800007f */
[----:B---3--:R-:W-:Y:S05]  /*1fc20*/  @!P0 BRA `(.L_x_721) ;  /* 0xfffffffc00f08947 */ /* 0x008fea000383ffff */
.L_x_410:
[----:B------:R-:W-:Y:S05]  /*1fc30*/  BSYNC B9 ;  /* 0x0000000000097941 */ /* 0x000fea0003800000 */
.L_x_407:
[----:B------:R-:W-:Y:S05]  /*1fc40*/  EXIT ;  /* 0x000000000000794d */ /* 0x000fea0003800000 */
.L_x_428:
[----:B0-----:R0:W1:Y:S02]  /*1fc50*/  SYNCS.PHASECHK.TRANS64.TRYWAIT P5, [R20+URZ+0x31c90], R87 ;  /* 0x031c9057140075a7 */ /* 0x00106400080a017f */
[----:B-1----:R-:W-:Y:S05]  /*1fc60*/  @!P5 NANOSLEEP.SYNCS 0x989680 ;  /* 0x009896800000d95d */ /* 0x002fea0003900000 */
[----:B------:R-:W1:Y:S02]  /*1fc70*/  @!P5 SYNCS.PHASECHK.TRANS64 P5, [R20+URZ+0x31c90], R87 ;  /* 0x031c90571400d5a7 */ /* 0x000e6400080a007f */
[----:B-1----:R-:W-:Y:S05]  /*1fc80*/  @!P5 BRA `(.L_x_428) ;  /* 0xfffffffc00f0d947 */ /* 0x002fea000383ffff */
[----:B------:R-:W-:Y:S05]  /*1fc90*/  BRA `(.L_x_722) ;  /* 0xfffffe3400e47947 */ /* 0x000fea000383ffff */
.L_x_456:
[----:B0-----:R0:W1:Y:S02]  /*1fca0*/  SYNCS.PHASECHK.TRANS64.TRYWAIT P5, [R20+URZ+0x31c90], R87 ;  /* 0x031c9057140075a7 */ /* 0x00106400080a017f */
[----:B-1----:R-:W-:Y:S05]  /*1fcb0*/  @!P5 NANOSLEEP.SYNCS 0x989680 ;  /* 0x009896800000d95d */ /* 0x002fea0003900000 */
[----:B------:R-:W1:Y:S02]  /*1fcc0*/  @!P5 SYNCS.PHASECHK.TRANS64 P5, [R20+URZ+0x31c90], R87 ;  /* 0x031c90571400d5a7 */ /* 0x000e6400080a007f */
[----:B-1----:R-:W-:Y:S05]  /*1fcd0*/  @!P5 BRA `(.L_x_456) ;  /* 0xfffffffc00f0d947 */ /* 0x002fea000383ffff */
[----:B------:R-:W-:Y:S05]  /*1fce0*/  BRA `(.L_x_723) ;  /* 0xfffffe5000847947 */ /* 0x000fea000383ffff */
.L_x_469:
[----:B0-----:R0:W1:Y:S02]  /*1fcf0*/  SYNCS.PHASECHK.TRANS64.TRYWAIT P4, [R20+URZ+0x31c90], R87 ;  /* 0x031c9057140075a7 */ /* 0x001064000808017f */
[----:B-1----:R-:W-:Y:S05]  /*1fd00*/  @!P4 NANOSLEEP.SYNCS 0x989680 ;  /* 0x009896800000c95d */ /* 0x002fea0003900000 */
[----:B------:R-:W1:Y:S02]  /*1fd10*/  @!P4 SYNCS.PHASECHK.TRANS64 P4, [R20+URZ+0x31c90], R87 ;  /* 0x031c90571400c5a7 */ /* 0x000e64000808007f */
[----:B-1----:R-:W-:Y:S05]  /*1fd20*/  @!P4 BRA `(.L_x_469) ;  /* 0xfffffffc00f0c947 */ /* 0x002fea000383ffff */
[----:B------:R-:W-:Y:S05]  /*1fd30*/  BRA `(.L_x_724) ;  /* 0xfffffe6c00207947 */ /* 0x000fea000383ffff */
.L_x_473:
[----:B--2---:R2:W3:Y:S02]  /*1fd40*/  SYNCS.PHASECHK.TRANS64.TRYWAIT P3, [R20+URZ+0x31cb0], R87 ;  /* 0x031cb057140075a7 */ /* 0x0044e4000806017f */
[----:B---3--:R-:W-:Y:S05]  /*1fd50*/  @!P3 NANOSLEEP.SYNCS 0x989680 ;  /* 0x009896800000b95d */ /* 0x008fea0003900000 */
[----:B------:R-:W3:Y:S02]  /*1fd60*/  @!P3 SYNCS.PHASECHK.TRANS64 P3, [R20+URZ+0x31cb0], R87 ;  /* 0x031cb0571400b5a7 */ /* 0x000ee4000806007f */
[----:B---3--:R-:W-:Y:S05]  /*1fd70*/  @!P3 BRA `(.L_x_473) ;  /* 0xfffffffc00f0b947 */ /* 0x008fea000383ffff */
[----:B------:R-:W-:Y:S05]  /*1fd80*/  BRA `(.L_x_725) ;  /* 0xfffffe6c00b87947 */ /* 0x000fea000383ffff */
.L_x_481:
[----:B------:R-:W-:Y:S01]  /*1fd90*/  BSSY B0, `(.L_x_726) ;  /* 0x0000007000007945 */ /* 0x000fe20003800000 */
[----:B------:R-:W-:Y:S02]  /*1fda0*/  IMAD.MOV.U32 R12, RZ, RZ, RZ ;  /* 0x000000ffff0c7224 */ /* 0x000fe400078e00ff */
[----:B------:R-:W-:Y:S02]  /*1fdb0*/  IMAD.MOV.U32 R11, RZ, RZ, 0x1f ;  /* 0x0000001fff0b7424 */ /* 0x000fe400078e00ff */
[----:B------:R-:W-:-:S07]  /*1fdc0*/  IMAD.MOV.U32 R15, RZ, RZ, -0x1 ;  /* 0xffffffffff0f7424 */ /* 0x000fce00078e00ff */
[----:B-1---5:R-:W-:Y:S05]  /*1fdd0*/  WARPSYNC.COLLECTIVE R15, `(.L_x_727) ;  /* 0x000000000f087348 */ /* 0x022fea0003c00000 */
[----:B------:R0:W2:Y:S02]  /*1fde0*/  SHFL.IDX P6, R14, R13, R12, R11 ;  /* 0x0000000c0d0e7389 */ /* 0x0000a400000c000b */
[----:B012--5:R-:W-:Y:S01]  /*1fdf0*/  ENDCOLLECTIVE ;  /* 0x000000000000791b */ /* 0x027fe20003800000 */
.L_x_727:
[----:B------:R-:W-:Y:S05]  /*1fe00*/  BSYNC B0 ;  /* 0x0000000000007941 */ /* 0x000fea0003800000 */
.L_x_726:
[----:B------:R2:W-:Y:S01]  /*1fe10*/  STL [R1+0x7c], R14 ;  /* 0x00007c0e01007387 */ /* 0x0005e20000100800 */
[----:B------:R-:W-:Y:S05]  /*1fe20*/  BRA `(.L_x_728) ;  /* 0xfffffe7400b87947 */ /* 0x000fea000383ffff */
.L_x_492:
[----:B------:R-:W-:Y:S01]  /*1fe30*/  BSSY B1, `(.L_x_729) ;  /* 0x0000008000017945 */ /* 0x000fe20003800000 */
[----:B------:R-:W-:Y:S02]  /*1fe40*/  IMAD.MOV.U32 R13, RZ, RZ, R23 ;  /* 0x000000ffff0d7224 */ /* 0x000fe400078e0017 */
[----:B------:R-:W-:Y:S02]  /*1fe50*/  IMAD.MOV.U32 R12, RZ, RZ, RZ ;  /* 0x000000ffff0c7224 */ /* 0x000fe400078e00ff */
[----:B------:R-:W-:Y:S02]  /*1fe60*/  IMAD.MOV.U32 R11, RZ, RZ, 0x1e1f ;  /* 0x00001e1fff0b7424 */ /* 0x000fe400078e00ff */
[----:B------:R-:W-:-:S07]  /*1fe70*/  IMAD.MOV.U32 R15, RZ, RZ, -0x1 ;  /* 0xffffffffff0f7424 */ /* 0x000fce00078e00ff */
[----:B-12---:R-:W-:Y:S05]  /*1fe80*/  WARPSYNC.COLLECTIVE R15, `(.L_x_730) ;  /* 0x000000000f087348 */ /* 0x006fea0003c00000 */
[----:B--2---:R0:W2:Y:S02]  /*1fe90*/  SHFL.IDX P6, R14, R13, R12, R11 ;  /* 0x0000000c0d0e7389 */ /* 0x0040a400000c000b */
[----:B012---:R-:W-:Y:S01]  /*1fea0*/  ENDCOLLECTIVE ;  /* 0x000000000000791b */ /* 0x007fe20003800000 */
.L_x_730:
[----:B------:R-:W-:Y:S05]  /*1feb0*/  BSYNC B1 ;  /* 0x0000000000017941 */ /* 0x000fea0003800000 */
.L_x_729:
[----:B------:R-:W-:Y:S02]  /*1fec0*/  IMAD.MOV.U32 R13, RZ, RZ, R22 ;  /* 0x000000ffff0d7224 */ /* 0x000fe400078e0016 */
[----:B------:R-:W-:Y:S02]  /*1fed0*/  IMAD.MOV.U32 R12, RZ, RZ, RZ ;  /* 0x000000ffff0c7224 */ /* 0x000fe400078e00ff */
[----:B------:R-:W-:Y:S02]  /*1fee0*/  IMAD.MOV.U32 R11, RZ, RZ, 0x1e1f ;  /* 0x00001e1fff0b7424 */ /* 0x000fe400078e00ff */
[----:B------:R-:W-:Y:S02]  /*1fef0*/  IMAD.MOV.U32 R15, RZ, RZ, -0x1 ;  /* 0xffffffffff0f7424 */ /* 0x000fe400078e00ff */
[----:B------:R-:W-:-:S07]  /*1ff00*/  IMAD.MOV.U32 R3, RZ, RZ, R14 ;  /* 0x000000ffff037224 */ /* 0x000fce00078e000e */
[----:B------:R-:W-:Y:S05]  /*1ff10*/  WARPSYNC.COLLECTIVE R15, `(.L_x_731) ;  /* 0x000000000f087348 */ /* 0x000fea0003c00000 */
[----:B------:R0:W1:Y:S02]  /*1ff20*/  SHFL.IDX P6, R14, R13, R12, R11 ;  /* 0x0000000c0d0e7389 */ /* 0x00006400000c000b */
[----:B01----:R-:W-:Y:S01]  /*1ff30*/  ENDCOLLECTIVE ;  /* 0x000000000000791b */ /* 0x003fe20003800000 */
.L_x_731:
[----:B------:R-:W-:Y:S02]  /*1ff40*/  IMAD.MOV.U32 R13, RZ, RZ, R25 ;  /* 0x000000ffff0d7224 */ /* 0x000fe400078e0019 */
[----:B------:R-:W-:-:S07]  /*1ff50*/  IMAD.MOV.U32 R0, RZ, RZ, R14 ;  /* 0x000000ffff007224 */ /* 0x000fce00078e000e */
[----:B------:R-:W-:Y:S05]  /*1ff60*/  WARPSYNC.COLLECTIVE R15, `(.L_x_732) ;  /* 0x000000000f087348 */ /* 0x000fea0003c00000 */
[----:B------:R0:W1:Y:S02]  /*1ff70*/  SHFL.IDX P6, R14, R13, R12, R11 ;  /* 0x0000000c0d0e7389 */ /* 0x00006400000c000b */
[----:B01----:R-:W-:Y:S01]  /*1ff80*/  ENDCOLLECTIVE ;  /* 0x000000000000791b */ /* 0x003fe20003800000 */
.L_x_732:
[----:B------:R-:W-:Y:S02]  /*1ff90*/  IMAD.MOV.U32 R13, RZ, RZ, R24 ;  /* 0x000000ffff0d7224 */ /* 0x000fe400078e0018 */
[----:B------:R-:W-:-:S07]  /*1ffa0*/  IMAD.MOV.U32 R5, RZ, RZ, R14 ;  /* 0x000000ffff057224 */ /* 0x000fce00078e000e */
[----:B------:R-:W-:Y:S05]  /*1ffb0*/  WARPSYNC.COLLECTIVE R15, `(.L_x_733) ;  /* 0x000000000f087348 */ /* 0x000fea0003c00000 */
[----:B------:R0:W1:Y:S02]  /*1ffc0*/  SHFL.IDX P6, R14, R13, R12, R11 ;  /* 0x0000000c0d0e7389 */ /* 0x00006400000c000b */
[----:B01----:R-:W-:Y:S01]  /*1ffd0*/  ENDCOLLECTIVE ;  /* 0x000000000000791b */ /* 0x003fe20003800000 */
.L_x_733:
[----:B------:R-:W-:Y:S01]  /*1ffe0*/  IMAD.MOV.U32 R4, RZ, RZ, R14 ;  /* 0x000000ffff047224 */ /* 0x000fe200078e000e */
[----:B------:R-:W-:Y:S06]  /*1fff0*/  BRA `(.L_x_734) ;  /* 0xfffffe7800c07947 */ /* 0x000fec000383ffff */
.L_x_496:
[----:B0-----:R0:W1:Y:S02]  /*20000*/  SYNCS.PHASECHK.TRANS64.TRYWAIT P1, [R16+URZ+0x31c00], R3 ;  /* 0x031c0003100075a7 */ /* 0x001064000802017f */
[----:B-1----:R-:W-:Y:S05]  /*20010*/  @!P1 NANOSLEEP.SYNCS 0x989680 ;  /* 0x009896800000995d */ /* 0x002fea0003900000 */
[----:B------:R-:W1:Y:S02]  /*20020*/  @!P1 SYNCS.PHASECHK.TRANS64 P1, [R16+URZ+0x31c00], R3 ;  /* 0x031c0003100095a7 */ /* 0x000e64000802007f */
[----:B-1----:R-:W-:Y:S05]  /*20030*/  @!P1 BRA `(.L_x_496) ;  /* 0xfffffffc00f09947 */ /* 0x002fea000383ffff */
[----:B------:R-:W-:Y:S05]  /*20040*/  BRA `(.L_x_735) ;  /* 0xfffffe8400047947 */ /* 0x000fea000383ffff */
.L_x_508:
        /* <DEDUP_REMOVED lines=8> */
.L_x_737:
[----:B------:R-:W-:Y:S05]  /*200d0*/  BSYNC B1 ;  /* 0x0000000000017941 */ /* 0x000fea0003800000 */
.L_x_736:
        /* <DEDUP_REMOVED lines=8> */
.L_x_738:
[----:B------:R-:W-:Y:S02]  /*20160*/  IMAD.MOV.U32 R33, RZ, RZ, R3 ;  /* 0x000000ffff217224 */ /* 0x000fe400078e0003 */
[----:B------:R-:W-:Y:S02]  /*20170*/  IMAD.MOV.U32 R13, RZ, RZ, R25 ;  /* 0x000000ffff0d7224 */ /* 0x000fe400078e0019 */
[----:B------:R-:W-:-:S07]  /*20180*/  IMAD.MOV.U32 R0, RZ, RZ, R14 ;  /* 0x000000ffff007224 */ /* 0x000fce00078e000e */
[----:B------:R-:W-:Y:S05]  /*20190*/  WARPSYNC.COLLECTIVE R15, `(.L_x_739) ;  /* 0x000000000f087348 */ /* 0x000fea0003c00000 */
[----:B------:R0:W1:Y:S02]  /*201a0*/  SHFL.IDX P6, R14, R13, R12, R11 ;  /* 0x0000000c0d0e7389 */ /* 0x00006400000c000b */
[----:B01----:R-:W-:Y:S01]  /*201b0*/  ENDCOLLECTIVE ;  /* 0x000000000000791b */ /* 0x003fe20003800000 */
.L_x_739:
[----:B------:R-:W-:Y:S02]  /*201c0*/  IMAD.MOV.U32 R32, RZ, RZ, R0 ;  /* 0x000000ffff207224 */ /* 0x000fe400078e0000 */
[----:B------:R-:W-:Y:S02]  /*201d0*/  IMAD.MOV.U32 R13, RZ, RZ, R24 ;  /* 0x000000ffff0d7224 */ /* 0x000fe400078e0018 */
[----:B------:R-:W-:-:S07]  /*201e0*/  IMAD.MOV.U32 R5, RZ, RZ, R14 ;  /* 0x000000ffff057224 */ /* 0x000fce00078e000e */
[----:B------:R-:W-:Y:S05]  /*201f0*/  WARPSYNC.COLLECTIVE R15, `(.L_x_740) ;  /* 0x000000000f087348 */ /* 0x000fea0003c00000 */
[----:B------:R0:W1:Y:S02]  /*20200*/  SHFL.IDX P6, R14, R13, R12, R11 ;  /* 0x0000000c0d0e7389 */ /* 0x00006400000c000b */
[----:B01----:R-:W-:Y:S01]  /*20210*/  ENDCOLLECTIVE ;  /* 0x000000000000791b */ /* 0x003fe20003800000 */
.L_x_740:
[----:B------:R-:W-:Y:S05]  /*20220*/  BRA `(.L_x_741) ;  /* 0xfffffe9400ac7947 */ /* 0x000fea000383ffff */
.L_x_512:
[----:B0-----:R0:W1:Y:S02]  /*20230*/  SYNCS.PHASECHK.TRANS64.TRYWAIT P1, [R16+URZ+0x31c00], R3 ;  /* 0x031c0003100075a7 */ /* 0x001064000802017f */
[----:B-1----:R-:W-:Y:S05]  /*20240*/  @!P1 NANOSLEEP.SYNCS 0x989680 ;  /* 0x009896800000995d */ /* 0x002fea0003900000 */
[----:B------:R-:W1:Y:S02]  /*20250*/  @!P1 SYNCS.PHASECHK.TRANS64 P1, [R16+URZ+0x31c00], R3 ;  /* 0x031c0003100095a7 */ /* 0x000e64000802007f */
[----:B-1----:R-:W-:Y:S05]  /*20260*/  @!P1 BRA `(.L_x_512) ;  /* 0xfffffffc00f09947 */ /* 0x002fea000383ffff */
[----:B------:R-:W-:Y:S05]  /*20270*/  BRA `(.L_x_742) ;  /* 0xfffffe9c00707947 */ /* 0x000fea000383ffff */
.L_x_520:
[----:B--2---:R2:W4:Y:S02]  /*20280*/  SYNCS.PHASECHK.TRANS64.TRYWAIT P1, [R0+URZ+0x31c30], R5 ;  /* 0x031c3005000075a7 */ /* 0x004524000802017f */
[----:B----4-:R-:W-:Y:S05]  /*20290*/  @!P1 NANOSLEEP.SYNCS 0x989680 ;  /* 0x009896800000995d */ /* 0x010fea0003900000 */
[----:B------:R-:W4:Y:S02]  /*202a0*/  @!P1 SYNCS.PHASECHK.TRANS64 P1, [R0+URZ+0x31c30], R5 ;  /* 0x031c3005000095a7 */ /* 0x000f24000802007f */
[----:B----4-:R-:W-:Y:S05]  /*202b0*/  @!P1 BRA `(.L_x_520) ;  /* 0xfffffffc00f09947 */ /* 0x010fea000383ffff */
[----:B------:R-:W-:Y:S05]  /*202c0*/  BRA `(.L_x_519) ;  /* 0xfffffeb400707947 */ /* 0x000fea000383ffff */
.L_x_526:
[----:B-1----:R1:W2:Y:S02]  /*202d0*/  SYNCS.PHASECHK.TRANS64.TRYWAIT P3, [R14+URZ+0x31c30], R15 ;  /* 0x031c300f0e0075a7 */ /* 0x0022a4000806017f */
[----:B--2---:R-:W-:Y:S05]  /*202e0*/  @!P3 NANOSLEEP.SYNCS 0x989680 ;  /* 0x009896800000b95d */ /* 0x004fea0003900000 */
[----:B------:R-:W2:Y:S02]  /*202f0*/  @!P3 SYNCS.PHASECHK.TRANS64 P3, [R14+URZ+0x31c30], R15 ;  /* 0x031c300f0e00b5a7 */ /* 0x000ea4000806007f */
[----:B--2---:R-:W-:Y:S05]  /*20300*/  @!P3 BRA `(.L_x_526) ;  /* 0xfffffffc00f0b947 */ /* 0x004fea000383ffff */
[----:B------:R-:W-:Y:S05]  /*20310*/  BRA `(.L_x_525) ;  /* 0xfffffef800407947 */ /* 0x000fea000383ffff */
.L_x_531:
[----:B-1----:R1:W2:Y:S02]  /*20320*/  SYNCS.PHASECHK.TRANS64.TRYWAIT P2, [R15+URZ+0x31c50], R14 ;  /* 0x031c500e0f0075a7 */ /* 0x0022a4000804017f */
[----:B--2---:R-:W-:Y:S05]  /*20330*/  @!P2 NANOSLEEP.SYNCS 0x989680 ;  /* 0x009896800000a95d */ /* 0x004fea0003900000 */
[----:B------:R-:W2:Y:S02]  /*20340*/  @!P2 SYNCS.PHASECHK.TRANS64 P2, [R15+URZ+0x31c50], R14 ;  /* 0x031c500e0f00a5a7 */ /* 0x000ea4000804007f */
[----:B--2---:R-:W-:Y:S05]  /*20350*/  @!P2 BRA `(.L_x_531) ;  /* 0xfffffffc00f0a947 */ /* 0x004fea000383ffff */
[----:B------:R-:W-:Y:S05]  /*20360*/  BRA `(.L_x_530) ;  /* 0xffffff1c00c47947 */ /* 0x000fea000383ffff */
.L_x_536:
[----:B--2---:R2:W3:Y:S02]  /*20370*/  SYNCS.PHASECHK.TRANS64.TRYWAIT P0, [R0+URZ+0x31c50], R3 ;  /* 0x031c5003000075a7 */ /* 0x0044e4000800017f */
[----:B---3--:R-:W-:Y:S05]  /*20380*/  @!P0 NANOSLEEP.SYNCS 0x989680 ;  /* 0x009896800000895d */ /* 0x008fea0003900000 */
[----:B------:R-:W3:Y:S02]  /*20390*/  @!P0 SYNCS.PHASECHK.TRANS64 P0, [R0+URZ+0x31c50], R3 ;  /* 0x031c5003000085a7 */ /* 0x000ee4000800007f */
[----:B---3--:R-:W-:Y:S05]  /*203a0*/  @!P0 BRA `(.L_x_536) ;  /* 0xfffffffc00f08947 */ /* 0x008fea000383ffff */
[----:B------:R-:W-:Y:S05]  /*203b0*/  BRA `(.L_x_535) ;  /* 0xffffff4000607947 */ /* 0x000fea000383ffff */
.L_x_541:
[----:B------:R-:W-:Y:S02]  /*203c0*/  IMAD.MOV.U32 R13, RZ, RZ, R2 ;  /* 0x000000ffff0d7224 */ /* 0x000fe400078e0002 */
[----:B------:R-:W-:Y:S02]  /*203d0*/  IMAD.MOV.U32 R12, RZ, RZ, RZ ;  /* 0x000000ffff0c7224 */ /* 0x000fe400078e00ff */
[----:B------:R-:W-:Y:S02]  /*203e0*/  IMAD.MOV.U32 R11, RZ, RZ, 0x1c1f ;  /* 0x00001c1fff0b7424 */ /* 0x000fe400078e00ff */
[----:B------:R-:W-:-:S07]  /*203f0*/  IMAD.MOV.U32 R15, RZ, RZ, -0x1 ;  /* 0xffffffffff0f7424 */ /* 0x000fce00078e00ff */
[----:B-----5:R-:W-:Y:S05]  /*20400*/  WARPSYNC.COLLECTIVE R15, `(.L_x_743) ;  /* 0x000000000f087348 */ /* 0x020fea0003c00000 */
[----:B------:R0:W1:Y:S02]  /*20410*/  SHFL.IDX P6, R14, R13, R12, R11 ;  /* 0x0000000c0d0e7389 */ /* 0x00006400000c000b */
[----:B01---5:R-:W-:Y:S01]  /*20420*/  ENDCOLLECTIVE ;  /* 0x000000000000791b */ /* 0x023fe20003800000 */
.L_x_743:
[----:B------:R-:W-:Y:S02]  /*20430*/  IMAD.MOV.U32 R13, RZ, RZ, R0 ;  /* 0x000000ffff0d7224 */ /* 0x000fe400078e0000 */
[----:B------:R-:W-:-:S07]  /*20440*/  IMAD.MOV.U32 R3, RZ, RZ, R14 ;  /* 0x000000ffff037224 */ /* 0x000fce00078e000e */
[----:B------:R-:W-:Y:S05]  /*20450*/  WARPSYNC.COLLECTIVE R15, `(.L_x_744) ;  /* 0x000000000f087348 */ /* 0x000fea0003c00000 */
[----:B------:R0:W1:Y:S02]  /*20460*/  SHFL.IDX P6, R14, R13, R12, R11 ;  /* 0x0000000c0d0e7389 */ /* 0x00006400000c000b */
[----:B01----:R-:W-:Y:S01]  /*20470*/  ENDCOLLECTIVE ;  /* 0x000000000000791b */ /* 0x003fe20003800000 */
.L_x_744:
[----:B------:R-:W-:Y:S05]  /*20480*/  BRA `(.L_x_745) ;  /* 0xffffff5c00647947 */ /* 0x000fea000383ffff */
.L_x_544:
[----:B------:R-:W-:Y:S01]  /*20490*/  BSSY B1, `(.L_x_746) ;  /* 0x0000008000017945 */ /* 0x000fe20003800000 */
[----:B---3--:R-:W-:Y:S02]  /*204a0*/  IMAD.MOV.U32 R13, RZ, RZ, R2 ;  /* 0x000000ffff0d7224 */ /* 0x008fe400078e0002 */
[----:B------:R-:W-:Y:S02]  /*204b0*/  IMAD.MOV.U32 R12, RZ, RZ, 0x1 ;  /* 0x00000001ff0c7424 */ /* 0x000fe400078e00ff */
[----:B------:R-:W-:Y:S02]  /*204c0*/  IMAD.MOV.U32 R11, RZ, RZ, 0x1c1f ;  /* 0x00001c1fff0b7424 */ /* 0x000fe400078e00ff */
[----:B------:R-:W-:-:S07]  /*204d0*/  IMAD.MOV.U32 R15, RZ, RZ, -0x1 ;  /* 0xffffffffff0f7424 */ /* 0x000fce00078e00ff */
[----:B012--5:R-:W-:Y:S05]  /*204e0*/  WARPSYNC.COLLECTIVE R15, `(.L_x_747) ;  /* 0x000000000f087348 */ /* 0x027fea0003c00000 */
[----:B--2---:R2:W3:Y:S02]  /*204f0*/  SHFL.IDX P6, R14, R13, R12, R11 ;  /* 0x0000000c0d0e7389 */ /* 0x0044e400000c000b */
[----:B0123-5:R-:W-:Y:S01]  /*20500*/  ENDCOLLECTIVE ;  /* 0x000000000000791b */ /* 0x02ffe20003800000 */
.L_x_747:
[----:B------:R-:W-:Y:S05]  /*20510*/  BSYNC B1 ;  /* 0x0000000000017941 */ /* 0x000fea0003800000 */
.L_x_746:
[----:B------:R-:W-:Y:S02]  /*20520*/  IMAD.MOV.U32 R13, RZ, RZ, R0 ;  /* 0x000000ffff0d7224 */ /* 0x000fe400078e0000 */
[----:B------:R-:W-:Y:S02]  /*20530*/  IMAD.MOV.U32 R12, RZ, RZ, 0x1 ;  /* 0x00000001ff0c7424 */ /* 0x000fe400078e00ff */
[----:B------:R-:W-:Y:S02]  /*20540*/  IMAD.MOV.U32 R11, RZ, RZ, 0x1c1f ;  /* 0x00001c1fff0b7424 */ /* 0x000fe400078e00ff */
[----:B------:R-:W-:Y:S02]  /*20550*/  IMAD.MOV.U32 R15, RZ, RZ, -0x1 ;  /* 0xffffffffff0f7424 */ /* 0x000fe400078e00ff */
[----:B------:R-:W-:-:S07]  /*20560*/  IMAD.MOV.U32 R3, RZ, RZ, R14 ;  /* 0x000000ffff037224 */ /* 0x000fce00078e000e */
[----:B------:R-:W-:Y:S05]  /*20570*/  WARPSYNC.COLLECTIVE R15, `(.L_x_748) ;  /* 0x000000000f087348 */ /* 0x000fea0003c00000 */
[----:B------:R0:W1:Y:S02]  /*20580*/  SHFL.IDX P6, R14, R13, R12, R11 ;  /* 0x0000000c0d0e7389 */ /* 0x00006400000c000b */
[----:B01----:R-:W-:Y:S01]  /*20590*/  ENDCOLLECTIVE ;  /* 0x000000000000791b */ /* 0x003fe20003800000 */
.L_x_748:
[----:B------:R-:W-:Y:S05]  /*205a0*/  BRA `(.L_x_749) ;  /* 0xffffff5c00747947 */ /* 0x000fea000383ffff */
.L_x_546:
[----:B------:R-:W-:Y:S02]  /*205b0*/  IMAD.MOV.U32 R13, RZ, RZ, R2 ;  /* 0x000000ffff0d7224 */ /* 0x000fe400078e0002 */
[----:B------:R-:W-:Y:S02]  /*205c0*/  IMAD.MOV.U32 R12, RZ, RZ, RZ ;  /* 0x000000ffff0c7224 */ /* 0x000fe400078e00ff */
[----:B------:R-:W-:Y:S02]  /*205d0*/  IMAD.MOV.U32 R11, RZ, RZ, 0x1c1f ;  /* 0x00001c1fff0b7424 */ /* 0x000fe400078e00ff */
[----:B------:R-:W-:-:S07]  /*205e0*/  IMAD.MOV.U32 R15, RZ, RZ, -0x1 ;  /* 0xffffffffff0f7424 */ /* 0x000fce00078e00ff */
[----:B------:R-:W-:Y:S05]  /*205f0*/  WARPSYNC.COLLECTIVE R15, `(.L_x_750) ;  /* 0x000000000f087348 */ /* 0x000fea0003c00000 */
[----:B------:R0:W1:Y:S02]  /*20600*/  SHFL.IDX P6, R14, R13, R12, R11 ;  /* 0x0000000c0d0e7389 */ /* 0x00006400000c000b */
[----:B01----:R-:W-:Y:S01]  /*20610*/  ENDCOLLECTIVE ;  /* 0x000000000000791b */ /* 0x003fe20003800000 */
.L_x_750:
[----:B------:R-:W-:Y:S02]  /*20620*/  IMAD.MOV.U32 R13, RZ, RZ, R0 ;  /* 0x000000ffff0d7224 */ /* 0x000fe400078e0000 */
[----:B------:R-:W-:-:S07]  /*20630*/  IMAD.MOV.U32 R3, RZ, RZ, R14 ;  /* 0x000000ffff037224 */ /* 0x000fce00078e000e */
[----:B------:R-:W-:Y:S05]  /*20640*/  WARPSYNC.COLLECTIVE R15, `(.L_x_751) ;  /* 0x000000000f087348 */ /* 0x000fea0003c00000 */
[----:B------:R0:W1:Y:S02]  /*20650*/  SHFL.IDX P6, R14, R13, R12, R11 ;  /* 0x0000000c0d0e7389 */ /* 0x00006400000c000b */
[----:B01----:R-:W-:Y:S01]  /*20660*/  ENDCOLLECTIVE ;  /* 0x000000000000791b */ /* 0x003fe20003800000 */
.L_x_751:
[----:B------:R-:W-:Y:S05]  /*20670*/  BRA `(.L_x_752) ;  /* 0xffffff6000407947 */ /* 0x000fea000383ffff */
.L_x_549:
[----:B------:R-:W-:Y:S01]  /*20680*/  BSSY B1, `(.L_x_753) ;  /* 0x0000008000017945 */ /* 0x000fe20003800000 */
[----:B----4-:R-:W-:Y:S02]  /*20690*/  IMAD.MOV.U32 R13, RZ, RZ, R2 ;  /* 0x000000ffff0d7224 */ /* 0x010fe400078e0002 */
[----:B------:R-:W-:Y:S02]  /*206a0*/  IMAD.MOV.U32 R12, RZ, RZ, 0x1 ;  /* 0x00000001ff0c7424 */ /* 0x000fe400078e00ff */
[----:B------:R-:W-:Y:S02]  /*206b0*/  IMAD.MOV.U32 R11, RZ, RZ, 0x1c1f ;  /* 0x00001c1fff0b7424 */ /* 0x000fe400078e00ff */
[----:B------:R-:W-:-:S07]  /*206c0*/  IMAD.MOV.U32 R15, RZ, RZ, -0x1 ;  /* 0xffffffffff0f7424 */ /* 0x000fce00078e00ff */
[----:B012---:R-:W-:Y:S05]  /*206d0*/  WARPSYNC.COLLECTIVE R15, `(.L_x_754) ;  /* 0x000000000f087348 */ /* 0x007fea0003c00000 */
[----:B--2---:R2:W3:Y:S02]  /*206e0*/  SHFL.IDX P6, R14, R13, R12, R11 ;  /* 0x0000000c0d0e7389 */ /* 0x0044e400000c000b */
[----:B0123--:R-:W-:Y:S01]  /*206f0*/  ENDCOLLECTIVE ;  /* 0x000000000000791b */ /* 0x00ffe20003800000 */
.L_x_754:
[----:B------:R-:W-:Y:S05]  /*20700*/  BSYNC B1 ;  /* 0x0000000000017941 */ /* 0x000fea0003800000 */
.L_x_753:
        /* <DEDUP_REMOVED lines=8> */
.L_x_755:
[----:B------:R-:W-:Y:S05]  /*20790*/  BRA `(.L_x_756) ;  /* 0xffffff6400387947 */ /* 0x000fea000383ffff */
.L_x_553:
[----:B------:R-:W-:Y:S02]  /*207a0*/  IMAD.MOV.U32 R13, RZ, RZ, R2 ;  /* 0x000000ffff0d7224 */ /* 0x000fe400078e0002 */
[----:B------:R-:W-:Y:S02]  /*207b0*/  IMAD.MOV.U32 R12, RZ, RZ, RZ ;  /* 0x000000ffff0c7224 */ /* 0x000fe400078e00ff */
[----:B------:R-:W-:Y:S02]  /*207c0*/  IMAD.MOV.U32 R11, RZ, RZ, 0x1c1f ;  /* 0x00001c1fff0b7424 */ /* 0x000fe400078e00ff */
[----:B------:R-:W-:-:S07]  /*207d0*/  IMAD.MOV.U32 R15, RZ, RZ, -0x1 ;  /* 0xffffffffff0f7424 */ /* 0x000fce00078e00ff */
[----:B0-----:R-:W-:Y:S05]  /*207e0*/  WARPSYNC.COLLECTIVE R15, `(.L_x_757) ;  /* 0x000000000f087348 */ /* 0x001fea0003c00000 */
[----:B------:R1:W2:Y:S02]  /*207f0*/  SHFL.IDX P6, R14, R13, R12, R11 ;  /* 0x0000000c0d0e7389 */ /* 0x0002a400000c000b */
[----:B012---:R-:W-:Y:S01]  /*20800*/  ENDCOLLECTIVE ;  /* 0x000000000000791b */ /* 0x007fe20003800000 */
.L_x_757:
[----:B------:R-:W-:Y:S02]  /*20810*/  IMAD.MOV.U32 R13, RZ, RZ, R0 ;  /* 0x000000ffff0d7224 */ /* 0x000fe400078e0000 */
[----:B------:R-:W-:-:S07]  /*20820*/  IMAD.MOV.U32 R3, RZ, RZ, R14 ;  /* 0x000000ffff037224 */ /* 0x000fce00078e000e */
[----:B------:R-:W-:Y:S05]  /*20830*/  WARPSYNC.COLLECTIVE R15, `(.L_x_758) ;  /* 0x000000000f087348 */ /* 0x000fea0003c00000 */
[----:B------:R0:W1:Y:S02]  /*20840*/  SHFL.IDX P6, R14, R13, R12, R11 ;  /* 0x0000000c0d0e7389 */ /* 0x00006400000c000b */
[----:B01----:R-:W-:Y:S01]  /*20850*/  ENDCOLLECTIVE ;  /* 0x000000000000791b */ /* 0x003fe20003800000 */
.L_x_758:
[----:B------:R-:W-:Y:S05]  /*20860*/  BRA `(.L_x_759) ;  /* 0xffffff70007c7947 */ /* 0x000fea000383ffff */
.L_x_556:
[----:B------:R-:W-:Y:S01]  /*20870*/  BSSY B1, `(.L_x_760) ;  /* 0x0000008000017945 */ /* 0x000fe20003800000 */
[----:B----4-:R-:W-:Y:S02]  /*20880*/  IMAD.MOV.U32 R13, RZ, RZ, R2 ;  /* 0x000000ffff0d7224 */ /* 0x010fe400078e0002 */
[----:B------:R-:W-:Y:S02]  /*20890*/  IMAD.MOV.U32 R12, RZ, RZ, 0x1 ;  /* 0x00000001ff0c7424 */ /* 0x000fe400078e00ff */
[----:B------:R-:W-:Y:S02]  /*208a0*/  IMAD.MOV.U32 R11, RZ, RZ, 0x1c1f ;  /* 0x00001c1fff0b7424 */ /* 0x000fe400078e00ff */
[----:B------:R-:W-:-:S07]  /*208b0*/  IMAD.MOV.U32 R15, RZ, RZ, -0x1 ;  /* 0xffffffffff0f7424 */ /* 0x000fce00078e00ff */
[----:B0123--:R-:W-:Y:S05]  /*208c0*/  WARPSYNC.COLLECTIVE R15, `(.L_x_761) ;  /* 0x000000000f087348 */ /* 0x00ffea0003c00000 */
[----:B---3--:R3:W4:Y:S02]  /*208d0*/  SHFL.IDX P6, R14, R13, R12, R11 ;  /* 0x0000000c0d0e7389 */ /* 0x00872400000c000b */
[----:B01234-:R-:W-:Y:S01]  /*208e0*/  ENDCOLLECTIVE ;  /* 0x000000000000791b */ /* 0x01ffe20003800000 */
.L_x_761:
[----:B------:R-:W-:Y:S05]  /*208f0*/  BSYNC B1 ;  /* 0x0000000000017941 */ /* 0x000fea0003800000 */
.L_x_760:
        /* <DEDUP_REMOVED lines=8> */
.L_x_762:
[----:B------:R-:W-:Y:S05]  /*20980*/  BRA `(.L_x_763) ;  /* 0xffffff7000907947 */ /* 0x000fea000383ffff */
.L_x_573:
[----:B------:R-:W1:Y:S01]  /*20990*/  S2R R7, SR_TID.X ;  /* 0x0000000000077919 */ /* 0x000e620000002100 */
[----:B------:R-:W-:Y:S01]  /*209a0*/  BSSY B1, `(.L_x_764) ;  /* 0x000000a000017945 */ /* 0x000fe20003800000 */
[----:B0-----:R-:W-:Y:S02]  /*209b0*/  IMAD.MOV.U32 R12, RZ, RZ, RZ ;  /* 0x000000ffff0c7224 */ /* 0x001fe400078e00ff */
[----:B------:R-:W-:Y:S02]  /*209c0*/  IMAD.MOV.U32 R11, RZ, RZ, 0x1f ;  /* 0x0000001fff0b7424 */ /* 0x000fe400078e00ff */
[----:B------:R-:W-:Y:S01]  /*209d0*/  IMAD.MOV.U32 R15, RZ, RZ, -0x1 ;  /* 0xffffffffff0f7424 */ /* 0x000fe200078e00ff */
[----:B-1----:R-:W-:-:S04]  /*209e0*/  SHF.R.U32.HI R7, RZ, 0x5, R7 ;  /* 0x00000005ff077819 */ /* 0x002fc80000011607 */
[----:B------:R-:W-:-:S05]  /*209f0*/  LOP3.LUT R7, R7, 0x3, RZ, 0xc0, !PT ;  /* 0x0000000307077812 */ /* 0x000fca00078ec0ff */
[----:B------:R-:W-:-:S07]  /*20a00*/  IMAD.MOV.U32 R13, RZ, RZ, R7 ;  /* 0x000000ffff0d7224 */ /* 0x000fce00078e0007 */
[----:B------:R-:W-:Y:S05]  /*20a10*/  WARPSYNC.COLLECTIVE R15, `(.L_x_765) ;  /* 0x000000000f087348 */ /* 0x000fea0003c00000 */
[----:B------:R0:W1:Y:S02]  /*20a20*/  SHFL.IDX P6, R14, R13, R12, R11 ;  /* 0x0000000c0d0e7389 */ /* 0x00006400000c000b */
[----:B01----:R-:W-:Y:S01]  /*20a30*/  ENDCOLLECTIVE ;  /* 0x000000000000791b */ /* 0x003fe20003800000 */
.L_x_765:
[----:B------:R-:W-:Y:S05]  /*20a40*/  BSYNC B1 ;  /* 0x0000000000017941 */ /* 0x000fea0003800000 */
.L_x_764:
[----:B------:R-:W-:Y:S05]  /*20a50*/  BRA `(.L_x_766) ;  /* 0xffffff8800787947 */ /* 0x000fea000383ffff */
.L_x_575:
[----:B------:R-:W-:Y:S01]  /*20a60*/  BSSY B1, `(.L_x_767) ;  /* 0x0000006000017945 */ /* 0x000fe20003800000 */
[----:B------:R-:W-:-:S07]  /*20a70*/  IMAD.MOV.U32 R15, RZ, RZ, -0x1 ;  /* 0xffffffffff0f7424 */ /* 0x000fce00078e00ff */
[----:B01----:R-:W-:Y:S05]  /*20a80*/  WARPSYNC.COLLECTIVE R15, `(.L_x_768) ;  /* 0x000000000f0c7348 */ /* 0x003fea0003c00000 */
[----:B------:R-:W-:Y:S02]  /*20a90*/  ELECT P6, UR62, PT ;  /* 0x00000000003e782f */ /* 0x000fe400038c0000 */
[----:B------:R-:W-:Y:S01]  /*20aa0*/  MOV R14, UR62 ;  /* 0x0000003e000e7c02 */ /* 0x000fe20008000f00 */
[----:B01----:R-:W-:Y:S10]  /*20ab0*/  ENDCOLLECTIVE ;  /* 0x000000000000791b */ /* 0x003ff40003800000 */
.L_x_768:
[----:B------:R-:W-:Y:S05]  /*20ac0*/  BSYNC B1 ;  /* 0x0000000000017941 */ /* 0x000fea0003800000 */
.L_x_767:
[----:B------:R-:W-:Y:S05]  /*20ad0*/  BRA `(.L_x_574) ;  /* 0xffffff8800707947 */ /* 0x000fea000383ffff */
.L_x_577:
[----:B-1----:R1:W2:Y:S02]  /*20ae0*/  SYNCS.PHASECHK.TRANS64.TRYWAIT P0, [R16+URZ+0x31c20], R6 ;  /* 0x031c2006100075a7 */ /* 0x0022a4000800017f */
[----:B--2---:R-:W-:Y:S05]  /*20af0*/  @!P0 NANOSLEEP.SYNCS 0x989680 ;  /* 0x009896800000895d */ /* 0x004fea0003900000 */
[----:B------:R-:W2:Y:S02]  /*20b00*/  @!P0 SYNCS.PHASECHK.TRANS64 P0, [R16+URZ+0x31c20], R6 ;  /* 0x031c2006100085a7 */ /* 0x000ea4000800007f */
[----:B--2---:R-:W-:Y:S05]  /*20b10*/  @!P0 BRA `(.L_x_577) ;  /* 0xfffffffc00f08947 */ /* 0x004fea000383ffff */
[----:B------:R-:W-:Y:S05]  /*20b20*/  BRA `(.L_x_769) ;  /* 0xffffff8800807947 */ /* 0x000fea000383ffff */
.L_x_581:
[----:B--2---:R2:W3:Y:S02]  /*20b30*/  SYNCS.PHASECHK.TRANS64.TRYWAIT P0, [R9+URZ+0x31ca0], R11 ;  /* 0x031ca00b090075a7 */ /* 0x0044e4000800017f */
[----:B---3--:R-:W-:Y:S05]  /*20b40*/  @!P0 NANOSLEEP.SYNCS 0x989680 ;  /* 0x009896800000895d */ /* 0x008fea0003900000 */
[----:B------:R-:W3:Y:S02]  /*20b50*/  @!P0 SYNCS.PHASECHK.TRANS64 P0, [R9+URZ+0x31ca0], R11 ;  /* 0x031ca00b090085a7 */ /* 0x000ee4000800007f */
[----:B---3--:R-:W-:Y:S05]  /*20b60*/  @!P0 BRA `(.L_x_581) ;  /* 0xfffffffc00f08947 */ /* 0x008fea000383ffff */
[----:B------:R-:W-:Y:S05]  /*20b70*/  BRA `(.L_x_770) ;  /* 0xffffff88009c7947 */ /* 0x000fea000383ffff */
.L_x_588:
[----:B0-----:R0:W1:Y:S02]  /*20b80*/  SYNCS.PHASECHK.TRANS64.TRYWAIT P0, [R9+URZ+0x31cc0], R11 ;  /* 0x031cc00b090075a7 */ /* 0x001064000800017f */
[----:B-1----:R-:W-:Y:S05]  /*20b90*/  @!P0 NANOSLEEP.SYNCS 0x989680 ;  /* 0x009896800000895d */ /* 0x002fea0003900000 */
[----:B------:R-:W1:Y:S02]  /*20ba0*/  @!P0 SYNCS.PHASECHK.TRANS64 P0, [R9+URZ+0x31cc0], R11 ;  /* 0x031cc00b090085a7 */ /* 0x000e64000800007f */
[----:B-1----:R-:W-:Y:S05]  /*20bb0*/  @!P0 BRA `(.L_x_588) ;  /* 0xfffffffc00f08947 */ /* 0x002fea000383ffff */
[----:B------:R-:W-:Y:S05]  /*20bc0*/  BRA `(.L_x_771) ;  /* 0xffffff8c00987947 */ /* 0x000fea000383ffff */
.L_x_597:
[----:B-1----:R1:W2:Y:S02]  /*20bd0*/  SYNCS.PHASECHK.TRANS64.TRYWAIT P2, [R9+URZ+0x31ca0], R8 ;  /* 0x031ca008090075a7 */ /* 0x0022a4000804017f */
[----:B--2---:R-:W-:Y:S05]  /*20be0*/  @!P2 NANOSLEEP.SYNCS 0x989680 ;  /* 0x009896800000a95d */ /* 0x004fea0003900000 */
[----:B------:R-:W2:Y:S02]  /*20bf0*/  @!P2 SYNCS.PHASECHK.TRANS64 P2, [R9+URZ+0x31ca0], R8 ;  /* 0x031ca0080900a5a7 */ /* 0x000ea4000804007f */
[----:B--2---:R-:W-:Y:S05]  /*20c00*/  @!P2 BRA `(.L_x_597) ;  /* 0xfffffffc00f0a947 */ /* 0x004fea000383ffff */
[----:B------:R-:W-:Y:S05]  /*20c10*/  BRA `(.L_x_772) ;  /* 0xffffff9000d87947 */ /* 0x000fea000383ffff */
.L_x_604:
[----:B--2---:R2:W3:Y:S02]  /*20c20*/  SYNCS.PHASECHK.TRANS64.TRYWAIT P2, [R9+URZ+0x31cc0], R8 ;  /* 0x031cc008090075a7 */ /* 0x0044e4000804017f */
[----:B---3--:R-:W-:Y:S05]  /*20c30*/  @!P2 NANOSLEEP.SYNCS 0x989680 ;  /* 0x009896800000a95d */ /* 0x008fea0003900000 */
[----:B------:R-:W3:Y:S02]  /*20c40*/  @!P2 SYNCS.PHASECHK.TRANS64 P2, [R9+URZ+0x31cc0], R8 ;  /* 0x031cc0080900a5a7 */ /* 0x000ee4000804007f */
[----:B---3--:R-:W-:Y:S05]  /*20c50*/  @!P2 BRA `(.L_x_604) ;  /* 0xfffffffc00f0a947 */ /* 0x008fea000383ffff */
[----:B------:R-:W-:Y:S05]  /*20c60*/  BRA `(.L_x_773) ;  /* 0xffffff9400d07947 */ /* 0x000fea000383ffff */
.L_x_621:
[----:B------:R-:W4:Y:S01]  /*20c70*/  S2R R20, SR_TID.X ;  /* 0x0000000000147919 */ /* 0x000f220000002100 */
[----:B------:R-:W-:Y:S01]  /*20c80*/  BSSY B0, `(.L_x_774) ;  /* 0x000000a000007945 */ /* 0x000fe20003800000 */
[----:B0-----:R-:W-:Y:S02]  /*20c90*/  IMAD.MOV.U32 R12, RZ, RZ, RZ ;  /* 0x000000ffff0c7224 */ /* 0x001fe400078e00ff */
[----:B------:R-:W-:Y:S02]  /*20ca0*/  IMAD.MOV.U32 R11, RZ, RZ, 0x1f ;  /* 0x0000001fff0b7424 */ /* 0x000fe400078e00ff */
[----:B------:R-:W-:Y:S01]  /*20cb0*/  IMAD.MOV.U32 R15, RZ, RZ, -0x1 ;  /* 0xffffffffff0f7424 */ /* 0x000fe200078e00ff */
[----:B----4-:R-:W-:-:S04]  /*20cc0*/  SHF.R.U32.HI R20, RZ, 0x5, R20 ;  /* 0x00000005ff147819 */ /* 0x010fc80000011614 */
[----:B------:R-:W-:-:S05]  /*20cd0*/  LOP3.LUT R20, R20, 0x3, RZ, 0xc0, !PT ;  /* 0x0000000314147812 */ /* 0x000fca00078ec0ff */
[----:B------:R-:W-:-:S07]  /*20ce0*/  IMAD.MOV.U32 R13, RZ, RZ, R20 ;  /* 0x000000ffff0d7224 */ /* 0x000fce00078e0014 */
[----:B-123--:R-:W-:Y:S05]  /*20cf0*/  WARPSYNC.COLLECTIVE R15, `(.L_x_775) ;  /* 0x000000000f087348 */ /* 0x00efea0003c00000 */
[----:B------:R0:W4:Y:S02]  /*20d00*/  SHFL.IDX P6, R14, R13, R12, R11 ;  /* 0x0000000c0d0e7389 */ /* 0x00012400000c000b */
[----:B01234-:R-:W-:Y:S01]  /*20d10*/  ENDCOLLECTIVE ;  /* 0x000000000000791b */ /* 0x01ffe20003800000 */
.L_x_775:
[----:B------:R-:W-:Y:S05]  /*20d20*/  BSYNC B0 ;  /* 0x0000000000007941 */ /* 0x000fea0003800000 */
.L_x_774:
[----:B------:R-:W-:Y:S05]  /*20d30*/  BRA `(.L_x_776) ;  /* 0xffffffa000f07947 */ /* 0x000fea000383ffff */
.L_x_623:
[----:B------:R-:W-:Y:S01]  /*20d40*/  BSSY B0, `(.L_x_777) ;  /* 0x0000006000007945 */ /* 0x000fe20003800000 */
[----:B------:R-:W-:-:S07]  /*20d50*/  IMAD.MOV.U32 R15, RZ, RZ, -0x1 ;  /* 0xffffffffff0f7424 */ /* 0x000fce00078e00ff */
[----:B0123--:R-:W-:Y:S05]  /*20d60*/  WARPSYNC.COLLECTIVE R15, `(.L_x_778) ;  /* 0x000000000f0c7348 */ /* 0x00ffea0003c00000 */
[----:B------:R-:W-:Y:S02]  /*20d70*/  ELECT P6, UR62, PT ;  /* 0x00000000003e782f */ /* 0x000fe400038c0000 */
[----:B------:R-:W-:Y:S01]  /*20d80*/  MOV R14, UR62 ;  /* 0x0000003e000e7c02 */ /* 0x000fe20008000f00 */
[----:B0123--:R-:W-:Y:S10]  /*20d90*/  ENDCOLLECTIVE ;  /* 0x000000000000791b */ /* 0x00fff40003800000 */
.L_x_778:
[----:B------:R-:W-:Y:S05]  /*20da0*/  BSYNC B0 ;  /* 0x0000000000007941 */ /* 0x000fea0003800000 */
.L_x_777:
[----:B------:R-:W-:Y:S05]  /*20db0*/  BRA `(.L_x_779) ;  /* 0xffffffa000f87947 */ /* 0x000fea000383ffff */
.L_x_625:
[----:B0-----:R0:W4:Y:S02]  /*20dc0*/  SYNCS.PHASECHK.TRANS64.TRYWAIT P0, [R0+URZ+0x31c40], R2 ;  /* 0x031c4002000075a7 */ /* 0x001124000800017f */
[----:B----4-:R-:W-:Y:S05]  /*20dd0*/  @!P0 NANOSLEEP.SYNCS 0x989680 ;  /* 0x009896800000895d */ /* 0x010fea0003900000 */
[----:B------:R-:W4:Y:S02]  /*20de0*/  @!P0 SYNCS.PHASECHK.TRANS64 P0, [R0+URZ+0x31c40], R2 ;  /* 0x031c4002000085a7 */ /* 0x000f24000800007f */
[----:B----4-:R-:W-:Y:S05]  /*20df0*/  @!P0 BRA `(.L_x_625) ;  /* 0xfffffffc00f08947 */ /* 0x010fea000383ffff */
[----:B------:R-:W-:Y:S05]  /*20e00*/  BRA `(.L_x_780) ;  /* 0xffffffa4004c7947 */ /* 0x000fea000383ffff */
.L_x_629:
        /* <DEDUP_REMOVED lines=12> */
.L_x_781:
[----:B------:R-:W-:Y:S02]  /*20ed0*/  IMAD.MOV.U32 R13, RZ, RZ, R4 ;  /* 0x000000ffff0d7224 */ /* 0x000fe400078e0004 */
[----:B------:R-:W-:-:S07]  /*20ee0*/  IMAD.MOV.U32 R3, RZ, RZ, R14 ;  /* 0x000000ffff037224 */ /* 0x000fce00078e000e */
[----:B------:R-:W-:Y:S05]  /*20ef0*/  WARPSYNC.COLLECTIVE R15, `(.L_x_782) ;  /* 0x000000000f087348 */ /* 0x000fea0003c00000 */
[----:B------:R0:W1:Y:S02]  /*20f00*/  SHFL.IDX P6, R14, R13, R12, R11 ;  /* 0x0000000c0d0e7389 */ /* 0x00006400000c000b */
[----:B01----:R-:W-:Y:S01]  /*20f10*/  ENDCOLLECTIVE ;  /* 0x000000000000791b */ /* 0x003fe20003800000 */
.L_x_782:
[----:B------:R-:W-:Y:S02]  /*20f20*/  IMAD.MOV.U32 R13, RZ, RZ, R0 ;  /* 0x000000ffff0d7224 */ /* 0x000fe400078e0000 */
[----:B------:R-:W-:Y:S02]  /*20f30*/  IMAD.MOV.U32 R12, RZ, RZ, 0x1 ;  /* 0x00000001ff0c7424 */ /* 0x000fe400078e00ff */
[----:B------:R-:W-:-:S07]  /*20f40*/  IMAD.MOV.U32 R2, RZ, RZ, R14 ;  /* 0x000000ffff027224 */ /* 0x000fce00078e000e */
[----:B------:R-:W-:Y:S05]  /*20f50*/  WARPSYNC.COLLECTIVE R15, `(.L_x_783) ;  /* 0x000000000f087348 */ /* 0x000fea0003c00000 */
[----:B------:R0:W1:Y:S02]  /*20f60*/  SHFL.IDX P6, R14, R13, R12, R11 ;  /* 0x0000000c0d0e7389 */ /* 0x00006400000c000b */
[----:B01----:R-:W-:Y:S01]  /*20f70*/  ENDCOLLECTIVE ;  /* 0x000000000000791b */ /* 0x003fe20003800000 */
.L_x_783:
[----:B------:R-:W-:-:S05]  /*20f80*/  @!P4 LEA R2, P3, R20, R2, 0x1 ;  /* 0x000000021402c211 */ /* 0x000fca00078608ff */
[----:B------:R-:W-:Y:S01]  /*20f90*/  @!P4 IMAD.X R3, RZ, RZ, R3, P3 ;  /* 0x000000ffff03c224 */ /* 0x000fe200018e0603 */
[----:B------:R-:W-:-:S04]  /*20fa0*/  ISETP.GE.AND P3, PT, R8, R5, PT ;  /* 0x000000050800720c */ /* 0x000fc80003f66270 */
[----:B------:R-:W-:Y:S01]  /*20fb0*/  @!PT LDS RZ, [RZ] ;  /* 0x00000000fffff984 */ /* 0x000fe20000000800 */
[----:B------:R-:W-:Y:S01]  /*20fc0*/  @!PT LDS RZ, [RZ] ;  /* 0x00000000fffff984 */ /* 0x000fe20000000800 */
[----:B------:R-:W-:Y:S01]  /*20fd0*/  @!PT LDS RZ, [RZ] ;  /* 0x00000000fffff984 */ /* 0x000fe20000000800 */
[----:B------:R-:W-:Y:S01]  /*20fe0*/  @!P4 LDGSTS.E.BYPASS.LTC128B.128 [R9+0xda00], desc[UR60][R2.64], !P2 ;  /* 0x0da000000209cfae */ /* 0x000fe2000d101d7c */
[----:B------:R-:W-:-:S03]  /*20ff0*/  IMAD.MOV.U32 R13, RZ, RZ, R4 ;  /* 0x000000ffff0d7224 */ /* 0x000fc600078e0004 */
[----:B------:R-:W-:Y:S04]  /*21000*/  @!P4 LDGSTS.E.BYPASS.LTC128B.128 [R9+0x10a00], desc[UR60][R2.64+0x40], !P1 ;  /* 0x10a000400209cfae */ /* 0x000fe8000c901d7c */
[----:B------:R0:W-:Y:S02]  /*21010*/  @!P4 LDGSTS.E.BYPASS.LTC128B.128 [R9+0x13a00], desc[UR60][R2.64+0x80], !P0 ;  /* 0x13a000800209cfae */ /* 0x0001e4000c101d7c */
[----:B0-----:R-:W-:-:S07]  /*21020*/  IMAD.MOV.U32 R2, RZ, RZ, R14 ;  /* 0x000000ffff027224 */ /* 0x001fce00078e000e */
[----:B------:R-:W-:Y:S05]  /*21030*/  WARPSYNC.COLLECTIVE R15, `(.L_x_784) ;  /* 0x000000000f087348 */ /* 0x000fea0003c00000 */
[----:B------:R0:W1:Y:S02]  /*21040*/  SHFL.IDX P6, R14, R13, R12, R11 ;  /* 0x0000000c0d0e7389 */ /* 0x00006400000c000b */
[----:B01----:R-:W-:Y:S01]  /*21050*/  ENDCOLLECTIVE ;  /* 0x000000000000791b */ /* 0x003fe20003800000 */
.L_x_784:
[----:B------:R-:W-:Y:S02]  /*21060*/  IMAD.MOV.U32 R13, RZ, RZ, R0 ;  /* 0x000000ffff0d7224 */ /* 0x000fe400078e0000 */
[----:B------:R-:W-:Y:S02]  /*21070*/  IMAD.MOV.U32 R12, RZ, RZ, 0x2 ;  /* 0x00000002ff0c7424 */ /* 0x000fe400078e00ff */
[----:B------:R-:W-:-:S07]  /*21080*/  IMAD.MOV.U32 R3, RZ, RZ, R14 ;  /* 0x000000ffff037224 */ /* 0x000fce00078e000e */
[----:B------:R-:W-:Y:S05]  /*21090*/  WARPSYNC.COLLECTIVE R15, `(.L_x_785) ;  /* 0x000000000f087348 */ /* 0x000fea0003c00000 */
[----:B------:R0:W1:Y:S02]  /*210a0*/  SHFL.IDX P6, R14, R13, R12, R11 ;  /* 0x0000000c0d0e7389 */ /* 0x00006400000c000b */
[----:B01----:R-:W-:Y:S01]  /*210b0*/  ENDCOLLECTIVE ;  /* 0x000000000000791b */ /* 0x003fe20003800000 */
.L_x_785:
[----:B------:R-:W-:-:S05]  /*210c0*/  @!P3 LEA R3, P4, R20, R3, 0x1 ;  /* 0x000000031403b211 */ /* 0x000fca00078808ff */
[----:B------:R-:W-:-:S05]  /*210d0*/  @!P3 IMAD.X R2, RZ, RZ, R2, P4 ;  /* 0x000000ffff02b224 */ /* 0x000fca00020e0602 */
[----:B------:R-:W-:Y:S01]  /*210e0*/  @!P3 LOP3.LUT R3, R3, R2, RZ, 0x3c, !PT ;  /* 0x000000020303b212 */ /* 0x000fe200078e3cff */
[----:B------:R-:W-:-:S03]  /*210f0*/  IMAD.MOV.U32 R13, RZ, RZ, R4 ;  /* 0x000000ffff0d7224 */ /* 0x000fc600078e0004 */
[----:B------:R-:W-:-:S04]  /*21100*/  @!P3 LOP3.LUT R2, R3, R2, RZ, 0x3c, !PT ;  /* 0x000000020302b212 */ /* 0x000fc800078e3cff */
[----:B------:R-:W-:-:S05]  /*21110*/  @!P3 LOP3.LUT R3, R3, R2, RZ, 0x3c, !PT ;  /* 0x000000020303b212 */ /* 0x000fca00078e3cff */
[----:B------:R-:W-:Y:S01]  /*21120*/  @!PT LDS RZ, [RZ] ;  /* 0x00000000fffff984 */ /* 0x000fe20000000800 */
[----:B------:R-:W-:Y:S01]  /*21130*/  @!PT LDS RZ, [RZ] ;  /* 0x00000000fffff984 */ /* 0x000fe20000000800 */
[----:B------:R-:W-:Y:S01]  /*21140*/  @!PT LDS RZ, [RZ] ;  /* 0x00000000fffff984 */ /* 0x000fe20000000800 */
[----:B------:R-:W-:Y:S04]  /*21150*/  @!P3 LDGSTS.E.BYPASS.LTC128B.128 [R9+0xe200], desc[UR60][R2.64], !P2 ;  /* 0x0e2000000209bfae */ /* 0x000fe8000d101d7c */
[----:B------:R-:W-:Y:S04]  /*21160*/  @!P3 LDGSTS.E.BYPASS.LTC128B.128 [R9+0x11200], desc[UR60][R2.64+0x40], !P1 ;  /* 0x112000400209bfae */ /* 0x000fe8000c901d7c */
[----:B------:R0:W-:Y:S02]  /*21170*/  @!P3 LDGSTS.E.BYPASS.LTC128B.128 [R9+0x14200], desc[UR60][R2.64+0x80], !P0 ;  /* 0x142000800209bfae */ /* 0x0001e4000c101d7c */
[----:B0-----:R-:W-:-:S05]  /*21180*/  VIADD R2, R25, 0x40 ;  /* 0x0000004019027836 */ /* 0x001fca0000000000 */
[----:B------:R-:W-:Y:S01]  /*21190*/  ISETP.GE.AND P3, PT, R2, R5, PT ;  /* 0x000000050200720c */ /* 0x000fe20003f66270 */
[----:B------:R-:W-:-:S12]  /*211a0*/  IMAD.MOV.U32 R2, RZ, RZ, R14 ;  /* 0x000000ffff027224 */ /* 0x000fd800078e000e */
[----:B------:R-:W-:Y:S05]  /*211b0*/  WARPSYNC.COLLECTIVE R15, `(.L_x_786) ;  /* 0x000000000f087348 */ /* 0x000fea0003c00000 */
[----:B------:R0:W1:Y:S02]  /*211c0*/  SHFL.IDX P6, R14, R13, R12, R11 ;  /* 0x0000000c0d0e7389 */ /* 0x00006400000c000b */
[----:B01----:R-:W-:Y:S01]  /*211d0*/  ENDCOLLECTIVE ;  /* 0x000000000000791b */ /* 0x003fe20003800000 */
.L_x_786:
[----:B------:R-:W-:Y:S02]  /*211e0*/  IMAD.MOV.U32 R13, RZ, RZ, R0 ;  /* 0x000000ffff0d7224 */ /* 0x000fe400078e0000 */
[----:B------:R-:W-:Y:S02]  /*211f0*/  IMAD.MOV.U32 R12, RZ, RZ, 0x3 ;  /* 0x00000003ff0c7424 */ /* 0x000fe400078e00ff */
[----:B------:R-:W-:-:S07]  /*21200*/  IMAD.MOV.U32 R3, RZ, RZ, R14 ;  /* 0x000000ffff037224 */ /* 0x000fce00078e000e */
[----:B------:R-:W-:Y:S05]  /*21210*/  WARPSYNC.COLLECTIVE R15, `(.L_x_787) ;  /* 0x000000000f087348 */ /* 0x000fea0003c00000 */
[----:B------:R0:W1:Y:S02]  /*21220*/  SHFL.IDX P6, R14, R13, R12, R11 ;  /* 0x0000000c0d0e7389 */ /* 0x00006400000c000b */
[----:B01----:R-:W-:Y:S01]  /*21230*/  ENDCOLLECTIVE ;  /* 0x000000000000791b */ /* 0x003fe20003800000 */
.L_x_787:
[----:B------:R-:W-:-:S05]  /*21240*/  @!P3 LEA R3, P4, R20, R3, 0x1 ;  /* 0x000000031403b211 */ /* 0x000fca00078808ff */
[----:B------:R-:W-:-:S05]  /*21250*/  @!P3 IMAD.X R2, RZ, RZ, R2, P4 ;  /* 0x000000ffff02b224 */ /* 0x000fca00020e0602 */
[----:B------:R-:W-:Y:S01]  /*21260*/  @!P3 LOP3.LUT R3, R3, R2, RZ, 0x3c, !PT ;  /* 0x000000020303b212 */ /* 0x000fe200078e3cff */
[----:B------:R-:W-:-:S03]  /*21270*/  IMAD.MOV.U32 R13, RZ, RZ, R4 ;  /* 0x000000ffff0d7224 */ /* 0x000fc600078e0004 */
[----:B------:R-:W-:-:S04]  /*21280*/  @!P3 LOP3.LUT R2, R3, R2, RZ, 0x3c, !PT ;  /* 0x000000020302b212 */ /* 0x000fc800078e3cff */
[----:B------:R-:W-:Y:S01]  /*21290*/  @!P3 LOP3.LUT R3, R3, R2, RZ, 0x3c, !PT ;  /* 0x000000020303b212 */ /* 0x000fe200078e3cff */
[----:B------:R-:W-:-:S07]  /*212a0*/  IMAD.MOV.U32 R0, RZ, RZ, R14 ;  /* 0x000000ffff007224 */ /* 0x000fce00078e000e */
[----:B------:R-:W-:Y:S05]  /*212b0*/  WARPSYNC.COLLECTIVE R15, `(.L_x_788) ;  /* 0x000000000f087348 */ /* 0x000fea0003c00000 */
[----:B------:R0:W1:Y:S02]  /*212c0*/  SHFL.IDX P6, R14, R13, R12, R11 ;  /* 0x0000000c0d0e7389 */ /* 0x00006400000c000b */
[----:B01----:R-:W-:Y:S01]  /*212d0*/  ENDCOLLECTIVE ;  /* 0x000000000000791b */ /* 0x003fe20003800000 */
.L_x_788:
[----:B------:R-:W-:Y:S01]  /*212e0*/  @!PT LDS RZ, [RZ] ;  /* 0x00000000fffff984 */ /* 0x000fe20000000800 */
[----:B------:R-:W-:Y:S01]  /*212f0*/  @!PT LDS RZ, [RZ] ;  /* 0x00000000fffff984 */ /* 0x000fe20000000800 */
[----:B------:R-:W-:Y:S01]  /*21300*/  @!PT LDS RZ, [RZ] ;  /* 0x00000000fffff984 */ /* 0x000fe20000000800 */
[----:B------:R-:W-:Y:S04]  /*21310*/  @!P3 LDGSTS.E.BYPASS.LTC128B.128 [R9+0xea00], desc[UR60][R2.64], !P2 ;  /* 0x0ea000000209bfae */ /* 0x000fe8000d101d7c */
[----:B------:R-:W-:Y:S04]  /*21320*/  @!P3 LDGSTS.E.BYPASS.LTC128B.128 [R9+0x11a00], desc[UR60][R2.64+0x40], !P1 ;  /* 0x11a000400209bfae */ /* 0x000fe8000c901d7c */
[----:B------:R0:W-:Y:S01]  /*21330*/  @!P3 LDGSTS.E.BYPASS.LTC128B.128 [R9+0x14a00], desc[UR60][R2.64+0x80], !P0 ;  /* 0x14a000800209bfae */ /* 0x0001e2000c101d7c */
[----:B------:R-:W-:Y:S02]  /*21340*/  IMAD.MOV.U32 R13, RZ, RZ, R6 ;  /* 0x000000ffff0d7224 */ /* 0x000fe400078e0006 */
[----:B------:R-:W-:-:S02]  /*21350*/  IMAD.MOV.U32 R12, RZ, RZ, RZ ;  /* 0x000000ffff0c7224 */ /* 0x000fc400078e00ff */
[----:B0-----:R-:W-:-:S07]  /*21360*/  IMAD.MOV.U32 R2, RZ, RZ, R14 ;  /* 0x000000ffff027224 */ /* 0x001fce00078e000e */
[----:B------:R-:W-:Y:S05]  /*21370*/  WARPSYNC.COLLECTIVE R15, `(.L_x_789) ;  /* 0x000000000f087348 */ /* 0x000fea0003c00000 */
[----:B------:R0:W1:Y:S02]  /*21380*/  SHFL.IDX P6, R14, R13, R12, R11 ;  /* 0x0000000c0d0e7389 */ /* 0x00006400000c000b */
[----:B01----:R-:W-:Y:S01]  /*21390*/  ENDCOLLECTIVE ;  /* 0x000000000000791b */ /* 0x003fe20003800000 */
.L_x_789:
[----:B------:R-:W-:-:S05]  /*213a0*/  VIADD R3, R25, 0x60 ;  /* 0x0000006019037836 */ /* 0x000fca0000000000 */
[----:B------:R-:W-:Y:S01]  /*213b0*/  ISETP.GE.AND P3, PT, R3, R5, PT ;  /* 0x000000050300720c */ /* 0x000fe20003f66270 */
[----:B------:R-:W-:-:S12]  /*213c0*/  IMAD.MOV.U32 R13, RZ, RZ, R7 ;  /* 0x000000ffff0d7224 */ /* 0x000fd800078e0007 */
[----:B------:R-:W-:Y:S01]  /*213d0*/  @!P3 LEA R2, P5, R20, R2, 0x1 ;  /* 0x000000021402b211 */ /* 0x000fe200078a08ff */
[----:B------:R-:W-:-:S12]  /*213e0*/  IMAD.MOV.U32 R4, RZ, RZ, R14 ;  /* 0x000000ffff047224 */ /* 0x000fd800078e000e */
[----:B------:R-:W-:Y:S05]  /*213f0*/  WARPSYNC.COLLECTIVE R15, `(.L_x_790) ;  /* 0x000000000f087348 */ /* 0x000fea0003c00000 */
[----:B------:R0:W1:Y:S02]  /*21400*/  SHFL.IDX P6, R14, R13, R12, R11 ;  /* 0x0000000c0d0e7389 */ /* 0x00006400000c000b */
[----:B01----:R-:W-:Y:S01]  /*21410*/  ENDCOLLECTIVE ;  /* 0x000000000000791b */ /* 0x003fe20003800000 */
.L_x_790:
[----:B------:R-:W-:-:S05]  /*21420*/  @!P3 IMAD.X R3, RZ, RZ, R0, P5 ;  /* 0x000000ffff03b224 */ /* 0x000fca00028e0600 */
[----:B------:R-:W-:Y:S01]  /*21430*/  @!PT LDS RZ, [RZ] ;  /* 0x00000000fffff984 */ /* 0x000fe20000000800 */
[----:B------:R-:W-:Y:S01]  /*21440*/  @!PT LDS RZ, [RZ] ;  /* 0x00000000fffff984 */ /* 0x000fe20000000800 */
[----:B------:R-:W-:Y:S01]  /*21450*/  @!PT LDS RZ, [RZ] ;  /* 0x00000000fffff984 */ /* 0x000fe20000000800 */
[----:B------:R0:W-:Y:S04]  /*21460*/  @!P3 LDGSTS.E.BYPASS.LTC128B.128 [R9+0xf200], desc[UR60][R2.64], !P2 ;  /* 0x0f2000000209bfae */ /* 0x0001e8000d101d7c */
[----:B------:R0:W-:Y:S01]  /*21470*/  @!P3 LDGSTS.E.BYPASS.LTC128B.128 [R9+0x12200], desc[UR60][R2.64+0x40], !P1 ;  /* 0x122000400209bfae */ /* 0x0001e2000c901d7c */
[----:B------:R-:W-:-:S03]  /*21480*/  IMAD.MOV.U32 R13, RZ, RZ, R6 ;  /* 0x000000ffff0d7224 */ /* 0x000fc600078e0006 */
[----:B------:R0:W-:Y:S01]  /*21490*/  @!P3 LDGSTS.E.BYPASS.LTC128B.128 [R9+0x15200], desc[UR60][R2.64+0x80], !P0 ;  /* 0x152000800209bfae */ /* 0x0001e2000c101d7c */
[----:B------:R-:W-:Y:S02]  /*214a0*/  IMAD.MOV.U32 R12, RZ, RZ, 0x1 ;  /* 0x00000001ff0c7424 */ /* 0x000fe400078e00ff */
[----:B------:R-:W-:-:S07]  /*214b0*/  IMAD.MOV.U32 R0, RZ, RZ, R14 ;  /* 0x000000ffff007224 */ /* 0x000fce00078e000e */
[----:B0-----:R-:W-:Y:S05]  /*214c0*/  WARPSYNC.COLLECTIVE R15, `(.L_x_791) ;  /* 0x000000000f087348 */ /* 0x001fea0003c00000 */
[----:B------:R1:W2:Y:S02]  /*214d0*/  SHFL.IDX P6, R14, R13, R12, R11 ;  /* 0x0000000c0d0e7389 */ /* 0x0002a400000c000b */
[----:B012---:R-:W-:Y:S01]  /*214e0*/  ENDCOLLECTIVE ;  /* 0x000000000000791b */ /* 0x007fe20003800000 */
.L_x_791:
        /* <DEDUP_REMOVED lines=8> */
.L_x_792:
[----:B------:R-:W-:Y:S02]  /*21570*/  @!P3 IMAD.X R4, RZ, RZ, R4, P5 ;  /* 0x000000ffff04b224 */ /* 0x000fe400028e0604 */
[----:B------:R-:W-:Y:S02]  /*21580*/  @!P3 IMAD.MOV.U32 R2, RZ, RZ, R0 ;  /* 0x000000ffff02b224 */ /* 0x000fe400078e0000 */
[----:B------:R-:W-:-:S05]  /*21590*/  @!P3 IMAD.MOV.U32 R3, RZ, RZ, R4 ;  /* 0x000000ffff03b224 */ /* 0x000fca00078e0004 */
[----:B------:R-:W-:Y:S01]  /*215a0*/  @!PT LDS RZ, [RZ] ;  /* 0x00000000fffff984 */ /* 0x000fe20000000800 */
[----:B------:R-:W-:Y:S01]  /*215b0*/  @!PT LDS RZ, [RZ] ;  /* 0x00000000fffff984 */ /* 0x000fe20000000800 */
[----:B------:R-:W-:Y:S01]  /*215c0*/  @!PT LDS RZ, [RZ] ;  /* 0x00000000fffff984 */ /* 0x000fe20000000800 */
[----:B------:R-:W-:Y:S04]  /*215d0*/  @!P3 LDGSTS.E.BYPASS.LTC128B.128 [R9+0xfa00], desc[UR60][R2.64], !P2 ;  /* 0x0fa000000209bfae */ /* 0x000fe8000d101d7c */
[----:B------:R-:W-:Y:S04]  /*215e0*/  @!P3 LDGSTS.E.BYPASS.LTC128B.128 [R9+0x12a00], desc[UR60][R2.64+0x40], !P1 ;  /* 0x12a000400209bfae */ /* 0x000fe8000c901d7c */
[----:B------:R0:W-:Y:S02]  /*215f0*/  @!P3 LDGSTS.E.BYPASS.LTC128B.128 [R9+0x15a00], desc[UR60][R2.64+0x80], !P0 ;  /* 0x15a000800209bfae */ /* 0x0001e4000c101d7c */
[----:B0-----:R-:W-:Y:S01]  /*21600*/  IMAD.MOV.U32 R2, RZ, RZ, R14 ;  /* 0x000000ffff027224 */ /* 0x001fe200078e000e */
[----:B------:R-:W-:Y:S06]  /*21610*/  BRA `(.L_x_793) ;  /* 0xffffffa800c47947 */ /* 0x000fec000383ffff */
.L_x_632:
[----:B-1----:R1:W2:Y:S02]  /*21620*/  SYNCS.PHASECHK.TRANS64.TRYWAIT P0, [R16+URZ+0x31c20], R0 ;  /* 0x031c2000100075a7 */ /* 0x0022a4000800017f */
[----:B--2---:R-:W-:Y:S05]  /*21630*/  @!P0 NANOSLEEP.SYNCS 0x989680 ;  /* 0x009896800000895d */ /* 0x004fea0003900000 */
[----:B------:R-:W2:Y:S02]  /*21640*/  @!P0 SYNCS.PHASECHK.TRANS64 P0, [R16+URZ+0x31c20], R0 ;  /* 0x031c2000100085a7 */ /* 0x000ea4000800007f */
[----:B--2---:R-:W-:Y:S05]  /*21650*/  @!P0 BRA `(.L_x_632) ;  /* 0xfffffffc00f08947 */ /* 0x004fea000383ffff */
[----:B------:R-:W-:Y:S05]  /*21660*/  BRA `(.L_x_794) ;  /* 0xffffffac002c7947 */ /* 0x000fea000383ffff */
.L_x_641:
[----:B-1----:R1:W2:Y:S02]  /*21670*/  SYNCS.PHASECHK.TRANS64.TRYWAIT P0, [R3+URZ+0x31c40], R2 ;  /* 0x031c4002030075a7 */ /* 0x0022a4000800017f */
[----:B--2---:R-:W-:Y:S05]  /*21680*/  @!P0 NANOSLEEP.SYNCS 0x989680 ;  /* 0x009896800000895d */ /* 0x004fea0003900000 */
[----:B------:R-:W2:Y:S02]  /*21690*/  @!P0 SYNCS.PHASECHK.TRANS64 P0, [R3+URZ+0x31c40], R2 ;  /* 0x031c4002030085a7 */ /* 0x000ea4000800007f */
[----:B--2---:R-:W-:Y:S05]  /*216a0*/  @!P0 BRA `(.L_x_641) ;  /* 0xfffffffc00f08947 */ /* 0x004fea000383ffff */
[----:B------:R-:W-:Y:S05]  /*216b0*/  BRA `(.L_x_795) ;  /* 0xffffffb000007947 */ /* 0x000fea000383ffff */
.L_x_648:
[----:B0-----:R0:W1:Y:S02]  /*216c0*/  SYNCS.PHASECHK.TRANS64.TRYWAIT P0, [R3+URZ+0x60], R2 ;  /* 0x00006002030075a7 */ /* 0x001064000800017f */
[----:B-1----:R-:W-:Y:S05]  /*216d0*/  @!P0 NANOSLEEP.SYNCS 0x989680 ;  /* 0x009896800000895d */ /* 0x002fea0003900000 */
[----:B------:R-:W1:Y:S02]  /*216e0*/  @!P0 SYNCS.PHASECHK.TRANS64 P0, [R3+URZ+0x60], R2 ;  /* 0x00006002030085a7 */ /* 0x000e64000800007f */
[----:B-1----:R-:W-:Y:S05]  /*216f0*/  @!P0 BRA `(.L_x_648) ;  /* 0xfffffffc00f08947 */ /* 0x002fea000383ffff */
[----:B------:R-:W-:Y:S05]  /*21700*/  BRA `(.L_x_796) ;  /* 0xffffffb4000c7947 */ /* 0x000fea000383ffff */
.L_x_658:
[----:B-1----:R1:W2:Y:S02]  /*21710*/  SYNCS.PHASECHK.TRANS64.TRYWAIT P0, [R3+URZ+0x31c40], R2 ;  /* 0x031c4002030075a7 */ /* 0x0022a4000800017f */
[----:B--2---:R-:W-:Y:S05]  /*21720*/  @!P0 NANOSLEEP.SYNCS 0x989680 ;  /* 0x009896800000895d */ /* 0x004fea0003900000 */
[----:B------:R-:W2:Y:S02]  /*21730*/  @!P0 SYNCS.PHASECHK.TRANS64 P0, [R3+URZ+0x31c40], R2 ;  /* 0x031c4002030085a7 */ /* 0x000ea4000800007f */
[----:B--2---:R-:W-:Y:S05]  /*21740*/  @!P0 BRA `(.L_x_658) ;  /* 0xfffffffc00f08947 */ /* 0x004fea000383ffff */
[----:B------:R-:W-:Y:S05]  /*21750*/  BRA `(.L_x_797) ;  /* 0xffffffb800c87947 */ /* 0x000fea000383ffff */
.L_x_665:
[----:B0-----:R0:W1:Y:S02]  /*21760*/  SYNCS.PHASECHK.TRANS64.TRYWAIT P0, [R11+URZ+0x60], R28 ;  /* 0x0000601c0b0075a7 */ /* 0x001064000800017f */
[----:B-1----:R-:W-:Y:S05]  /*21770*/  @!P0 NANOSLEEP.SYNCS 0x989680 ;  /* 0x009896800000895d */ /* 0x002fea0003900000 */
[----:B------:R-:W1:Y:S02]  /*21780*/  @!P0 SYNCS.PHASECHK.TRANS64 P0, [R11+URZ+0x60], R28 ;  /* 0x0000601c0b0085a7 */ /* 0x000e64000800007f */
[----:B-1----:R-:W-:Y:S05]  /*21790*/  @!P0 BRA `(.L_x_665) ;  /* 0xfffffffc00f08947 */ /* 0x002fea000383ffff */
[----:B------:R-:W-:Y:S05]  /*217a0*/  BRA `(.L_x_798) ;  /* 0xffffffbc00d47947 */ /* 0x000fea000383ffff */
.L_x_675:
[----:B-1----:R1:W2:Y:S02]  /*217b0*/  SYNCS.PHASECHK.TRANS64.TRYWAIT P0, [R2+URZ+0x31c40], R3 ;  /* 0x031c4003020075a7 */ /* 0x0022a4000800017f */
[----:B--2---:R-:W-:Y:S05]  /*217c0*/  @!P0 NANOSLEEP.SYNCS 0x989680 ;  /* 0x009896800000895d */ /* 0x004fea0003900000 */
[----:B------:R-:W2:Y:S02]  /*217d0*/  @!P0 SYNCS.PHASECHK.TRANS64 P0, [R2+URZ+0x31c40], R3 ;  /* 0x031c4003020085a7 */ /* 0x000ea4000800007f */
[----:B--2---:R-:W-:Y:S05]  /*217e0*/  @!P0 BRA `(.L_x_675) ;  /* 0xfffffffc00f08947 */ /* 0x004fea000383ffff */
[----:B------:R-:W-:Y:S05]  /*217f0*/  BRA `(.L_x_799) ;  /* 0xffffffc400607947 */ /* 0x000fea000383ffff */
.L_x_682:
[----:B0-----:R0:W1:Y:S02]  /*21800*/  SYNCS.PHASECHK.TRANS64.TRYWAIT P0, [R7+URZ+0x60], R2 ;  /* 0x00006002070075a7 */ /* 0x001064000800017f */
[----:B-1----:R-:W-:Y:S05]  /*21810*/  @!P0 NANOSLEEP.SYNCS 0x989680 ;  /* 0x009896800000895d */ /* 0x002fea0003900000 */
[----:B------:R-:W1:Y:S02]  /*21820*/  @!P0 SYNCS.PHASECHK.TRANS64 P0, [R7+URZ+0x60], R2 ;  /* 0x00006002070085a7 */ /* 0x000e64000800007f */
[----:B-1----:R-:W-:Y:S05]  /*21830*/  @!P0 BRA `(.L_x_682) ;  /* 0xfffffffc00f08947 */ /* 0x002fea000383ffff */
[----:B------:R-:W-:Y:S05]  /*21840*/  BRA `(.L_x_800) ;  /* 0xffffffc800707947 */ /* 0x000fea000383ffff */
.L_x_694:
[----:B-1----:R1:W2:Y:S02]  /*21850*/  SYNCS.PHASECHK.TRANS64.TRYWAIT P0, [R3+URZ+0x31c60], R0 ;  /* 0x031c6000030075a7 */ /* 0x0022a4000800017f */
[----:B--2---:R-:W-:Y:S05]  /*21860*/  @!P0 NANOSLEEP.SYNCS 0x989680 ;  /* 0x009896800000895d */ /* 0x004fea0003900000 */
[----:B------:R-:W2:Y:S02]  /*21870*/  @!P0 SYNCS.PHASECHK.TRANS64 P0, [R3+URZ+0x31c60], R0 ;  /* 0x031c6000030085a7 */ /* 0x000ea4000800007f */
[----:B--2---:R-:W-:Y:S05]  /*21880*/  @!P0 BRA `(.L_x_694) ;  /* 0xfffffffc00f08947 */ /* 0x004fea000383ffff */
[----:B------:R-:W-:Y:S05]  /*21890*/  BRA `(.L_x_801) ;  /* 0xffffffcc00e87947 */ /* 0x000fea000383ffff */
.L_x_702:
[----:B------:R-:W-:Y:S01]  /*218a0*/  BSSY B0, `(.L_x_802) ;  /* 0x0000008000007945 */ /* 0x000fe20003800000 */
[----:B0-----:R-:W-:Y:S02]  /*218b0*/  IMAD.MOV.U32 R13, RZ, RZ, R24 ;  /* 0x000000ffff0d7224 */ /* 0x001fe400078e0018 */
[----:B------:R-:W-:Y:S02]  /*218c0*/  IMAD.MOV.U32 R12, RZ, RZ, RZ ;  /* 0x000000ffff0c7224 */ /* 0x000fe400078e00ff */
[----:B------:R-:W-:Y:S02]  /*218d0*/  IMAD.MOV.U32 R11, RZ, RZ, 0x1f ;  /* 0x0000001fff0b7424 */ /* 0x000fe400078e00ff */
[----:B------:R-:W-:-:S07]  /*218e0*/  IMAD.MOV.U32 R15, RZ, RZ, -0x1 ;  /* 0xffffffffff0f7424 */ /* 0x000fce00078e00ff */
[----:B-123--:R-:W-:Y:S05]  /*218f0*/  WARPSYNC.COLLECTIVE R15, `(.L_x_803) ;  /* 0x000000000f087348 */ /* 0x00efea0003c00000 */
[----:B------:R0:W4:Y:S02]  /*21900*/  SHFL.IDX P6, R14, R13, R12, R11 ;  /* 0x0000000c0d0e7389 */ /* 0x00012400000c000b */
[----:B01234-:R-:W-:Y:S01]  /*21910*/  ENDCOLLECTIVE ;  /* 0x000000000000791b */ /* 0x01ffe20003800000 */
.L_x_803:
[----:B------:R-:W-:Y:S05]  /*21920*/  BSYNC B0 ;  /* 0x0000000000007941 */ /* 0x000fea0003800000 */
.L_x_802:
        /* <DEDUP_REMOVED lines=9> */
.L_x_804:
[----:B------:R-:W-:Y:S02]  /*219c0*/  ULDC UR4, c[0x0][0xc3c] ;  /* 0x00030f0000047ab9 */ /* 0x000fe40000000800 */
        /* <DEDUP_REMOVED lines=23> */
.L_x_805:
[----:B------:R-:W-:Y:S01]  /*21b40*/  IMAD.MOV.U32 R12, RZ, RZ, 0x2 ;  /* 0x00000002ff0c7424 */ /* 0x000fe200078e00ff */
[----:B------:R-:W-:-:S05]  /*21b50*/  SEL R14, R14, RZ, P1 ;  /* 0x000000ff0e0e7207 */ /* 0x000fca0000800000 */
[----:B------:R-:W-:-:S04]  /*21b60*/  IMAD.IADD R5, R13, 0x1, R14 ;  /* 0x000000010d057824 */ /* 0x000fc800078e020e */
[----:B------:R-:W-:-:S07]  /*21b70*/  IMAD.MOV.U32 R13, RZ, RZ, R5 ;  /* 0x000000ffff0d7224 */ /* 0x000fce00078e0005 */
[----:B------:R-:W-:Y:S05]  /*21b80*/  WARPSYNC.COLLECTIVE R15, `(.L_x_806) ;  /* 0x000000000f087348 */ /* 0x000fea0003c00000 */
[----:B------:R0:W1:Y:S02]  /*21b90*/  SHFL.UP P6, R14, R13, R12, R11 ;  /* 0x0400000c0d0e7389 */ /* 0x00006400000c000b */
[----:B01----:R-:W-:Y:S01]  /*21ba0*/  ENDCOLLECTIVE ;  /* 0x000000000000791b */ /* 0x003fe20003800000 */
.L_x_806:
[----:B------:R-:W-:Y:S01]  /*21bb0*/  IMAD.MOV.U32 R12, RZ, RZ, 0x4 ;  /* 0x00000004ff0c7424 */ /* 0x000fe200078e00ff */
[----:B------:R-:W-:-:S05]  /*21bc0*/  SEL R2, R14, RZ, P2 ;  /* 0x000000ff0e027207 */ /* 0x000fca0001000000 */
[----:B------:R-:W-:-:S04]  /*21bd0*/  IMAD.IADD R2, R5, 0x1, R2 ;  /* 0x0000000105027824 */ /* 0x000fc800078e0202 */
[----:B------:R-:W-:-:S07]  /*21be0*/  IMAD.MOV.U32 R13, RZ, RZ, R2 ;  /* 0x000000ffff0d7224 */ /* 0x000fce00078e0002 */
[----:B------:R-:W-:Y:S05]  /*21bf0*/  WARPSYNC.COLLECTIVE R15, `(.L_x_807) ;  /* 0x000000000f087348 */ /* 0x000fea0003c00000 */
[----:B------:R0:W1:Y:S02]  /*21c00*/  SHFL.UP P6, R14, R13, R12, R11 ;  /* 0x0400000c0d0e7389 */ /* 0x00006400000c000b */
[----:B01----:R-:W-:Y:S01]  /*21c10*/  ENDCOLLECTIVE ;  /* 0x000000000000791b */ /* 0x003fe20003800000 */
.L_x_807:
[----:B------:R-:W-:Y:S01]  /*21c20*/  IMAD.MOV.U32 R12, RZ, RZ, 0x8 ;  /* 0x00000008ff0c7424 */ /* 0x000fe200078e00ff */
[----:B------:R-:W-:-:S05]  /*21c30*/  SEL R3, R14, RZ, P3 ;  /* 0x000000ff0e037207 */ /* 0x000fca0001800000 */
[----:B------:R-:W-:-:S04]  /*21c40*/  IMAD.IADD R8, R2, 0x1, R3 ;  /* 0x0000000102087824 */ /* 0x000fc800078e0203 */
[----:B------:R-:W-:-:S07]  /*21c50*/  IMAD.MOV.U32 R13, RZ, RZ, R8 ;  /* 0x000000ffff0d7224 */ /* 0x000fce00078e0008 */
[----:B------:R-:W-:Y:S05]  /*21c60*/  WARPSYNC.COLLECTIVE R15, `(.L_x_808) ;  /* 0x000000000f087348 */ /* 0x000fea0003c00000 */
[----:B------:R0:W1:Y:S02]  /*21c70*/  SHFL.UP P6, R14, R13, R12, R11 ;  /* 0x0400000c0d0e7389 */ /* 0x00006400000c000b */
[----:B01----:R-:W-:Y:S01]  /*21c80*/  ENDCOLLECTIVE ;  /* 0x000000000000791b */ /* 0x003fe20003800000 */
.L_x_808:
[----:B------:R-:W-:Y:S01]  /*21c90*/  IMAD.MOV.U32 R12, RZ, RZ, 0x10 ;  /* 0x00000010ff0c7424 */ /* 0x000fe200078e00ff */
[----:B------:R-:W-:-:S05]  /*21ca0*/  SEL R5, R14, RZ, P4 ;  /* 0x000000ff0e057207 */ /* 0x000fca0002000000 */
[----:B------:R-:W-:-:S04]  /*21cb0*/  IMAD.IADD R5, R8, 0x1, R5 ;  /* 0x0000000108057824 */ /* 0x000fc800078e0205 */
[----:B------:R-:W-:-:S07]  /*21cc0*/  IMAD.MOV.U32 R13, RZ, RZ, R5 ;  /* 0x000000ffff0d7224 */ /* 0x000fce00078e0005 */
[----:B------:R-:W-:Y:S05]  /*21cd0*/  WARPSYNC.COLLECTIVE R15, `(.L_x_809) ;  /* 0x000000000f087348 */ /* 0x000fea0003c00000 */
[----:B------:R0:W1:Y:S02]  /*21ce0*/  SHFL.UP P6, R14, R13, R12, R11 ;  /* 0x0400000c0d0e7389 */ /* 0x00006400000c000b */
[----:B01----:R-:W-:Y:S01]  /*21cf0*/  ENDCOLLECTIVE ;  /* 0x000000000000791b */ /* 0x003fe20003800000 */
.L_x_809:
        /* <DEDUP_REMOVED lines=8> */
.L_x_810:
[----:B------:R-:W-:Y:S05]  /*21d80*/  BRA `(.L_x_811) ;  /* 0xffffffd000987947 */ /* 0x000fea000383ffff */
.L_x_705:
[----:B------:R-:W-:Y:S01]  /*21d90*/  BSSY B0, `(.L_x_812) ;  /* 0x0000007000007945 */ /* 0x000fe20003800000 */
[----:B------:R-:W-:Y:S02]  /*21da0*/  IMAD.MOV.U32 R12, RZ, RZ, 0x1 ;  /* 0x00000001ff0c7424 */ /* 0x000fe400078e00ff */
[----:B------:R-:W-:Y:S02]  /*21db0*/  IMAD.MOV.U32 R11, RZ, RZ, RZ ;  /* 0x000000ffff0b7224 */ /* 0x000fe400078e00ff */
[----:B------:R-:W-:-:S07]  /*21dc0*/  IMAD.MOV.U32 R15, RZ, RZ, -0x1 ;  /* 0xffffffffff0f7424 */ /* 0x000fce00078e00ff */
[----:B------:R-:W-:Y:S05]  /*21dd0*/  WARPSYNC.COLLECTIVE R15, `(.L_x_813) ;  /* 0x000000000f087348 */ /* 0x000fea0003c00000 */
[----:B------:R0:W1:Y:S02]  /*21de0*/  SHFL.UP P6, R14, R13, R12, R11 ;  /* 0x0400000c0d0e7389 */ /* 0x00006400000c000b */
[----:B01----:R-:W-:Y:S01]  /*21df0*/  ENDCOLLECTIVE ;  /* 0x000000000000791b */ /* 0x003fe20003800000 */
.L_x_813:
[----:B------:R-:W-:Y:S05]  /*21e00*/  BSYNC B0 ;  /* 0x0000000000007941 */ /* 0x000fea0003800000 */
.L_x_812:
        /* <DEDUP_REMOVED lines=8> */
.L_x_814:
[----:B------:R-:W-:Y:S01]  /*21e90*/  IMAD.MOV.U32 R12, RZ, RZ, 0x4 ;  /* 0x00000004ff0c7424 */ /* 0x000fe200078e00ff */
[----:B------:R-:W-:-:S05]  /*21ea0*/  SEL R2, R14, RZ, P2 ;  /* 0x000000ff0e027207 */ /* 0x000fca0001000000 */
[----:B------:R-:W-:-:S04]  /*21eb0*/  IMAD.IADD R2, R13, 0x1, R2 ;  /* 0x000000010d027824 */ /* 0x000fc800078e0202 */
[----:B------:R-:W-:-:S07]  /*21ec0*/  IMAD.MOV.U32 R13, RZ, RZ, R2 ;  /* 0x000000ffff0d7224 */ /* 0x000fce00078e0002 */
[----:B------:R-:W-:Y:S05]  /*21ed0*/  WARPSYNC.COLLECTIVE R15, `(.L_x_815) ;  /* 0x000000000f087348 */ /* 0x000fea0003c00000 */
[----:B------:R0:W1:Y:S02]  /*21ee0*/  SHFL.UP P6, R14, R13, R12, R11 ;  /* 0x0400000c0d0e7389 */ /* 0x00006400000c000b */
[----:B01----:R-:W-:Y:S01]  /*21ef0*/  ENDCOLLECTIVE ;  /* 0x000000000000791b */ /* 0x003fe20003800000 */
.L_x_815:
[----:B------:R-:W-:Y:S01]  /*21f00*/  IMAD.MOV.U32 R12, RZ, RZ, 0x8 ;  /* 0x00000008ff0c7424 */ /* 0x000fe200078e00ff */
[----:B------:R-:W-:-:S05]  /*21f10*/  SEL R5, R14, RZ, P3 ;  /* 0x000000ff0e057207 */ /* 0x000fca0001800000 */
[----:B------:R-:W-:-:S04]  /*21f20*/  IMAD.IADD R5, R2, 0x1, R5 ;  /* 0x0000000102057824 */ /* 0x000fc800078e0205 */
[----:B------:R-:W-:-:S07]  /*21f30*/  IMAD.MOV.U32 R13, RZ, RZ, R5 ;  /* 0x000000ffff0d7224 */ /* 0x000fce00078e0005 */
[----:B------:R-:W-:Y:S05]  /*21f40*/  WARPSYNC.COLLECTIVE R15, `(.L_x_816) ;  /* 0x000000000f087348 */ /* 0x000fea0003c00000 */
[----:B------:R0:W1:Y:S02]  /*21f50*/  SHFL.UP P6, R14, R13, R12, R11 ;  /* 0x0400000c0d0e7389 */ /* 0x00006400000c000b */
[----:B01----:R-:W-:Y:S01]  /*21f60*/  ENDCOLLECTIVE ;  /* 0x000000000000791b */ /* 0x003fe20003800000 */
.L_x_816:
[----:B------:R-:W-:Y:S01]  /*21f70*/  IMAD.MOV.U32 R12, RZ, RZ, 0x10 ;  /* 0x00000010ff0c7424 */ /* 0x000fe200078e00ff */
[----:B------:R-:W-:-:S05]  /*21f80*/  SEL R8, R14, RZ, P4 ;  /* 0x000000ff0e087207 */ /* 0x000fca0002000000 */
[----:B------:R-:W-:-:S04]  /*21f90*/  IMAD.IADD R8, R5, 0x1, R8 ;  /* 0x0000000105087824 */ /* 0x000fc800078e0208 */
[----:B------:R-:W-:-:S07]  /*21fa0*/  IMAD.MOV.U32 R13, RZ, RZ, R8 ;  /* 0x000000ffff0d7224 */ /* 0x000fce00078e0008 */
[----:B------:R-:W-:Y:S05]  /*21fb0*/  WARPSYNC.COLLECTIVE R15, `(.L_x_817) ;  /* 0x000000000f087348 */ /* 0x000fea0003c00000 */
[----:B------:R0:W1:Y:S02]  /*21fc0*/  SHFL.UP P6, R14, R13, R12, R11 ;  /* 0x0400000c0d0e7389 */ /* 0x00006400000c000b */
[----:B01----:R-:W-:Y:S01]  /*21fd0*/  ENDCOLLECTIVE ;  /* 0x000000000000791b */ /* 0x003fe20003800000 */
.L_x_817:
        /* <DEDUP_REMOVED lines=8> */
.L_x_818:
[----:B------:R-:W-:Y:S05]  /*22060*/  BRA `(.L_x_819) ;  /* 0xffffffd000847947 */ /* 0x000fea000383ffff */
.L_x_707:
[----:B------:R-:W-:Y:S01]  /*22070*/  BSSY B0, `(.L_x_820) ;  /* 0x0000006000007945 */ /* 0x000fe20003800000 */
[----:B------:R-:W-:Y:S01]  /*22080*/  PLOP3.LUT P6, PT, P6, PT, PT, 0x8, 0x0 ;  /* 0x000000000000781c */ /* 0x000fe200037ce170 */
[----:B------:R-:W-:-:S12]  /*22090*/  IMAD.MOV.U32 R15, RZ, RZ, -0x1 ;  /* 0xffffffffff0f7424 */ /* 0x000fd800078e00ff */
[----:B0-----:R-:W-:Y:S05]  /*220a0*/  WARPSYNC.COLLECTIVE R15, `(.L_x_821) ;  /* 0x000000000f087348 */ /* 0x001fea0003c00000 */
[----:B------:R-:W-:Y:S01]  /*220b0*/  VOTE.ANY R14, PT, P6 ;  /* 0x00000000000e7806 */ /* 0x000fe200030e0100 */
[----:B0-----:R-:W-:Y:S06]  /*220c0*/  ENDCOLLECTIVE ;  /* 0x000000000000791b */ /* 0x001fec0003800000 */
.L_x_821:
[----:B------:R-:W-:Y:S05]  /*220d0*/  BSYNC B0 ;  /* 0x0000000000007941 */ /* 0x000fea0003800000 */
.L_x_820:
        /* <DEDUP_REMOVED lines=9> */
.L_x_822:
[----:B------:R-:W-:Y:S02]  /*22170*/  IMAD.MOV.U32 R13, RZ, RZ, R4 ;  /* 0x000000ffff0d7224 */ /* 0x000fe400078e0004 */
[----:B------:R-:W-:-:S07]  /*22180*/  IMAD.MOV.U32 R7, RZ, RZ, R14 ;  /* 0x000000ffff077224 */ /* 0x000fce00078e000e */
[----:B------:R-:W-:Y:S05]  /*22190*/  WARPSYNC.COLLECTIVE R15, `(.L_x_823) ;  /* 0x000000000f087348 */ /* 0x000fea0003c00000 */
[----:B------:R0:W1:Y:S02]  /*221a0*/  SHFL.IDX P6, R14, R13, R12, R11 ;  /* 0x0000000c0d0e7389 */ /* 0x00006400000c000b */
[----:B01----:R-:W-:Y:S01]  /*221b0*/  ENDCOLLECTIVE ;  /* 0x000000000000791b */ /* 0x003fe20003800000 */
.L_x_823:
[----:B------:R-:W-:Y:S01]  /*221c0*/  IMAD.MOV.U32 R4, RZ, RZ, R14 ;  /* 0x000000ffff047224 */ /* 0x000fe200078e000e */
[----:B------:R-:W-:Y:S06]  /*221d0*/  BRA `(.L_x_824) ;  /* 0xffffffd000647947 */ /* 0x000fec000383ffff */
.L_x_709:
[----:B------:R-:W-:Y:S01]  /*221e0*/  BSSY B0, `(.L_x_825) ;  /* 0x0000007000007945 */ /* 0x000fe20003800000 */
[----:B------:R-:W-:Y:S02]  /*221f0*/  IMAD.MOV.U32 R13, RZ, RZ, R3 ;  /* 0x000000ffff0d7224 */ /* 0x000fe400078e0003 */
[----:B------:R-:W-:Y:S02]  /*22200*/  IMAD.MOV.U32 R11, RZ, RZ, 0x1f ;  /* 0x0000001fff0b7424 */ /* 0x000fe400078e00ff */
[----:B------:R-:W-:-:S07]  /*22210*/  IMAD.MOV.U32 R15, RZ, RZ, -0x1 ;  /* 0xffffffffff0f7424 */ /* 0x000fce00078e00ff */
[----:B0123--:R-:W-:Y:S05]  /*22220*/  WARPSYNC.COLLECTIVE R15, `(.L_x_826) ;  /* 0x000000000f087348 */ /* 0x00ffea0003c00000 */
[----:B------:R4:W0:Y:S02]  /*22230*/  SHFL.IDX P6, R14, R13, R12, R11 ;  /* 0x0000000c0d0e7389 */ /* 0x00082400000c000b */
[----:B01234-:R-:W-:Y:S01]  /*22240*/  ENDCOLLECTIVE ;  /* 0x000000000000791b */ /* 0x01ffe20003800000 */
.L_x_826:
[----:B------:R-:W-:Y:S05]  /*22250*/  BSYNC B0 ;  /* 0x0000000000007941 */ /* 0x000fea0003800000 */
.L_x_825:
[----:B------:R-:W-:Y:S01]  /*22260*/  IMAD.MOV.U32 R24, RZ, RZ, R14 ;  /* 0x000000ffff187224 */ /* 0x000fe200078e000e */
[----:B------:R-:W-:Y:S06]  /*22270*/  BRA `(.L_x_708) ;  /* 0xffffffd000547947 */ /* 0x000fec000383ffff */
.L_x_713:
[----:B0-----:R0:W1:Y:S02]  /*22280*/  SYNCS.PHASECHK.TRANS64.TRYWAIT P0, [R9+URZ+0x31c20], R0 ;  /* 0x031c2000090075a7 */ /* 0x001064000800017f */
[----:B-1----:R-:W-:Y:S05]  /*22290*/  @!P0 NANOSLEEP.SYNCS 0x989680 ;  /* 0x009896800000895d */ /* 0x002fea0003900000 */
[----:B------:R-:W1:Y:S02]  /*222a0*/  @!P0 SYNCS.PHASECHK.TRANS64 P0, [R9+URZ+0x31c20], R0 ;  /* 0x031c2000090085a7 */ /* 0x000e64000800007f */
[----:B-1----:R-:W-:Y:S05]  /*222b0*/  @!P0 BRA `(.L_x_713) ;  /* 0xfffffffc00f08947 */ /* 0x002fea000383ffff */
[----:B------:R-:W-:Y:S05]  /*222c0*/  BRA `(.L_x_827) ;  /* 0xffffffd400ac7947 */ /* 0x000fea000383ffff */
.L_x_714:
[----:B------:R-:W1:Y:S01]  /*222d0*/  S2R R2, SR_TID.X ;  /* 0x0000000000027919 */ /* 0x000e620000002100 */
[----:B------:R-:W-:Y:S01]  /*222e0*/  BSSY B0, `(.L_x_828) ;  /* 0x000000a000007945 */ /* 0x000fe20003800000 */
[----:B------:R-:W-:Y:S02]  /*222f0*/  IMAD.MOV.U32 R12, RZ, RZ, RZ ;  /* 0x000000ffff0c7224 */ /* 0x000fe400078e00ff */
[----:B------:R-:W-:Y:S02]  /*22300*/  IMAD.MOV.U32 R11, RZ, RZ, 0x1f ;  /* 0x0000001fff0b7424 */ /* 0x000fe400078e00ff */
[----:B------:R-:W-:Y:S01]  /*22310*/  IMAD.MOV.U32 R15, RZ, RZ, -0x1 ;  /* 0xffffffffff0f7424 */ /* 0x000fe200078e00ff */
[----:B-1----:R-:W-:-:S04]  /*22320*/  SHF.R.U32.HI R2, RZ, 0x5, R2 ;  /* 0x00000005ff027819 */ /* 0x002fc80000011602 */
[----:B------:R-:W-:-:S05]  /*22330*/  LOP3.LUT R2, R2, 0x3, RZ, 0xc0, !PT ;  /* 0x0000000302027812 */ /* 0x000fca00078ec0ff */
[----:B------:R-:W-:-:S07]  /*22340*/  IMAD.MOV.U32 R13, RZ, RZ, R2 ;  /* 0x000000ffff0d7224 */ /* 0x000fce00078e0002 */
[----:B0---4-:R-:W-:Y:S05]  /*22350*/  WARPSYNC.COLLECTIVE R15, `(.L_x_829) ;  /* 0x000000000f087348 */ /* 0x011fea0003c00000 */
[----:B------:R1:W2:Y:S02]  /*22360*/  SHFL.IDX P6, R14, R13, R12, R11 ;  /* 0x0000000c0d0e7389 */ /* 0x0002a400000c000b */
[----:B012-4-:R-:W-:Y:S01]  /*22370*/  ENDCOLLECTIVE ;  /* 0x000000000000791b */ /* 0x017fe20003800000 */
.L_x_829:
[----:B------:R-:W-:Y:S05]  /*22380*/  BSYNC B0 ;  /* 0x0000000000007941 */ /* 0x000fea0003800000 */
.L_x_828:
[----:B------:R-:W-:Y:S05]  /*22390*/  BRA `(.L_x_830) ;  /* 0xffffffd400947947 */ /* 0x000fea000383ffff */
.L_x_715:
[----:B------:R-:W-:Y:S01]  /*223a0*/  BSSY B0, `(.L_x_831) ;  /* 0x0000006000007945 */ /* 0x000fe20003800000 */
[----:B------:R-:W-:-:S07]  /*223b0*/  IMAD.MOV.U32 R15, RZ, RZ, -0x1 ;  /* 0xffffffffff0f7424 */ /* 0x000fce00078e00ff */
[----:B0---4-:R-:W-:Y:S05]  /*223c0*/  WARPSYNC.COLLECTIVE R15, `(.L_x_832) ;  /* 0x000000000f0c7348 */ /* 0x011fea0003c00000 */
[----:B------:R-:W-:Y:S02]  /*223d0*/  ELECT P6, UR62, PT ;  /* 0x00000000003e782f */ /* 0x000fe400038c0000 */
[----:B------:R-:W-:Y:S01]  /*223e0*/  MOV R14, UR62 ;  /* 0x0000003e000e7c02 */ /* 0x000fe20008000f00 */
[----:B0---4-:R-:W-:Y:S10]  /*223f0*/  ENDCOLLECTIVE ;  /* 0x000000000000791b */ /* 0x011ff40003800000 */
.L_x_832:
[----:B------:R-:W-:Y:S05]  /*22400*/  BSYNC B0 ;  /* 0x0000000000007941 */ /* 0x000fea0003800000 */
.L_x_831:
[----:B------:R-:W-:Y:S05]  /*22410*/  BRA `(.L_x_833) ;  /* 0xffffffd400887947 */ /* 0x000fea000383ffff */
.L_x_717:
[----:B0-----:R0:W1:Y:S02]  /*22420*/  SYNCS.PHASECHK.TRANS64.TRYWAIT P0, [R7+URZ], R2 ;  /* 0x00000002070075a7 */ /* 0x001064000800017f */
[----:B-1----:R-:W-:Y:S05]  /*22430*/  @!P0 NANOSLEEP.SYNCS 0x989680 ;  /* 0x009896800000895d */ /* 0x002fea0003900000 */
[----:B------:R-:W1:Y:S02]  /*22440*/  @!P0 SYNCS.PHASECHK.TRANS64 P0, [R7+URZ], R2 ;  /* 0x00000002070085a7 */ /* 0x000e64000800007f */
[----:B-1----:R-:W-:Y:S05]  /*22450*/  @!P0 BRA `(.L_x_717) ;  /* 0xfffffffc00f08947 */ /* 0x002fea000383ffff */
[----:B------:R-:W-:Y:S05]  /*22460*/  BRA `(.L_x_834) ;  /* 0xffffffd400bc7947 */ /* 0x000fea000383ffff */
.L_x_718:
[----:B-1----:R1:W2:Y:S02]  /*22470*/  SYNCS.PHASECHK.TRANS64.TRYWAIT P0, [R3+URZ], R0 ;  /* 0x00000000030075a7 */ /* 0x0022a4000800017f */
[----:B--2---:R-:W-:Y:S05]  /*22480*/  @!P0 NANOSLEEP.SYNCS 0x989680 ;  /* 0x009896800000895d */ /* 0x004fea0003900000 */
[----:B------:R-:W2:Y:S02]  /*22490*/  @!P0 SYNCS.PHASECHK.TRANS64 P0, [R3+URZ], R0 ;  /* 0x00000000030085a7 */ /* 0x000ea4000800007f */
[----:B--2---:R-:W-:Y:S05]  /*224a0*/  @!P0 BRA `(.L_x_718) ;  /* 0xfffffffc00f08947 */ /* 0x004fea000383ffff */
[----:B------:R-:W-:Y:S05]  /*224b0*/  BRA `(.L_x_835) ;  /* 0xffffffd400b07947 */ /* 0x000fea000383ffff */
.L_x_720:
[----:B-1----:R1:W2:Y:S02]  /*224c0*/  SYNCS.PHASECHK.TRANS64.TRYWAIT P0, [R5+URZ], R2 ;  /* 0x00000002050075a7 */ /* 0x0022a4000800017f */
[----:B--2---:R-:W-:Y:S05]  /*224d0*/  @!P0 NANOSLEEP.SYNCS 0x989680 ;  /* 0x009896800000895d */ /* 0x004fea0003900000 */
[----:B------:R-:W2:Y:S02]  /*224e0*/  @!P0 SYNCS.PHASECHK.TRANS64 P0, [R5+URZ], R2 ;  /* 0x00000002050085a7 */ /* 0x000ea4000800007f */
[----:B--2---:R-:W-:Y:S05]  /*224f0*/  @!P0 BRA `(.L_x_720) ;  /* 0xfffffffc00f08947 */ /* 0x004fea000383ffff */
[----:B------:R-:W-:Y:S05]  /*22500*/  BRA `(.L_x_836) ;  /* 0xffffffd400b47947 */ /* 0x000fea000383ffff */
.L_x_837:
        /* <DEDUP_REMOVED lines=15> */
.L_x_2778:


//--------------------- .text._ZN7cutlass13device_kernelIN5flash11enable_sm90INS1_16FlashAttnFwdSm90INS1_25CollectiveMainloopFwdSm90ILi2EN4cute5tupleIJNS5_1CILi1EEES8_S8_EEENS6_IJNS7_ILi192EEENS7_ILi128EEENS7_ILi96EEEEEELi96ENS_10bfloat16_tEfNS_4arch4Sm90ELb0ELb1ELb0ELb0ELb0ELb0ELb0ELb0ELb1ELb1ELb1ELb0EEENS1_21CollectiveEpilogueFwdINS6_IJSA_SC_SB_EEES9_SE_SG_Li384ELb0ELb1ELb1ELb0EEENS1_19SingleTileSchedulerILb0ELb1ELb1ELi192EEEEEEEEEvNT_6ParamsE --------------------------
	.section	.text._ZN7cutlass13device_kernelIN5flash11enable_sm90INS1_16FlashAttnFwdSm90INS1_25CollectiveMainloopFwdSm90ILi2EN4cute5tupleIJNS5_1CILi1EEES8_S8_EEENS6_IJNS7_ILi192EEENS7_ILi128EEENS7_ILi96EEEEEELi96ENS_10bfloat16_tEfNS_4arch4Sm90ELb0ELb1ELb0ELb0ELb0ELb0ELb0ELb0ELb1ELb1ELb1ELb0EEENS1_21CollectiveEpilogueFwdINS6_IJSA_SC_SB_EEES9_SE_SG_Li384ELb0ELb1ELb1ELb0EEENS1_19SingleTileSchedulerILb0ELb1ELb1ELi192EEEEEEEEEvNT_6ParamsE,"ax",@progbits
	.align	128
.text._ZN7cutlass13device_kernelIN5flash11enable_sm90INS1_16FlashAttnFwdSm90INS1_25CollectiveMainloopFwdSm90ILi2EN4cute5tupleIJNS5_1CILi1EEES8_S8_EEENS6_IJNS7_ILi192EEENS7_ILi128EEENS7_ILi96EEEEEELi96ENS_10bfloat16_tEfNS_4arch4Sm90ELb0ELb1ELb0ELb0ELb0ELb0ELb0ELb0ELb1ELb1ELb1ELb0EEENS1_21CollectiveEpilogueFwdINS6_IJSA_SC_SB_EEES9_SE_SG_Li384ELb0ELb1ELb1ELb0EEENS1_19SingleTileSchedulerILb0ELb1ELb1ELi192EEEEEEEEEvNT_6ParamsE:
        .type           _ZN7cutlass13device_kernelIN5flash11enable_sm90INS1_16FlashAttnFwdSm90INS1_25CollectiveMainloopFwdSm90ILi2EN4cute5tupleIJNS5_1CILi1EEES8_S8_EEENS6_IJNS7_ILi192EEENS7_ILi128EEENS7_ILi96EEEEEELi96ENS_10bfloat16_tEfNS_4arch4Sm90ELb0ELb1ELb0ELb0ELb0ELb0ELb0ELb0ELb1ELb1ELb1ELb0EEENS1_21CollectiveEpilogueFwdINS6_IJSA_SC_SB_EEES9_SE_SG_Li384ELb0ELb1ELb1ELb0EEENS1_19SingleTileSchedulerILb0ELb1ELb1ELi192EEEEEEEEEvNT_6ParamsE,@function
        .size           _ZN7cutlass13device_kernelIN5flash11enable_sm90INS1_16FlashAttnFwdSm90INS1_25CollectiveMainloopFwdSm90ILi2EN4cute5tupleIJNS5_1CILi1EEES8_S8_EEENS6_IJNS7_ILi192EEENS7_ILi128EEENS7_ILi96EEEEEELi96ENS_10bfloat16_tEfNS_4arch4Sm90ELb0ELb1ELb0ELb0ELb0ELb0ELb0ELb0ELb1ELb1ELb1ELb0EEENS1_21CollectiveEpilogueFwdINS6_IJSA_SC_SB_EEES9_SE_SG_Li384ELb0ELb1ELb1ELb0EEENS1_19SingleTileSchedulerILb0ELb1ELb1ELi192EEEEEEEEEvNT_6ParamsE,(.L_x_2779 - _ZN7cutlass13device_kernelIN5flash11enable_sm90INS1_16FlashAttnFwdSm90INS1_25CollectiveMainloopFwdSm90ILi2EN4cute5tupleIJNS5_1CILi1EEES8_S8_EEENS6_IJNS7_ILi192EEENS7_ILi128EEENS7_ILi96EEEEEELi96ENS_10bfloat16_tEfNS_4arch4Sm90ELb0ELb1ELb0ELb0ELb0ELb0ELb0ELb0ELb1ELb1ELb1ELb0EEENS1_21CollectiveEpilogueFwdINS6_IJSA_SC_SB_EEES9_SE_SG_Li384ELb0ELb1ELb1ELb0EEENS1_19SingleTileSchedulerILb0ELb1ELb1ELi192EEEEEEEEEvNT_6ParamsE)
        .other          _ZN7cutlass13device_kernelIN5flash11enable_sm90INS1_16FlashAttnFwdSm90INS1_25CollectiveMainloopFwdSm90ILi2EN4cute5tupleIJNS5_1CILi1EEES8_S8_EEENS6_IJNS7_ILi192EEENS7_ILi128EEENS7_ILi96EEEEEELi96ENS_10bfloat16_tEfNS_4arch4Sm90ELb0ELb1ELb0ELb0ELb0ELb0ELb0ELb0ELb1ELb1ELb1ELb0EEENS1_21CollectiveEpilogueFwdINS6_IJSA_SC_SB_EEES9_SE_SG_Li384ELb0ELb1ELb1ELb0EEENS1_19SingleTileSchedulerILb0ELb1ELb1ELi192EEEEEEEEEvNT_6ParamsE,@"STO_CUDA_ENTRY STV_DEFAULT"
_ZN7cutlass13device_kernelIN5flash11enable_sm90INS1_16FlashAttnFwdSm90INS1_25CollectiveMainloopFwdSm90ILi2EN4cute5tupleIJNS5_1CILi1EEES8_S8_EEENS6_IJNS7_ILi192EEENS7_ILi128EEENS7_ILi96EEEEEELi96ENS_10bfloat16_tEfNS_4arch4Sm90ELb0ELb1ELb0ELb0ELb0ELb0ELb0ELb0ELb1ELb1ELb1ELb0EEENS1_21CollectiveEpilogueFwdINS6_IJSA_SC_SB_EEES9_SE_SG_Li384ELb0ELb1ELb1ELb0EEENS1_19SingleTileSchedulerILb0ELb1ELb1ELi192EEEEEEEEEvNT_6ParamsE:
[----:B------:R-:W0:Y:S01]  /*0000*/  LDC R1, c[0x0][0x28] ;  /* 0x00000a00ff017b82 */ /* 0x000e220000000800 */
[----:B------:R-:W1:Y:S01]  /*0010*/  S2R R2, SR_TID.X ;  /* 0x0000000000027919 */ /* 0x000e620000002100 */
[----:B------:R-:W-:Y:S01]  /*0020*/  ELECT P0, URZ, PT ;  /* 0x00000000003f782f */ /* 0x000fe20003800000 */
[----:B------:R-:W-:Y:S01]  /*0030*/  BSSY B0, `(.L_x_838) ;  /* 0x000000e000007945 */ /* 0x000fe20003800000 */
[--C-:B-1----:R-:W-:Y:S02]  /*0040*/  SHF.R.U32.HI R26, RZ, 0x5, R2.reuse ;  /* 0x00000005ff1a7819 */ /* 0x102fe40000011602 */
[----:B------:R-:W-:-:S03]  /*0050*/  SHF.R.U32.HI R19, RZ, 0x7, R2 ;  /* 0x00000007ff137819 */ /* 0x000fc60000011602 */
        /* <DEDUP_REMOVED lines=11> */
.L_x_839:
[----:B------:R-:W-:Y:S05]  /*0110*/  BSYNC B0 ;  /* 0x0000000000007941 */ /* 0x000fea0003800000 */
.L_x_838:
        /* <DEDUP_REMOVED lines=41> */
.L_x_840:
        /* <DEDUP_REMOVED lines=22> */
.L_x_841:
        /* <DEDUP_REMOVED lines=18> */
.L_x_842:
        /* <DEDUP_REMOVED lines=22> */
.L_x_843:
        /* <DEDUP_REMOVED lines=22> */
.L_x_844:
[----:B------:R-:W-:Y:S01]  /*08f0*/  PLOP3.LUT P0, PT, PT, PT, UP0, 0x80, 0x0 ;  /* 0x000000000000781c */ /* 0x000fe20003f0f008 */
[----:B0-----:R-:W-:Y:S01]  /*0900*/  UMOV UR4, 0x1 ;  /* 0x0000000100047882 */ /* 0x001fe20000000000 */
[----:B------:R-:W-:Y:S01]  /*0910*/  NOP ;  /* 0x0000000000007918 */ /* 0x000fe20000000000 */
[----:B------:R-:W-:Y:S01]  /*0920*/  USEL UR4, UR4, 0x2, !UP0 ;  /* 0x0000000204047887 */ /* 0x000fe2000c000000 */
[----:B------:R-:W-:Y:S01]  /*0930*/  BSSY B6, `(.L_x_845) ;  /* 0x0001313000067945 */ /* 0x000fe20003800000 */
[----:B------:R-:W-:-:S04]  /*0940*/  LOP3.LUT R23, R2, 0x7f, RZ, 0xc0, !PT ;  /* 0x0000007f02177812 */ /* 0x000fc800078ec0ff */
[----:B------:R-:W-:Y:S01]  /*0950*/  IMAD.U32 R16, RZ, RZ, UR4 ;  /* 0x00000004ff107e24 */ /* 0x000fe2000f8e00ff */
[----:B-12-4-:R-:W-:Y:S06]  /*0960*/  BAR.SYNC.DEFER_BLOCKING 0x0 ;  /* 0x0000000000007b1d */ /* 0x016fec0000010000 */
[----:B------:R-:W-:Y:S05]  /*0970*/  @!P0 BRA `(.L_x_846) ;  /* 0x000000ec00048947 */ /* 0x000fea0003800000 */
.L_x_847:
[----:B------:R-:W-:-:S08]  /*0980*/  NOP ;  /* 0x0000000000007918 */ /* 0x000fd00000000000 */
[----:B------:R-:W0:Y:S02]  /*0990*/  USETMAXREG.TRY_ALLOC.CTAPOOL UP0, 0xa0 ;  /* 0x000000a0000079c8 */ /* 0x000e240008000600 */
[----:B0-----:R-:W-:-:S13]  /*09a0*/  PLOP3.LUT P0, PT, PT, PT, UP0, 0x80, 0x0 ;  /* 0x000000000000781c */ /* 0x001fda0003f0f008 */
[----:B------:R-:W-:Y:S05]  /*09b0*/  @!P0 BRA `(.L_x_847) ;  /* 0xfffffffc00f08947 */ /* 0x000fea000383ffff */
[----:B------:R-:W0:Y:S01]  /*09c0*/  S2UR UR6, SR_CTAID.Y ;  /* 0x00000000000679c3 */ /* 0x000e220000002600 */
[----:B------:R-:W-:Y:S01]  /*09d0*/  LOP3.LUT R0, R2, 0xffffff80, RZ, 0xc0, !PT ;  /* 0xffffff8002007812 */ /* 0x000fe200078ec0ff */
[----:B------:R-:W-:Y:S02]  /*09e0*/  ULDC UR7, c[0x0][0xc50] ;  /* 0x0003140000077ab9 */ /* 0x000fe40000000800 */
[----:B------:R-:W-:-:S04]  /*09f0*/  UISETP.NE.AND UP0, UPT, UR7, 0x1, UPT ;  /* 0x000000010700788c */ /* 0x000fc8000bf05270 */
[----:B------:R-:W-:Y:S08]  /*0a00*/  BAR.ARV 0x8, 0x200 ;  /* 0x0208000000007b1d */ /* 0x000ff00000002000 */
[----:B------:R-:W1:Y:S01]  /*0a10*/  S2UR UR8, SR_CTAID.Z ;  /* 0x00000000000879c3 */ /* 0x000e620000002700 */
[----:B------:R-:W-:Y:S01]  /*0a20*/  ISETP.NE.AND P0, PT, R0, 0x80, PT ;  /* 0x000000800000780c */ /* 0x000fe20003f05270 */
[----:B------:R-:W-:Y:S01]  /*0a30*/  @UP0 ULDC UR4, c[0x0][0xc54] ;  /* 0x0003150000040ab9 */ /* 0x000fe20000000800 */
[----:B------:R-:W-:Y:S01]  /*0a40*/  @UP0 ULDC UR9, c[0x0][0xc58] ;  /* 0x0003160000090ab9 */ /* 0x000fe20000000800 */
[----:B0-----:R-:W-:-:S10]  /*0a50*/  UIMAD.WIDE.U32 UR4, UR6, UR4, URZ ;  /* 0x00000004060472a5 */ /* 0x001fd4000f8e003f */
[----:B------:R-:W-:Y:S06]  /*0a60*/  @!P0 BAR.ARV 0x9, 0x100 ;  /* 0x0244000000008b1d */ /* 0x000fec0000002000 */
[----:B------:R-:W-:Y:S01]  /*0a70*/  UMOV UR10, UR6 ;  /* 0x00000006000a7c82 */ /* 0x000fe20008000000 */
[----:B------:R-:W-:Y:S01]  /*0a80*/  @UP0 USHF.R.U32.HI UR10, URZ, UR9, UR5 ;  /* 0x000000093f0a0299 */ /* 0x000fe20008011605 */
[----:B-1----:R-:W-:-:S03]  /*0a90*/  ISETP.LE.AND P0, PT, RZ, UR8, PT ;  /* 0x00000008ff007c0c */ /* 0x002fc6000bf03270 */
[----:B------:R-:W-:Y:S02]  /*0aa0*/  UIADD3 UR4, -UR10, URZ, URZ ;  /* 0x0000003f0a047290 */ /* 0x000fe4000fffe13f */
[----:B------:R-:W-:Y:S02]  /*0ab0*/  IMAD.U32 R17, RZ, RZ, UR10 ;  /* 0x0000000aff117e24 */ /* 0x000fe4000f8e00ff */
[----:B------:R-:W-:-:S06]  /*0ac0*/  UIMAD UR6, UR7, UR4, UR6 ;  /* 0x00000004070672a4 */ /* 0x000fcc000f8e0206 */
[----:B------:R-:W-:Y:S06]  /*0ad0*/  @!P0 BRA `(.L_x_848) ;  /* 0x0000012c00e08947 */ /* 0x000fec0003800000 */
[----:B------:R-:W0:Y:S01]  /*0ae0*/  LDC.64 R6, c[0x0][0x418] ;  /* 0x00010600ff067b82 */ /* 0x000e220000000a00 */
[----:B------:R-:W-:Y:S01]  /*0af0*/  ULDC UR4, c[0x0][0x448] ;  /* 0x0001120000047ab9 */ /* 0x000fe20000000800 */
[----:B------:R-:W-:Y:S01]  /*0b00*/  VIADD R22, R2, 0xffffff80 ;  /* 0xffffff8002167836 */ /* 0x000fe20000000000 */
[----:B------:R-:W-:-:S03]  /*0b10*/  UISETP.NE.AND UP0, UPT, UR4, 0x1, UPT ;  /* 0x000000010400788c */ /* 0x000fc6000bf05270 */
[----:B------:R-:W-:Y:S02]  /*0b20*/  ULDC.64 UR4, c[0x0][0x9e0] ;  /* 0x0002780000047ab9 */ /* 0x000fe40000000a00 */
[----:B------:R-:W1:Y:S01]  /*0b30*/  LDC R89, c[0x0][0x288] ;  /* 0x0000a200ff597b82 */ /* 0x000e620000000800 */
[----:B------:R-:W-:-:S05]  /*0b40*/  UISETP.GE.AND UP1, UPT, UR5, 0x1, UPT ;  /* 0x000000010500788c */ /* 0x000fca000bf26270 */
[----:B------:R-:W-:Y:S01]  /*0b50*/  @UP0 ULDC UR9, c[0x0][0x44c] ;  /* 0x0001130000090ab9 */ /* 0x000fe20000000800 */
[----:B------:R-:W-:Y:S01]  /*0b60*/  @UP0 ULDC UR11, c[0x0][0x450] ;  /* 0x00011400000b0ab9 */ /* 0x000fe20000000800 */
[----:B------:R-:W2:Y:S01]  /*0b70*/  LDC R18, c[0x0][0x424] ;  /* 0x00010900ff127b82 */ /* 0x000ea20000000800 */
[----:B------:R-:W-:-:S07]  /*0b80*/  PLOP3.LUT P1, PT, PT, PT, UP1, 0x80, 0x0 ;  /* 0x000000000000781c */ /* 0x000fce0003f2f018 */
[----:B------:R-:W3:Y:S01]  /*0b90*/  LDC R5, c[0x0][0x2f0] ;  /* 0x0000bc00ff057b82 */ /* 0x000ee20000000800 */
[----:B0-----:R-:W-:-:S04]  /*0ba0*/  ISETP.NE.U32.AND P0, PT, R6, RZ, PT ;  /* 0x000000ff0600720c */ /* 0x001fc80003f05070 */
[----:B------:R-:W-:-:S03]  /*0bb0*/  ISETP.NE.AND.EX P0, PT, R7, RZ, PT, P0 ;  /* 0x000000ff0700720c */ /* 0x000fc60003f05300 */
[----:B------:R-:W0:Y:S01]  /*0bc0*/  S2UR UR38, SR_CTAID.X ;  /* 0x00000000002679c3 */ /* 0x000e220000002500 */
[----:B-1----:R-:W-:Y:S02]  /*0bd0*/  IADD3 R3, -R89, 0x1, RZ ;  /* 0x0000000159037810 */ /* 0x002fe40007ffe1ff */
[----:B--2---:R-:W-:-:S05]  /*0be0*/  SEL R18, R18, 0x1, P0 ;  /* 0x0000000112127807 */ /* 0x004fca0000000000 */
[----:B---3--:R-:W-:-:S05]  /*0bf0*/  IMAD R3, R18, R5, R3 ;  /* 0x0000000512037224 */ /* 0x008fca00078e0203 */
[----:B------:R-:W-:Y:S01]  /*0c00*/  R2UR UR10, R3 ;  /* 0x00000000030a72ca */ /* 0x000fe200000e0000 */
[----:B0-----:R-:W-:-:S04]  /*0c10*/  UIMAD UR38, UR38, 0xc0, URZ ;  /* 0x000000c0262678a4 */ /* 0x001fc8000f8e023f */
[----:B------:R-:W-:Y:S02]  /*0c20*/  @UP0 UIADD3 UR8, UR38, 0xbf, URZ ;  /* 0x000000bf26080890 */ /* 0x000fe4000fffe03f */
[----:B------:R-:W-:Y:S02]  /*0c30*/  UIADD3 UR7, UR38, 0xbf, URZ ;  /* 0x000000bf26077890 */ /* 0x000fe4000fffe03f */
[----:B------:R-:W-:-:S04]  /*0c40*/  UIMAD.WIDE.U32 UR8, UR8, UR9, URZ ;  /* 0x00000009080872a5 */ /* 0x000fc8000f8e003f */
[----:B------:R-:W-:-:S04]  /*0c50*/  @UP0 USHF.R.U32.HI UR7, URZ, UR11, UR9 ;  /* 0x0000000b3f070299 */ /* 0x000fc80008011609 */
[----:B------:R-:W-:-:S04]  /*0c60*/  UIADD3 UR7, UR10, UR7, URZ ;  /* 0x000000070a077290 */ /* 0x000fc8000fffe03f */
[----:B------:R-:W-:-:S06]  /*0c70*/  UIADD3 UR4, UR7, UR4, URZ ;  /* 0x0000000407047290 */ /* 0x000fcc000fffe03f */
[----:B------:R-:W-:Y:S01]  /*0c80*/  IMAD.U32 R0, RZ, RZ, UR4 ;  /* 0x00000004ff007e24 */ /* 0x000fe2000f8e00ff */
[----:B------:R-:W-:Y:S06]  /*0c90*/  @!P1 BRA `(.L_x_849) ;  /* 0x0000000000409947 */ /* 0x000fec0003800000 */
[----:B------:R-:W-:Y:S01]  /*0ca0*/  ISETP.LT.AND P0, PT, RZ, UR7, PT ;  /* 0x00000007ff007c0c */ /* 0x000fe2000bf01270 */
[----:B------:R-:W-:-:S12]  /*0cb0*/  UIADD3 UR4, UR7, -0x1, URZ ;  /* 0xffffffff07047890 */ /* 0x000fd8000fffe03f */
[----:B------:R-:W-:Y:S05]  /*0cc0*/  @P0 BRA `(.L_x_850) ;  /* 0x00000000001c0947 */ /* 0x000fea0003800000 */
[----:B------:R-:W-:Y:S02]  /*0cd0*/  UISETP.NE.AND UP1, UPT, UR5, 0x1, UPT ;  /* 0x000000010500788c */ /* 0x000fe4000bf25270 */
[----:B------:R-:W-:-:S09]  /*0ce0*/  UIADD3 UR4, -UR7, URZ, URZ ;  /* 0x0000003f07047290 */ /* 0x000fd2000fffe13f */
[----:B------:R-:W-:Y:S02]  /*0cf0*/  @UP1 ULDC.64 UR10, c[0x0][0x9e8] ;  /* 0x00027a00000a1ab9 */ /* 0x000fe40000000a00 */
[----:B------:R-:W-:-:S04]  /*0d00*/  UIMAD.WIDE.U32 UR8, UR4, UR10, URZ ;  /* 0x0000000a040872a5 */ /* 0x000fc8000f8e003f */
[----:B------:R-:W-:-:S04]  /*0d10*/  @UP1 USHF.R.U32.HI UR4, URZ, UR11, UR9 ;  /* 0x0000000b3f041299 */ /* 0x000fc80008011609 */
[----:B------:R-:W-:Y:S01]  /*0d20*/  ULOP3.LUT UR4, URZ, UR4, URZ, 0x33, !UPT ;  /* 0x000000043f047292 */ /* 0x000fe2000f8e333f */
[----:B------:R-:W-:Y:S11]  /*0d30*/  BRA `(.L_x_851) ;  /* 0x0000000000107947 */ /* 0x000ff60003800000 */
.L_x_850:
[----:B------:R-:W-:-:S11]  /*0d40*/  UISETP.NE.AND UP1, UPT, UR5, 0x1, UPT ;  /* 0x000000010500788c */ /* 0x000fd6000bf25270 */
[----:B------:R-:W-:Y:S02]  /*0d50*/  @UP1 ULDC.64 UR10, c[0x0][0x9e8] ;  /* 0x00027a00000a1ab9 */ /* 0x000fe40000000a00 */
[----:B------:R-:W-:-:S04]  /*0d60*/  UIMAD.WIDE.U32 UR8, UR4, UR10, URZ ;  /* 0x0000000a040872a5 */ /* 0x000fc8000f8e003f */
[----:B------:R-:W-:-:S12]  /*0d70*/  @UP1 USHF.R.U32.HI UR4, URZ, UR11, UR9 ;  /* 0x0000000b3f041299 */ /* 0x000fd80008011609 */
.L_x_851:
[----:B------:R-:W-:-:S06]  /*0d80*/  UIMAD UR4, UR4, UR5, UR5 ;  /* 0x00000005040472a4 */ /* 0x000fcc000f8e0205 */
[----:B------:R-:W-:-:S07]  /*0d90*/  VIMNMX R0, R0, UR4, PT ;  /* 0x0000000400007c48 */ /* 0x000fce000bfe0100 */
.L_x_849:
[-C--:B------:R-:W-:Y:S01]  /*0da0*/  IMAD R89, R18, R5.reuse, -R89 ;  /* 0x0000000512597224 */ /* 0x080fe200078e0a59 */
[----:B------:R-:W-:Y:S01]  /*0db0*/  @UP0 ULDC UR8, c[0x0][0x44c] ;  /* 0x0001130000080ab9 */ /* 0x000fe20000000800 */
[----:B------:R-:W-:Y:S01]  /*0dc0*/  VIADD R4, R0, 0x7f ;  /* 0x0000007f00047836 */ /* 0x000fe20000000000 */
[----:B------:R-:W-:Y:S01]  /*0dd0*/  UIMAD.WIDE.U32 UR8, UR38, UR8, URZ ;  /* 0x00000008260872a5 */ /* 0x000fe2000f8e003f */
[----:B------:R-:W-:Y:S01]  /*0de0*/  IMAD R0, R18, R5, 0x7f ;  /* 0x0000007f12007424 */ /* 0x000fe200078e0205 */
[----:B------:R-:W-:Y:S01]  /*0df0*/  R2UR UR7, R89 ;  /* 0x00000000590772ca */ /* 0x000fe200000e0000 */
[----:B------:R-:W-:Y:S01]  /*0e00*/  @UP0 ULDC UR10, c[0x0][0x450] ;  /* 0x00011400000a0ab9 */ /* 0x000fe20000000800 */
[----:B------:R-:W-:Y:S01]  /*0e10*/  UMOV UR4, UR38 ;  /* 0x0000002600047c82 */ /* 0x000fe20008000000 */
[----:B------:R-:W-:Y:S01]  /*0e20*/  SHF.R.S32.HI R5, RZ, 0x1f, R4 ;  /* 0x0000001fff057819 */ /* 0x000fe20000011404 */
[----:B------:R-:W-:Y:S01]  /*0e30*/  @UP0 USHF.R.U32.HI UR4, URZ, UR10, UR9 ;  /* 0x0000000a3f040299 */ /* 0x000fe20008011609 */
[----:B------:R-:W-:-:S02]  /*0e40*/  SHF.R.S32.HI R3, RZ, 0x1f, R0 ;  /* 0x0000001fff037819 */ /* 0x000fc40000011400 */
[----:B------:R-:W-:Y:S02]  /*0e50*/  LEA.HI R5, R5, R4, RZ, 0x7 ;  /* 0x0000000405057211 */ /* 0x000fe400078f38ff */
[----:B------:R-:W-:Y:S02]  /*0e60*/  LEA.HI R3, R3, R0, RZ, 0x7 ;  /* 0x0000000003037211 */ /* 0x000fe400078f38ff */
[----:B------:R-:W-:Y:S02]  /*0e70*/  SHF.R.S32.HI R0, RZ, 0x7, R5 ;  /* 0x00000007ff007819 */ /* 0x000fe40000011405 */
[----:B------:R-:W-:Y:S01]  /*0e80*/  UIADD3 UR4, UR7, UR4, URZ ;  /* 0x0000000407047290 */ /* 0x000fe2000fffe03f */
[----:B------:R-:W-:Y:S02]  /*0e90*/  SHF.R.S32.HI R3, RZ, 0x7, R3 ;  /* 0x00000007ff037819 */ /* 0x000fe40000011403 */
[----:B------:R-:W-:Y:S02]  /*0ea0*/  ULDC UR7, c[0x0][0x9dc] ;  /* 0x0002770000077ab9 */ /* 0x000fe40000000800 */
[----:B------:R-:W-:Y:S01]  /*0eb0*/  UIADD3 UR7, UR4, -UR7, URZ ;  /* 0x8000000704077290 */ /* 0x000fe2000fffe03f */
[----:B------:R-:W-:Y:S01]  /*0ec0*/  VIMNMX R88, R3, R0, PT ;  /* 0x0000000003587248 */ /* 0x000fe20003fe0100 */
[----:B------:R-:W-:Y:S10]  /*0ed0*/  @!P1 BRA `(.L_x_852) ;  /* 0x0000000000449947 */ /* 0x000ff40003800000 */
[----:B------:R-:W-:-:S06]  /*0ee0*/  UISETP.GT.AND UP0, UPT, UR4, -0x1, UPT ;  /* 0xffffffff0400788c */ /* 0x000fcc000bf04270 */
[----:B------:R-:W-:-:S13]  /*0ef0*/  PLOP3.LUT P0, PT, PT, PT, UP0, 0x80, 0x0 ;  /* 0x000000000000781c */ /* 0x000fda0003f0f008 */
[----:B------:R-:W-:Y:S05]  /*0f00*/  @P0 BRA `(.L_x_853) ;  /* 0x00000000001c0947 */ /* 0x000fea0003800000 */
[----:B------:R-:W-:Y:S02]  /*0f10*/  UISETP.NE.AND UP0, UPT, UR5, 0x1, UPT ;  /* 0x000000010500788c */ /* 0x000fe4000bf05270 */
[----:B------:R-:W-:-:S09]  /*0f20*/  ULOP3.LUT UR4, URZ, UR4, URZ, 0x33, !UPT ;  /* 0x000000043f047292 */ /* 0x000fd2000f8e333f */
[----:B------:R-:W-:Y:S02]  /*0f30*/  @UP0 ULDC.64 UR10, c[0x0][0x9e8] ;  /* 0x00027a00000a0ab9 */ /* 0x000fe40000000a00 */
[----:B------:R-:W-:-:S04]  /*0f40*/  UIMAD.WIDE.U32 UR8, UR4, UR10, URZ ;  /* 0x0000000a040872a5 */ /* 0x000fc8000f8e003f */
[----:B------:R-:W-:-:S04]  /*0f50*/  @UP0 USHF.R.U32.HI UR4, URZ, UR11, UR9 ;  /* 0x0000000b3f040299 */ /* 0x000fc80008011609 */
[----:B------:R-:W-:Y:S01]  /*0f60*/  ULOP3.LUT UR4, URZ, UR4, URZ, 0x33, !UPT ;  /* 0x000000043f047292 */ /* 0x000fe2000f8e333f */
[----:B------:R-:W-:Y:S11]  /*0f70*/  BRA `(.L_x_854) ;  /* 0x0000000000107947 */ /* 0x000ff60003800000 */
.L_x_853:
[----:B------:R-:W-:-:S11]  /*0f80*/  UISETP.NE.AND UP0, UPT, UR5, 0x1, UPT ;  /* 0x000000010500788c */ /* 0x000fd6000bf05270 */
[----:B------:R-:W-:Y:S02]  /*0f90*/  @UP0 ULDC.64 UR10, c[0x0][0x9e8] ;  /* 0x00027a00000a0ab9 */ /* 0x000fe40000000a00 */
[----:B------:R-:W-:-:S04]  /*0fa0*/  UIMAD.WIDE.U32 UR8, UR4, UR10, URZ ;  /* 0x0000000a040872a5 */ /* 0x000fc8000f8e003f */
[----:B------:R-:W-:-:S12]  /*0fb0*/  @UP0 USHF.R.U32.HI UR4, URZ, UR11, UR9 ;  /* 0x0000000b3f040299 */ /* 0x000fd80008011609 */
.L_x_854:
[----:B------:R-:W-:-:S04]  /*0fc0*/  UIMAD UR4, UR4, UR5, URZ ;  /* 0x00000005040472a4 */ /* 0x000fc8000f8e023f */
[----:B------:R-:W-:-:S04]  /*0fd0*/  UISETP.LT.AND UP0, UPT, UR7, UR4, UPT ;  /* 0x000000040700728c */ /* 0x000fc8000bf01270 */
[----:B------:R-:W-:-:S12]  /*0fe0*/  USEL UR7, UR7, UR4, !UP0 ;  /* 0x0000000407077287 */ /* 0x000fd8000c000000 */
.L_x_852:
[----:B------:R-:W-:Y:S02]  /*0ff0*/  USHF.R.S32.HI UR4, URZ, 0x1f, UR7 ;  /* 0x0000001f3f047899 */ /* 0x000fe40008011407 */
[----:B------:R-:W-:Y:S02]  /*1000*/  USHF.R.U32.HI UR10, URZ, 0x10, UR6 ;  /* 0x000000103f0a7899 */ /* 0x000fe40008011606 */
[----:B------:R-:W-:Y:S02]  /*1010*/  ULEA.HI UR4, UR4, UR7, URZ, 0x7 ;  /* 0x0000000704047291 */ /* 0x000fe4000f8f383f */
[----:B------:R-:W-:Y:S02]  /*1020*/  ULOP3.LUT UR60, UR6, 0xffff, URZ, 0xc0, !UPT ;  /* 0x0000ffff063c7892 */ /* 0x000fe4000f8ec03f */
[----:B------:R-:W-:-:S04]  /*1030*/  USHF.R.S32.HI UR4, URZ, 0x7, UR4 ;  /* 0x000000073f047899 */ /* 0x000fc80008011404 */
[----:B------:R-:W-:-:S04]  /*1040*/  UISETP.LT.AND UP0, UPT, URZ, UR4, UPT ;  /* 0x000000043f00728c */ /* 0x000fc8000bf01270 */
[----:B------:R-:W-:Y:S02]  /*1050*/  USEL UR9, URZ, UR4, !UP0 ;  /* 0x000000043f097287 */ /* 0x000fe4000c000000 */
[----:B------:R-:W-:Y:S01]  /*1060*/  UISETP.NE.AND UP0, UPT, UR10, URZ, UPT ;  /* 0x0000003f0a00728c */ /* 0x000fe2000bf05270 */
[----:B------:R-:W-:-:S03]  /*1070*/  UMOV UR4, URZ ;  /* 0x0000003f00047c82 */ /* 0x000fc60008000000 */
[----:B------:R-:W-:-:S07]  /*1080*/  ISETP.GT.AND P0, PT, R88, UR9, PT ;  /* 0x0000000958007c0c */ /* 0x000fce000bf04270 */
[----:B------:R-:W-:-:S06]  /*1090*/  @!UP0 ULDC UR10, c[0x0][0x9f0] ;  /* 0x00027c00000a8ab9 */ /* 0x000fcc0000000800 */
[----:B------:R-:W-:Y:S05]  /*10a0*/  @!P0 BRA `(.L_x_855) ;  /* 0x00000000008c8947 */ /* 0x000fea0003800000 */
[----:B------:R-:W-:Y:S01]  /*10b0*/  IMAD.U32 R5, RZ, RZ, UR10 ;  /* 0x0000000aff057e24 */ /* 0x000fe2000f8e00ff */
[----:B------:R-:W-:-:S04]  /*10c0*/  UMOV UR4, URZ ;  /* 0x0000003f00047c82 */ /* 0x000fc80008000000 */
[----:B------:R-:W-:-:S04]  /*10d0*/  IABS R0, R5 ;  /* 0x0000000500007213 */ /* 0x000fc80000000000 */
[----:B------:R-:W-:Y:S02]  /*10e0*/  R2UR UR11, R0 ;  /* 0x00000000000b72ca */ /* 0x000fe400000e0000 */
[----:B------:R-:W-:Y:S02]  /*10f0*/  IADD3 R0, R5, -0x1, R88 ;  /* 0xffffffff05007810 */ /* 0x000fe40007ffe058 */
[----:B------:R-:W-:Y:S02]  /*1100*/  IABS R5, R5 ;  /* 0x0000000500057213 */ /* 0x000fe40000000000 */
[----:B------:R-:W-:-:S03]  /*1110*/  R2UR UR6, R0 ;  /* 0x00000000000672ca */ /* 0x000fc600000e0000 */
[----:B------:R-:W-:-:S04]  /*1120*/  IMAD.MOV R5, RZ, RZ, -R5 ;  /* 0x000000ffff057224 */ /* 0x000fc800078e0a05 */
[----:B------:R-:W0:Y:S06]  /*1130*/  I2F.RP R3, UR11 ;  /* 0x0000000b00037d06 */ /* 0x000e2c0008209400 */
[----:B------:R-:W-:-:S06]  /*1140*/  UIADD3 UR6, -UR9, UR6, URZ ;  /* 0x0000000609067290 */ /* 0x000fcc000fffe13f */
[----:B------:R-:W-:Y:S01]  /*1150*/  IMAD.U32 R0, RZ, RZ, UR6 ;  /* 0x00000006ff007e24 */ /* 0x000fe2000f8e00ff */
[----:B------:R-:W-:Y:S01]  /*1160*/  ULOP3.LUT UR6, UR6, UR10, URZ, 0x3c, !UPT ;  /* 0x0000000a06067292 */ /* 0x000fe2000f8e3c3f */
[----:B0-----:R-:W0:Y:S03]  /*1170*/  MUFU.RCP R3, R3 ;  /* 0x0000000300037308 */ /* 0x001e260000001000 */
[----:B------:R-:W-:-:S04]  /*1180*/  IABS R0, R0 ;  /* 0x0000000000007213 */ /* 0x000fc80000000000 */
[----:B------:R-:W-:Y:S01]  /*1190*/  R2UR UR8, R0 ;  /* 0x00000000000872ca */ /* 0x000fe200000e0000 */
[----:B------:R-:W-:Y:S02]  /*11a0*/  IMAD.MOV.U32 R0, RZ, RZ, R5 ;  /* 0x000000ffff007224 */ /* 0x000fe400078e0005 */
[----:B0-----:R-:W-:-:S06]  /*11b0*/  VIADD R4, R3, 0xffffffe ;  /* 0x0ffffffe03047836 */ /* 0x001fcc0000000000 */
        /* <DEDUP_REMOVED lines=18> */
.L_x_855:
[----:B------:R-:W-:Y:S02]  /*12e0*/  UIMAD UR60, UR60, UR4, UR9 ;  /* 0x000000043c3c72a4 */ /* 0x000fe4000f8e0209 */
[----:B------:R-:W-:Y:S01]  /*12f0*/  IMAD.U32 R3, RZ, RZ, UR4 ;  /* 0x00000004ff037e24 */ /* 0x000fe2000f8e00ff */
[----:B------:R-:W-:Y:S01]  /*1300*/  PLOP3.LUT P0, PT, PT, PT, PT, 0x80, 0x0 ;  /* 0x000000000000781c */ /* 0x000fe20003f0f070 */
[----:B------:R-:W-:Y:S01]  /*1310*/  IMAD.MOV.U32 R0, RZ, RZ, RZ ;  /* 0x000000ffff007224 */ /* 0x000fe200078e00ff */
[----:B------:R-:W-:Y:S02]  /*1320*/  CS2R R134, SRZ ;  /* 0x0000000000867805 */ /* 0x000fe4000001ff00 */
[----:B------:R-:W-:Y:S02]  /*1330*/  CS2R R132, SRZ ;  /* 0x0000000000847805 */ /* 0x000fe4000001ff00 */
[----:B------:R-:W-:Y:S01]  /*1340*/  VIADDMNMX R88, R3, UR60, R88, PT ;  /* 0x0000003c03587c46 */ /* 0x000fe2000b800158 */
[----:B------:R-:W-:Y:S01]  /*1350*/  IMAD.MOV.U32 R3, RZ, RZ, RZ ;  /* 0x000000ffff037224 */ /* 0x000fe200078e00ff */
[----:B------:R-:W-:-:S02]  /*1360*/  CS2R R130, SRZ ;  /* 0x0000000000827805 */ /* 0x000fc4000001ff00 */
[----:B------:R-:W-:Y:S02]  /*1370*/  CS2R R128, SRZ ;  /* 0x0000000000807805 */ /* 0x000fe4000001ff00 */
[----:B------:R-:W-:Y:S02]  /*1380*/  ISETP.GT.AND P1, PT, R88, UR60, PT ;  /* 0x0000003c58007c0c */ /* 0x000fe4000bf24270 */
        /* <DEDUP_REMOVED lines=20> */
[----:B------:R-:W-:Y:S06]  /*14d0*/  @!P1 BRA `(.L_x_856) ;  /* 0x000000c800989947 */ /* 0x000fec0003800000 */
[----:B------:R-:W-:Y:S01]  /*14e0*/  SHF.R.S32.HI R91, RZ, 0x1f, R22 ;  /* 0x0000001fff5b7819 */ /* 0x000fe20000011416 */
[----:B------:R-:W0:Y:S01]  /*14f0*/  S2UR UR6, SR_CgaCtaId ;  /* 0x00000000000679c3 */ /* 0x000e220000008800 */
[----:B------:R-:W-:Y:S02]  /*1500*/  UMOV UR36, 0x400 ;  /* 0x0000040000247882 */ /* 0x000fe40000000000 */
[----:B------:R-:W-:-:S04]  /*1510*/  LEA.HI R90, R91, R22, RZ, 0x7 ;  /* 0x000000165b5a7211 */ /* 0x000fc800078f38ff */
[----:B------:R-:W-:-:S05]  /*1520*/  SHF.R.S32.HI R92, RZ, 0x7, R90 ;  /* 0x00000007ff5c7819 */ /* 0x000fca000001145a */
        /* <DEDUP_REMOVED lines=9> */
[----:B------:R-:W-:Y:S02]  /*15c0*/  ULEA UR4, UR5, UR36, 0xc ;  /* 0x0000002405047291 */ /* 0x000fe4000f8e603f */
[----:B------:R-:W-:Y:S02]  /*15d0*/  ULEA UR5, UR5, UR6, 0xd ;  /* 0x0000000605057291 */ /* 0x000fe4000f8e683f */
[----:B------:R-:W-:Y:S02]  /*15e0*/  UIADD3 UR4, UR4, 0xc400, URZ ;  /* 0x0000c40004047890 */ /* 0x000fe4000fffe03f */
[----:B------:R-:W-:Y:S02]  /*15f0*/  USHF.R.U32.HI UR5, URZ, 0x4, UR5 ;  /* 0x000000043f057899 */ /* 0x000fe40008011605 */
[----:B------:R-:W-:Y:S02]  /*1600*/  USHF.R.U32.HI UR4, URZ, 0x4, UR4 ;  /* 0x000000043f047899 */ /* 0x000fe40008011604 */
[----:B------:R-:W-:-:S02]  /*1610*/  ULOP3.LUT UR39, UR5, 0x3fff, URZ, 0xc0, !UPT ;  /* 0x00003fff05277892 */ /* 0x000fc4000f8ec03f */
        /* <DEDUP_REMOVED lines=18> */
.L_x_857:
[----:B------:R-:W-:Y:S02]  /*1740*/  SHF.L.U32 R5, RZ, 0x1f, RZ ;  /* 0x0000001fff057819 */ /* 0x000fe400000006ff */
[----:B------:R-:W-:Y:S02]  /*1750*/  LEA.HI R0, R91, R22, RZ, 0x4 ;  /* 0x000000165b007211 */ /* 0x000fe400078f20ff */
[----:B------:R-:W0:Y:S02]  /*1760*/  SYNCS.PHASECHK.TRANS64.TRYWAIT P0, [UR36+0x2d800], R5 ;  /* 0x02d80005ff0075a7 */ /* 0x000e240008000164 */
[----:B------:R-:W-:-:S05]  /*1770*/  LOP3.LUT R3, R0, 0xfffffff0, RZ, 0xc0, !PT ;  /* 0xfffffff000037812 */ /* 0x000fca00078ec0ff */
[----:B------:R-:W-:-:S05]  /*1780*/  IMAD.IADD R3, R22, 0x1, -R3 ;  /* 0x0000000116037824 */ /* 0x000fca00078e0a03 */
[----:B------:R-:W-:-:S04]  /*1790*/  SHF.R.S32.HI R4, RZ, 0x1f, R3 ;  /* 0x0000001fff047819 */ /* 0x000fc80000011403 */
[----:B------:R-:W-:Y:S01]  /*17a0*/  LEA.HI R4, R4, R3, RZ, 0x3 ;  /* 0x0000000304047211 */ /* 0x000fe200078f18ff */
[----:B0-----:R-:W-:Y:S06]  /*17b0*/  @!P0 BRA `(.L_x_858) ;  /* 0x0000012000b08947 */ /* 0x001fec0003800000 */
.L_x_1025:
[----:B------:R-:W-:Y:S01]  /*17c0*/  R2UR UR4, R16 ;  /* 0x00000000100472ca */ /* 0x000fe200000e0000 */
[----:B------:R-:W-:Y:S01]  /*17d0*/  IMAD.MOV.U32 R8, RZ, RZ, 0x20 ;  /* 0x00000020ff087424 */ /* 0x000fe200078e00ff */
[----:B0-----:R-:W-:-:S05]  /*17e0*/  LOP3.LUT R6, R4, 0xfffffff8, RZ, 0xc0, !PT ;  /* 0xfffffff804067812 */ /* 0x001fca00078ec0ff */
[----:B------:R-:W-:-:S05]  /*17f0*/  IMAD.IADD R6, R3, 0x1, -R6 ;  /* 0x0000000103067824 */ /* 0x000fca00078e0a06 */
[----:B------:R-:W-:Y:S01]  /*1800*/  LOP3.LUT P1, RZ, R6, 0x4, RZ, 0xc0, !PT ;  /* 0x0000000406ff7812 */ /* 0x000fe2000782c0ff */
[----:B------:R-:W-:-:S03]  /*1810*/  ULOP3.LUT UR4, UR4, 0x1, URZ, 0xfc, !UPT ;  /* 0x0000000104047892 */ /* 0x000fc6000f8efc3f */
[----:B------:R-:W-:-:S03]  /*1820*/  SEL R8, R8, 0xffffffe0, !P1 ;  /* 0xffffffe008087807 */ /* 0x000fc60004800000 */
[----:B------:R-:W-:-:S05]  /*1830*/  IMAD.U32 R7, RZ, RZ, UR4 ;  /* 0x00000004ff077e24 */ /* 0x000fca000f8e00ff */
[----:B------:R-:W-:-:S13]  /*1840*/  ISETP.NE.AND P0, PT, R7, 0x3, PT ;  /* 0x000000030700780c */ /* 0x000fda0003f05270 */
[----:B------:R-:W-:Y:S05]  /*1850*/  @!P0 BRA `(.L_x_859) ;  /* 0x0000000000048947 */ /* 0x000fea0003800000 */
[----:B------:R-:W-:Y:S01]  /*1860*/  BPT.TRAP 0x1 ;  /* 0x000000040000795c */ /* 0x000fe20000300000 */
.L_x_859:
[----:B------:R0:W1:Y:S01]  /*1870*/  SYNCS.PHASECHK.TRANS64.TRYWAIT P2, [UR36+0x2d830], R5 ;  /* 0x02d83005ff0075a7 */ /* 0x0000620008040164 */
[----:B------:R-:W-:Y:S05]  /*1880*/  @!P0 BRA `(.L_x_860) ;  /* 0x0000000000048947 */ /* 0x000fea0003800000 */
[----:B------:R-:W-:Y:S01]  /*1890*/  BPT.TRAP 0x1 ;  /* 0x000000040000795c */ /* 0x000fe20000300000 */
.L_x_860:
[----:B------:R-:W-:Y:S01]  /*18a0*/  IMAD.U32 R14, RZ, RZ, UR40 ;  /* 0x00000028ff0e7e24 */ /* 0x000fe2000f8e00ff */
[----:B------:R-:W-:-:S04]  /*18b0*/  ISETP.NE.AND P1, PT, R23, RZ, PT ;  /* 0x000000ff1700720c */ /* 0x000fc80003f25270 */
[----:B------:R-:W-:Y:S01]  /*18c0*/  LOP3.LUT R14, R14, 0x10000, RZ, 0xfc, !PT ;  /* 0x000100000e0e7812 */ /* 0x000fe200078efcff */
[----:B-1----:R-:W-:Y:S08]  /*18d0*/  @P2 BRA `(.L_x_861) ;  /* 0x0000000000082947 */ /* 0x002ff00003800000 */
[----:B------:R-:W1:Y:S02]  /*18e0*/  SYNCS.PHASECHK.TRANS64.TRYWAIT P2, [UR36+0x2d830], R5 ;  /* 0x02d83005ff0075a7 */ /* 0x000e640008040164 */
[----:B-1----:R-:W-:Y:S05]  /*18f0*/  @!P2 BRA `(.L_x_862) ;  /* 0x000001200078a947 */ /* 0x002fea0003800000 */
.L_x_861:
[----:B------:R-:W-:Y:S05]  /*1900*/  WARPSYNC.ALL ;  /* 0x0000000000007948 */ /* 0x000fea0003800000 */
[----:B------:R-:W-:Y:S01]  /*1910*/  IMAD.MOV.U32 R15, RZ, RZ, -0x7fffffe0 ;  /* 0x80000020ff0f7424 */ /* 0x000fe200078e00ff */
[----:B------:R-:W-:Y:S01]  /*1920*/  UIADD3 UR4, UR36, 0x15400, URZ ;  /* 0x0001540024047890 */ /* 0x000fe2000fffe03f */
[C---:B------:R-:W-:Y:S01]  /*1930*/  R2UR UR8, R14.reuse ;  /* 0x000000000e0872ca */ /* 0x040fe200000e0000 */
[----:B------:R-:W-:Y:S02]  /*1940*/  WARPGROUP.ARRIVE ;  /* 0x00000000000079c5 */ /* 0x000fe40000000000 */
[----:B------:R-:W-:Y:S01]  /*1950*/  R2UR UR9, R15 ;  /* 0x000000000f0972ca */ /* 0x000fe200000e0000 */
[----:B------:R-:W-:Y:S01]  /*1960*/  USHF.R.U32.HI UR4, URZ, 0x4, UR4 ;  /* 0x000000043f047899 */ /* 0x000fe20008011604 */
[----:B------:R-:W-:Y:S01]  /*1970*/  R2UR UR24, R14 ;  /* 0x000000000e1872ca */ /* 0x000fe200000e0000 */
[----:B------:R-:W-:Y:S01]  /*1980*/  UMOV UR11, 0x80000020 ;  /* 0x80000020000b7882 */ /* 0x000fe20000000000 */
[----:B------:R-:W-:Y:S01]  /*1990*/  UMOV UR13, 0x80000020 ;  /* 0x80000020000d7882 */ /* 0x000fe20000000000 */
[----:B------:R-:W-:Y:S01]  /*19a0*/  ULOP3.LUT UR4, UR4, 0x3fff, URZ, 0xc0, !UPT ;  /* 0x00003fff04047892 */ /* 0x000fe2000f8ec03f */
[----:B------:R-:W-:Y:S01]  /*19b0*/  LOP3.LUT R3, R90, 0xffffff80, RZ, 0xc0, !PT ;  /* 0xffffff805a037812 */ /* 0x000fe200078ec0ff */
[----:B------:R-:W-:Y:S01]  /*19c0*/  UMOV UR15, 0x80000020 ;  /* 0x80000020000f7882 */ /* 0x000fe20000000000 */
[----:B------:R-:W-:Y:S01]  /*19d0*/  UMOV UR17, 0x80000020 ;  /* 0x8000002000117882 */ /* 0x000fe20000000000 */
[----:B------:R-:W-:Y:S01]  /*19e0*/  ULOP3.LUT UR7, UR4, 0x10000, URZ, 0xfc, !UPT ;  /* 0x0001000004077892 */ /* 0x000fe2000f8efc3f */
[----:B01----:R-:W-:Y:S01]  /*19f0*/  IMAD.HI R5, R92, 0x55555556, RZ ;  /* 0x555555565c057827 */ /* 0x003fe200078e02ff */
[----:B------:R-:W-:Y:S01]  /*1a00*/  UMOV UR19, 0x80000020 ;  /* 0x8000002000137882 */ /* 0x000fe20000000000 */
[----:B------:R-:W-:Y:S01]  /*1a10*/  UMOV UR21, 0x80000020 ;  /* 0x8000002000157882 */ /* 0x000fe20000000000 */
[----:B------:R-:W-:Y:S01]  /*1a20*/  UIADD3 UR14, UR7, 0x200, URZ ;  /* 0x00000200070e7890 */ /* 0x000fe2000fffe03f */
[----:B------:R-:W-:Y:S01]  /*1a30*/  IMAD.IADD R7, R22, 0x1, -R3 ;  /* 0x0000000116077824 */ /* 0x000fe200078e0a03 */
[----:B------:R-:W-:Y:S01]  /*1a40*/  UIADD3 UR12, UR24, 0x300, URZ ;  /* 0x00000300180c7890 */ /* 0x000fe2000fffe03f */
[----:B------:R-:W-:Y:S01]  /*1a50*/  LEA.HI R3, R5, R5, RZ, 0x1 ;  /* 0x0000000505037211 */ /* 0x000fe200078f08ff */
[----:B------:R-:W-:Y:S01]  /*1a60*/  UMOV UR10, UR7 ;  /* 0x00000007000a7c82 */ /* 0x000fe20008000000 */
[----:B------:R-:W-:Y:S01]  /*1a70*/  UIADD3 UR16, UR24, 0x302, URZ ;  /* 0x0000030218107890 */ /* 0x000fe2000fffe03f */
[----:B------:R-:W-:Y:S01]  /*1a80*/  HGMMA.64x128x16.F32.BF16 R24, gdesc[UR8], RZ, !UPT, gsb0 ;  /* 0x01e00000081879f0 */ /* 0x000fe2000c0018ff */
[----:B------:R-:W-:Y:S01]  /*1a90*/  UIADD3 UR8, UR24, 0x2, URZ ;  /* 0x0000000218087890 */ /* 0x000fe2000fffe03f */
[----:B------:R-:W-:Y:S01]  /*1aa0*/  SHF.R.S32.HI R10, RZ, 0x1f, R7 ;  /* 0x0000001fff0a7819 */ /* 0x000fe20000011407 */
[----:B------:R-:W-:Y:S01]  /*1ab0*/  UIADD3 UR10, UR7, 0x2, URZ ;  /* 0x00000002070a7890 */ /* 0x000fe2000fffe03f */
[----:B------:R-:W-:Y:S01]  /*1ac0*/  LEA.HI R9, R91, R22, RZ, 0x2 ;  /* 0x000000165b097211 */ /* 0x000fe200078f10ff */
[----:B------:R-:W-:Y:S01]  /*1ad0*/  UMOV UR9, 0x80000020 ;  /* 0x8000002000097882 */ /* 0x000fe20000000000 */
[----:B------:R-:W-:Y:S01]  /*1ae0*/  UMOV UR11, 0x80000020 ;  /* 0x80000020000b7882 */ /* 0x000fe20000000000 */
[----:B------:R-:W-:Y:S01]  /*1af0*/  UIADD3 UR18, UR7, 0x202, URZ ;  /* 0x0000020207127890 */ /* 0x000fe2000fffe03f */
[CC--:B------:R-:W-:Y:S01]  /*1b00*/  LEA.HI R5, R10.reuse, R7.reuse, RZ, 0x2 ;  /* 0x000000070a057211 */ /* 0x0c0fe200078f10ff */
[----:B------:R-:W-:Y:S01]  /*1b10*/  UIADD3 UR20, UR24, 0x600, URZ ;  /* 0x0000060018147890 */ /* 0x000fe2000fffe03f */
[----:B------:R-:W-:Y:S01]  /*1b20*/  LOP3.LUT R9, R9, 0xfffffffc, RZ, 0xc0, !PT ;  /* 0xfffffffc09097812 */ /* 0x000fe200078ec0ff */
[----:B------:R-:W-:Y:S01]  /*1b30*/  UIADD3 UR22, UR7, 0x400, URZ ;  /* 0x0000040007167890 */ /* 0x000fe2000fffe03f */
[----:B------:R-:W-:Y:S01]  /*1b40*/  IMAD R92, R3, -0x3, R92 ;  /* 0xfffffffd035c7824 */ /* 0x000fe200078e025c */
[----:B------:R-:W-:Y:S01]  /*1b50*/  UMOV UR23, 0x80000020 ;  /* 0x8000002000177882 */ /* 0x000fe20000000000 */
[----:B------:R-:W-:Y:S01]  /*1b60*/  UIADD3 UR24, UR24, 0x602, URZ ;  /* 0x0000060218187890 */ /* 0x000fe2000fffe03f */
[----:B------:R-:W-:Y:S01]  /*1b70*/  LEA.HI R10, R10, R7, RZ, 0x5 ;  /* 0x000000070a0a7211 */ /* 0x000fe200078f28ff */
[----:B------:R-:W-:Y:S01]  /*1b80*/  UIADD3 UR26, UR7, 0x402, URZ ;  /* 0x00000402071a7890 */ /* 0x000fe2000fffe03f */
[--C-:B------:R-:W-:Y:S01]  /*1b90*/  SHF.R.S32.HI R3, RZ, 0x2, R5.reuse ;  /* 0x00000002ff037819 */ /* 0x100fe20000011405 */
[----:B------:R-:W-:Y:S01]  /*1ba0*/  UMOV UR25, 0x80000020 ;  /* 0x8000002000197882 */ /* 0x000fe20000000000 */
[----:B------:R-:W-:Y:S01]  /*1bb0*/  UMOV UR27, 0x80000020 ;  /* 0x80000020001b7882 */ /* 0x000fe20000000000 */
[----:B------:R-:W-:Y:S01]  /*1bc0*/  SHF.R.S32.HI R12, RZ, 0x1f, R5 ;  /* 0x0000001fff0c7819 */ /* 0x000fe20000011405 */
[----:B------:R-:W-:Y:S01]  /*1bd0*/  IMAD.IADD R9, R22, 0x1, -R9 ;  /* 0x0000000116097824 */ /* 0x000fe200078e0a09 */
[----:B------:R-:W-:Y:S01]  /*1be0*/  SHF.R.S32.HI R10, RZ, 0x5, R10 ;  /* 0x00000005ff0a7819 */ /* 0x000fe2000001140a */
[----:B------:R-:W-:Y:S01]  /*1bf0*/  ULDC UR4, c[0x0][0x448] ;  /* 0x0001120000047ab9 */ /* 0x000fe20000000800 */
[----:B------:R-:W-:Y:S01]  /*1c00*/  LEA.HI R12, R12, R3, RZ, 0x3 ;  /* 0x000000030c0c7211 */ /* 0x000fe200078f18ff */
[----:B------:R-:W-:Y:S01]  /*1c10*/  UISETP.NE.AND UP0, UPT, UR4, 0x1, UPT ;  /* 0x000000010400788c */ /* 0x000fe2000bf05270 */
[----:B------:R-:W-:Y:S01]  /*1c20*/  LEA R11, R10, UR38, 0x4 ;  /* 0x000000260a0b7c11 */ /* 0x000fe2000f8e20ff */
[----:B------:R-:W-:Y:S01]  /*1c30*/  ULDC UR31, c[0x0][0x2f0] ;  /* 0x0000bc00001f7ab9 */ /* 0x000fe20000000800 */
[----:B------:R-:W-:Y:S01]  /*1c40*/  LOP3.LUT R12, R12, 0xfffffff8, RZ, 0xc0, !PT ;  /* 0xfffffff80c0c7812 */ /* 0x000fe200078ec0ff */
[----:B------:R-:W-:Y:S01]  /*1c50*/  IMAD.SHL.U32 R4, R4, 0x40, RZ ;  /* 0x0000004004047824 */ /* 0x000fe200078e00ff */
[----:B------:R-:W-:Y:S01]  /*1c60*/  LEA.HI R10, R9, R9, RZ, 0x1 ;  /* 0x00000009090a7211 */ /* 0x000fe200078f08ff */
[----:B------:R-:W-:Y:S01]  /*1c70*/  ULDC UR6, c[0x0][0x9dc] ;  /* 0x0002770000067ab9 */ /* 0x000fe20000000800 */
[----:B------:R-:W-:Y:S01]  /*1c80*/  SHF.R.S32.HI R13, RZ, 0x4, R0 ;  /* 0x00000004ff0d7819 */ /* 0x000fe20000011400 */
[----:B------:R-:W-:Y:S01]  /*1c90*/  IMAD.SHL.U32 R0, R6, 0x40, RZ ;  /* 0x0000004006007824 */ /* 0x000fe200078e00ff */
[----:B------:R-:W-:Y:S01]  /*1ca0*/  IADD3 R11, R11, R3, -R12 ;  /* 0x000000030b0b7210 */ /* 0x000fe20007ffe80c */
[----:B------:R-:W-:Y:S01]  /*1cb0*/  IMAD.U32 R3, RZ, RZ, UR36 ;  /* 0x00000024ff037e24 */ /* 0x000fe2000f8e00ff */
[----:B------:R-:W-:Y:S01]  /*1cc0*/  LOP3.LUT R10, R10, 0x1ffffffe, RZ, 0xc0, !PT ;  /* 0x1ffffffe0a0a7812 */ /* 0x000fe200078ec0ff */
[----:B------:R-:W-:Y:S01]  /*1cd0*/  IMAD.SHL.U32 R13, R13, 0x8, RZ ;  /* 0x000000080d0d7824 */ /* 0x000fe200078e00ff */
[----:B------:R-:W-:Y:S01]  /*1ce0*/  PLOP3.LUT P3, PT, PT, PT, UP0, 0x80, 0x0 ;  /* 0x000000000000781c */ /* 0x000fe20003f6f008 */
[----:B------:R-:W-:Y:S01]  /*1cf0*/  IMAD R11, R92, 0x40, R11 ;  /* 0x000000405c0b7824 */ /* 0x000fe200078e020b */
[----:B------:R-:W-:Y:S01]  /*1d00*/  LOP3.LUT R0, R0, 0x1c0, RZ, 0xc0, !PT ;  /* 0x000001c000007812 */ /* 0x000fe200078ec0ff */
[----:B------:R-:W-:Y:S01]  /*1d10*/  IMAD.IADD R10, R9, 0x1, -R10 ;  /* 0x00000001090a7824 */ /* 0x000fe200078e0a0a */
[----:B------:R-:W-:Y:S01]  /*1d20*/  PLOP3.LUT P4, PT, PT, PT, UP0, 0x80, 0x0 ;  /* 0x000000000000781c */ /* 0x000fe20003f8f008 */
[----:B------:R-:W-:Y:S01]  /*1d30*/  @UP0 ULDC UR4, c[0x0][0x44c] ;  /* 0x0001130000040ab9 */ /* 0x000fe20000000800 */
[----:B------:R-:W-:Y:S01]  /*1d40*/  LOP3.LUT R13, R0, 0x8, R13, 0xf8, !PT ;  /* 0x00000008000d7812 */ /* 0x000fe200078ef80d */
[----:B------:R-:W-:Y:S01]  /*1d50*/  @!P1 VIADD R3, R3, 0x2d840 ;  /* 0x0002d84003039836 */ /* 0x000fe20000000000 */
[----:B------:R-:W-:Y:S01]  /*1d60*/  SHF.R.U32.HI R12, RZ, 0x3, R0 ;  /* 0x00000003ff0c7819 */ /* 0x000fe20000011600 */
[----:B------:R-:W-:Y:S01]  /*1d70*/  IMAD R0, R10, 0x8, R11 ;  /* 0x000000080a007824 */ /* 0x000fe200078e020b */
[----:B------:R-:W-:Y:S01]  /*1d80*/  LOP3.LUT P2, RZ, R6, 0x2, RZ, 0xc0, !PT ;  /* 0x0000000206ff7812 */ /* 0x000fe2000784c0ff */
[----:B------:R-:W-:Y:S01]  /*1d90*/  IMAD.MOV.U32 R9, RZ, RZ, -0x80 ;  /* 0xffffff80ff097424 */ /* 0x000fe200078e00ff */
[----:B------:R-:W-:Y:S01]  /*1da0*/  LOP3.LUT R10, R13, R12, RZ, 0x3c, !PT ;  /* 0x0000000c0d0a7212 */ /* 0x000fe200078e3cff */
[----:B------:R-:W-:Y:S01]  /*1db0*/  @P3 IMAD.HI.U32 R12, R0, UR4, RZ ;  /* 0x00000004000c3c27 */ /* 0x000fe2000f8e00ff */
[----:B------:R-:W-:Y:S01]  /*1dc0*/  @UP0 ULDC UR4, c[0x0][0x450] ;  /* 0x0001140000040ab9 */ /* 0x000fe20000000800 */
[----:B------:R-:W-:Y:S01]  /*1dd0*/  LOP3.LUT R6, R5, 0x7ffffffc, RZ, 0xc0, !PT ;  /* 0x7ffffffc05067812 */ /* 0x000fe200078ec0ff */
[----:B------:R-:W-:Y:S01]  /*1de0*/  ULOP3.LUT UR28, URZ, UR6, URZ, 0x33, !UPT ;  /* 0x000000063f1c7292 */ /* 0x000fe2000f8e333f */
[----:B------:R-:W-:Y:S01]  /*1df0*/  IMAD.MOV.U32 R11, RZ, RZ, R0 ;  /* 0x000000ffff0b7224 */ /* 0x000fe200078e0000 */
[----:B------:R-:W-:Y:S01]  /*1e00*/  @P4 SHF.R.U32.HI R11, RZ, UR4, R12 ;  /* 0x00000004ff0b4c19 */ /* 0x000fe2000801160c */
[----:B------:R-:W-:Y:S01]  /*1e10*/  IMAD R13, R88, R9, 0x80 ;  /* 0x00000080580d7424 */ /* 0x000fe200078e0209 */
[----:B------:R-:W-:Y:S01]  /*1e20*/  @!P1 PRMT R5, RZ, 0x654, R3 ;  /* 0x00000654ff059816 */ /* 0x000fe20000000003 */
[----:B------:R-:W-:Y:S01]  /*1e30*/  IMAD.IADD R3, R7, 0x1, -R6 ;  /* 0x0000000107037824 */ /* 0x000fe200078e0a06 */
[----:B------:R-:W-:Y:S01]  /*1e40*/  ULDC.64 UR4, c[0x0][0x9e0] ;  /* 0x0002780000047ab9 */ /* 0x000fe20000000a00 */
[----:B------:R-:W0:Y:S01]  /*1e50*/  SHFL.IDX PT, R7, R11, RZ, 0x1c1f ;  /* 0x001c1fff0b077589 */ /* 0x000e2200000e0000 */
[----:B------:R-:W-:Y:S01]  /*1e60*/  VIADD R6, R13, 0x1 ;  /* 0x000000010d067836 */ /* 0x000fe20000000000 */
[----:B------:R-:W-:Y:S01]  /*1e70*/  UISETP.GE.AND UP1, UPT, UR5, 0x1, UPT ;  /* 0x000000010500788c */ /* 0x000fe2000bf26270 */
[----:B------:R-:W-:Y:S01]  /*1e80*/  LEA.HI R91, R91, R22, RZ, 0x5 ;  /* 0x000000165b5b7211 */ /* 0x000fe200078f28ff */
[----:B------:R-:W-:Y:S01]  /*1e90*/  IMAD.MOV.U32 R9, RZ, RZ, 0x10 ;  /* 0x00000010ff097424 */ /* 0x000fe200078e00ff */
[----:B------:R-:W-:-:S02]  /*1ea0*/  LOP3.LUT R4, R4, 0xfffffe00, RZ, 0xc0, !PT ;  /* 0xfffffe0004047812 */ /* 0x000fc400078ec0ff */
[----:B------:R-:W-:Y:S01]  /*1eb0*/  LEA R90, R88, 0xffffff80, 0x7 ;  /* 0xffffff80585a7811 */ /* 0x000fe200078e38ff */
[----:B------:R-:W-:Y:S01]  /*1ec0*/  IMAD.SHL.U32 R91, R91, 0x20, RZ ;  /* 0x000000205b5b7824 */ /* 0x000fe200078e00ff */
[----:B------:R-:W-:Y:S02]  /*1ed0*/  PLOP3.LUT P3, PT, PT, PT, UP1, 0x40, 0x0 ;  /* 0x000000000000781c */ /* 0x000fe40003f6e818 */
[----:B------:R-:W-:Y:S02]  /*1ee0*/  SEL R9, R9, 0xfffffff0, !P2 ;  /* 0xfffffff009097807 */ /* 0x000fe40005000000 */
[----:B------:R-:W-:-:S04]  /*1ef0*/  LOP3.LUT R91, R91, 0xfffffc00, RZ, 0xc0, !PT ;  /* 0xfffffc005b5b7812 */ /* 0x000fc800078ec0ff */
[----:B------:R-:W-:Y:S01]  /*1f00*/  IADD3 R10, R10, R4, R91 ;  /* 0x000000040a0a7210 */ /* 0x000fe20007ffe05b */
[----:B------:R-:W-:Y:S01]  /*1f10*/  IMAD.U32 R4, RZ, RZ, UR28 ;  /* 0x0000001cff047e24 */ /* 0x000fe2000f8e00ff */
[----:B------:R-:W-:Y:S02]  /*1f20*/  WARPGROUP.DEPBAR.LE gsb0, 0x0 ;  /* 0x00008000000079c5 */ /* 0x000fe40000010000 */
[----:B------:R-:W-:-:S06]  /*1f30*/  WARPGROUP.ARRIVE ;  /* 0x00000000000079c5 */ /* 0x000fcc0000000000 */
[----:B------:R-:W-:Y:S01]  /*1f40*/  HGMMA.64x128x16.F32.BF16 R24, gdesc[UR8], R24, gsb0 ;  /* 0x01e00000081879f0 */ /* 0x000fe20008001818 */
[----:B------:R-:W-:Y:S02]  /*1f50*/  ULDC UR10, c[0x0][0x288] ;  /* 0x0000a200000a7ab9 */ /* 0x000fe40000000800 */
[----:B------:R-:W-:Y:S01]  /*1f60*/  IMAD.U32 R12, RZ, RZ, UR10 ;  /* 0x0000000aff0c7e24 */ /* 0x000fe2000f8e00ff */
[----:B------:R-:W-:Y:S02]  /*1f70*/  WARPGROUP.DEPBAR.LE gsb0, 0x0 ;  /* 0x00008000000079c5 */ /* 0x000fe40000010000 */
[----:B------:R-:W-:-:S06]  /*1f80*/  WARPGROUP.ARRIVE ;  /* 0x00000000000079c5 */ /* 0x000fcc0000000000 */
[----:B------:R-:W-:Y:S03]  /*1f90*/  HGMMA.64x128x16.F32.BF16 R24, gdesc[UR12], R24, gsb0 ;  /* 0x01e000000c1879f0 */ /* 0x000fe60008001818 */
[----:B------:R-:W-:Y:S02]  /*1fa0*/  WARPGROUP.DEPBAR.LE gsb0, 0x0 ;  /* 0x00008000000079c5 */ /* 0x000fe40000010000 */
[----:B------:R-:W-:-:S07]  /*1fb0*/  WARPGROUP.ARRIVE ;  /* 0x00000000000079c5 */ /* 0x000fce0000000000 */
        /* <DEDUP_REMOVED lines=8> */
[----:B------:R1:W-:Y:S02]  /*2040*/  @!P1 SYNCS.ARRIVE.TRANS64.RED.A1T0 RZ, [R5+URZ], RZ ;  /* 0x000000ff05ff99a7 */ /* 0x0003e4000810043f */
[----:B-1----:R-:W-:Y:S02]  /*2050*/  IMAD R5, R3, -0x2, R6 ;  /* 0xfffffffe03057824 */ /* 0x002fe400078e0206 */
[C---:B------:R-:W-:Y:S02]  /*2060*/  IMAD R6, R18.reuse, UR31, R13 ;  /* 0x0000001f12067c24 */ /* 0x040fe4000f8e020d */
[----:B------:R-:W-:-:S02]  /*2070*/  IMAD R5, R18, UR31, R5 ;  /* 0x0000001f12057c24 */ /* 0x000fc4000f8e0205 */
[----:B------:R-:W-:Y:S02]  /*2080*/  IMAD R21, R3, -0x2, R6 ;  /* 0xfffffffe03157824 */ /* 0x000fe400078e0206 */
[----:B------:R-:W-:-:S04]  /*2090*/  IMAD.IADD R5, R5, 0x1, -R12 ;  /* 0x0000000105057824 */ /* 0x000fc800078e0a0c */
[C---:B------:R-:W-:Y:S02]  /*20a0*/  VIADD R92, R5.reuse, UR4 ;  /* 0x00000004055c7c36 */ /* 0x040fe40008000000 */
[----:B------:R-:W-:-:S03]  /*20b0*/  VIADD R23, R5, UR28 ;  /* 0x0000001c05177c36 */ /* 0x000fc60008000000 */
[----:B0-----:R-:W-:Y:S01]  /*20c0*/  VIADDMNMX R5, R7, R92, R21, PT ;  /* 0x0000005c07057246 */ /* 0x001fe20003800115 */
[----:B------:R-:W-:Y:S01]  /*20d0*/  IMAD.IADD R6, R23, 0x1, R7 ;  /* 0x0000000117067824 */ /* 0x000fe200078e0207 */
[----:B------:R-:W-:Y:S06]  /*20e0*/  @P3 BRA `(.L_x_863) ;  /* 0x00000000005c3947 */ /* 0x000fec0003800000 */
[----:B------:R-:W-:Y:S01]  /*20f0*/  IMAD R7, R18, UR31, R7 ;  /* 0x0000001f12077c24 */ /* 0x000fe2000f8e0207 */
[----:B------:R-:W-:Y:S03]  /*2100*/  BSSY B0, `(.L_x_864) ;  /* 0x0000011000007945 */ /* 0x000fe60003800000 */
[----:B------:R-:W-:-:S05]  /*2110*/  IMAD.IADD R7, R7, 0x1, -R12 ;  /* 0x0000000107077824 */ /* 0x000fca00078e0a0c */
[----:B------:R-:W-:-:S13]  /*2120*/  ISETP.GT.AND P2, PT, R7, -0x1, PT ;  /* 0xffffffff0700780c */ /* 0x000fda0003f44270 */
[----:B------:R-:W-:Y:S05]  /*2130*/  @P2 BRA `(.L_x_865) ;  /* 0x0000000000202947 */ /* 0x000fea0003800000 */
[----:B------:R-:W-:Y:S01]  /*2140*/  UISETP.NE.AND UP2, UPT, UR5, 0x1, UPT ;  /* 0x000000010500788c */ /* 0x000fe2000bf45270 */
[----:B------:R-:W-:-:S05]  /*2150*/  LOP3.LUT R7, RZ, R7, RZ, 0x33, !PT ;  /* 0x00000007ff077212 */ /* 0x000fca00078e33ff */
[----:B------:R-:W-:-:S05]  /*2160*/  PLOP3.LUT P2, PT, PT, PT, UP2, 0x80, 0x0 ;  /* 0x000000000000781c */ /* 0x000fca0003f4f028 */
[----:B------:R-:W-:-:S08]  /*2170*/  @UP2 ULDC.64 UR10, c[0x0][0x9e8] ;  /* 0x00027a00000a2ab9 */ /* 0x000fd00000000a00 */
[----:B------:R-:W-:-:S05]  /*2180*/  @P2 IMAD.HI.U32 R20, R7, UR10, RZ ;  /* 0x0000000a07142c27 */ /* 0x000fca000f8e00ff */
[----:B------:R-:W-:-:S04]  /*2190*/  @P2 SHF.R.U32.HI R7, RZ, UR11, R20 ;  /* 0x0000000bff072c19 */ /* 0x000fc80008011614 */
[----:B------:R-:W-:Y:S01]  /*21a0*/  LOP3.LUT R7, RZ, R7, RZ, 0x33, !PT ;  /* 0x00000007ff077212 */ /* 0x000fe200078e33ff */
[----:B------:R-:W-:Y:S06]  /*21b0*/  BRA `(.L_x_866) ;  /* 0x0000000000147947 */ /* 0x000fec0003800000 */
.L_x_865:
[----:B------:R-:W-:-:S06]  /*21c0*/  UISETP.NE.AND UP2, UPT, UR5, 0x1, UPT ;  /* 0x000000010500788c */ /* 0x000fcc000bf45270 */
[----:B------:R-:W-:-:S05]  /*21d0*/  PLOP3.LUT P2, PT, PT, PT, UP2, 0x80, 0x0 ;  /* 0x000000000000781c */ /* 0x000fca0003f4f028 */
[----:B------:R-:W-:-:S08]  /*21e0*/  @UP2 ULDC.64 UR10, c[0x0][0x9e8] ;  /* 0x00027a00000a2ab9 */ /* 0x000fd00000000a00 */
[----:B------:R-:W-:-:S05]  /*21f0*/  @P2 IMAD.HI.U32 R20, R7, UR10, RZ ;  /* 0x0000000a07142c27 */ /* 0x000fca000f8e00ff */
[----:B------:R-:W-:-:S07]  /*2200*/  @P2 SHF.R.U32.HI R7, RZ, UR11, R20 ;  /* 0x0000000bff072c19 */ /* 0x000fce0008011614 */
.L_x_866:
[----:B------:R-:W-:Y:S05]  /*2210*/  BSYNC B0 ;  /* 0x0000000000007941 */ /* 0x000fea0003800000 */
.L_x_864:
[----:B------:R-:W-:-:S04]  /*2220*/  IMAD R20, R7, UR5, -R90 ;  /* 0x0000000507147c24 */ /* 0x000fc8000f8e0a5a */
[----:B------:R-:W-:-:S05]  /*2230*/  IMAD R20, R3, -0x2, R20 ;  /* 0xfffffffe03147824 */ /* 0x000fca00078e0214 */
[----:B------:R-:W-:Y:S02]  /*2240*/  VIMNMX R6, R6, R20, !PT ;  /* 0x0000001406067248 */ /* 0x000fe40007fe0100 */
[----:B------:R-:W-:-:S07]  /*2250*/  VIADDMNMX R5, R20, UR5, R5, PT ;  /* 0x0000000514057c46 */ /* 0x000fce000b800105 */
.L_x_863:
[C---:B------:R-:W-:Y:S01]  /*2260*/  ISETP.GE.AND P4, PT, R13.reuse, 0x9, PT ;  /* 0x000000090d00780c */ /* 0x040fe20003f86270 */
[----:B------:R-:W0:Y:S01]  /*2270*/  SHFL.IDX PT, R11, R11, 0x1, 0x1c1f ;  /* 0x003c1f000b0b7f89 */ /* 0x000e2200000e0000 */
[C---:B------:R-:W-:Y:S02]  /*2280*/  ISETP.GE.AND P2, PT, R13.reuse, 0x2, PT ;  /* 0x000000020d00780c */ /* 0x040fe40003f46270 */
[----:B------:R-:W-:Y:S02]  /*2290*/  ISETP.GE.AND P5, PT, R13, 0xa, PT ;  /* 0x0000000a0d00780c */ /* 0x000fe40003fa6270 */
[----:B------:R-:W-:Y:S02]  /*22a0*/  LOP3.LUT R22, R22, 0xfffffffd, RZ, 0xc0, !PT ;  /* 0xfffffffd16167812 */ /* 0x000fe400078ec0ff */
[----:B------:R-:W-:-:S04]  /*22b0*/  ISETP.GT.AND P3, PT, R6, 0x1, !P2 ;  /* 0x000000010600780c */ /* 0x000fc80005764270 */
[----:B------:R-:W-:Y:S02]  /*22c0*/  ISETP.LT.OR P3, PT, R5, 0x2, P3 ;  /* 0x000000020500780c */ /* 0x000fe40001f61670 */
[----:B------:R-:W-:Y:S02]  /*22d0*/  @P4 LOP3.LUT R22, R22, 0x2, RZ, 0xfc, !PT ;  /* 0x0000000216164812 */ /* 0x000fe400078efcff */
[----:B------:R-:W-:Y:S02]  /*22e0*/  FSEL R25, R25, -INF , !P3 ;  /* 0xff80000019197808 */ /* 0x000fe40005800000 */
[----:B------:R-:W-:Y:S02]  /*22f0*/  LOP3.LUT R22, R22, 0xfffffffb, RZ, 0xc0, !PT ;  /* 0xfffffffb16167812 */ /* 0x000fe400078ec0ff */
[----:B------:R-:W-:Y:S02]  /*2300*/  ISETP.GT.AND P4, PT, R6, 0x8, !P4 ;  /* 0x000000080600780c */ /* 0x000fe40006784270 */
[----:B------:R-:W-:-:S02]  /*2310*/  @P5 LOP3.LUT R22, R22, 0x4, RZ, 0xfc, !PT ;  /* 0x0000000416165812 */ /* 0x000fc400078efcff */
[----:B------:R-:W-:Y:S02]  /*2320*/  ISETP.GT.AND P3, PT, R6, 0x9, !P5 ;  /* 0x000000090600780c */ /* 0x000fe40006f64270 */
[----:B------:R-:W-:Y:S02]  /*2330*/  ISETP.GE.AND P5, PT, R13, 0x11, PT ;  /* 0x000000110d00780c */ /* 0x000fe40003fa6270 */
[C---:B------:R-:W-:Y:S02]  /*2340*/  ISETP.LT.OR P4, PT, R5.reuse, 0x9, P4 ;  /* 0x000000090500780c */ /* 0x040fe40002781670 */
[----:B------:R-:W-:Y:S02]  /*2350*/  ISETP.LT.OR P3, PT, R5, 0xa, P3 ;  /* 0x0000000a0500780c */ /* 0x000fe40001f61670 */
[----:B------:R-:W-:Y:S02]  /*2360*/  FSEL R28, R28, -INF , !P4 ;  /* 0xff8000001c1c7808 */ /* 0x000fe40006000000 */
[----:B------:R-:W-:-:S02]  /*2370*/  ISETP.GE.AND P4, PT, R13, 0x12, PT ;  /* 0x000000120d00780c */ /* 0x000fc40003f86270 */
[----:B------:R-:W-:Y:S02]  /*2380*/  LOP3.LUT R22, R22, 0xfffffff7, RZ, 0xc0, !PT ;  /* 0xfffffff716167812 */ /* 0x000fe400078ec0ff */
[----:B------:R-:W-:Y:S02]  /*2390*/  FSEL R29, R29, -INF , !P3 ;  /* 0xff8000001d1d7808 */ /* 0x000fe40005800000 */
[----:B------:R-:W-:Y:S02]  /*23a0*/  ISETP.GT.AND P3, PT, R6, 0x10, !P5 ;  /* 0x000000100600780c */ /* 0x000fe40006f64270 */
[----:B------:R-:W-:Y:S02]  /*23b0*/  @P5 LOP3.LUT R22, R22, 0x8, RZ, 0xfc, !PT ;  /* 0x0000000816165812 */ /* 0x000fe400078efcff */
[----:B------:R-:W-:Y:S02]  /*23c0*/  ISETP.LT.OR P3, PT, R5, 0x11, P3 ;  /* 0x000000110500780c */ /* 0x000fe40001f61670 */
[----:B------:R-:W-:-:S02]  /*23d0*/  LOP3.LUT R22, R22, 0xfdffffff, RZ, 0xc0, !PT ;  /* 0xfdffffff16167812 */ /* 0x000fc400078ec0ff */
[----:B------:R-:W-:Y:S02]  /*23e0*/  FSEL R32, R32, -INF , !P3 ;  /* 0xff80000020207808 */ /* 0x000fe40005800000 */
[----:B------:R-:W-:Y:S02]  /*23f0*/  @P4 LOP3.LUT R22, R22, 0x2000000, RZ, 0xfc, !PT ;  /* 0x0200000016164812 */ /* 0x000fe400078efcff */
[----:B------:R-:W-:Y:S02]  /*2400*/  ISETP.GT.AND P3, PT, R6, 0x11, !P4 ;  /* 0x000000110600780c */ /* 0x000fe40006764270 */
[----:B------:R-:W-:Y:S02]  /*2410*/  ISETP.GE.AND P4, PT, R13, 0x19, PT ;  /* 0x000000190d00780c */ /* 0x000fe40003f86270 */
[----:B------:R-:W-:Y:S02]  /*2420*/  ISETP.LT.OR P3, PT, R5, 0x12, P3 ;  /* 0x000000120500780c */ /* 0x000fe40001f61670 */
[----:B------:R-:W-:-:S02]  /*2430*/  LOP3.LUT R22, R22, 0xfeffffff, RZ, 0xc0, !PT ;  /* 0xfeffffff16167812 */ /* 0x000fc400078ec0ff */
[----:B------:R-:W-:Y:S02]  /*2440*/  FSEL R33, R33, -INF , !P3 ;  /* 0xff80000021217808 */ /* 0x000fe40005800000 */
[----:B------:R-:W-:-:S04]  /*2450*/  ISETP.GT.AND P3, PT, R6, 0x18, !P4 ;  /* 0x000000180600780c */ /* 0x000fc80006764270 */
[----:B------:R-:W-:Y:S02]  /*2460*/  ISETP.LT.OR P3, PT, R5, 0x19, P3 ;  /* 0x000000190500780c */ /* 0x000fe40001f61670 */
[----:B------:R-:W-:Y:S02]  /*2470*/  @P4 LOP3.LUT R22, R22, 0x1000000, RZ, 0xfc, !PT ;  /* 0x0100000016164812 */ /* 0x000fe400078efcff */
[----:B------:R-:W-:Y:S02]  /*2480*/  ISETP.GE.AND P4, PT, R13, 0x1a, PT ;  /* 0x0000001a0d00780c */ /* 0x000fe40003f86270 */
[----:B------:R-:W-:Y:S02]  /*2490*/  LOP3.LUT R22, R22, 0xff7fffff, RZ, 0xc0, !PT ;  /* 0xff7fffff16167812 */ /* 0x000fe400078ec0ff */
[----:B------:R-:W-:Y:S02]  /*24a0*/  FSEL R36, R36, -INF , !P3 ;  /* 0xff80000024247808 */ /* 0x000fe40005800000 */
[----:B------:R-:W-:-:S04]  /*24b0*/  ISETP.GT.AND P3, PT, R6, 0x19, !P4 ;  /* 0x000000190600780c */ /* 0x000fc80006764270 */
[----:B------:R-:W-:-:S03]  /*24c0*/  ISETP.LT.OR P3, PT, R5, 0x1a, P3 ;  /* 0x0000001a0500780c */ /* 0x000fc60001f61670 */
        /* <DEDUP_REMOVED lines=110> */
[----:B------:R-:W-:Y:S02]  /*2bb0*/  FSEL R73, R73, -INF , !P3 ;  /* 0xff80000049497808 */ /* 0x000fe40005800000 */
[----:B------:R-:W-:Y:S02]  /*2bc0*/  LOP3.LUT R22, R22, 0xffffffef, RZ, 0xc0, !PT ;  /* 0xffffffef16167812 */ /* 0x000fe400078ec0ff */
[----:B------:R-:W-:-:S04]  /*2bd0*/  ISETP.GT.AND P3, PT, R6, 0x68, !P4 ;  /* 0x000000680600780c */ /* 0x000fc80006764270 */
[----:B------:R-:W-:-:S03]  /*2be0*/  ISETP.LT.OR P3, PT, R5, 0x69, P3 ;  /* 0x000000690500780c */ /* 0x000fc60001f61670 */
[----:B------:R-:W-:Y:S02]  /*2bf0*/  @P4 LOP3.LUT R22, R22, 0x10, RZ, 0xfc, !PT ;  /* 0x0000001016164812 */ /* 0x000fe400078efcff */
[----:B------:R-:W-:Y:S02]  /*2c00*/  ISETP.GE.AND P4, PT, R13, 0x6a, PT ;  /* 0x0000006a0d00780c */ /* 0x000fe40003f86270 */
[----:B------:R-:W-:Y:S02]  /*2c10*/  FSEL R76, R76, -INF , !P3 ;  /* 0xff8000004c4c7808 */ /* 0x000fe40005800000 */
[----:B------:R-:W-:Y:S02]  /*2c20*/  ISETP.GT.AND P3, PT, R6, 0x69, !P4 ;  /* 0x000000690600780c */ /* 0x000fe40006764270 */
[----:B------:R-:W-:Y:S02]  /*2c30*/  LOP3.LUT R22, R22, 0xfbffffff, RZ, 0xc0, !PT ;  /* 0xfbffffff16167812 */ /* 0x000fe400078ec0ff */
[----:B------:R-:W-:-:S04]  /*2c40*/  ISETP.LT.OR P3, PT, R5, 0x6a, P3 ;  /* 0x0000006a0500780c */ /* 0x000fc80001f61670 */
[----:B------:R-:W-:Y:S02]  /*2c50*/  FSEL R77, R77, -INF , !P3 ;  /* 0xff8000004d4d7808 */ /* 0x000fe40005800000 */
[----:B------:R-:W-:Y:S02]  /*2c60*/  ISETP.GE.AND P3, PT, R13, 0x71, PT ;  /* 0x000000710d00780c */ /* 0x000fe40003f66270 */
[----:B------:R-:W-:Y:S02]  /*2c70*/  @P4 LOP3.LUT R22, R22, 0x4000000, RZ, 0xfc, !PT ;  /* 0x0400000016164812 */ /* 0x000fe400078efcff */
[----:B------:R-:W-:Y:S02]  /*2c80*/  ISETP.GT.AND P4, PT, R6, 0x70, !P3 ;  /* 0x000000700600780c */ /* 0x000fe40005f84270 */
[----:B------:R-:W-:Y:S02]  /*2c90*/  LOP3.LUT R22, R22, 0xfffffffe, RZ, 0xc0, !PT ;  /* 0xfffffffe16167812 */ /* 0x000fe400078ec0ff */
[----:B------:R-:W-:-:S04]  /*2ca0*/  ISETP.LT.OR P4, PT, R5, 0x71, P4 ;  /* 0x000000710500780c */ /* 0x000fc80002781670 */
[----:B------:R-:W-:Y:S02]  /*2cb0*/  FSEL R80, R80, -INF , !P4 ;  /* 0xff80000050507808 */ /* 0x000fe40006000000 */
[----:B------:R-:W-:-:S04]  /*2cc0*/  ISETP.GE.AND P4, PT, R13, 0x72, PT ;  /* 0x000000720d00780c */ /* 0x000fc80003f86270 */
[----:B------:R-:W-:-:S04]  /*2cd0*/  ISETP.GT.AND P5, PT, R6, 0x71, !P4 ;  /* 0x000000710600780c */ /* 0x000fc800067a4270 */
[----:B------:R-:W-:-:S04]  /*2ce0*/  ISETP.LT.OR P5, PT, R5, 0x72, P5 ;  /* 0x000000720500780c */ /* 0x000fc80002fa1670 */
[----:B------:R-:W-:Y:S02]  /*2cf0*/  FSEL R81, R81, -INF , !P5 ;  /* 0xff80000051517808 */ /* 0x000fe40006800000 */
[----:B------:R-:W-:-:S04]  /*2d00*/  ISETP.GE.AND P5, PT, R13, 0x79, PT ;  /* 0x000000790d00780c */ /* 0x000fc80003fa6270 */
[----:B------:R-:W-:-:S04]  /*2d10*/  ISETP.GT.AND P6, PT, R6, 0x78, !P5 ;  /* 0x000000780600780c */ /* 0x000fc80006fc4270 */
[----:B------:R-:W-:-:S04]  /*2d20*/  ISETP.LT.OR P6, PT, R5, 0x79, P6 ;  /* 0x000000790500780c */ /* 0x000fc800037c1670 */
[----:B------:R-:W-:Y:S02]  /*2d30*/  FSEL R84, R84, -INF , !P6 ;  /* 0xff80000054547808 */ /* 0x000fe40007000000 */
[----:B------:R-:W-:-:S13]  /*2d40*/  ISETP.GE.AND P6, PT, R13, 0x1, PT ;  /* 0x000000010d00780c */ /* 0x000fda0003fc6270 */
[----:B------:R-:W-:Y:S02]  /*2d50*/  @P6 LOP3.LUT R22, R22, 0x1, RZ, 0xfc, !PT ;  /* 0x0000000116166812 */ /* 0x000fe400078efcff */
[----:B------:R-:W-:Y:S02]  /*2d60*/  ISETP.GT.AND P6, PT, R6, RZ, !P6 ;  /* 0x000000ff0600720c */ /* 0x000fe400077c4270 */
[----:B------:R-:W-:Y:S02]  /*2d70*/  LOP3.LUT R22, R22, 0xf7ffffff, RZ, 0xc0, !PT ;  /* 0xf7ffffff16167812 */ /* 0x000fe400078ec0ff */
[----:B------:R-:W-:-:S04]  /*2d80*/  ISETP.LT.OR P6, PT, R5, 0x1, P6 ;  /* 0x000000010500780c */ /* 0x000fc800037c1670 */
[----:B------:R-:W-:Y:S02]  /*2d90*/  FSEL R7, R24, -INF , !P6 ;  /* 0xff80000018077808 */ /* 0x000fe40007000000 */
[----:B------:R-:W-:-:S13]  /*2da0*/  ISETP.GE.AND P6, PT, R13, 0x7a, PT ;  /* 0x0000007a0d00780c */ /* 0x000fda0003fc6270 */
[----:B------:R-:W-:Y:S02]  /*2db0*/  @P6 LOP3.LUT R22, R22, 0x8000000, RZ, 0xfc, !PT ;  /* 0x0800000016166812 */ /* 0x000fe400078efcff */
[----:B------:R-:W-:Y:S01]  /*2dc0*/  ISETP.GT.AND P6, PT, R6, 0x79, !P6 ;  /* 0x000000790600780c */ /* 0x000fe200077c4270 */
[----:B0-----:R-:W-:-:S03]  /*2dd0*/  IMAD.IADD R6, R23, 0x1, R11 ;  /* 0x0000000117067824 */ /* 0x001fc600078e020b */
[----:B------:R-:W-:Y:S02]  /*2de0*/  ISETP.LT.OR P6, PT, R5, 0x7a, P6 ;  /* 0x0000007a0500780c */ /* 0x000fe400037c1670 */
[----:B------:R-:W-:Y:S02]  /*2df0*/  VIADDMNMX R5, R11, R92, R21, PT ;  /* 0x0000005c0b057246 */ /* 0x000fe40003800115 */
[----:B------:R-:W-:Y:S02]  /*2e00*/  FSEL R85, R85, -INF , !P6 ;  /* 0xff80000055557808 */ /* 0x000fe40007000000 */
[----:B------:R-:W-:-:S13]  /*2e10*/  PLOP3.LUT P6, PT, PT, PT, UP1, 0x40, 0x0 ;  /* 0x000000000000781c */ /* 0x000fda0003fce818 */
[----:B------:R-:W-:Y:S05]  /*2e20*/  @P6 BRA `(.L_x_867) ;  /* 0x0000000000646947 */ /* 0x000fea0003800000 */
        /* <DEDUP_REMOVED lines=9> */
[----:B------:R-:W-:Y:S01]  /*2ec0*/  @P6 IMAD.HI.U32 R13, R11, UR10, RZ ;  /* 0x0000000a0b0d6c27 */ /* 0x000fe2000f8e00ff */
[----:B------:R-:W-:-:S13]  /*2ed0*/  PLOP3.LUT P6, PT, PT, PT, UP2, 0x80, 0x0 ;  /* 0x000000000000781c */ /* 0x000fda0003fcf028 */
[----:B------:R-:W-:-:S04]  /*2ee0*/  @P6 SHF.R.U32.HI R11, RZ, UR11, R13 ;  /* 0x0000000bff0b6c19 */ /* 0x000fc8000801160d */
[----:B------:R-:W-:Y:S01]  /*2ef0*/  LOP3.LUT R11, RZ, R11, RZ, 0x33, !PT ;  /* 0x0000000bff0b7212 */ /* 0x000fe200078e33ff */
[----:B------:R-:W-:Y:S06]  /*2f00*/  BRA `(.L_x_870) ;  /* 0x0000000000187947 */ /* 0x000fec0003800000 */
.L_x_869:
[----:B------:R-:W-:-:S06]  /*2f10*/  UISETP.NE.AND UP2, UPT, UR5, 0x1, UPT ;  /* 0x000000010500788c */ /* 0x000fcc000bf45270 */
[----:B------:R-:W-:-:S05]  /*2f20*/  PLOP3.LUT P6, PT, PT, PT, UP2, 0x80, 0x0 ;  /* 0x000000000000781c */ /* 0x000fca0003fcf028 */
[----:B------:R-:W-:-:S08]  /*2f30*/  @UP2 ULDC.64 UR10, c[0x0][0x9e8] ;  /* 0x00027a00000a2ab9 */ /* 0x000fd00000000a00 */
[----:B------:R-:W-:Y:S01]  /*2f40*/  @P6 IMAD.HI.U32 R13, R11, UR10, RZ ;  /* 0x0000000a0b0d6c27 */ /* 0x000fe2000f8e00ff */
[----:B------:R-:W-:-:S13]  /*2f50*/  PLOP3.LUT P6, PT, PT, PT, UP2, 0x80, 0x0 ;  /* 0x000000000000781c */ /* 0x000fda0003fcf028 */
[----:B------:R-:W-:-:S07]  /*2f60*/  @P6 SHF.R.U32.HI R11, RZ, UR11, R13 ;  /* 0x0000000bff0b6c19 */ /* 0x000fce000801160d */
.L_x_870:
[----:B------:R-:W-:Y:S05]  /*2f70*/  BSYNC B0 ;  /* 0x0000000000007941 */ /* 0x000fea0003800000 */
.L_x_868:
[----:B------:R-:W-:-:S04]  /*2f80*/  IMAD R20, R11, UR5, -R90 ;  /* 0x000000050b147c24 */ /* 0x000fc8000f8e0a5a */
[----:B------:R-:W-:-:S05]  /*2f90*/  IMAD R20, R3, -0x2, R20 ;  /* 0xfffffffe03147824 */ /* 0x000fca00078e0214 */
[----:B------:R-:W-:Y:S02]  /*2fa0*/  VIMNMX R6, R6, R20, !PT ;  /* 0x0000001406067248 */ /* 0x000fe40007fe0100 */
[----:B------:R-:W-:-:S07]  /*2fb0*/  VIADDMNMX R5, R20, UR5, R5, PT ;  /* 0x0000000514057c46 */ /* 0x000fce000b800105 */
.L_x_867:
[----:B------:R-:W-:Y:S01]  /*2fc0*/  ISETP.GT.AND P2, PT, R6, 0x1, !P2 ;  /* 0x000000010600780c */ /* 0x000fe20005744270 */
[----:B------:R-:W-:Y:S01]  /*2fd0*/  ULDC UR10, c[0x0][0x988] ;  /* 0x00026200000a7ab9 */ /* 0x000fe20000000800 */
[C---:B------:R-:W-:Y:S01]  /*2fe0*/  LOP3.LUT P6, RZ, R22.reuse, 0x8, RZ, 0xc0, !PT ;  /* 0x0000000816ff7812 */ /* 0x040fe200078cc0ff */
[----:B------:R-:W-:Y:S01]  /*2ff0*/  @UP0 ULDC UR14, c[0x0][0x44c] ;  /* 0x00011300000e0ab9 */ /* 0x000fe20000000800 */
[----:B------:R-:W-:Y:S01]  /*3000*/  ISETP.LT.OR P2, PT, R5, 0x2, P2 ;  /* 0x000000020500780c */ /* 0x000fe20001741670 */
[----:B------:R-:W-:Y:S01]  /*3010*/  UIMAD.WIDE.U32 UR14, UR38, UR14, URZ ;  /* 0x0000000e260e72a5 */ /* 0x000fe2000f8e003f */
[----:B------:R-:W-:Y:S01]  /*3020*/  FMNMX.FTZ R11, R7, R25, !PT ;  /* 0x00000019070b7209 */ /* 0x000fe20007810000 */
[----:B------:R-:W-:Y:S01]  /*3030*/  @UP0 ULDC UR11, c[0x0][0x450] ;  /* 0x00011400000b0ab9 */ /* 0x000fe20000000800 */
[----:B------:R-:W-:Y:S01]  /*3040*/  FSEL R27, R27, -INF , !P2 ;  /* 0xff8000001b1b7808 */ /* 0x000fe20005000000 */
[----:B------:R-:W-:Y:S01]  /*3050*/  @UP0 USHF.R.U32.HI UR38, URZ, UR11, UR15 ;  /* 0x0000000b3f260299 */ /* 0x000fe2000801160f */
[----:B------:R-:W-:-:S02]  /*3060*/  LOP3.LUT P2, RZ, R22, 0x2, RZ, 0xc0, !PT ;  /* 0x0000000216ff7812 */ /* 0x000fc4000784c0ff */
[----:B------:R-:W-:Y:S02]  /*3070*/  FMNMX.FTZ R20, R28, R11, !PT ;  /* 0x0000000b1c147209 */ /* 0x000fe40007810000 */
[----:B------:R-:W-:Y:S02]  /*3080*/  ISETP.GT.AND P2, PT, R6, 0x8, !P2 ;  /* 0x000000080600780c */ /* 0x000fe40005744270 */
[----:B------:R-:W-:Y:S02]  /*3090*/  FMNMX.FTZ R11, R29, R20, !PT ;  /* 0x000000141d0b7209 */ /* 0x000fe40007810000 */
[----:B------:R-:W-:Y:S02]  /*30a0*/  ISETP.LT.OR P2, PT, R5, 0x9, P2 ;  /* 0x000000090500780c */ /* 0x000fe40001741670 */
[----:B------:R-:W-:Y:S02]  /*30b0*/  FMNMX.FTZ R20, R32, R11, !PT ;  /* 0x0000000b20147209 */ /* 0x000fe40007810000 */
[----:B------:R-:W-:-:S02]  /*30c0*/  FSEL R30, R30, -INF , !P2 ;  /* 0xff8000001e1e7808 */ /* 0x000fc40005000000 */
[----:B------:R-:W-:Y:S02]  /*30d0*/  LOP3.LUT P2, RZ, R22, 0x4, RZ, 0xc0, !PT ;  /* 0x0000000416ff7812 */ /* 0x000fe4000784c0ff */
[----:B------:R-:W-:Y:S02]  /*30e0*/  FMNMX.FTZ R11, R33, R20, !PT ;  /* 0x00000014210b7209 */ /* 0x000fe40007810000 */
[----:B------:R-:W-:Y:S02]  /*30f0*/  ISETP.GT.AND P2, PT, R6, 0x9, !P2 ;  /* 0x000000090600780c */ /* 0x000fe40005744270 */
[----:B------:R-:W-:Y:S02]  /*3100*/  FMNMX.FTZ R20, R36, R11, !PT ;  /* 0x0000000b24147209 */ /* 0x000fe40007810000 */
[----:B------:R-:W-:Y:S02]  /*3110*/  ISETP.LT.OR P2, PT, R5, 0xa, P2 ;  /* 0x0000000a0500780c */ /* 0x000fe40001741670 */
[----:B------:R-:W-:-:S02]  /*3120*/  FMNMX.FTZ R11, R37, R20, !PT ;  /* 0x00000014250b7209 */ /* 0x000fc40007810000 */
[----:B------:R-:W-:Y:S02]  /*3130*/  FSEL R31, R31, -INF , !P2 ;  /* 0xff8000001f1f7808 */ /* 0x000fe40005000000 */
[----:B------:R-:W-:Y:S02]  /*3140*/  ISETP.GT.AND P2, PT, R6, 0x10, !P6 ;  /* 0x000000100600780c */ /* 0x000fe40007744270 */
[----:B------:R-:W-:Y:S02]  /*3150*/  FMNMX.FTZ R20, R40, R11, !PT ;  /* 0x0000000b28147209 */ /* 0x000fe40007810000 */
[----:B------:R-:W-:Y:S02]  /*3160*/  ISETP.LT.OR P2, PT, R5, 0x11, P2 ;  /* 0x000000110500780c */ /* 0x000fe40001741670 */
[----:B------:R-:W-:Y:S02]  /*3170*/  LOP3.LUT P6, RZ, R22, 0x8000, RZ, 0xc0, !PT ;  /* 0x0000800016ff7812 */ /* 0x000fe400078cc0ff */
        /* <DEDUP_REMOVED lines=8> */
[----:B------:R-:W-:Y:S02]  /*3200*/  LOP3.LUT P2, RZ, R22, 0x1000000, RZ, 0xc0, !PT ;  /* 0x0100000016ff7812 */ /* 0x000fe4000784c0ff */
[----:B------:R-:W-:Y:S02]  /*3210*/  FMNMX.FTZ R20, R48, R11, !PT ;  /* 0x0000000b30147209 */ /* 0x000fe40007810000 */
[----:B------:R-:W-:Y:S02]  /*3220*/  ISETP.GT.AND P2, PT, R6, 0x18, !P2 ;  /* 0x000000180600780c */ /* 0x000fe40005744270 */
[----:B------:R-:W-:Y:S02]  /*3230*/  FMNMX.FTZ R11, R49, R20, !PT ;  /* 0x00000014310b7209 */ /* 0x000fe40007810000 */
[----:B------:R-:W-:-:S02]  /*3240*/  ISETP.LT.OR P2, PT, R5, 0x19, P2 ;  /* 0x000000190500780c */ /* 0x000fc40001741670 */
[----:B------:R-:W-:Y:S02]  /*3250*/  FMNMX.FTZ R20, R52, R11, !PT ;  /* 0x0000000b34147209 */ /* 0x000fe40007810000 */
[----:B------:R-:W-:Y:S02]  /*3260*/  FSEL R38, R38, -INF , !P2 ;  /* 0xff80000026267808 */ /* 0x000fe40005000000 */
[----:B------:R-:W-:Y:S02]  /*3270*/  LOP3.LUT P2, RZ, R22, 0x800000, RZ, 0xc0, !PT ;  /* 0x0080000016ff7812 */ /* 0x000fe4000784c0ff */
[----:B------:R-:W-:Y:S02]  /*3280*/  FMNMX.FTZ R11, R53, R20, !PT ;  /* 0x00000014350b7209 */ /* 0x000fe40007810000 */
[----:B------:R-:W-:Y:S02]  /*3290*/  ISETP.GT.AND P2, PT, R6, 0x19, !P2 ;  /* 0x000000190600780c */ /* 0x000fe40005744270 */
[----:B------:R-:W-:-:S02]  /*32a0*/  FMNMX.FTZ R20, R56, R11, !PT ;  /* 0x0000000b38147209 */ /* 0x000fc40007810000 */
[----:B------:R-:W-:Y:S02]  /*32b0*/  ISETP.LT.OR P2, PT, R5, 0x1a, P2 ;  /* 0x0000001a0500780c */ /* 0x000fe40001741670 */
[----:B------:R-:W-:Y:S02]  /*32c0*/  FMNMX.FTZ R11, R57, R20, !PT ;  /* 0x00000014390b7209 */ /* 0x000fe40007810000 */
[----:B------:R-:W-:Y:S02]  /*32d0*/  FSEL R39, R39, -INF , !P2 ;  /* 0xff80000027277808 */ /* 0x000fe40005000000 */
[----:B------:R-:W-:Y:S02]  /*32e0*/  LOP3.LUT P2, RZ, R22, 0x400000, RZ, 0xc0, !PT ;  /* 0x0040000016ff7812 */ /* 0x000fe4000784c0ff */
[----:B------:R-:W-:Y:S02]  /*32f0*/  FMNMX.FTZ R20, R60, R11, !PT ;  /* 0x0000000b3c147209 */ /* 0x000fe40007810000 */
[----:B------:R-:W-:-:S02]  /*3300*/  ISETP.GT.AND P2, PT, R6, 0x20, !P2 ;  /* 0x000000200600780c */ /* 0x000fc40005744270 */
[----:B------:R-:W-:Y:S02]  /*3310*/  FMNMX.FTZ R11, R61, R20, !PT ;  /* 0x000000143d0b7209 */ /* 0x000fe40007810000 */
[----:B------:R-:W-:Y:S02]  /*3320*/  ISETP.LT.OR P2, PT, R5, 0x21, P2 ;  /* 0x000000210500780c */ /* 0x000fe40001741670 */
[----:B------:R-:W-:Y:S02]  /*3330*/  FMNMX.FTZ R20, R64, R11, !PT ;  /* 0x0000000b40147209 */ /* 0x000fe40007810000 */
[----:B------:R-:W-:Y:S02]  /*3340*/  FSEL R42, R42, -INF , !P2 ;  /* 0xff8000002a2a7808 */ /* 0x000fe40005000000 */
[----:B------:R-:W-:Y:S02]  /*3350*/  LOP3.LUT P2, RZ, R22, 0x200000, RZ, 0xc0, !PT ;  /* 0x0020000016ff7812 */ /* 0x000fe4000784c0ff */
[----:B------:R-:W-:-:S02]  /*3360*/  FMNMX.FTZ R11, R65, R20, !PT ;  /* 0x00000014410b7209 */ /* 0x000fc40007810000 */
[----:B------:R-:W-:Y:S02]  /*3370*/  ISETP.GT.AND P2, PT, R6, 0x21, !P2 ;  /* 0x000000210600780c */ /* 0x000fe40005744270 */
[----:B------:R-:W-:Y:S02]  /*3380*/  FMNMX.FTZ R20, R68, R11, !PT ;  /* 0x0000000b44147209 */ /* 0x000fe40007810000 */
[----:B------:R-:W-:Y:S02]  /*3390*/  ISETP.LT.OR P2, PT, R5, 0x22, P2 ;  /* 0x000000220500780c */ /* 0x000fe40001741670 */
[----:B------:R-:W-:Y:S02]  /*33a0*/  FMNMX.FTZ R11, R69, R20, !PT ;  /* 0x00000014450b7209 */ /* 0x000fe40007810000 */
[----:B------:R-:W-:Y:S02]  /*33b0*/  FSEL R43, R43, -INF , !P2 ;  /* 0xff8000002b2b7808 */ /* 0x000fe40005000000 */
        /* <DEDUP_REMOVED lines=19> */
[----:B------:R-:W-:Y:S01]  /*34f0*/  ISETP.GT.AND P3, PT, R6, 0x70, !P3 ;  /* 0x000000700600780c */ /* 0x000fe20005f64270 */
[----:B------:R-:W0:Y:S01]  /*3500*/  SHFL.BFLY PT, R11, R20, 0x2, 0x1f ;  /* 0x0c401f00140b7f89 */ /* 0x000e2200000e0000 */
[----:B------:R-:W-:Y:S02]  /*3510*/  FSEL R50, R50, -INF , !P2 ;  /* 0xff80000032327808 */ /* 0x000fe40005000000 */
[----:B------:R-:W-:Y:S02]  /*3520*/  LOP3.LUT P2, RZ, R22, 0x20000, RZ, 0xc0, !PT ;  /* 0x0002000016ff7812 */ /* 0x000fe4000784c0ff */
[C---:B------:R-:W-:Y:S02]  /*3530*/  ISETP.GT.AND P4, PT, R6.reuse, 0x71, !P4 ;  /* 0x000000710600780c */ /* 0x040fe40006784270 */
[----:B------:R-:W-:Y:S02]  /*3540*/  ISETP.GT.AND P2, PT, R6, 0x31, !P2 ;  /* 0x000000310600780c */ /* 0x000fe40005744270 */
[----:B------:R-:W-:-:S02]  /*3550*/  ISETP.LT.OR P3, PT, R5, 0x71, P3 ;  /* 0x000000710500780c */ /* 0x000fc40001f61670 */
[----:B------:R-:W-:Y:S02]  /*3560*/  ISETP.LT.OR P2, PT, R5, 0x32, P2 ;  /* 0x000000320500780c */ /* 0x000fe40001741670 */
[----:B------:R-:W-:Y:S02]  /*3570*/  ISETP.GT.AND P5, PT, R6, 0x78, !P5 ;  /* 0x000000780600780c */ /* 0x000fe40006fa4270 */
[----:B------:R-:W-:Y:S02]  /*3580*/  FSEL R51, R51, -INF , !P2 ;  /* 0xff80000033337808 */ /* 0x000fe40005000000 */
[----:B------:R-:W-:Y:S02]  /*3590*/  LOP3.LUT P2, RZ, R22, 0x10000, RZ, 0xc0, !PT ;  /* 0x0001000016ff7812 */ /* 0x000fe4000784c0ff */
[----:B------:R-:W-:Y:S02]  /*35a0*/  ISETP.LT.OR P4, PT, R5, 0x72, P4 ;  /* 0x000000720500780c */ /* 0x000fe40002781670 */
[----:B------:R-:W-:-:S02]  /*35b0*/  ISETP.GT.AND P2, PT, R6, 0x38, !P2 ;  /* 0x000000380600780c */ /* 0x000fc40005744270 */
[----:B------:R-:W-:Y:S02]  /*35c0*/  FSEL R82, R82, -INF , !P3 ;  /* 0xff80000052527808 */ /* 0x000fe40005800000 */
[----:B------:R-:W-:Y:S02]  /*35d0*/  ISETP.LT.OR P2, PT, R5, 0x39, P2 ;  /* 0x000000390500780c */ /* 0x000fe40001741670 */
[----:B0-----:R-:W-:Y:S02]  /*35e0*/  FMNMX.FTZ R13, R20, R11, !PT ;  /* 0x0000000b140d7209 */ /* 0x001fe40007810000 */
[----:B------:R-:W-:Y:S02]  /*35f0*/  FSEL R54, R54, -INF , !P2 ;  /* 0xff80000036367808 */ /* 0x000fe40005000000 */
[----:B------:R-:W-:Y:S01]  /*3600*/  ISETP.GT.AND P2, PT, R6, 0x39, !P6 ;  /* 0x000000390600780c */ /* 0x000fe20007744270 */
[----:B------:R-:W0:Y:S01]  /*3610*/  SHFL.BFLY PT, R24, R13, 0x1, 0x1f ;  /* 0x0c201f000d187f89 */ /* 0x000e2200000e0000 */
[----:B------:R-:W-:-:S02]  /*3620*/  LOP3.LUT P6, RZ, R22, 0x10, RZ, 0xc0, !PT ;  /* 0x0000001016ff7812 */ /* 0x000fc400078cc0ff */
[C---:B------:R-:W-:Y:S02]  /*3630*/  ISETP.LT.OR P2, PT, R5.reuse, 0x3a, P2 ;  /* 0x0000003a0500780c */ /* 0x040fe40001741670 */
[----:B------:R-:W-:Y:S02]  /*3640*/  ISETP.LT.OR P5, PT, R5, 0x79, P5 ;  /* 0x000000790500780c */ /* 0x000fe40002fa1670 */
[----:B------:R-:W-:Y:S02]  /*3650*/  FSEL R55, R55, -INF , !P2 ;  /* 0xff80000037377808 */ /* 0x000fe40005000000 */
[----:B------:R-:W-:Y:S02]  /*3660*/  LOP3.LUT P2, RZ, R22, 0x4000, RZ, 0xc0, !PT ;  /* 0x0000400016ff7812 */ /* 0x000fe4000784c0ff */
[----:B------:R-:W-:Y:S02]  /*3670*/  FSEL R83, R83, -INF , !P4 ;  /* 0xff80000053537808 */ /* 0x000fe40006000000 */
[----:B------:R-:W-:-:S02]  /*3680*/  ISETP.GT.AND P2, PT, R6, 0x40, !P2 ;  /* 0x000000400600780c */ /* 0x000fc40005744270 */
[----:B------:R-:W-:Y:S02]  /*3690*/  FSEL R86, R86, -INF , !P5 ;  /* 0xff80000056567808 */ /* 0x000fe40006800000 */
[----:B------:R-:W-:Y:S02]  /*36a0*/  ISETP.LT.OR P2, PT, R5, 0x41, P2 ;  /* 0x000000410500780c */ /* 0x000fe40001741670 */
[----:B------:R-:W-:Y:S02]  /*36b0*/  LEA R10, R10, UR36, 0x1 ;  /* 0x000000240a0a7c11 */ /* 0x000fe4000f8e08ff */
[----:B------:R-:W-:Y:S02]  /*36c0*/  FSEL R58, R58, -INF , !P2 ;  /* 0xff8000003a3a7808 */ /* 0x000fe40005000000 */
[----:B------:R-:W-:Y:S02]  /*36d0*/  LOP3.LUT P2, RZ, R22, 0x2000, RZ, 0xc0, !PT ;  /* 0x0000200016ff7812 */ /* 0x000fe4000784c0ff */
[----:B0-----:R-:W-:-:S02]  /*36e0*/  FMNMX.FTZ R11, R13, R24, !PT ;  /* 0x000000180d0b7209 */ /* 0x001fc40007810000 */
[----:B------:R-:W-:Y:S02]  /*36f0*/  ISETP.GT.AND P2, PT, R6, 0x41, !P2 ;  /* 0x000000410600780c */ /* 0x000fe40005744270 */
[----:B------:R-:W-:Y:S01]  /*3700*/  R2UR UR6, R89 ;  /* 0x00000000590672ca */ /* 0x000fe200000e0000 */
[----:B------:R-:W-:Y:S01]  /*3710*/  FMUL.FTZ R92, R11, UR10 ;  /* 0x0000000a0b5c7c20 */ /* 0x000fe20008410000 */
[----:B------:R-:W-:-:S04]  /*3720*/  ISETP.LT.OR P2, PT, R5, 0x42, P2 ;  /* 0x000000420500780c */ /* 0x000fc80001741670 */
[----:B------:R-:W-:Y:S02]  /*3730*/  FSEL R59, R59, -INF , !P2 ;  /* 0xff8000003b3b7808 */ /* 0x000fe40005000000 */
[----:B------:R-:W-:-:S04]  /*3740*/  LOP3.LUT P2, RZ, R22, 0x1000, RZ, 0xc0, !PT ;  /* 0x0000100016ff7812 */ /* 0x000fc8000784c0ff */
[----:B------:R-:W-:Y:S01]  /*3750*/  ISETP.GT.AND P2, PT, R6, 0x48, !P2 ;  /* 0x000000480600780c */ /* 0x000fe20005744270 */
[----:B------:R-:W-:-:S03]  /*3760*/  UIADD3 UR38, UR6, UR38, URZ ;  /* 0x0000002606267290 */ /* 0x000fc6000fffe03f */
[----:B------:R-:W-:Y:S01]  /*3770*/  ISETP.LT.OR P2, PT, R5, 0x49, P2 ;  /* 0x000000490500780c */ /* 0x000fe20001741670 */
[----:B------:R-:W-:-:S03]  /*3780*/  UIADD3 UR4, UR38, UR4, URZ ;  /* 0x0000000426047290 */ /* 0x000fc6000fffe03f */
[----:B------:R-:W-:Y:S02]  /*3790*/  FSEL R62, R62, -INF , !P2 ;  /* 0xff8000003e3e7808 */ /* 0x000fe40005000000 */
[----:B------:R-:W-:-:S04]  /*37a0*/  LOP3.LUT P2, RZ, R22, 0x800, RZ, 0xc0, !PT ;  /* 0x0000080016ff7812 */ /* 0x000fc8000784c0ff */
[----:B------:R-:W-:-:S04]  /*37b0*/  ISETP.GT.AND P2, PT, R6, 0x49, !P2 ;  /* 0x000000490600780c */ /* 0x000fc80005744270 */
[----:B------:R-:W-:-:S04]  /*37c0*/  ISETP.LT.OR P2, PT, R5, 0x4a, P2 ;  /* 0x0000004a0500780c */ /* 0x000fc80001741670 */
        /* <DEDUP_REMOVED lines=25> */
[----:B------:R-:W-:Y:S02]  /*3960*/  ISETP.GT.AND P2, PT, R6, 0x68, !P6 ;  /* 0x000000680600780c */ /* 0x000fe40007744270 */
[----:B------:R-:W-:Y:S02]  /*3970*/  LOP3.LUT P6, RZ, R22, 0x1, RZ, 0xc0, !PT ;  /* 0x0000000116ff7812 */ /* 0x000fe400078cc0ff */
[----:B------:R-:W-:-:S04]  /*3980*/  ISETP.LT.OR P2, PT, R5, 0x69, P2 ;  /* 0x000000690500780c */ /* 0x000fc80001741670 */
[----:B------:R-:W-:Y:S02]  /*3990*/  FSEL R78, R78, -INF , !P2 ;  /* 0xff8000004e4e7808 */ /* 0x000fe40005000000 */
[----:B------:R-:W-:-:S04]  /*39a0*/  FSETP.NEU.FTZ.AND P2, PT, R11, -INF , PT ;  /* 0xff8000000b00780b */ /* 0x000fc80003f5d000 */
[----:B------:R-:W-:Y:S02]  /*39b0*/  FSEL R92, R92, RZ, P2 ;  /* 0x000000ff5c5c7208 */ /* 0x000fe40001000000 */
[----:B------:R-:W-:Y:S02]  /*39c0*/  ISETP.GT.AND P2, PT, R6, RZ, !P6 ;  /* 0x000000ff0600720c */ /* 0x000fe40007744270 */
[----:B------:R-:W-:Y:S01]  /*39d0*/  LOP3.LUT P6, RZ, R22, 0x8000000, RZ, 0xc0, !PT ;  /* 0x0800000016ff7812 */ /* 0x000fe200078cc0ff */
[--C-:B------:R-:W-:Y:S01]  /*39e0*/  FFMA.FTZ R24, R7, UR10, -R92.reuse ;  /* 0x0000000a07187c23 */ /* 0x100fe2000801085c */
[----:B------:R-:W-:Y:S01]  /*39f0*/  ISETP.LT.OR P2, PT, R5, 0x1, P2 ;  /* 0x000000010500780c */ /* 0x000fe20001741670 */
[--C-:B------:R-:W-:Y:S01]  /*3a00*/  FFMA.FTZ R13, R25, UR10, -R92.reuse ;  /* 0x0000000a190d7c23 */ /* 0x100fe2000801085c */
[----:B------:R-:W-:Y:S01]  /*3a10*/  ISETP.GT.AND P6, PT, R6, 0x79, !P6 ;  /* 0x000000790600780c */ /* 0x000fe200077c4270 */
[--C-:B------:R-:W-:Y:S01]  /*3a20*/  FFMA.FTZ R21, R29, UR10, -R92.reuse ;  /* 0x0000000a1d157c23 */ /* 0x100fe2000801085c */
[----:B------:R-:W-:Y:S01]  /*3a30*/  FSEL R90, R26, -INF , !P2 ;  /* 0xff8000001a5a7808 */ /* 0x000fe20005000000 */
[--C-:B------:R-:W-:Y:S01]  /*3a40*/  FFMA.FTZ R29, R41, UR10, -R92.reuse ;  /* 0x0000000a291d7c23 */ /* 0x100fe2000801085c */
[----:B------:R-:W-:Y:S01]  /*3a50*/  LOP3.LUT P2, RZ, R22, 0x4000000, RZ, 0xc0, !PT ;  /* 0x0400000016ff7812 */ /* 0x000fe2000784c0ff */
[--C-:B------:R-:W-:Y:S01]  /*3a60*/  FFMA.FTZ R41, R52, UR10, -R92.reuse ;  /* 0x0000000a34297c23 */ /* 0x100fe2000801085c */
[----:B------:R-:W-:Y:S01]  /*3a70*/  FMNMX.FTZ R7, R90, R27, !PT ;  /* 0x0000001b5a077209 */ /* 0x000fe20007810000 */
[--C-:B------:R-:W-:Y:S01]  /*3a80*/  FFMA.FTZ R52, R65, UR10, -R92.reuse ;  /* 0x0000000a41347c23 */ /* 0x100fe2000801085c */
[----:B------:R-:W-:Y:S01]  /*3a90*/  ISETP.GT.AND P2, PT, R6, 0x69, !P2 ;  /* 0x000000690600780c */ /* 0x000fe20005744270 */
[--C-:B------:R-:W-:Y:S01]  /*3aa0*/  FFMA.FTZ R26, R28, UR10, -R92.reuse ;  /* 0x0000000a1c1a7c23 */ /* 0x100fe2000801085c */
[----:B------:R-:W-:Y:S01]  /*3ab0*/  FMNMX.FTZ R20, R30, R7, !PT ;  /* 0x000000071e147209 */ /* 0x000fe20007810000 */
[--C-:B------:R-:W-:Y:S01]  /*3ac0*/  FFMA.FTZ R65, R73, UR10, -R92.reuse ;  /* 0x0000000a49417c23 */ /* 0x100fe2000801085c */
[----:B------:R-:W-:Y:S01]  /*3ad0*/  ISETP.LT.OR P2, PT, R5, 0x6a, P2 ;  /* 0x0000006a0500780c */ /* 0x000fe20001741670 */
[----:B------:R-:W-:Y:S01]  /*3ae0*/  MUFU.EX2 R24, R24 ;  /* 0x0000001800187308 */ /* 0x000fe20000000800 */
[----:B------:R-:W-:Y:S01]  /*3af0*/  FMNMX.FTZ R7, R31, R20, !PT ;  /* 0x000000141f077209 */ /* 0x000fe20007810000 */
[--C-:B------:R-:W-:Y:S01]  /*3b00*/  FFMA.FTZ R28, R32, UR10, -R92.reuse ;  /* 0x0000000a201c7c23 */ /* 0x100fe2000801085c */
[----:B------:R-:W-:Y:S01]  /*3b10*/  FSEL R79, R79, -INF , !P2 ;  /* 0xff8000004f4f7808 */ /* 0x000fe20005000000 */
[--C-:B------:R-:W-:Y:S01]  /*3b20*/  FFMA.FTZ R22, R36, UR10, -R92.reuse ;  /* 0x0000000a24167c23 */ /* 0x100fe2000801085c */
[----:B------:R-:W-:Y:S01]  /*3b30*/  FMNMX.FTZ R20, R34, R7, !PT ;  /* 0x0000000722147209 */ /* 0x000fe20007810000 */
[--C-:B------:R-:W-:Y:S01]  /*3b40*/  FFMA.FTZ R36, R45, UR10, -R92.reuse ;  /* 0x0000000a2d247c23 */ /* 0x100fe2000801085c */
[----:B------:R-:W-:Y:S01]  /*3b50*/  ISETP.LT.OR P6, PT, R5, 0x7a, P6 ;  /* 0x0000007a0500780c */ /* 0x000fe200037c1670 */
[----:B------:R-:W0:Y:S01]  /*3b60*/  MUFU.EX2 R13, R13 ;  /* 0x0000000d000d7308 */ /* 0x000e220000000800 */
[----:B------:R-:W-:Y:S01]  /*3b70*/  FMNMX.FTZ R23, R35, R20, !PT ;  /* 0x0000001423177209 */ /* 0x000fe20007810000 */
[--C-:B------:R-:W-:Y:S01]  /*3b80*/  FFMA.FTZ R57, R57, UR10, -R92.reuse ;  /* 0x0000000a39397c23 */ /* 0x100fe2000801085c */
[----:B------:R-:W-:Y:S01]  /*3b90*/  FSEL R87, R87, -INF , !P6 ;  /* 0xff80000057577808 */ /* 0x000fe20007000000 */
[--C-:B------:R-:W-:Y:S01]  /*3ba0*/  FFMA.FTZ R45, R60, UR10, -R92.reuse ;  /* 0x0000000a3c2d7c23 */ /* 0x100fe2000801085c */
[----:B------:R-:W-:Y:S01]  /*3bb0*/  FMNMX.FTZ R20, R38, R23, !PT ;  /* 0x0000001726147209 */ /* 0x000fe20007810000 */
[--C-:B------:R-:W-:Y:S01]  /*3bc0*/  FFMA.FTZ R60, R69, UR10, -R92.reuse ;  /* 0x0000000a453c7c23 */ /* 0x100fe2000801085c */
[--C-:B------:R-:W-:Y:S01]  /*3bd0*/  FFMA.FTZ R33, R33, UR10, -R92.reuse ;  /* 0x0000000a21217c23 */ /* 0x100fe2000801085c */
[----:B------:R-:W1:Y:S01]  /*3be0*/  MUFU.EX2 R26, R26 ;  /* 0x0000001a001a7308 */ /* 0x000e620000000800 */
[----:B------:R-:W-:Y:S01]  /*3bf0*/  FMNMX.FTZ R23, R39, R20, !PT ;  /* 0x0000001427177209 */ /* 0x000fe20007810000 */
[--C-:B------:R-:W-:Y:S01]  /*3c00*/  FFMA.FTZ R69, R84, UR10, -R92.reuse ;  /* 0x0000000a54457c23 */ /* 0x100fe2000801085c */
[--C-:B------:R-:W-:Y:S01]  /*3c10*/  FFMA.FTZ R32, R40, UR10, -R92.reuse ;  /* 0x0000000a28207c23 */ /* 0x100fe2000801085c */
[--C-:B------:R-:W-:Y:S01]  /*3c20*/  FFMA.FTZ R40, R49, UR10, -R92.reuse ;  /* 0x0000000a31287c23 */ /* 0x100fe2000801085c */
[----:B------:R-:W-:Y:S01]  /*3c30*/  FMNMX.FTZ R20, R42, R23, !PT ;  /* 0x000000172a147209 */ /* 0x000fe20007810000 */
[--C-:B------:R-:W-:Y:S01]  /*3c40*/  FFMA.FTZ R49, R64, UR10, -R92.reuse ;  /* 0x0000000a40317c23 */ /* 0x100fe2000801085c */
[--C-:B------:R-:W-:Y:S01]  /*3c50*/  FFMA.FTZ R64, R72, UR10, -R92.reuse ;  /* 0x0000000a48407c23 */ /* 0x100fe2000801085c */
[----:B------:R-:W2:Y:S01]  /*3c60*/  MUFU.EX2 R21, R21 ;  /* 0x0000001500157308 */ /* 0x000ea20000000800 */
[----:B------:R-:W-:Y:S01]  /*3c70*/  FMNMX.FTZ R25, R43, R20, !PT ;  /* 0x000000142b197209 */ /* 0x000fe20007810000 */
[--C-:B------:R-:W-:Y:S01]  /*3c80*/  FFMA.FTZ R72, R85, UR10, -R92.reuse ;  /* 0x0000000a55487c23 */ /* 0x100fe2000801085c */
[--C-:B------:R-:W-:Y:S01]  /*3c90*/  FFMA.FTZ R37, R37, UR10, -R92.reuse ;  /* 0x0000000a25257c23 */ /* 0x100fe2000801085c */
[--C-:B------:R-:W-:Y:S01]  /*3ca0*/  FFMA.FTZ R6, R56, UR10, -R92.reuse ;  /* 0x0000000a38067c23 */ /* 0x100fe2000801085c */
[----:B------:R-:W-:Y:S01]  /*3cb0*/  FMNMX.FTZ R20, R46, R25, !PT ;  /* 0x000000192e147209 */ /* 0x000fe20007810000 */
[----:B------:R-:W-:-:S02]  /*3cc0*/  FFMA.FTZ R56, R76, UR10, -R92 ;  /* 0x0000000a4c387c23 */ /* 0x000fc4000801085c */
[----:B------:R-:W-:Y:S01]  /*3cd0*/  MUFU.EX2 R28, R28 ;  /* 0x0000001c001c7308 */ /* 0x000fe20000000800 */
[----:B------:R-:W-:-:S04]  /*3ce0*/  FMNMX.FTZ R25, R47, R20, !PT ;  /* 0x000000142f197209 */ /* 0x000fc80007810000 */
[----:B------:R-:W-:-:S03]  /*3cf0*/  FMNMX.FTZ R20, R50, R25, !PT ;  /* 0x0000001932147209 */ /* 0x000fc60007810000 */
[----:B------:R3:W-:Y:S01]  /*3d00*/  MUFU.EX2 R5, R57 ;  /* 0x0000003900057308 */ /* 0x0007e20000000800 */
[----:B------:R-:W-:-:S04]  /*3d10*/  FMNMX.FTZ R25, R51, R20, !PT ;  /* 0x0000001433197209 */ /* 0x000fc80007810000 */
[----:B------:R-:W-:-:S03]  /*3d20*/  FMNMX.FTZ R20, R54, R25, !PT ;  /* 0x0000001936147209 */ /* 0x000fc60007810000 */
[----:B------:R4:W-:Y:S01]  /*3d30*/  MUFU.EX2 R7, R33 ;  /* 0x0000002100077308 */ /* 0x0009e20000000800 */
[----:B------:R-:W-:Y:S01]  /*3d40*/  FMNMX.FTZ R25, R55, R20, !PT ;  /* 0x0000001437197209 */ /* 0x000fe20007810000 */
[----:B---3--:R-:W-:-:S03]  /*3d50*/  FFMA.FTZ R57, R77, UR10, -R92 ;  /* 0x0000000a4d397c23 */ /* 0x008fc6000801085c */
[----:B------:R-:W-:-:S03]  /*3d60*/  FMNMX.FTZ R20, R58, R25, !PT ;  /* 0x000000193a147209 */ /* 0x000fc60007810000 */
[----:B------:R-:W-:Y:S01]  /*3d70*/  MUFU.EX2 R22, R22 ;  /* 0x0000001600167308 */ /* 0x000fe20000000800 */
[----:B------:R-:W-:Y:S01]  /*3d80*/  FMNMX.FTZ R25, R59, R20, !PT ;  /* 0x000000143b197209 */ /* 0x000fe20007810000 */
[--C-:B----4-:R-:W-:Y:S01]  /*3d90*/  FFMA.FTZ R33, R44, UR10, -R92.reuse ;  /* 0x0000000a2c217c23 */ /* 0x110fe2000801085c */
[--C-:B------:R-:W-:Y:S01]  /*3da0*/  FFMA.FTZ R44, R53, UR10, -R92.reuse ;  /* 0x0000000a352c7c23 */ /* 0x100fe2000801085c */
[--C-:B------:R-:W-:Y:S01]  /*3db0*/  FFMA.FTZ R53, R68, UR10, -R92.reuse ;  /* 0x0000000a44357c23 */ /* 0x100fe2000801085c */
[----:B------:R-:W-:Y:S01]  /*3dc0*/  FMNMX.FTZ R20, R62, R25, !PT ;  /* 0x000000193e147209 */ /* 0x000fe20007810000 */
[----:B------:R-:W-:Y:S02]  /*3dd0*/  FFMA.FTZ R68, R81, UR10, -R92 ;  /* 0x0000000a51447c23 */ /* 0x000fe4000801085c */
[----:B------:R3:W-:Y:S01]  /*3de0*/  MUFU.EX2 R23, R37 ;  /* 0x0000002500177308 */ /* 0x0007e20000000800 */
[----:B------:R-:W-:-:S04]  /*3df0*/  FMNMX.FTZ R25, R63, R20, !PT ;  /* 0x000000143f197209 */ /* 0x000fc80007810000 */
[----:B------:R-:W-:-:S03]  /*3e00*/  FMNMX.FTZ R20, R66, R25, !PT ;  /* 0x0000001942147209 */ /* 0x000fc60007810000 */
[----:B------:R-:W-:Y:S01]  /*3e10*/  MUFU.EX2 R32, R32 ;  /* 0x0000002000207308 */ /* 0x000fe20000000800 */
[----:B------:R-:W-:Y:S01]  /*3e20*/  FMNMX.FTZ R25, R67, R20, !PT ;  /* 0x0000001443197209 */ /* 0x000fe20007810000 */
[--C-:B---3--:R-:W-:Y:S01]  /*3e30*/  FFMA.FTZ R37, R48, UR10, -R92.reuse ;  /* 0x0000000a30257c23 */ /* 0x108fe2000801085c */
[--C-:B------:R-:W-:Y:S01]  /*3e40*/  FFMA.FTZ R48, R61, UR10, -R92.reuse ;  /* 0x0000000a3d307c23 */ /* 0x100fe2000801085c */
[----:B------:R-:W-:Y:S01]  /*3e50*/  FFMA.FTZ R61, R80, UR10, -R92 ;  /* 0x0000000a503d7c23 */ /* 0x000fe2000801085c */
        /* <DEDUP_REMOVED lines=15> */
[----:B------:R-:W3:Y:S02]  /*3f50*/  SHFL.BFLY PT, R25, R20, 0x2, 0x1f ;  /* 0x0c401f0014197f89 */ /* 0x000ee400000e0000 */
[----:B------:R-:W-:Y:S08]  /*3f60*/  MUFU.EX2 R41, R41 ;  /* 0x0000002900297308 */ /* 0x000ff00000000800 */
[----:B------:R-:W-:Y:S08]  /*3f70*/  MUFU.EX2 R44, R44 ;  /* 0x0000002c002c7308 */ /* 0x000ff00000000800 */
[----:B------:R-:W-:Y:S01]  /*3f80*/  MUFU.EX2 R6, R6 ;  /* 0x0000000600067308 */ /* 0x000fe20000000800 */
[----:B---3--:R-:W-:-:S07]  /*3f90*/  FMNMX.FTZ R25, R20, R25, !PT ;  /* 0x0000001914197209 */ /* 0x008fce0007810000 */
[----:B------:R-:W-:Y:S01]  /*3fa0*/  MUFU.EX2 R45, R45 ;  /* 0x0000002d002d7308 */ /* 0x000fe20000000800 */
[----:B------:R-:W3:Y:S07]  /*3fb0*/  SHFL.BFLY PT, R20, R25, 0x1, 0x1f ;  /* 0x0c201f0019147f89 */ /* 0x000eee00000e0000 */
[----:B------:R-:W-:Y:S08]  /*3fc0*/  MUFU.EX2 R48, R48 ;  /* 0x0000003000307308 */ /* 0x000ff00000000800 */
[----:B------:R-:W-:Y:S08]  /*3fd0*/  MUFU.EX2 R49, R49 ;  /* 0x0000003100317308 */ /* 0x000ff00000000800 */
[----:B------:R-:W-:Y:S01]  /*3fe0*/  MUFU.EX2 R52, R52 ;  /* 0x0000003400347308 */ /* 0x000fe20000000800 */
[----:B---3--:R-:W-:-:S04]  /*3ff0*/  FMNMX.FTZ R20, R25, R20, !PT ;  /* 0x0000001419147209 */ /* 0x008fc80007810000 */
[C---:B------:R-:W-:Y:S01]  /*4000*/  FSETP.NEU.FTZ.AND P2, PT, R20.reuse, -INF , PT ;  /* 0xff8000001400780b */ /* 0x040fe20003f5d000 */
[----:B------:R-:W-:Y:S02]  /*4010*/  FMUL.FTZ R73, R20, UR10 ;  /* 0x0000000a14497c20 */ /* 0x000fe40008410000 */
[----:B------:R-:W-:Y:S03]  /*4020*/  MUFU.EX2 R53, R53 ;  /* 0x0000003500357308 */ /* 0x000fe60000000800 */
        /* <DEDUP_REMOVED lines=18> */
[----:B------:R0:W3:Y:S01]  /*4150*/  MUFU.EX2 R84, R27 ;  /* 0x0000001b00547308 */ /* 0x0000e20000000800 */
[--C-:B------:R-:W-:Y:S01]  /*4160*/  FFMA.FTZ R54, R55, UR10, -R73.reuse ;  /* 0x0000000a37367c23 */ /* 0x100fe20008010849 */
[--C-:B------:R-:W-:Y:S01]  /*4170*/  FFMA.FTZ R50, R50, UR10, -R73.reuse ;  /* 0x0000000a32327c23 */ /* 0x100fe20008010849 */
[--C-:B------:R-:W-:Y:S01]  /*4180*/  FFMA.FTZ R39, R58, UR10, -R73.reuse ;  /* 0x0000000a3a277c23 */ /* 0x100fe20008010849 */
[--C-:B------:R-:W-:Y:S01]  /*4190*/  FFMA.FTZ R58, R63, UR10, -R73.reuse ;  /* 0x0000000a3f3a7c23 */ /* 0x100fe20008010849 */
[--C-:B------:R-:W-:Y:S01]  /*41a0*/  FFMA.FTZ R67, R67, UR10, -R73.reuse ;  /* 0x0000000a43437c23 */ /* 0x100fe20008010849 */
[--C-:B------:R-:W-:Y:S01]  /*41b0*/  FFMA.FTZ R70, R70, UR10, -R73.reuse ;  /* 0x0000000a46467c23 */ /* 0x100fe20008010849 */
[----:B------:R-:W-:Y:S01]  /*41c0*/  FFMA.FTZ R71, R71, UR10, -R73 ;  /* 0x0000000a47477c23 */ /* 0x000fe20008010849 */
[----:B------:R-:W4:Y:S01]  /*41d0*/  MUFU.EX2 R30, R30 ;  /* 0x0000001e001e7308 */ /* 0x000f220000000800 */
[----:B0-----:R-:W-:Y:S01]  /*41e0*/  FADD.FTZ R27, R24, R13 ;  /* 0x0000000d181b7221 */ /* 0x001fe20000010000 */
[----:B------:R-:W-:Y:S01]  /*41f0*/  F2FP.BF16.F32.PACK_AB R24, R13, R24 ;  /* 0x000000180d18723e */ /* 0x000fe200000010ff */
[--C-:B------:R-:W-:Y:S01]  /*4200*/  FFMA.FTZ R74, R74, UR10, -R73.reuse ;  /* 0x0000000a4a4a7c23 */ /* 0x100fe20008010849 */
[----:B------:R-:W-:Y:S01]  /*4210*/  FFMA.FTZ R75, R75, UR10, -R73 ;  /* 0x0000000a4b4b7c23 */ /* 0x000fe20008010849 */
[----:B-1----:R-:W-:Y:S01]  /*4220*/  FADD.FTZ R34, R26, R27 ;  /* 0x0000001b1a227221 */ /* 0x002fe20000010000 */
[C---:B--2---:R-:W-:Y:S01]  /*4230*/  F2FP.BF16.F32.PACK_AB R26, R21.reuse, R26 ;  /* 0x0000001a151a723e */ /* 0x044fe200000010ff */
[--C-:B------:R-:W-:Y:S01]  /*4240*/  FFMA.FTZ R78, R78, UR10, -R73.reuse ;  /* 0x0000000a4e4e7c23 */ /* 0x100fe20008010849 */
[----:B------:R0:W1:Y:S01]  /*4250*/  MUFU.EX2 R85, R77 ;  /* 0x0000004d00557308 */ /* 0x0000620000000800 */
[----:B------:R-:W-:Y:S01]  /*4260*/  FADD.FTZ R27, R21, R34 ;  /* 0x00000022151b7221 */ /* 0x000fe20000010000 */
[----:B---3--:R-:W-:Y:S01]  /*4270*/  FADD.FTZ R13, R25, R84 ;  /* 0x00000054190d7221 */ /* 0x008fe20000010000 */
[--C-:B------:R-:W-:Y:S01]  /*4280*/  FFMA.FTZ R79, R79, UR10, -R73.reuse ;  /* 0x0000000a4f4f7c23 */ /* 0x100fe20008010849 */
[----:B------:R-:W-:Y:S01]  /*4290*/  FFMA.FTZ R82, R82, UR10, -R73 ;  /* 0x0000000a52527c23 */ /* 0x000fe20008010849 */
[----:B------:R-:W-:Y:S01]  /*42a0*/  FADD.FTZ R62, R28, R27 ;  /* 0x0000001b1c3e7221 */ /* 0x000fe20000010000 */
[----:B------:R-:W-:Y:S01]  /*42b0*/  F2FP.BF16.F32.PACK_AB R28, R7, R28 ;  /* 0x0000001c071c723e */ /* 0x000fe200000010ff */
[----:B------:R-:W-:Y:S01]  /*42c0*/  FFMA.FTZ R83, R83, UR10, -R73 ;  /* 0x0000000a53537c23 */ /* 0x000fe20008010849 */
[----:B------:R-:W2:Y:S01]  /*42d0*/  MUFU.EX2 R31, R31 ;  /* 0x0000001f001f7308 */ /* 0x000ea20000000800 */
[----:B------:R-:W-:Y:S01]  /*42e0*/  FADD.FTZ R21, R7, R62 ;  /* 0x0000003e07157221 */ /* 0x000fe20000010000 */
[----:B----4-:R-:W-:Y:S01]  /*42f0*/  FADD.FTZ R34, R30, R13 ;  /* 0x0000000d1e227221 */ /* 0x010fe20000010000 */
[--C-:B0-----:R-:W-:Y:S01]  /*4300*/  FFMA.FTZ R77, R46, UR10, -R73.reuse ;  /* 0x0000000a2e4d7c23 */ /* 0x101fe20008010849 */
[--C-:B------:R-:W-:Y:S01]  /*4310*/  FFMA.FTZ R46, R59, UR10, -R73.reuse ;  /* 0x0000000a3b2e7c23 */ /* 0x100fe20008010849 */
[--C-:B------:R-:W-:Y:S01]  /*4320*/  FFMA.FTZ R13, R66, UR10, -R73.reuse ;  /* 0x0000000a420d7c23 */ /* 0x100fe20008010849 */
[--C-:B------:R-:W-:Y:S01]  /*4330*/  FFMA.FTZ R86, R86, UR10, -R73.reuse ;  /* 0x0000000a56567c23 */ /* 0x100fe20008010849 */
[----:B------:R-:W-:Y:S01]  /*4340*/  FFMA.FTZ R73, R87, UR10, -R73 ;  /* 0x0000000a57497c23 */ /* 0x000fe20008010849 */
[----:B------:R-:W0:Y:S01]  /*4350*/  MUFU.EX2 R76, R76 ;  /* 0x0000004c004c7308 */ /* 0x000e220000000800 */
[C---:B-1----:R-:W-:Y:S01]  /*4360*/  F2FP.BF16.F32.PACK_AB R27, R85.reuse, R30 ;  /* 0x0000001e551b723e */ /* 0x042fe200000010ff */
[----:B------:R-:W-:Y:S01]  /*4370*/  FADD.FTZ R30, R22, R21 ;  /* 0x00000015161e7221 */ /* 0x000fe20000010000 */
[----:B------:R-:W-:Y:S01]  /*4380*/  FADD.FTZ R34, R85, R34 ;  /* 0x0000002255227221 */ /* 0x000fe20000010000 */
[----:B------:R-:W-:-:S02]  /*4390*/  F2FP.BF16.F32.PACK_AB R25, R84, R25 ;  /* 0x000000195419723e */ /* 0x000fc400000010ff */
[----:B------:R-:W-:Y:S02]  /*43a0*/  FADD.FTZ R55, R23, R30 ;  /* 0x0000001e17377221 */ /* 0x000fe40000010000 */
[----:B------:R-:W1:Y:S01]  /*43b0*/  MUFU.EX2 R35, R35 ;  /* 0x0000002300237308 */ /* 0x000e620000000800 */
[----:B--2---:R-:W-:Y:S01]  /*43c0*/  FADD.FTZ R21, R31, R34 ;  /* 0x000000221f157221 */ /* 0x004fe20000010000 */
[----:B------:R-:W-:Y:S01]  /*43d0*/  FADD.FTZ R34, R32, R55 ;  /* 0x0000003720227221 */ /* 0x000fe20000010000 */
[----:B------:R2:W-:Y:S01]  /*43e0*/  STSM.16.M88.4 [R10+0x21800], R24 ;  /* 0x021800180a007844 */ /* 0x0005e20000000200 */
[C---:B------:R-:W-:Y:S02]  /*43f0*/  F2FP.BF16.F32.PACK_AB R32, R29.reuse, R32 ;  /* 0x000000201d20723e */ /* 0x040fe400000010ff */
[----:B------:R-:W-:Y:S02]  /*4400*/  FADD.FTZ R34, R29, R34 ;  /* 0x000000221d227221 */ /* 0x000fe40000010000 */
[----:B------:R-:W3:Y:S01]  /*4410*/  MUFU.EX2 R38, R38 ;  /* 0x0000002600267308 */ /* 0x000ee20000000800 */
[C---:B0-----:R-:W-:Y:S01]  /*4420*/  FADD.FTZ R30, R76.reuse, R21 ;  /* 0x000000154c1e7221 */ /* 0x041fe20000010000 */
[----:B------:R-:W-:Y:S01]  /*4430*/  FADD.FTZ R59, R33, R34 ;  /* 0x00000022213b7221 */ /* 0x000fe20000010000 */
[----:B------:R-:W-:-:S03]  /*4440*/  F2FP.BF16.F32.PACK_AB R29, R76, R31 ;  /* 0x0000001f4c1d723e */ /* 0x000fc600000010ff */
[----:B------:R-:W-:Y:S02]  /*4450*/  FADD.FTZ R34, R36, R59 ;  /* 0x0000003b24227221 */ /* 0x000fe40000010000 */
[----:B------:R-:W0:Y:S01]  /*4460*/  MUFU.EX2 R42, R42 ;  /* 0x0000002a002a7308 */ /* 0x000e220000000800 */
[----:B-1----:R-:W-:Y:S01]  /*4470*/  FADD.FTZ R21, R35, R30 ;  /* 0x0000001e23157221 */ /* 0x002fe20000010000 */
[----:B--2---:R-:W-:Y:S02]  /*4480*/  F2FP.BF16.F32.PACK_AB R24, R40, R37 ;  /* 0x000000252818723e */ /* 0x004fe400000010ff */
[----:B------:R-:W-:-:S04]  /*4490*/  F2FP.BF16.F32.PACK_AB R26, R44, R41 ;  /* 0x000000292c1a723e */ /* 0x000fc800000010ff */
[----:B------:R-:W1:Y:S01]  /*44a0*/  MUFU.EX2 R43, R43 ;  /* 0x0000002b002b7308 */ /* 0x000e620000000800 */
[C---:B---3--:R-:W-:Y:S01]  /*44b0*/  FADD.FTZ R21, R38.reuse, R21 ;  /* 0x0000001526157221 */ /* 0x048fe20000010000 */
[----:B------:R-:W-:Y:S02]  /*44c0*/  F2FP.BF16.F32.PACK_AB R31, R38, R35 ;  /* 0x00000023261f723e */ /* 0x000fe400000010ff */
[----:B------:R-:W-:-:S04]  /*44d0*/  F2FP.BF16.F32.PACK_AB R38, R48, R45 ;  /* 0x0000002d3026723e */ /* 0x000fc800000010ff */
[----:B------:R-:W2:Y:S01]  /*44e0*/  MUFU.EX2 R77, R77 ;  /* 0x0000004d004d7308 */ /* 0x000ea20000000800 */
[----:B0-----:R-:W-:Y:S01]  /*44f0*/  FADD.FTZ R30, R42, R21 ;  /* 0x000000152a1e7221 */ /* 0x001fe20000010000 */
[----:B------:R-:W-:-:S06]  /*4500*/  FADD.FTZ R21, R37, R34 ;  /* 0x0000002225157221 */ /* 0x000fcc0000010000 */
[----:B------:R-:W0:Y:S01]  /*4510*/  MUFU.EX2 R80, R80 ;  /* 0x0000005000507308 */ /* 0x000e220000000800 */
[----:B-1----:R-:W-:Y:S01]  /*4520*/  FADD.FTZ R34, R43, R30 ;  /* 0x0000001e2b227221 */ /* 0x002fe20000010000 */
[----:B------:R-:W-:Y:S01]  /*4530*/  F2FP.BF16.F32.PACK_AB R30, R23, R22 ;  /* 0x00000016171e723e */ /* 0x000fe200000010ff */
[----:B------:R-:W-:Y:S01]  /*4540*/  FADD.FTZ R22, R40, R21 ;  /* 0x0000001528167221 */ /* 0x000fe20000010000 */
[----:B------:R-:W-:-:S03]  /*4550*/  VIADD R40, R10, 0x21800 ;  /* 0x000218000a287836 */ /* 0x000fc60000000000 */
[----:B------:R-:W-:Y:S01]  /*4560*/  FADD.FTZ R21, R41, R22 ;  /* 0x0000001629157221 */ /* 0x000fe20000010000 */
[----:B------:R-:W1:Y:S01]  /*4570*/  MUFU.EX2 R50, R50 ;  /* 0x0000003200327308 */ /* 0x000e620000000800 */
[----:B--2---:R-:W-:Y:S01]  /*4580*/  FADD.FTZ R7, R77, R34 ;  /* 0x000000224d077221 */ /* 0x004fe20000010000 */
[----:B------:R-:W-:Y:S01]  /*4590*/  F2FP.BF16.F32.PACK_AB R34, R36, R33 ;  /* 0x000000212422723e */ /* 0x000fe200000010ff */
[----:B------:R-:W-:Y:S01]  /*45a0*/  FADD.FTZ R21, R44, R21 ;  /* 0x000000152c157221 */ /* 0x000fe20000010000 */
[----:B------:R-:W-:Y:S01]  /*45b0*/  IMAD R41, R9, 0x2, R10 ;  /* 0x0000000209297824 */ /* 0x000fe200078e020a */
[----:B------:R-:W-:Y:S01]  /*45c0*/  F2FP.BF16.F32.PACK_AB R33, R43, R42 ;  /* 0x0000002a2b21723e */ /* 0x000fe200000010ff */
[----:B------:R-:W-:Y:S02]  /*45d0*/  IMAD R9, R9, 0x2, R40 ;  /* 0x0000000209097824 */ /* 0x000fe400078e0228 */
[----:B------:R-:W-:Y:S01]  /*45e0*/  FADD.FTZ R36, R6, R21 ;  /* 0x0000001506247221 */ /* 0x000fe20000010000 */
[----:B------:R-:W2:Y:S01]  /*45f0*/  MUFU.EX2 R81, R81 ;  /* 0x0000005100517308 */ /* 0x000ea20000000800 */
[C---:B0-----:R-:W-:Y:S01]  /*4600*/  FADD.FTZ R7, R80.reuse, R7 ;  /* 0x0000000750077221 */ /* 0x041fe20000010000 */
[----:B------:R-:W-:Y:S01]  /*4610*/  F2FP.BF16.F32.PACK_AB R35, R80, R77 ;  /* 0x0000004d5023723e */ /* 0x000fe200000010ff */
[----:B------:R-:W-:Y:S01]  /*4620*/  FADD.FTZ R36, R5, R36 ;  /* 0x0000002405247221 */ /* 0x000fe20000010000 */
[----:B------:R-:W-:Y:S01]  /*4630*/  IMAD R42, R8, 0x2, R10 ;  /* 0x00000002082a7824 */ /* 0x000fe200078e020a */
[----:B------:R-:W-:Y:S02]  /*4640*/  STSM.16.M88.4 [R41+0x21800], R28 ;  /* 0x0218001c29007844 */ /* 0x000fe40000000200 */
[----:B------:R-:W-:Y:S01]  /*4650*/  FADD.FTZ R21, R45, R36 ;  /* 0x000000242d157221 */ /* 0x000fe20000010000 */
[----:B------:R-:W0:Y:S01]  /*4660*/  MUFU.EX2 R51, R51 ;  /* 0x0000003300337308 */ /* 0x000e220000000800 */
[----:B-1----:R-:W-:Y:S01]  /*4670*/  FADD.FTZ R22, R50, R7 ;  /* 0x0000000732167221 */ /* 0x002fe20000010000 */
[----:B------:R-:W-:Y:S01]  /*4680*/  STSM.16.M88.4 [R42+0x21800], R32 ;  /* 0x021800202a007844 */ /* 0x000fe20000000200 */
[----:B------:R-:W-:-:S04]  /*4690*/  FADD.FTZ R36, R48, R21 ;  /* 0x0000001530247221 */ /* 0x000fc80000010000 */
[----:B------:R-:W-:Y:S01]  /*46a0*/  FADD.FTZ R23, R49, R36 ;  /* 0x0000002431177221 */ /* 0x000fe20000010000 */
[----:B------:R-:W1:Y:S01]  /*46b0*/  MUFU.EX2 R54, R54 ;  /* 0x0000003600367308 */ /* 0x000e620000000800 */
[C---:B--2---:R-:W-:Y:S01]  /*46c0*/  FADD.FTZ R22, R81.reuse, R22 ;  /* 0x0000001651167221 */ /* 0x044fe20000010000 */
[----:B------:R-:W-:Y:S01]  /*46d0*/  F2FP.BF16.F32.PACK_AB R25, R81, R50 ;  /* 0x000000325119723e */ /* 0x000fe200000010ff */
[C---:B------:R-:W-:Y:S01]  /*46e0*/  FADD.FTZ R36, R52.reuse, R23 ;  /* 0x0000001734247221 */ /* 0x040fe20000010000 */
[----:B------:R-:W-:-:S03]  /*46f0*/  F2FP.BF16.F32.PACK_AB R52, R52, R49 ;  /* 0x000000313434723e */ /* 0x000fc600000010ff */
[----:B------:R-:W-:Y:S01]  /*4700*/  FADD.FTZ R23, R53, R36 ;  /* 0x0000002435177221 */ /* 0x000fe20000010000 */
[----:B------:R-:W2:Y:S01]  /*4710*/  MUFU.EX2 R39, R39 ;  /* 0x0000002700277308 */ /* 0x000ea20000000800 */
[----:B0-----:R-:W-:Y:S01]  /*4720*/  FADD.FTZ R7, R51, R22 ;  /* 0x0000001633077221 */ /* 0x001fe20000010000 */
[----:B------:R-:W-:Y:S01]  /*4730*/  F2FP.BF16.F32.PACK_AB R36, R5, R6 ;  /* 0x000000060524723e */ /* 0x000fe200000010ff */
[----:B------:R-:W-:-:S05]  /*4740*/  FADD.FTZ R23, R60, R23 ;  /* 0x000000173c177221 */ /* 0x000fca0000010000 */
[----:B------:R-:W0:Y:S01]  /*4750*/  MUFU.EX2 R46, R46 ;  /* 0x0000002e002e7308 */ /* 0x000e220000000800 */
[C---:B-1----:R-:W-:Y:S01]  /*4760*/  FADD.FTZ R22, R54.reuse, R7 ;  /* 0x0000000736167221 */ /* 0x042fe20000010000 */
[----:B------:R-:W-:Y:S02]  /*4770*/  F2FP.BF16.F32.PACK_AB R27, R54, R51 ;  /* 0x00000033361b723e */ /* 0x000fe400000010ff */
[----:B------:R-:W-:-:S04]  /*4780*/  F2FP.BF16.F32.PACK_AB R54, R60, R53 ;  /* 0x000000353c36723e */ /* 0x000fc800000010ff */
[----:B------:R-:W1:Y:S01]  /*4790*/  MUFU.EX2 R47, R47 ;  /* 0x0000002f002f7308 */ /* 0x000e620000000800 */
[----:B--2---:R-:W-:-:S07]  /*47a0*/  FADD.FTZ R7, R39, R22 ;  /* 0x0000001627077221 */ /* 0x004fce0000010000 */
[----:B------:R-:W2:Y:S01]  /*47b0*/  MUFU.EX2 R58, R58 ;  /* 0x0000003a003a7308 */ /* 0x000ea20000000800 */
[----:B0-----:R-:W-:Y:S01]  /*47c0*/  FADD.FTZ R22, R46, R7 ;  /* 0x000000072e167221 */ /* 0x001fe20000010000 */
[----:B------:R-:W-:Y:S01]  /*47d0*/  IMAD R7, R8, 0x2, R9 ;  /* 0x0000000208077824 */ /* 0x000fe200078e0209 */
[----:B------:R-:W-:Y:S01]  /*47e0*/  F2FP.BF16.F32.PACK_AB R37, R46, R39 ;  /* 0x000000272e25723e */ /* 0x000fe200000010ff */
[----:B------:R-:W-:-:S03]  /*47f0*/  IMAD R8, R8, 0x2, R40 ;  /* 0x0000000208087824 */ /* 0x000fc600078e0228 */
[----:B------:R0:W-:Y:S01]  /*4800*/  STSM.16.M88.4 [R7], R24 ;  /* 0x0000001807007844 */ /* 0x0001e20000000200 */
[----:B------:R-:W3:Y:S01]  /*4810*/  MUFU.EX2 R13, R13 ;  /* 0x0000000d000d7308 */ /* 0x000ee20000000800 */
[----:B-1----:R-:W-:-:S07]  /*4820*/  FADD.FTZ R21, R47, R22 ;  /* 0x000000162f157221 */ /* 0x002fce0000010000 */
[----:B------:R-:W1:Y:S01]  /*4830*/  MUFU.EX2 R62, R67 ;  /* 0x00000043003e7308 */ /* 0x000e620000000800 */
[C---:B--2---:R-:W-:Y:S01]  /*4840*/  FADD.FTZ R22, R58.reuse, R21 ;  /* 0x000000153a167221 */ /* 0x044fe20000010000 */
[----:B------:R-:W-:-:S05]  /*4850*/  F2FP.BF16.F32.PACK_AB R39, R58, R47 ;  /* 0x0000002f3a27723e */ /* 0x000fca00000010ff */
[----:B------:R2:W-:Y:S01]  /*4860*/  STSM.16.M88.4 [R10+0x27800], R36 ;  /* 0x027800240a007844 */ /* 0x0005e20000000200 */
[----:B------:R-:W4:Y:S01]  /*4870*/  MUFU.EX2 R64, R64 ;  /* 0x0000004000407308 */ /* 0x000f220000000800 */
[----:B---3--:R-:W-:-:S07]  /*4880*/  FADD.FTZ R21, R13, R22 ;  /* 0x000000160d157221 */ /* 0x008fce0000010000 */
[----:B------:R-:W3:Y:S01]  /*4890*/  MUFU.EX2 R55, R70 ;  /* 0x0000004600377308 */ /* 0x000ee20000000800 */
[C---:B-1----:R-:W-:Y:S01]  /*48a0*/  FADD.FTZ R6, R62.reuse, R21 ;  /* 0x000000153e067221 */ /* 0x042fe20000010000 */
[----:B------:R-:W-:Y:S01]  /*48b0*/  F2FP.BF16.F32.PACK_AB R53, R62, R13 ;  /* 0x0000000d3e35723e */ /* 0x000fe200000010ff */
[----:B------:R-:W-:-:S05]  /*48c0*/  VIADD R13, R88, 0xfffffffe ;  /* 0xfffffffe580d7836 */ /* 0x000fca0000000000 */
[----:B------:R-:W1:Y:S01]  /*48d0*/  MUFU.EX2 R65, R65 ;  /* 0x0000004100417308 */ /* 0x000e620000000800 */
[----:B----4-:R-:W-:-:S07]  /*48e0*/  FADD.FTZ R22, R64, R23 ;  /* 0x0000001740167221 */ /* 0x010fce0000010000 */
[----:B------:R-:W4:Y:S01]  /*48f0*/  MUFU.EX2 R66, R71 ;  /* 0x0000004700427308 */ /* 0x000f220000000800 */
[----:B---3--:R-:W-:-:S07]  /*4900*/  FADD.FTZ R5, R55, R6 ;  /* 0x0000000637057221 */ /* 0x008fce0000010000 */
[----:B------:R-:W-:Y:S01]  /*4910*/  MUFU.EX2 R56, R56 ;  /* 0x0000003800387308 */ /* 0x000fe20000000800 */
[C---:B-1----:R-:W-:Y:S01]  /*4920*/  FADD.FTZ R21, R65.reuse, R22 ;  /* 0x0000001641157221 */ /* 0x042fe20000010000 */
[----:B------:R-:W-:-:S06]  /*4930*/  F2FP.BF16.F32.PACK_AB R64, R65, R64 ;  /* 0x000000404140723e */ /* 0x000fcc00000010ff */
[----:B------:R-:W1:Y:S01]  /*4940*/  MUFU.EX2 R57, R57 ;  /* 0x0000003900397308 */ /* 0x000e620000000800 */
[C---:B----4-:R-:W-:Y:S01]  /*4950*/  FADD.FTZ R5, R66.reuse, R5 ;  /* 0x0000000542057221 */ /* 0x050fe20000010000 */
[----:B------:R-:W-:-:S05]  /*4960*/  F2FP.BF16.F32.PACK_AB R55, R66, R55 ;  /* 0x000000374237723e */ /* 0x000fca00000010ff */
[----:B------:R2:W-:Y:S01]  /*4970*/  STSM.16.M88.4 [R41+0x27800], R52 ;  /* 0x0278003429007844 */ /* 0x0005e20000000200 */
[----:B------:R-:W3:Y:S08]  /*4980*/  MUFU.EX2 R74, R74 ;  /* 0x0000004a004a7308 */ /* 0x000ef00000000800 */
[----:B------:R-:W4:Y:S01]  /*4990*/  MUFU.EX2 R75, R75 ;  /* 0x0000004b004b7308 */ /* 0x000f220000000800 */
[----:B-1----:R-:W-:Y:S01]  /*49a0*/  F2FP.BF16.F32.PACK_AB R66, R57, R56 ;  /* 0x000000383942723e */ /* 0x002fe200000010ff */
[----:B------:R-:W-:-:S04]  /*49b0*/  FADD.FTZ R56, R56, R21 ;  /* 0x0000001538387221 */ /* 0x000fc80000010000 */
[----:B------:R-:W-:Y:S02]  /*49c0*/  FADD.FTZ R56, R57, R56 ;  /* 0x0000003839387221 */ /* 0x000fe40000010000 */
[----:B------:R-:W-:Y:S01]  /*49d0*/  MUFU.EX2 R78, R78 ;  /* 0x0000004e004e7308 */ /* 0x000fe20000000800 */
[----:B---3--:R-:W-:-:S07]  /*49e0*/  FADD.FTZ R6, R74, R5 ;  /* 0x000000054a067221 */ /* 0x008fce0000010000 */
[----:B------:R-:W1:Y:S01]  /*49f0*/  MUFU.EX2 R79, R79 ;  /* 0x0000004f004f7308 */ /* 0x000e620000000800 */
[C---:B----4-:R-:W-:Y:S01]  /*4a00*/  F2FP.BF16.F32.PACK_AB R65, R75.reuse, R74 ;  /* 0x0000004a4b41723e */ /* 0x050fe200000010ff */
[----:B------:R-:W-:-:S06]  /*4a10*/  FADD.FTZ R5, R75, R6 ;  /* 0x000000064b057221 */ /* 0x000fcc0000010000 */
[----:B------:R-:W-:Y:S08]  /*4a20*/  MUFU.EX2 R61, R61 ;  /* 0x0000003d003d7308 */ /* 0x000ff00000000800 */
[----:B------:R-:W0:Y:S01]  /*4a30*/  MUFU.EX2 R68, R68 ;  /* 0x0000004400447308 */ /* 0x000e220000000800 */
[----:B-1----:R-:W-:Y:S01]  /*4a40*/  F2FP.BF16.F32.PACK_AB R67, R79, R78 ;  /* 0x0000004e4f43723e */ /* 0x002fe200000010ff */
[----:B------:R-:W-:-:S04]  /*4a50*/  FADD.FTZ R78, R78, R5 ;  /* 0x000000054e4e7221 */ /* 0x000fc80000010000 */
[----:B------:R2:W-:Y:S01]  /*4a60*/  STSM.16.M88.4 [R42+0x27800], R64 ;  /* 0x027800402a007844 */ /* 0x0005e20000000200 */
[----:B------:R-:W-:Y:S01]  /*4a70*/  FADD.FTZ R79, R79, R78 ;  /* 0x0000004e4f4f7221 */ /* 0x000fe20000010000 */
[----:B------:R-:W-:Y:S08]  /*4a80*/  MUFU.EX2 R69, R69 ;  /* 0x0000004500457308 */ /* 0x000ff00000000800 */
[----:B------:R-:W1:Y:S01]  /*4a90*/  MUFU.EX2 R72, R72 ;  /* 0x0000004800487308 */ /* 0x000e620000000800 */
[----:B0-----:R-:W-:Y:S01]  /*4aa0*/  F2FP.BF16.F32.PACK_AB R24, R68, R61 ;  /* 0x0000003d4418723e */ /* 0x001fe200000010ff */
[----:B------:R-:W-:-:S04]  /*4ab0*/  FADD.FTZ R61, R61, R56 ;  /* 0x000000383d3d7221 */ /* 0x000fc80000010000 */
[----:B------:R-:W-:Y:S02]  /*4ac0*/  FADD.FTZ R68, R68, R61 ;  /* 0x0000003d44447221 */ /* 0x000fe40000010000 */
[----:B------:R-:W-:Y:S08]  /*4ad0*/  MUFU.EX2 R82, R82 ;  /* 0x0000005200527308 */ /* 0x000ff00000000800 */
[----:B------:R-:W0:Y:S01]  /*4ae0*/  MUFU.EX2 R83, R83 ;  /* 0x0000005300537308 */ /* 0x000e220000000800 */
[----:B-1----:R-:W-:Y:S01]  /*4af0*/  F2FP.BF16.F32.PACK_AB R26, R72, R69 ;  /* 0x00000045481a723e */ /* 0x002fe200000010ff */
[----:B------:R-:W-:-:S04]  /*4b00*/  FADD.FTZ R69, R69, R68 ;  /* 0x0000004445457221 */ /* 0x000fc80000010000 */
[----:B------:R-:W-:Y:S02]  /*4b10*/  FADD.FTZ R6, R72, R69 ;  /* 0x0000004548067221 */ /* 0x000fe40000010000 */
[----:B------:R-:W-:Y:S08]  /*4b20*/  MUFU.EX2 R86, R86 ;  /* 0x0000005600567308 */ /* 0x000ff00000000800 */
[----:B------:R-:W1:Y:S01]  /*4b30*/  MUFU.EX2 R73, R73 ;  /* 0x0000004900497308 */ /* 0x000e620000000800 */
[----:B0-----:R-:W-:Y:S01]  /*4b40*/  F2FP.BF16.F32.PACK_AB R25, R83, R82 ;  /* 0x000000525319723e */ /* 0x001fe200000010ff */
[----:B------:R-:W-:-:S04]  /*4b50*/  FADD.FTZ R82, R82, R79 ;  /* 0x0000004f52527221 */ /* 0x000fc80000010000 */
[----:B------:R-:W-:Y:S01]  /*4b60*/  FADD.FTZ R83, R83, R82 ;  /* 0x0000005253537221 */ /* 0x000fe20000010000 */
[----:B-1----:R-:W-:-:S03]  /*4b70*/  F2FP.BF16.F32.PACK_AB R27, R73, R86 ;  /* 0x00000056491b723e */ /* 0x002fc600000010ff */
[----:B------:R-:W-:Y:S02]  /*4b80*/  FADD.FTZ R86, R86, R83 ;  /* 0x0000005356567221 */ /* 0x000fe40000010000 */
[----:B------:R2:W-:Y:S02]  /*4b90*/  STSM.16.M88.4 [R7+0x6000], R24 ;  /* 0x0060001807007844 */ /* 0x0005e40000000200 */
[----:B------:R-:W-:Y:S01]  /*4ba0*/  FADD.FTZ R5, R73, R86 ;  /* 0x0000005649057221 */ /* 0x000fe20000010000 */
[----:B------:R0:W-:Y:S06]  /*4bb0*/  MEMBAR.ALL.CTA ;  /* 0x0000000000007992 */ /* 0x0001ec0000008000 */
[----:B0-----:R-:W0:Y:S02]  /*4bc0*/  FENCE.VIEW.ASYNC.S ;  /* 0x00000000000073c6 */ /* 0x001e240000000000 */
[----:B0-----:R-:W-:Y:S01]  /*4bd0*/  NOP ;  /* 0x0000000000007918 */ /* 0x001fe20000000000 */
[----:B------:R-:W-:Y:S05]  /*4be0*/  @P2 BRA `(.L_x_871) ;  /* 0x0000000000442947 */ /* 0x000fea0003800000 */
        /* <DEDUP_REMOVED lines=10> */
.L_x_872:
[----:B------:R-:W-:-:S11]  /*4c90*/  UISETP.NE.AND UP2, UPT, UR5, 0x1, UPT ;  /* 0x000000010500788c */ /* 0x000fd6000bf45270 */
[----:B------:R-:W-:Y:S02]  /*4ca0*/  @UP2 ULDC.64 UR18, c[0x0][0x9e8] ;  /* 0x00027a0000122ab9 */ /* 0x000fe40000000a00 */
[----:B------:R-:W-:-:S04]  /*4cb0*/  UIMAD.WIDE.U32 UR14, UR6, UR18, URZ ;  /* 0x00000012060e72a5 */ /* 0x000fc8000f8e003f */
[----:B------:R-:W-:-:S12]  /*4cc0*/  @UP2 USHF.R.U32.HI UR6, URZ, UR19, UR15 ;  /* 0x000000133f062299 */ /* 0x000fd8000801160f */
.L_x_873:
[----:B------:R-:W-:-:S04]  /*4cd0*/  UIMAD UR5, UR6, UR5, UR5 ;  /* 0x00000005060572a4 */ /* 0x000fc8000f8e0205 */
[----:B------:R-:W-:-:S04]  /*4ce0*/  UISETP.LT.AND UP2, UPT, UR4, UR5, UPT ;  /* 0x000000050400728c */ /* 0x000fc8000bf41270 */
[----:B------:R-:W-:-:S12]  /*4cf0*/  USEL UR4, UR4, UR5, UP2 ;  /* 0x0000000504047287 */ /* 0x000fd80009000000 */
.L_x_871:
[----:B------:R-:W-:Y:S01]  /*4d00*/  USHF.R.S32.HI UR5, URZ, 0x1f, UR4 ;  /* 0x0000001f3f057899 */ /* 0x000fe20008011404 */
[----:B------:R-:W-:Y:S02]  /*4d10*/  CS2R R134, SRZ ;  /* 0x0000000000867805 */ /* 0x000fe4000001ff00 */
[----:B------:R-:W-:Y:S02]  /*4d20*/  CS2R R132, SRZ ;  /* 0x0000000000847805 */ /* 0x000fe4000001ff00 */
[----:B------:R-:W-:Y:S01]  /*4d30*/  CS2R R130, SRZ ;  /* 0x0000000000827805 */ /* 0x000fe2000001ff00 */
[----:B------:R-:W-:Y:S01]  /*4d40*/  ULEA.HI UR5, UR5, UR4, URZ, 0x7 ;  /* 0x0000000405057291 */ /* 0x000fe2000f8f383f */
[----:B------:R-:W-:Y:S02]  /*4d50*/  CS2R R128, SRZ ;  /* 0x0000000000807805 */ /* 0x000fe4000001ff00 */
[----:B------:R-:W-:Y:S01]  /*4d60*/  CS2R R126, SRZ ;  /* 0x00000000007e7805 */ /* 0x000fe2000001ff00 */
[----:B------:R-:W-:Y:S01]  /*4d70*/  UMOV UR4, URZ ;  /* 0x0000003f00047c82 */ /* 0x000fe20008000000 */
[----:B------:R-:W-:Y:S01]  /*4d80*/  USHF.R.S32.HI UR5, URZ, 0x7, UR5 ;  /* 0x000000073f057899 */ /* 0x000fe20008011405 */
[----:B------:R-:W-:-:S02]  /*4d90*/  CS2R R124, SRZ ;  /* 0x00000000007c7805 */ /* 0x000fc4000001ff00 */
[----:B------:R-:W-:Y:S02]  /*4da0*/  CS2R R122, SRZ ;  /* 0x00000000007a7805 */ /* 0x000fe4000001ff00 */
[----:B------:R-:W-:Y:S01]  /*4db0*/  CS2R R120, SRZ ;  /* 0x0000000000787805 */ /* 0x000fe2000001ff00 */
[----:B------:R-:W-:Y:S01]  /*4dc0*/  UISETP.LT.AND UP2, UPT, UR60, UR5, UPT ;  /* 0x000000053c00728c */ /* 0x000fe2000bf41270 */
[----:B------:R-:W-:Y:S02]  /*4dd0*/  CS2R R118, SRZ ;  /* 0x0000000000767805 */ /* 0x000fe4000001ff00 */
[----:B------:R-:W-:Y:S02]  /*4de0*/  CS2R R116, SRZ ;  /* 0x0000000000747805 */ /* 0x000fe4000001ff00 */
[----:B------:R-:W-:Y:S01]  /*4df0*/  CS2R R114, SRZ ;  /* 0x0000000000727805 */ /* 0x000fe2000001ff00 */
[----:B------:R-:W-:Y:S01]  /*4e00*/  USEL UR28, UR60, UR5, !UP2 ;  /* 0x000000053c1c7287 */ /* 0x000fe2000d000000 */
[----:B------:R-:W-:-:S02]  /*4e10*/  CS2R R112, SRZ ;  /* 0x0000000000707805 */ /* 0x000fc4000001ff00 */
[----:B------:R-:W-:Y:S01]  /*4e20*/  CS2R R110, SRZ ;  /* 0x00000000006e7805 */ /* 0x000fe2000001ff00 */
[----:B------:R-:W-:Y:S01]  /*4e30*/  UMOV UR5, URZ ;  /* 0x0000003f00057c82 */ /* 0x000fe20008000000 */
[----:B------:R-:W-:Y:S02]  /*4e40*/  CS2R R108, SRZ ;  /* 0x00000000006c7805 */ /* 0x000fe4000001ff00 */
[----:B------:R-:W-:Y:S02]  /*4e50*/  CS2R R106, SRZ ;  /* 0x00000000006a7805 */ /* 0x000fe4000001ff00 */
[----:B------:R-:W-:Y:S02]  /*4e60*/  ISETP.GE.AND P2, PT, R13, UR28, PT ;  /* 0x0000001c0d007c0c */ /* 0x000fe4000bf46270 */
        /* <DEDUP_REMOVED lines=9> */
[----:B------:R-:W-:Y:S06]  /*4f00*/  @!P2 BRA `(.L_x_874) ;  /* 0x00000030005ca947 */ /* 0x000fec0003800000 */
[----:B------:R-:W-:Y:S01]  /*4f10*/  IMAD.MOV.U32 R135, RZ, RZ, RZ ;  /* 0x000000ffff877224 */ /* 0x000fe200078e00ff */
[----:B------:R-:W-:Y:S01]  /*4f20*/  UMOV UR40, URZ ;  /* 0x0000003f00287c82 */ /* 0x000fe20008000000 */
[----:B------:R-:W-:Y:S01]  /*4f30*/  UMOV UR6, URZ ;  /* 0x0000003f00067c82 */ /* 0x000fe20008000000 */
[----:B------:R-:W-:Y:S01]  /*4f40*/  ULDC UR29, c[0x0][0x9e4] ;  /* 0x00027900001d7ab9 */ /* 0x000fe20000000800 */
[----:B------:R-:W-:Y:S01]  /*4f50*/  ULDC UR31, c[0x0][0x2f0] ;  /* 0x0000bc00001f7ab9 */ /* 0x000fe20000000800 */
[----:B------:R-:W-:Y:S01]  /*4f60*/  ULDC UR30, c[0x0][0x988] ;  /* 0x00026200001e7ab9 */ /* 0x000fe20000000800 */
[----:B------:R-:W-:-:S05]  /*4f70*/  ULDC UR38, c[0x0][0x9e0] ;  /* 0x0002780000267ab9 */ /* 0x000fca0000000800 */
.L_x_891:
[----:B------:R-:W-:Y:S01]  /*4f80*/  UIADD3 UR4, UR6, 0x1, URZ ;  /* 0x0000000106047890 */ /* 0x000fe2000fffe03f */
[----:B------:R-:W-:-:S03]  /*4f90*/  ISETP.NE.AND P3, PT, RZ, UR37, PT ;  /* 0x00000025ff007c0c */ /* 0x000fc6000bf65270 */
[----:B------:R-:W-:-:S04]  /*4fa0*/  UISETP.NE.AND UP2, UPT, UR4, 0x2, UPT ;  /* 0x000000020400788c */ /* 0x000fc8000bf45270 */
[----:B------:R-:W-:Y:S02]  /*4fb0*/  USEL UR5, URZ, 0x1, UP2 ;  /* 0x000000013f057887 */ /* 0x000fe40009000000 */
[----:B------:R-:W-:Y:S02]  /*4fc0*/  USEL UR4, UR4, URZ, UP2 ;  /* 0x0000003f04047287 */ /* 0x000fe40009000000 */
[----:B------:R-:W-:Y:S02]  /*4fd0*/  ULOP3.LUT UR5, UR40, UR5, URZ, 0x3c, !UPT ;  /* 0x0000000528057292 */ /* 0x000fe4000f8e3c3f */
[----:B---3--:R-:W-:Y:S10]  /*4fe0*/  @P3 BRA `(.L_x_875) ;  /* 0x00000000002c3947 */ /* 0x008ff40003800000 */
[----:B------:R-:W-:Y:S05]  /*4ff0*/  @!P0 BRA `(.L_x_876) ;  /* 0x0000000000048947 */ /* 0x000fea0003800000 */
[----:B------:R-:W-:Y:S01]  /*5000*/  BPT.TRAP 0x1 ;  /* 0x000000040000795c */ /* 0x000fe20000300000 */
.L_x_876:
[----:B------:R-:W-:Y:S01]  /*5010*/  ULEA UR10, UR4, UR36, 0x3 ;  /* 0x00000024040a7291 */ /* 0x000fe2000f8e183f */
[----:B------:R-:W-:-:S05]  /*5020*/  IMAD.U32 R12, RZ, RZ, UR5 ;  /* 0x00000005ff0c7e24 */ /* 0x000fca000f8e00ff */
[----:B------:R-:W-:-:S04]  /*5030*/  SHF.L.U32 R12, R12, 0x1f, RZ ;  /* 0x0000001f0c0c7819 */ /* 0x000fc800000006ff */
[----:B------:R0:W1:Y:S01]  /*5040*/  SYNCS.PHASECHK.TRANS64.TRYWAIT P2, [UR10+0x2d830], R12 ;  /* 0x02d8300cff0075a7 */ /* 0x000062000804014a */
[----:B------:R-:W-:Y:S05]  /*5050*/  @!P0 BRA `(.L_x_877) ;  /* 0x0000000000048947 */ /* 0x000fea0003800000 */
[----:B------:R-:W-:Y:S01]  /*5060*/  BPT.TRAP 0x1 ;  /* 0x000000040000795c */ /* 0x000fe20000300000 */
.L_x_877:
[----:B-1----:R-:W-:Y:S05]  /*5070*/  @P2 BRA `(.L_x_875) ;  /* 0x0000000000082947 */ /* 0x002fea0003800000 */
[----:B------:R-:W1:Y:S02]  /*5080*/  SYNCS.PHASECHK.TRANS64.TRYWAIT P2, [UR10+0x2d830], R12 ;  /* 0x02d8300cff0075a7 */ /* 0x000e64000804014a */
[----:B-1----:R-:W-:Y:S05]  /*5090*/  @!P2 BRA `(.L_x_878) ;  /* 0x000000e800a8a947 */ /* 0x002fea0003800000 */
.L_x_875:
[----:B01----:R-:W-:Y:S01]  /*50a0*/  VIADD R12, R19, 0x8 ;  /* 0x00000008130c7836 */ /* 0x003fe20000000000 */
[----:B------:R-:W-:Y:S01]  /*50b0*/  R2UR UR32, R14 ;  /* 0x000000000e2072ca */ /* 0x000fe200000e0000 */
[----:B------:R-:W-:Y:S01]  /*50c0*/  UIMAD UR34, UR4, 0x600, UR7 ;  /* 0x00000600042278a4 */ /* 0x000fe2000f8e0207 */
[----:B------:R-:W-:Y:S01]  /*50d0*/  R2UR UR33, R15 ;  /* 0x000000000f2172ca */ /* 0x000fe200000e0000 */
[----:B------:R-:W-:Y:S01]  /*50e0*/  UMOV UR35, 0x80000020 ;  /* 0x8000002000237882 */ /* 0x000fe20000000000 */
[----:B------:R0:W-:Y:S01]  /*50f0*/  BAR.SYNC.DEFER_BLOCKING R12, 0x100 ;  /* 0x0004000c0000751d */ /* 0x0001e20000010000 */
[----:B------:R-:W-:Y:S02]  /*5100*/  UIADD3 UR10, UR34, 0x2, URZ ;  /* 0x00000002220a7890 */ /* 0x000fe4000fffe03f */
[----:B------:R-:W-:Y:S02]  /*5110*/  UIADD3 UR14, UR34, 0x200, URZ ;  /* 0x00000200220e7890 */ /* 0x000fe4000fffe03f */
[----:B------:R-:W-:Y:S01]  /*5120*/  UIADD3 UR18, UR34, 0x202, URZ ;  /* 0x0000020222127890 */ /* 0x000fe2000fffe03f */
[----:B------:R-:W-:Y:S01]  /*5130*/  UMOV UR11, 0x80000020 ;  /* 0x80000020000b7882 */ /* 0x000fe20000000000 */
[----:B------:R-:W-:Y:S01]  /*5140*/  UMOV UR15, 0x80000020 ;  /* 0x80000020000f7882 */ /* 0x000fe20000000000 */
[----:B------:R-:W-:Y:S01]  /*5150*/  UMOV UR19, 0x80000020 ;  /* 0x8000002000137882 */ /* 0x000fe20000000000 */
[----:B------:R-:W-:Y:S01]  /*5160*/  UIADD3 UR22, UR34, 0x400, URZ ;  /* 0x0000040022167890 */ /* 0x000fe2000fffe03f */
[----:B------:R-:W-:Y:S01]  /*5170*/  UMOV UR23, 0x80000020 ;  /* 0x8000002000177882 */ /* 0x000fe20000000000 */
[----:B------:R-:W-:Y:S01]  /*5180*/  UIADD3 UR26, UR34, 0x402, URZ ;  /* 0x00000402221a7890 */ /* 0x000fe2000fffe03f */
[----:B------:R-:W-:Y:S01]  /*5190*/  UMOV UR27, 0x80000020 ;  /* 0x80000020001b7882 */ /* 0x000fe20000000000 */
[----:B--2---:R-:W-:-:S06]  /*51a0*/  WARPGROUP.ARRIVE ;  /* 0x00000000000079c5 */ /* 0x004fcc0000000000 */
[----:B------:R-:W-:Y:S03]  /*51b0*/  HGMMA.64x128x16.F32.BF16 R24, gdesc[UR32], RZ, !UPT, gsb0 ;  /* 0x01e00000201879f0 */ /* 0x000fe6000c0018ff */
        /* <DEDUP_REMOVED lines=16> */
[----:B0-----:R-:W-:Y:S05]  /*52c0*/  @P3 BRA `(.L_x_879) ;  /* 0x00000000002c3947 */ /* 0x001fea0003800000 */
[----:B------:R-:W-:Y:S05]  /*52d0*/  @!P0 BRA `(.L_x_880) ;  /* 0x0000000000048947 */ /* 0x000fea0003800000 */
[----:B------:R-:W-:Y:S01]  /*52e0*/  BPT.TRAP 0x1 ;  /* 0x000000040000795c */ /* 0x000fe20000300000 */
.L_x_880:
[----:B------:R-:W-:Y:S01]  /*52f0*/  ULEA UR10, UR6, UR36, 0x3 ;  /* 0x00000024060a7291 */ /* 0x000fe2000f8e183f */
[----:B------:R-:W-:-:S05]  /*5300*/  IMAD.U32 R12, RZ, RZ, UR40 ;  /* 0x00000028ff0c7e24 */ /* 0x000fca000f8e00ff */
[----:B------:R-:W-:-:S04]  /*5310*/  SHF.L.U32 R12, R12, 0x1f, RZ ;  /* 0x0000001f0c0c7819 */ /* 0x000fc800000006ff */
[----:B------:R0:W1:Y:S01]  /*5320*/  SYNCS.PHASECHK.TRANS64.TRYWAIT P2, [UR10+0x2d850], R12 ;  /* 0x02d8500cff0075a7 */ /* 0x000062000804014a */
[----:B------:R-:W-:Y:S05]  /*5330*/  @!P0 BRA `(.L_x_881) ;  /* 0x0000000000048947 */ /* 0x000fea0003800000 */
[----:B------:R-:W-:Y:S01]  /*5340*/  BPT.TRAP 0x1 ;  /* 0x000000040000795c */ /* 0x000fe20000300000 */
.L_x_881:
[----:B-1----:R-:W-:Y:S05]  /*5350*/  @P2 BRA `(.L_x_879) ;  /* 0x0000000000082947 */ /* 0x002fea0003800000 */
[----:B------:R-:W1:Y:S02]  /*5360*/  SYNCS.PHASECHK.TRANS64.TRYWAIT P2, [UR10+0x2d850], R12 ;  /* 0x02d8500cff0075a7 */ /* 0x000e64000804014a */
[----:B-1----:R-:W-:Y:S05]  /*5370*/  @!P2 BRA `(.L_x_882) ;  /* 0x000000e80008a947 */ /* 0x002fea0003800000 */
.L_x_879:
[----:B------:R-:W-:Y:S01]  /*5380*/  UIADD3 UR10, UR36, 0x400, URZ ;  /* 0x00000400240a7890 */ /* 0x000fe2000fffe03f */
[----:B------:R-:W-:Y:S01]  /*5390*/  WARPGROUP.ARRIVE ;  /* 0x00000000000079c5 */ /* 0x000fe20000000000 */
[----:B------:R-:W-:Y:S01]  /*53a0*/  ULOP3.LUT UR11, UR39, 0x10000, URZ, 0xfc, !UPT ;  /* 0x00010000270b7892 */ /* 0x000fe2000f8efc3f */
[----:B------:R-:W-:Y:S01]  /*53b0*/  PLOP3.LUT P2, PT, PT, PT, UP0, 0x80, 0x0 ;  /* 0x000000000000781c */ /* 0x000fe20003f4f008 */
[----:B------:R-:W-:Y:S01]  /*53c0*/  USHF.R.U32.HI UR10, URZ, 0x4, UR10 ;  /* 0x000000043f0a7899 */ /* 0x000fe2000801160a */
[----:B------:R-:W-:Y:S01]  /*53d0*/  PLOP3.LUT P3, PT, PT, PT, UP0, 0x80, 0x0 ;  /* 0x000000000000781c */ /* 0x000fe20003f6f008 */
[----:B------:R-:W-:Y:S01]  /*53e0*/  UMOV UR33, 0x40000040 ;  /* 0x4000004000217882 */ /* 0x000fe20000000000 */
[----:B------:R-:W-:Y:S01]  /*53f0*/  UMOV UR35, 0x80000020 ;  /* 0x8000002000237882 */ /* 0x000fe20000000000 */
[----:B------:R-:W-:Y:S01]  /*5400*/  ULOP3.LUT UR10, UR10, 0x3fff, URZ, 0xc0, !UPT ;  /* 0x00003fff0a0a7892 */ /* 0x000fe2000f8ec03f */
[----:B------:R-:W-:Y:S01]  /*5410*/  IMAD.MOV.U32 R140, RZ, RZ, R0 ;  /* 0x000000ffff8c7224 */ /* 0x000fe200078e0000 */
[----:B------:R-:W-:Y:S01]  /*5420*/  UMOV UR32, UR11 ;  /* 0x0000000b00207c82 */ /* 0x000fe20008000000 */
[----:B-1----:R-:W-:Y:S01]  /*5430*/  IMAD.SHL.U32 R21, R13, 0x80, RZ ;  /* 0x000000800d157824 */ /* 0x002fe200078e00ff */
[----:B------:R-:W-:Y:S01]  /*5440*/  ULOP3.LUT UR10, UR10, 0x2000000, URZ, 0xfc, !UPT ;  /* 0x020000000a0a7892 */ /* 0x000fe2000f8efc3f */
[----:B------:R-:W-:Y:S01]  /*5450*/  IMAD.U32 R23, RZ, RZ, UR4 ;  /* 0x00000004ff177e24 */ /* 0x000fe2000f8e00ff */
[----:B------:R-:W-:Y:S01]  /*5460*/  R2UR UR14, R4 ;  /* 0x00000000040e72ca */ /* 0x000fe200000e0000 */
[----:B------:R-:W-:Y:S01]  /*5470*/  VIADD R22, R19, 0x9 ;  /* 0x0000000913167836 */ /* 0x000fe20000000000 */
[----:B------:R-:W-:Y:S01]  /*5480*/  UIMAD UR10, UR6, 0x600, UR10 ;  /* 0x00000600060a78a4 */ /* 0x000fe2000f8e020a */
[----:B------:R-:W-:-:S02]  /*5490*/  IADD3 R136, -R21, 0x1, RZ ;  /* 0x0000000115887810 */ /* 0x000fc40007ffe1ff */
[----:B------:R-:W-:-:S03]  /*54a0*/  @!P1 LEA R23, R23, UR36, 0x3 ;  /* 0x0000002417179c11 */ /* 0x000fc6000f8e18ff */
[----:B------:R-:W-:Y:S01]  /*54b0*/  IMAD R137, R3, -0x2, R136 ;  /* 0xfffffffe03897824 */ /* 0x000fe200078e0288 */
[----:B------:R-:W-:Y:S01]  /*54c0*/  UMOV UR34, UR10 ;  /* 0x0000000a00227c82 */ /* 0x000fe20008000000 */
[----:B------:R-:W-:Y:S01]  /*54d0*/  @!P1 VIADD R23, R23, 0x2d840 ;  /* 0x0002d84017179836 */ /* 0x000fe20000000000 */
[----:B------:R-:W-:Y:S01]  /*54e0*/  HGMMA.64x96x16.F32.BF16 R88, gdesc[UR32].tnspB, R88, gsb0 ;  /* 0x41600000205879f0 */ /* 0x000fe20008001858 */
[----:B------:R-:W-:Y:S01]  /*54f0*/  UIADD3 UR32, UR11, 0x2, URZ ;  /* 0x000000020b207890 */ /* 0x000fe2000fffe03f */
[----:B------:R-:W-:Y:S01]  /*5500*/  IMAD R137, R18, UR31, R137 ;  /* 0x0000001f12897c24 */ /* 0x000fe2000f8e0289 */
[----:B------:R-:W-:Y:S01]  /*5510*/  UIADD3 UR34, UR10, 0x40, URZ ;  /* 0x000000400a227890 */ /* 0x000fe2000fffe03f */
[----:B------:R-:W-:Y:S01]  /*5520*/  @!P1 PRMT R23, RZ, 0x654, R23 ;  /* 0x00000654ff179816 */ /* 0x000fe20000000017 */
[----:B------:R-:W-:Y:S01]  /*5530*/  UMOV UR33, 0x40000040 ;  /* 0x4000004000217882 */ /* 0x000fe20000000000 */
[----:B------:R-:W-:Y:S01]  /*5540*/  UMOV UR35, 0x80000020 ;  /* 0x8000002000237882 */ /* 0x000fe20000000000 */
        /* <DEDUP_REMOVED lines=42> */
[----:B------:R-:W-:Y:S02]  /*57f0*/  @UP0 ULDC UR10, c[0x0][0x44c] ;  /* 0x00011300000a0ab9 */ /* 0x000fe40000000800 */
[----:B0-----:R-:W-:Y:S01]  /*5800*/  @P2 IMAD.HI.U32 R12, R0, UR10, RZ ;  /* 0x0000000a000c2c27 */ /* 0x001fe2000f8e00ff */
[----:B------:R-:W-:Y:S01]  /*5810*/  @UP0 ULDC UR10, c[0x0][0x450] ;  /* 0x00011400000a0ab9 */ /* 0x000fe20000000800 */
[----:B------:R-:W-:-:S03]  /*5820*/  ISETP.GE.U32.AND P2, PT, R2, 0x180, PT ;  /* 0x000001800200780c */ /* 0x000fc60003f46070 */
[----:B------:R-:W-:Y:S02]  /*5830*/  @P3 SHF.R.U32.HI R140, RZ, UR10, R12 ;  /* 0x0000000aff8c3c19 */ /* 0x000fe4000801160c */
[----:B------:R-:W0:Y:S01]  /*5840*/  LDC R12, c[0x0][0x288] ;  /* 0x0000a200ff0c7b82 */ /* 0x000e220000000800 */
[----:B------:R-:W-:Y:S02]  /*5850*/  SEL R22, R22, 0x9, !P2 ;  /* 0x0000000916167807 */ /* 0x000fe40005000000 */
[----:B------:R-:W1:Y:S01]  /*5860*/  SHFL.IDX PT, R141, R140, RZ, 0x1c1f ;  /* 0x001c1fff8c8d7589 */ /* 0x000e6200000e0000 */
[----:B------:R-:W-:Y:S01]  /*5870*/  PLOP3.LUT P2, PT, PT, PT, UP1, 0x40, 0x0 ;  /* 0x000000000000781c */ /* 0x000fe20003f4e818 */
[----:B0-----:R-:W-:-:S04]  /*5880*/  IMAD.IADD R137, R137, 0x1, -R12 ;  /* 0x0000000189897824 */ /* 0x001fc800078e0a0c */
[C---:B------:R-:W-:Y:S02]  /*5890*/  VIADD R139, R137.reuse, UR38 ;  /* 0x00000026898b7c36 */ /* 0x040fe40008000000 */
[----:B------:R-:W-:Y:S02]  /*58a0*/  VIADD R138, R137, UR14 ;  /* 0x0000000e898a7c36 */ /* 0x000fe40008000000 */
[C---:B-1----:R-:W-:Y:S02]  /*58b0*/  IMAD.IADD R137, R141.reuse, 0x1, R139 ;  /* 0x000000018d897824 */ /* 0x042fe400078e028b */
[----:B------:R-:W-:Y:S01]  /*58c0*/  IMAD.IADD R136, R141, 0x1, R138 ;  /* 0x000000018d887824 */ /* 0x000fe200078e028a */
[----:B------:R-:W-:Y:S02]  /*58d0*/  WARPGROUP.DEPBAR.LE gsb0, 0x0 ;  /* 0x00008000000079c5 */ /* 0x000fe40000010000 */
[----:B------:R-:W-:-:S06]  /*58e0*/  WARPGROUP.ARRIVE ;  /* 0x00000000000079c5 */ /* 0x000fcc0000000000 */
[----:B------:R-:W-:Y:S03]  /*58f0*/  HGMMA.64x96x16.F32.BF16 R88, gdesc[UR32].tnspB, R88, gsb0 ;  /* 0x41600000205879f0 */ /* 0x000fe60008001858 */
[----:B------:R-:W-:Y:S02]  /*5900*/  WARPGROUP.DEPBAR.LE gsb0, 0x0 ;  /* 0x00008000000079c5 */ /* 0x000fe40000010000 */
[----:B------:R0:W-:Y:S06]  /*5910*/  BAR.ARV R22, 0x100 ;  /* 0x000400160000751d */ /* 0x0001ec0000002000 */
[----:B------:R0:W-:Y:S01]  /*5920*/  @!P1 SYNCS.ARRIVE.TRANS64.RED.A1T0 RZ, [R23+URZ], RZ ;  /* 0x000000ff17ff99a7 */ /* 0x0001e2000810043f */
[----:B------:R-:W-:Y:S05]  /*5930*/  @P2 BRA `(.L_x_883) ;  /* 0x00000000005c2947 */ /* 0x000fea0003800000 */
[----:B0-----:R-:W-:Y:S01]  /*5940*/  IMAD R23, R18, UR31, R141 ;  /* 0x0000001f12177c24 */ /* 0x001fe2000f8e028d */
[----:B------:R-:W-:Y:S03]  /*5950*/  BSSY B0, `(.L_x_884) ;  /* 0x0000011000007945 */ /* 0x000fe60003800000 */
[----:B------:R-:W-:-:S05]  /*5960*/  IMAD.IADD R141, R23, 0x1, -R12 ;  /* 0x00000001178d7824 */ /* 0x000fca00078e0a0c */
[----:B------:R-:W-:-:S13]  /*5970*/  ISETP.GT.AND P2, PT, R141, -0x1, PT ;  /* 0xffffffff8d00780c */ /* 0x000fda0003f44270 */
[----:B------:R-:W-:Y:S05]  /*5980*/  @P2 BRA `(.L_x_885) ;  /* 0x0000000000202947 */ /* 0x000fea0003800000 */
[----:B------:R-:W-:Y:S01]  /*5990*/  IMAD.U32 R142, RZ, RZ, UR29 ;  /* 0x0000001dff8e7e24 */ /* 0x000fe2000f8e00ff */
[----:B------:R-:W-:-:S04]  /*59a0*/  LOP3.LUT R141, RZ, R141, RZ, 0x33, !PT ;  /* 0x0000008dff8d7212 */ /* 0x000fc800078e33ff */
[----:B------:R-:W-:-:S13]  /*59b0*/  ISETP.NE.AND P2, PT, R142, 0x1, PT ;  /* 0x000000018e00780c */ /* 0x000fda0003f45270 */
[----:B------:R-:W0:Y:S02]  /*59c0*/  @P2 LDC.64 R22, c[0x0][0x9e8] ;  /* 0x00027a00ff162b82 */ /* 0x000e240000000a00 */
[----:B0-----:R-:W-:-:S05]  /*59d0*/  @P2 IMAD.HI.U32 R22, R141, R22, RZ ;  /* 0x000000168d162227 */ /* 0x001fca00078e00ff */
[----:B------:R-:W-:-:S04]  /*59e0*/  @P2 SHF.R.U32.HI R141, RZ, R23, R22 ;  /* 0x00000017ff8d2219 */ /* 0x000fc80000011616 */
[----:B------:R-:W-:Y:S01]  /*59f0*/  LOP3.LUT R141, RZ, R141, RZ, 0x33, !PT ;  /* 0x0000008dff8d7212 */ /* 0x000fe200078e33ff */
[----:B------:R-:W-:Y:S06]  /*5a00*/  BRA `(.L_x_886) ;  /* 0x0000000000147947 */ /* 0x000fec0003800000 */
.L_x_885:
[----:B------:R-:W-:-:S05]  /*5a10*/  IMAD.U32 R142, RZ, RZ, UR29 ;  /* 0x0000001dff8e7e24 */ /* 0x000fca000f8e00ff */
[----:B------:R-:W-:-:S13]  /*5a20*/  ISETP.NE.AND P2, PT, R142, 0x1, PT ;  /* 0x000000018e00780c */ /* 0x000fda0003f45270 */
[----:B------:R-:W0:Y:S02]  /*5a30*/  @P2 LDC.64 R22, c[0x0][0x9e8] ;  /* 0x00027a00ff162b82 */ /* 0x000e240000000a00 */
[----:B0-----:R-:W-:-:S05]  /*5a40*/  @P2 IMAD.HI.U32 R22, R141, R22, RZ ;  /* 0x000000168d162227 */ /* 0x001fca00078e00ff */
[----:B------:R-:W-:-:S07]  /*5a50*/  @P2 SHF.R.U32.HI R141, RZ, R23, R22 ;  /* 0x00000017ff8d2219 */ /* 0x000fce0000011616 */
.L_x_886:
[----:B------:R-:W-:Y:S05]  /*5a60*/  BSYNC B0 ;  /* 0x0000000000007941 */ /* 0x000fea0003800000 */
.L_x_884:
[----:B------:R-:W-:-:S04]  /*5a70*/  IMAD R22, R141, R142, -R21 ;  /* 0x0000008e8d167224 */ /* 0x000fc800078e0a15 */
[----:B------:R-:W-:-:S05]  /*5a80*/  IMAD R22, R3, -0x2, R22 ;  /* 0xfffffffe03167824 */ /* 0x000fca00078e0216 */
[----:B------:R-:W-:Y:S02]  /*5a90*/  VIADDMNMX R137, R22, R142, R137, PT ;  /* 0x0000008e16897246 */ /* 0x000fe40003800189 */
[----:B------:R-:W-:-:S07]  /*5aa0*/  VIMNMX R136, R136, R22, !PT ;  /* 0x0000001688887248 */ /* 0x000fce0007fe0100 */
.L_x_883:
[----:B------:R-:W-:Y:S01]  /*5ab0*/  ISETP.GT.AND P2, PT, R13, -0x1, PT ;  /* 0xffffffff0d00780c */ /* 0x000fe20003f44270 */
[----:B0-----:R-:W0:Y:S03]  /*5ac0*/  SHFL.IDX PT, R23, R140, 0x1, 0x1c1f ;  /* 0x003c1f008c177f89 */ /* 0x001e2600000e0000 */
[C---:B------:R-:W-:Y:S02]  /*5ad0*/  ISETP.GT.AND P5, PT, R136.reuse, RZ, P2 ;  /* 0x000000ff8800720c */ /* 0x040fe400017a4270 */
[C---:B------:R-:W-:Y:S02]  /*5ae0*/  ISETP.GT.AND P4, PT, R136.reuse, 0x1, P2 ;  /* 0x000000018800780c */ /* 0x040fe40001784270 */
[----:B------:R-:W-:Y:S02]  /*5af0*/  ISETP.LT.OR P5, PT, R137, 0x1, P5 ;  /* 0x000000018900780c */ /* 0x000fe40002fa1670 */
[----:B------:R-:W-:-:S02]  /*5b00*/  ISETP.GT.AND P6, PT, R136, 0x8, P2 ;  /* 0x000000088800780c */ /* 0x000fc400017c4270 */
[----:B------:R-:W-:Y:S02]  /*5b10*/  FSEL R24, R24, -INF , !P5 ;  /* 0xff80000018187808 */ /* 0x000fe40006800000 */
[C---:B------:R-:W-:Y:S02]  /*5b20*/  ISETP.GT.AND P5, PT, R136.reuse, 0x10, P2 ;  /* 0x000000108800780c */ /* 0x040fe400017a4270 */
[----:B------:R-:W-:Y:S02]  /*5b30*/  ISETP.GT.AND P3, PT, R136, 0x9, P2 ;  /* 0x000000098800780c */ /* 0x000fe40001764270 */
[C---:B------:R-:W-:Y:S02]  /*5b40*/  ISETP.LT.OR P5, PT, R137.reuse, 0x11, P5 ;  /* 0x000000118900780c */ /* 0x040fe40002fa1670 */
[----:B------:R-:W-:Y:S02]  /*5b50*/  ISETP.LT.OR P4, PT, R137, 0x2, P4 ;  /* 0x000000028900780c */ /* 0x000fe40002781670 */
[----:B------:R-:W-:-:S02]  /*5b60*/  FSEL R32, R32, -INF , !P5 ;  /* 0xff80000020207808 */ /* 0x000fc40006800000 */
[----:B------:R-:W-:Y:S01]  /*5b70*/  ISETP.GT.AND P5, PT, R136, 0x20, P2 ;  /* 0x000000208800780c */ /* 0x000fe200017a4270 */
[--C-:B0-----:R-:W-:Y:S01]  /*5b80*/  IMAD.IADD R139, R139, 0x1, R23.reuse ;  /* 0x000000018b8b7824 */ /* 0x101fe200078e0217 */
[C---:B------:R-:W-:Y:S01]  /*5b90*/  ISETP.LT.OR P6, PT, R137.reuse, 0x9, P6 ;  /* 0x000000098900780c */ /* 0x040fe200037c1670 */
[----:B------:R-:W-:Y:S01]  /*5ba0*/  IMAD.IADD R138, R138, 0x1, R23 ;  /* 0x000000018a8a7824 */ /* 0x000fe200078e0217 */
[C---:B------:R-:W-:Y:S02]  /*5bb0*/  ISETP.LT.OR P3, PT, R137.reuse, 0xa, P3 ;  /* 0x0000000a8900780c */ /* 0x040fe40001f61670 */
[----:B------:R-:W-:Y:S02]  /*5bc0*/  ISETP.LT.OR P5, PT, R137, 0x21, P5 ;  /* 0x000000218900780c */ /* 0x000fe40002fa1670 */
[----:B------:R-:W-:Y:S02]  /*5bd0*/  FSEL R25, R25, -INF , !P4 ;  /* 0xff80000019197808 */ /* 0x000fe40006000000 */
[----:B------:R-:W-:-:S02]  /*5be0*/  FSEL R28, R28, -INF , !P6 ;  /* 0xff8000001c1c7808 */ /* 0x000fc40007000000 */
[----:B------:R-:W-:Y:S02]  /*5bf0*/  FSEL R29, R29, -INF , !P3 ;  /* 0xff8000001d1d7808 */ /* 0x000fe40005800000 */
[C---:B------:R-:W-:Y:S02]  /*5c00*/  ISETP.GT.AND P4, PT, R136.reuse, 0x11, P2 ;  /* 0x000000118800780c */ /* 0x040fe40001784270 */
[C---:B------:R-:W-:Y:S02]  /*5c10*/  ISETP.GT.AND P6, PT, R136.reuse, 0x18, P2 ;  /* 0x000000188800780c */ /* 0x040fe400017c4270 */
[----:B------:R-:W-:Y:S02]  /*5c20*/  ISETP.GT.AND P3, PT, R136, 0x19, P2 ;  /* 0x000000198800780c */ /* 0x000fe40001764270 */
[----:B------:R-:W-:Y:S02]  /*5c30*/  FSEL R40, R40, -INF , !P5 ;  /* 0xff80000028287808 */ /* 0x000fe40006800000 */
[----:B------:R-:W-:-:S02]  /*5c40*/  ISETP.GT.AND P5, PT, R136, 0x30, P2 ;  /* 0x000000308800780c */ /* 0x000fc400017a4270 */
[C---:B------:R-:W-:Y:S02]  /*5c50*/  ISETP.LT.OR P4, PT, R137.reuse, 0x12, P4 ;  /* 0x000000128900780c */ /* 0x040fe40002781670 */
[C---:B------:R-:W-:Y:S02]  /*5c60*/  ISETP.LT.OR P6, PT, R137.reuse, 0x19, P6 ;  /* 0x000000198900780c */ /* 0x040fe400037c1670 */
        /* <DEDUP_REMOVED lines=57> */
[----:B------:R-:W-:-:S02]  /*6000*/  PLOP3.LUT P5, PT, PT, PT, UP1, 0x40, 0x0 ;  /* 0x000000000000781c */ /* 0x000fc40003fae818 */
[C---:B------:R-:W-:Y:S02]  /*6010*/  ISETP.LT.OR P4, PT, R137.reuse, 0x62, P4 ;  /* 0x000000628900780c */ /* 0x040fe40002781670 */
[C---:B------:R-:W-:Y:S02]  /*6020*/  ISETP.LT.OR P6, PT, R137.reuse, 0x69, P6 ;  /* 0x000000698900780c */ /* 0x040fe400037c1670 */
[----:B------:R-:W-:Y:S02]  /*6030*/  ISETP.LT.OR P3, PT, R137, 0x6a, P3 ;  /* 0x0000006a8900780c */ /* 0x000fe40001f61670 */
[----:B------:R-:W-:Y:S02]  /*6040*/  FSEL R73, R73, -INF , !P4 ;  /* 0xff80000049497808 */ /* 0x000fe40006000000 */
[----:B------:R-:W-:Y:S02]  /*6050*/  FSEL R76, R76, -INF , !P6 ;  /* 0xff8000004c4c7808 */ /* 0x000fe40007000000 */
[----:B------:R-:W-:-:S02]  /*6060*/  FSEL R77, R77, -INF , !P3 ;  /* 0xff8000004d4d7808 */ /* 0x000fc40005800000 */
[C---:B------:R-:W-:Y:S02]  /*6070*/  ISETP.GT.AND P4, PT, R136.reuse, 0x71, P2 ;  /* 0x000000718800780c */ /* 0x040fe40001784270 */
[C---:B------:R-:W-:Y:S02]  /*6080*/  ISETP.GT.AND P6, PT, R136.reuse, 0x78, P2 ;  /* 0x000000788800780c */ /* 0x040fe400017c4270 */
[----:B------:R-:W-:Y:S02]  /*6090*/  ISETP.GT.AND P3, PT, R136, 0x79, P2 ;  /* 0x000000798800780c */ /* 0x000fe40001764270 */
[C---:B------:R-:W-:Y:S02]  /*60a0*/  ISETP.LT.OR P4, PT, R137.reuse, 0x72, P4 ;  /* 0x000000728900780c */ /* 0x040fe40002781670 */
[C---:B------:R-:W-:Y:S02]  /*60b0*/  ISETP.LT.OR P6, PT, R137.reuse, 0x79, P6 ;  /* 0x000000798900780c */ /* 0x040fe400037c1670 */
[----:B------:R-:W-:-:S02]  /*60c0*/  ISETP.LT.OR P3, PT, R137, 0x7a, P3 ;  /* 0x0000007a8900780c */ /* 0x000fc40001f61670 */
[----:B------:R-:W-:Y:S02]  /*60d0*/  FSEL R81, R81, -INF , !P4 ;  /* 0xff80000051517808 */ /* 0x000fe40006000000 */
[----:B------:R-:W-:Y:S02]  /*60e0*/  FSEL R84, R84, -INF , !P6 ;  /* 0xff80000054547808 */ /* 0x000fe40007000000 */
[----:B------:R-:W-:Y:S01]  /*60f0*/  FSEL R85, R85, -INF , !P3 ;  /* 0xff80000055557808 */ /* 0x000fe20005800000 */
[----:B------:R-:W-:Y:S06]  /*6100*/  @P5 BRA `(.L_x_887) ;  /* 0x00000000005c5947 */ /* 0x000fec0003800000 */
[----:B------:R-:W-:Y:S01]  /*6110*/  IMAD R23, R18, UR31, R23 ;  /* 0x0000001f12177c24 */ /* 0x000fe2000f8e0217 */
        /* <DEDUP_REMOVED lines=12> */
.L_x_889:
[----:B------:R-:W-:-:S05]  /*61e0*/  IMAD.U32 R140, RZ, RZ, UR29 ;  /* 0x0000001dff8c7e24 */ /* 0x000fca000f8e00ff */
[----:B------:R-:W-:-:S13]  /*61f0*/  ISETP.NE.AND P3, PT, R140, 0x1, PT ;  /* 0x000000018c00780c */ /* 0x000fda0003f65270 */
[----:B------:R-:W0:Y:S02]  /*6200*/  @P3 LDC.64 R22, c[0x0][0x9e8] ;  /* 0x00027a00ff163b82 */ /* 0x000e240000000a00 */
[----:B0-----:R-:W-:-:S05]  /*6210*/  @P3 IMAD.HI.U32 R22, R136, R22, RZ ;  /* 0x0000001688163227 */ /* 0x001fca00078e00ff */
[----:B------:R-:W-:-:S07]  /*6220*/  @P3 SHF.R.U32.HI R136, RZ, R23, R22 ;  /* 0x00000017ff883219 */ /* 0x000fce0000011616 */
.L_x_890:
[----:B------:R-:W-:Y:S05]  /*6230*/  BSYNC B0 ;  /* 0x0000000000007941 */ /* 0x000fea0003800000 */
.L_x_888:
[----:B------:R-:W-:-:S04]  /*6240*/  IMAD R136, R136, R140, -R21 ;  /* 0x0000008c88887224 */ /* 0x000fc800078e0a15 */
[----:B------:R-:W-:-:S05]  /*6250*/  IMAD R136, R3, -0x2, R136 ;  /* 0xfffffffe03887824 */ /* 0x000fca00078e0288 */
[----:B------:R-:W-:Y:S02]  /*6260*/  VIADDMNMX R139, R136, R140, R139, PT ;  /* 0x0000008c888b7246 */ /* 0x000fe4000380018b */
[----:B------:R-:W-:-:S07]  /*6270*/  VIMNMX R138, R138, R136, !PT ;  /* 0x000000888a8a7248 */ /* 0x000fce0007fe0100 */
.L_x_887:
[----:B------:R-:W-:Y:S01]  /*6280*/  FMNMX.FTZ R22, R24, R11, !PT ;  /* 0x0000000b18167209 */ /* 0x000fe20007810000 */
[----:B------:R-:W-:Y:S01]  /*6290*/  UMOV UR10, UR30 ;  /* 0x0000001e000a7c82 */ /* 0x000fe20008000000 */
[----:B------:R-:W-:Y:S01]  /*62a0*/  ISETP.GT.AND P5, PT, R138, 0x8, P2 ;  /* 0x000000088a00780c */ /* 0x000fe200017a4270 */
[----:B------:R-:W-:Y:S01]  /*62b0*/  UMOV UR40, UR5 ;  /* 0x0000000500287c82 */ /* 0x000fe20008000000 */
[----:B------:R-:W-:Y:S02]  /*62c0*/  FMNMX.FTZ R21, R25, R22, !PT ;  /* 0x0000001619157209 */ /* 0x000fe40007810000 */
[----:B------:R-:W-:Y:S02]  /*62d0*/  ISETP.LT.OR P5, PT, R139, 0x9, P5 ;  /* 0x000000098b00780c */ /* 0x000fe40002fa1670 */
[----:B------:R-:W-:Y:S02]  /*62e0*/  FMNMX.FTZ R22, R28, R21, !PT ;  /* 0x000000151c167209 */ /* 0x000fe40007810000 */
[----:B------:R-:W-:-:S02]  /*62f0*/  FSEL R30, R30, -INF , !P5 ;  /* 0xff8000001e1e7808 */ /* 0x000fc40006800000 */
[----:B------:R-:W-:Y:S02]  /*6300*/  FMNMX.FTZ R21, R29, R22, !PT ;  /* 0x000000161d157209 */ /* 0x000fe40007810000 */
[----:B------:R-:W-:Y:S02]  /*6310*/  ISETP.GT.AND P5, PT, R138, 0x11, P2 ;  /* 0x000000118a00780c */ /* 0x000fe400017a4270 */
        /* <DEDUP_REMOVED lines=11> */
[----:B------:R-:W-:Y:S02]  /*63d0*/  ISETP.GT.AND P5, PT, R138, RZ, P2 ;  /* 0x000000ff8a00720c */ /* 0x000fe400017a4270 */
[----:B------:R-:W-:Y:S02]  /*63e0*/  FMNMX.FTZ R22, R44, R21, !PT ;  /* 0x000000152c167209 */ /* 0x000fe40007810000 */
[----:B------:R-:W-:Y:S02]  /*63f0*/  ISETP.GT.AND P4, PT, R138, 0x1, P2 ;  /* 0x000000018a00780c */ /* 0x000fe40001784270 */
[----:B------:R-:W-:Y:S02]  /*6400*/  FMNMX.FTZ R21, R45, R22, !PT ;  /* 0x000000162d157209 */ /* 0x000fe40007810000 */
[----:B------:R-:W-:-:S02]  /*6410*/  ISETP.LT.OR P5, PT, R139, 0x1, P5 ;  /* 0x000000018b00780c */ /* 0x000fc40002fa1670 */
[----:B------:R-:W-:Y:S02]  /*6420*/  FMNMX.FTZ R22, R48, R21, !PT ;  /* 0x0000001530167209 */ /* 0x000fe40007810000 */
[----:B------:R-:W-:Y:S02]  /*6430*/  ISETP.LT.OR P4, PT, R139, 0x2, P4 ;  /* 0x000000028b00780c */ /* 0x000fe40002781670 */
[----:B------:R-:W-:Y:S02]  /*6440*/  FMNMX.FTZ R21, R49, R22, !PT ;  /* 0x0000001631157209 */ /* 0x000fe40007810000 */
[----:B------:R-:W-:Y:S02]  /*6450*/  FSEL R137, R26, -INF , !P5 ;  /* 0xff8000001a897808 */ /* 0x000fe40006800000 */
[----:B------:R-:W-:Y:S02]  /*6460*/  FMNMX.FTZ R22, R52, R21, !PT ;  /* 0x0000001534167209 */ /* 0x000fe40007810000 */
[----:B------:R-:W-:-:S02]  /*6470*/  ISETP.GT.AND P3, PT, R138, 0x9, P2 ;  /* 0x000000098a00780c */ /* 0x000fc40001764270 */
[----:B------:R-:W-:Y:S02]  /*6480*/  FMNMX.FTZ R21, R53, R22, !PT ;  /* 0x0000001635157209 */ /* 0x000fe40007810000 */
[----:B------:R-:W-:Y:S02]  /*6490*/  FSEL R27, R27, -INF , !P4 ;  /* 0xff8000001b1b7808 */ /* 0x000fe40006000000 */
[----:B------:R-:W-:Y:S02]  /*64a0*/  FMNMX.FTZ R22, R56, R21, !PT ;  /* 0x0000001538167209 */ /* 0x000fe40007810000 */
[----:B------:R-:W-:Y:S02]  /*64b0*/  FMNMX.FTZ R26, R137, R20, !PT ;  /* 0x00000014891a7209 */ /* 0x000fe40007810000 */
[----:B------:R-:W-:Y:S02]  /*64c0*/  FMNMX.FTZ R21, R57, R22, !PT ;  /* 0x0000001639157209 */ /* 0x000fe40007810000 */
[----:B------:R-:W-:-:S02]  /*64d0*/  ISETP.GT.AND P4, PT, R138, 0x10, P2 ;  /* 0x000000108a00780c */ /* 0x000fc40001784270 */
[----:B------:R-:W-:Y:S02]  /*64e0*/  FMNMX.FTZ R22, R60, R21, !PT ;  /* 0x000000153c167209 */ /* 0x000fe40007810000 */
[----:B------:R-:W-:Y:S02]  /*64f0*/  ISETP.LT.OR P3, PT, R139, 0xa, P3 ;  /* 0x0000000a8b00780c */ /* 0x000fe40001f61670 */
[----:B------:R-:W-:Y:S02]  /*6500*/  FMNMX.FTZ R21, R61, R22, !PT ;  /* 0x000000163d157209 */ /* 0x000fe40007810000 */
[----:B------:R-:W-:Y:S02]  /*6510*/  ISETP.LT.OR P4, PT, R139, 0x11, P4 ;  /* 0x000000118b00780c */ /* 0x000fe40002781670 */
[----:B------:R-:W-:Y:S02]  /*6520*/  FMNMX.FTZ R22, R64, R21, !PT ;  /* 0x0000001540167209 */ /* 0x000fe40007810000 */
[----:B------:R-:W-:-:S02]  /*6530*/  FSEL R31, R31, -INF , !P3 ;  /* 0xff8000001f1f7808 */ /* 0x000fc40005800000 */
[----:B------:R-:W-:Y:S02]  /*6540*/  FMNMX.FTZ R21, R65, R22, !PT ;  /* 0x0000001641157209 */ /* 0x000fe40007810000 */
[----:B------:R-:W-:Y:S02]  /*6550*/  ISETP.GT.AND P3, PT, R138, 0x18, P2 ;  /* 0x000000188a00780c */ /* 0x000fe40001764270 */
[----:B------:R-:W-:Y:S02]  /*6560*/  FMNMX.FTZ R22, R68, R21, !PT ;  /* 0x0000001544167209 */ /* 0x000fe40007810000 */
[----:B------:R-:W-:Y:S02]  /*6570*/  FSEL R34, R34, -INF , !P4 ;  /* 0xff80000022227808 */ /* 0x000fe40006000000 */
        /* <DEDUP_REMOVED lines=18> */
[----:B------:R-:W-:Y:S01]  /*66a0*/  FSEL R43, R43, -INF , !P3 ;  /* 0xff8000002b2b7808 */ /* 0x000fe20005800000 */
[----:B------:R-:W0:Y:S01]  /*66b0*/  SHFL.BFLY PT, R21, R22, 0x2, 0x1f ;  /* 0x0c401f0016157f89 */ /* 0x000e2200000e0000 */
[----:B------:R-:W-:-:S02]  /*66c0*/  ISETP.GT.AND P3, PT, R138, 0x29, P2 ;  /* 0x000000298a00780c */ /* 0x000fc40001764270 */
[----:B------:R-:W-:Y:S02]  /*66d0*/  FSEL R46, R46, -INF , !P4 ;  /* 0xff8000002e2e7808 */ /* 0x000fe40006000000 */
[C---:B------:R-:W-:Y:S02]  /*66e0*/  ISETP.GT.AND P4, PT, R138.reuse, 0x30, P2 ;  /* 0x000000308a00780c */ /* 0x040fe40001784270 */
[----:B------:R-:W-:Y:S02]  /*66f0*/  ISETP.LT.OR P5, PT, R139, 0x2a, P3 ;  /* 0x0000002a8b00780c */ /* 0x000fe40001fa1670 */
[----:B------:R-:W-:Y:S02]  /*6700*/  ISETP.GT.AND P3, PT, R138, 0x31, P2 ;  /* 0x000000318a00780c */ /* 0x000fe40001764270 */
[----:B------:R-:W-:Y:S02]  /*6710*/  FSEL R47, R47, -INF , !P5 ;  /* 0xff8000002f2f7808 */ /* 0x000fe40006800000 */
[----:B------:R-:W-:-:S02]  /*6720*/  ISETP.LT.OR P4, PT, R139, 0x31, P4 ;  /* 0x000000318b00780c */ /* 0x000fc40002781670 */
[----:B------:R-:W-:Y:S02]  /*6730*/  ISETP.GT.AND P5, PT, R138, 0x38, P2 ;  /* 0x000000388a00780c */ /* 0x000fe400017a4270 */
[----:B------:R-:W-:Y:S02]  /*6740*/  ISETP.LT.OR P3, PT, R139, 0x32, P3 ;  /* 0x000000328b00780c */ /* 0x000fe40001f61670 */
[----:B------:R-:W-:Y:S02]  /*6750*/  FSEL R50, R50, -INF , !P4 ;  /* 0xff80000032327808 */ /* 0x000fe40006000000 */
[----:B------:R-:W-:Y:S02]  /*6760*/  ISETP.GT.AND P4, PT, R138, 0x39, P2 ;  /* 0x000000398a00780c */ /* 0x000fe40001784270 */
[----:B------:R-:W-:Y:S02]  /*6770*/  FSEL R51, R51, -INF , !P3 ;  /* 0xff80000033337808 */ /* 0x000fe40005800000 */
[----:B0-----:R-:W-:-:S02]  /*6780*/  FMNMX.FTZ R23, R22, R21, !PT ;  /* 0x0000001516177209 */ /* 0x001fc40007810000 */
[C---:B------:R-:W-:Y:S02]  /*6790*/  ISETP.LT.OR P5, PT, R139.reuse, 0x39, P5 ;  /* 0x000000398b00780c */ /* 0x040fe40002fa1670 */
[----:B------:R-:W-:Y:S01]  /*67a0*/  ISETP.GT.AND P3, PT, R138, 0x40, P2 ;  /* 0x000000408a00780c */ /* 0x000fe20001764270 */
[----:B------:R-:W0:Y:S01]  /*67b0*/  SHFL.BFLY PT, R136, R23, 0x1, 0x1f ;  /* 0x0c201f0017887f89 */ /* 0x000e2200000e0000 */
[----:B------:R-:W-:Y:S02]  /*67c0*/  ISETP.LT.OR P4, PT, R139, 0x3a, P4 ;  /* 0x0000003a8b00780c */ /* 0x000fe40002781670 */
[----:B------:R-:W-:Y:S02]  /*67d0*/  FSEL R54, R54, -INF , !P5 ;  /* 0xff80000036367808 */ /* 0x000fe40006800000 */
[----:B------:R-:W-:Y:S02]  /*67e0*/  ISETP.GT.AND P5, PT, R138, 0x41, P2 ;  /* 0x000000418a00780c */ /* 0x000fe400017a4270 */
[----:B------:R-:W-:-:S02]  /*67f0*/  FSEL R55, R55, -INF , !P4 ;  /* 0xff80000037377808 */ /* 0x000fc40006000000 */
[C---:B------:R-:W-:Y:S02]  /*6800*/  ISETP.LT.OR P3, PT, R139.reuse, 0x41, P3 ;  /* 0x000000418b00780c */ /* 0x040fe40001f61670 */
[----:B------:R-:W-:Y:S02]  /*6810*/  ISETP.GT.AND P4, PT, R138, 0x48, P2 ;  /* 0x000000488a00780c */ /* 0x000fe40001784270 */
[----:B------:R-:W-:Y:S02]  /*6820*/  ISETP.LT.OR P5, PT, R139, 0x42, P5 ;  /* 0x000000428b00780c */ /* 0x000fe40002fa1670 */
[----:B------:R-:W-:Y:S02]  /*6830*/  FSEL R58, R58, -INF , !P3 ;  /* 0xff8000003a3a7808 */ /* 0x000fe40005800000 */
[----:B------:R-:W-:Y:S02]  /*6840*/  ISETP.GT.AND P3, PT, R138, 0x49, P2 ;  /* 0x000000498a00780c */ /* 0x000fe40001764270 */
[----:B------:R-:W-:-:S02]  /*6850*/  FSEL R59, R59, -INF , !P5 ;  /* 0xff8000003b3b7808 */ /* 0x000fc40006800000 */
[----:B------:R-:W-:Y:S02]  /*6860*/  ISETP.LT.OR P4, PT, R139, 0x49, P4 ;  /* 0x000000498b00780c */ /* 0x000fe40002781670 */
[----:B------:R-:W-:Y:S02]  /*6870*/  ISETP.GT.AND P5, PT, R138, 0x50, P2 ;  /* 0x000000508a00780c */ /* 0x000fe400017a4270 */
[----:B0-----:R-:W-:Y:S02]  /*6880*/  FMNMX.FTZ R21, R23, R136, !PT ;  /* 0x0000008817157209 */ /* 0x001fe40007810000 */
[----:B------:R-:W-:Y:S02]  /*6890*/  ISETP.LT.OR P3, PT, R139, 0x4a, P3 ;  /* 0x0000004a8b00780c */ /* 0x000fe40001f61670 */
[C---:B------:R-:W-:Y:S01]  /*68a0*/  FSETP.NEU.FTZ.AND P6, PT, R21.reuse, -INF , PT ;  /* 0xff8000001500780b */ /* 0x040fe20003fdd000 */
[----:B------:R-:W-:Y:S01]  /*68b0*/  FMUL.FTZ R136, R21, UR10 ;  /* 0x0000000a15887c20 */ /* 0x000fe20008410000 */
[----:B------:R-:W-:-:S02]  /*68c0*/  FSEL R62, R62, -INF , !P4 ;  /* 0xff8000003e3e7808 */ /* 0x000fc40006000000 */
[----:B------:R-:W-:Y:S02]  /*68d0*/  ISETP.GT.AND P4, PT, R138, 0x51, P2 ;  /* 0x000000518a00780c */ /* 0x000fe40001784270 */
[----:B------:R-:W-:Y:S02]  /*68e0*/  FSEL R22, R136, RZ, P6 ;  /* 0x000000ff88167208 */ /* 0x000fe40003000000 */
[----:B------:R-:W-:Y:S02]  /*68f0*/  FSEL R63, R63, -INF , !P3 ;  /* 0xff8000003f3f7808 */ /* 0x000fe40005800000 */
[----:B------:R-:W-:Y:S01]  /*6900*/  ISETP.LT.OR P5, PT, R139, 0x51, P5 ;  /* 0x000000518b00780c */ /* 0x000fe20002fa1670 */
[--C-:B------:R-:W-:Y:S01]  /*6910*/  FFMA.FTZ R136, R29, UR10, -R22.reuse ;  /* 0x0000000a1d887c23 */ /* 0x100fe20008010816 */
[--C-:B------:R-:W-:Y:S01]  /*6920*/  FFMA.FTZ R29, R33, UR10, -R22.reuse ;  /* 0x0000000a211d7c23 */ /* 0x100fe20008010816 */
[----:B------:R-:W-:Y:S01]  /*6930*/  FMNMX.FTZ R33, R27, R26, !PT ;  /* 0x0000001a1b217209 */ /* 0x000fe20007810000 */
[--C-:B------:R-:W-:Y:S01]  /*6940*/  FFMA.FTZ R23, R24, UR10, -R22.reuse ;  /* 0x0000000a18177c23 */ /* 0x100fe20008010816 */
[----:B------:R-:W-:Y:S01]  /*6950*/  ISETP.GT.AND P3, PT, R138, 0x58, P2 ;  /* 0x000000588a00780c */ /* 0x000fe20001764270 */
[--C-:B------:R-:W-:Y:S01]  /*6960*/  FFMA.FTZ R24, R25, UR10, -R22.reuse ;  /* 0x0000000a19187c23 */ /* 0x100fe20008010816 */
[----:B------:R-:W-:Y:S01]  /*6970*/  FMNMX.FTZ R26, R30, R33, !PT ;  /* 0x000000211e1a7209 */ /* 0x000fe20007810000 */
[--C-:B------:R-:W-:Y:S01]  /*6980*/  FFMA.FTZ R25, R28, UR10, -R22.reuse ;  /* 0x0000000a1c197c23 */ /* 0x100fe20008010816 */
[----:B------:R-:W-:Y:S01]  /*6990*/  ISETP.LT.OR P4, PT, R139, 0x52, P4 ;  /* 0x000000528b00780c */ /* 0x000fe20002781670 */
[--C-:B------:R-:W-:Y:S01]  /*69a0*/  FFMA.FTZ R28, R32, UR10, -R22.reuse ;  /* 0x0000000a201c7c23 */ /* 0x100fe20008010816 */
[----:B------:R-:W-:Y:S01]  /*69b0*/  FMNMX.FTZ R33, R31, R26, !PT ;  /* 0x0000001a1f217209 */ /* 0x000fe20007810000 */
[--C-:B------:R-:W-:Y:S01]  /*69c0*/  FFMA.FTZ R32, R36, UR10, -R22.reuse ;  /* 0x0000000a24207c23 */ /* 0x100fe20008010816 */
[----:B------:R-:W-:Y:S01]  /*69d0*/  FSEL R66, R66, -INF , !P5 ;  /* 0xff80000042427808 */ /* 0x000fe20006800000 */
[--C-:B------:R-:W-:Y:S01]  /*69e0*/  FFMA.FTZ R36, R40, UR10, -R22.reuse ;  /* 0x0000000a28247c23 */ /* 0x100fe20008010816 */
[----:B------:R-:W-:Y:S01]  /*69f0*/  FMNMX.FTZ R26, R34, R33, !PT ;  /* 0x00000021221a7209 */ /* 0x000fe20007810000 */
[--C-:B------:R-:W-:Y:S01]  /*6a00*/  FFMA.FTZ R33, R37, UR10, -R22.reuse ;  /* 0x0000000a25217c23 */ /* 0x100fe20008010816 */
[----:B------:R-:W-:Y:S01]  /*6a10*/  ISETP.GT.AND P5, PT, R138, 0x59, P2 ;  /* 0x000000598a00780c */ /* 0x000fe200017a4270 */
[--C-:B------:R-:W-:Y:S01]  /*6a20*/  FFMA.FTZ R40, R48, UR10, -R22.reuse ;  /* 0x0000000a30287c23 */ /* 0x100fe20008010816 */
[----:B------:R-:W-:Y:S01]  /*6a30*/  FMNMX.FTZ R37, R35, R26, !PT ;  /* 0x0000001a23257209 */ /* 0x000fe20007810000 */
[--C-:B------:R-:W-:Y:S01]  /*6a40*/  FFMA.FTZ R48, R52, UR10, -R22.reuse ;  /* 0x0000000a34307c23 */ /* 0x100fe20008010816 */
[----:B------:R-:W-:Y:S01]  /*6a50*/  FSEL R67, R67, -INF , !P4 ;  /* 0xff80000043437808 */ /* 0x000fe20006000000 */
[--C-:B------:R-:W-:Y:S01]  /*6a60*/  FFMA.FTZ R52, R56, UR10, -R22.reuse ;  /* 0x0000000a38347c23 */ /* 0x100fe20008010816 */
[----:B------:R-:W-:Y:S01]  /*6a70*/  FMNMX.FTZ R26, R38, R37, !PT ;  /* 0x00000025261a7209 */ /* 0x000fe20007810000 */
[--C-:B------:R-:W-:Y:S01]  /*6a80*/  FFMA.FTZ R56, R64, UR10, -R22.reuse ;  /* 0x0000000a40387c23 */ /* 0x100fe20008010816 */
[----:B------:R-:W-:Y:S01]  /*6a90*/  ISETP.LT.OR P3, PT, R139, 0x59, P3 ;  /* 0x000000598b00780c */ /* 0x000fe20001f61670 */
[--C-:B------:R-:W-:Y:S01]  /*6aa0*/  FFMA.FTZ R64, R72, UR10, -R22.reuse ;  /* 0x0000000a48407c23 */ /* 0x100fe20008010816 */
[----:B------:R-:W-:Y:S01]  /*6ab0*/  FMNMX.FTZ R37, R39, R26, !PT ;  /* 0x0000001a27257209 */ /* 0x000fe20007810000 */
[--C-:B------:R-:W-:Y:S01]  /*6ac0*/  FFMA.FTZ R72, R80, UR10, -R22.reuse ;  /* 0x0000000a50487c23 */ /* 0x100fe20008010816 */
[----:B------:R-:W-:Y:S01]  /*6ad0*/  ISETP.GT.AND P4, PT, R138, 0x60, P2 ;  /* 0x000000608a00780c */ /* 0x000fe20001784270 */
[----:B------:R-:W-:Y:S01]  /*6ae0*/  MUFU.EX2 R23, R23 ;  /* 0x0000001700177308 */ /* 0x000fe20000000800 */
[----:B------:R-:W-:Y:S01]  /*6af0*/  FMNMX.FTZ R26, R42, R37, !PT ;  /* 0x000000252a1a7209 */ /* 0x000fe20007810000 */
[----:B------:R-:W-:Y:S01]  /*6b00*/  FFMA.FTZ R37, R41, UR10, -R22 ;  /* 0x0000000a29257c23 */ /* 0x000fe20008010816 */
[----:B------:R-:W-:-:S02]  /*6b10*/  ISETP.LT.OR P5, PT, R139, 0x5a, P5 ;  /* 0x0000005a8b00780c */ /* 0x000fc40002fa1670 */
[----:B------:R-:W-:Y:S02]  /*6b20*/  FMNMX.FTZ R41, R43, R26, !PT ;  /* 0x0000001a2b297209 */ /* 0x000fe40007810000 */
[----:B------:R-:W-:Y:S01]  /*6b30*/  FSEL R70, R70, -INF , !P3 ;  /* 0xff80000046467808 */ /* 0x000fe20005800000 */
[----:B------:R-:W-:Y:S01]  /*6b40*/  MUFU.EX2 R24, R24 ;  /* 0x0000001800187308 */ /* 0x000fe20000000800 */
[----:B------:R-:W-:Y:S01]  /*6b50*/  FMNMX.FTZ R26, R46, R41, !PT ;  /* 0x000000292e1a7209 */ /* 0x000fe20007810000 */
[--C-:B------:R-:W-:Y:S01]  /*6b60*/  FFMA.FTZ R41, R44, UR10, -R22.reuse ;  /* 0x0000000a2c297c23 */ /* 0x100fe20008010816 */
[----:B------:R-:W-:Y:S01]  /*6b70*/  FFMA.FTZ R44, R45, UR10, -R22 ;  /* 0x0000000a2d2c7c23 */ /* 0x000fe20008010816 */
[----:B------:R-:W-:Y:S02]  /*6b80*/  ISETP.GT.AND P3, PT, R138, 0x61, P2 ;  /* 0x000000618a00780c */ /* 0x000fe40001764270 */
[----:B------:R-:W-:Y:S02]  /*6b90*/  FMNMX.FTZ R141, R47, R26, !PT ;  /* 0x0000001a2f8d7209 */ /* 0x000fe40007810000 */
[----:B------:R-:W-:Y:S01]  /*6ba0*/  FSEL R71, R71, -INF , !P5 ;  /* 0xff80000047477808 */ /* 0x000fe20006800000 */
[----:B------:R-:W-:Y:S01]  /*6bb0*/  MUFU.EX2 R25, R25 ;  /* 0x0000001900197308 */ /* 0x000fe20000000800 */
[----:B------:R-:W-:-:S02]  /*6bc0*/  FMNMX.FTZ R26, R50, R141, !PT ;  /* 0x0000008d321a7209 */ /* 0x000fc40007810000 */
[----:B------:R-:W-:Y:S02]  /*6bd0*/  ISETP.LT.OR P4, PT, R139, 0x61, P4 ;  /* 0x000000618b00780c */ /* 0x000fe40002781670 */
[----:B------:R-:W-:Y:S02]  /*6be0*/  FMNMX.FTZ R45, R51, R26, !PT ;  /* 0x0000001a332d7209 */ /* 0x000fe40007810000 */
[----:B------:R-:W-:Y:S01]  /*6bf0*/  ISETP.GT.AND P5, PT, R138, 0x68, P2 ;  /* 0x000000688a00780c */ /* 0x000fe200017a4270 */
[----:B------:R-:W-:Y:S01]  /*6c00*/  MUFU.EX2 R136, R136 ;  /* 0x0000008800887308 */ /* 0x000fe20000000800 */
[----:B------:R-:W-:Y:S02]  /*6c10*/  FMNMX.FTZ R26, R54, R45, !PT ;  /* 0x0000002d361a7209 */ /* 0x000fe40007810000 */
[----:B------:R-:W-:Y:S02]  /*6c20*/  ISETP.LT.OR P3, PT, R139, 0x62, P3 ;  /* 0x000000628b00780c */ /* 0x000fe40001f61670 */
[----:B------:R-:W-:-:S02]  /*6c30*/  FMNMX.FTZ R45, R55, R26, !PT ;  /* 0x0000001a372d7209 */ /* 0x000fc40007810000 */
[----:B------:R-:W-:Y:S01]  /*6c40*/  FSEL R74, R74, -INF , !P4 ;  /* 0xff8000004a4a7808 */ /* 0x000fe20006000000 */
[----:B------:R-:W-:Y:S01]  /*6c50*/  MUFU.EX2 R28, R28 ;  /* 0x0000001c001c7308 */ /* 0x000fe20000000800 */
[----:B------:R-:W-:Y:S01]  /*6c60*/  FMNMX.FTZ R26, R58, R45, !PT ;  /* 0x0000002d3a1a7209 */ /* 0x000fe20007810000 */
        /* <DEDUP_REMOVED lines=10> */
[----:B------:R-:W-:Y:S01]  /*6d10*/  FMNMX.FTZ R26, R66, R49, !PT ;  /* 0x00000031421a7209 */ /* 0x000fe20007810000 */
[----:B------:R-:W-:Y:S01]  /*6d20*/  FFMA.FTZ R49, R53, UR10, -R22 ;  /* 0x0000000a35317c23 */ /* 0x000fe20008010816 */
[----:B------:R-:W-:Y:S02]  /*6d30*/  ISETP.LT.OR P4, PT, R139, 0x6a, P4 ;  /* 0x0000006a8b00780c */ /* 0x000fe40002781670 */
[----:B------:R-:W-:-:S02]  /*6d40*/  FMNMX.FTZ R53, R67, R26, !PT ;  /* 0x0000001a43357209 */ /* 0x000fc40007810000 */
[----:B------:R-:W-:Y:S01]  /*6d50*/  FSEL R140, R78, -INF , !P5 ;  /* 0xff8000004e8c7808 */ /* 0x000fe20006800000 */
[--C-:B------:R-:W-:Y:S01]  /*6d60*/  FFMA.FTZ R78, R61, UR10, -R22.reuse ;  /* 0x0000000a3d4e7c23 */ /* 0x100fe20008010816 */
[----:B------:R-:W-:Y:S01]  /*6d70*/  FMNMX.FTZ R26, R70, R53, !PT ;  /* 0x00000035461a7209 */ /* 0x000fe20007810000 */
[----:B------:R-:W-:Y:S01]  /*6d80*/  MUFU.EX2 R33, R33 ;  /* 0x0000002100217308 */ /* 0x000fe20000000800 */
[----:B------:R-:W-:Y:S02]  /*6d90*/  ISETP.GT.AND P5, PT, R138, 0x71, P2 ;  /* 0x000000718a00780c */ /* 0x000fe400017a4270 */
[----:B------:R-:W-:Y:S02]  /*6da0*/  FMNMX.FTZ R53, R71, R26, !PT ;  /* 0x0000001a47357209 */ /* 0x000fe40007810000 */
[----:B------:R-:W-:Y:S02]  /*6db0*/  FSEL R79, R79, -INF , !P4 ;  /* 0xff8000004f4f7808 */ /* 0x000fe40006000000 */
[----:B------:R-:W-:Y:S01]  /*6dc0*/  FMNMX.FTZ R26, R74, R53, !PT ;  /* 0x000000354a1a7209 */ /* 0x000fe20007810000 */
[----:B------:R-:W-:Y:S01]  /*6dd0*/  FFMA.FTZ R53, R57, UR10, -R22 ;  /* 0x0000000a39357c23 */ /* 0x000fe20008010816 */
[----:B------:R-:W-:Y:S01]  /*6de0*/  ISETP.LT.OR P3, PT, R139, 0x71, P3 ;  /* 0x000000718b00780c */ /* 0x000fe20001f61670 */
[----:B------:R-:W-:Y:S01]  /*6df0*/  MUFU.EX2 R36, R36 ;  /* 0x0000002400247308 */ /* 0x000fe20000000800 */
[----:B------:R-:W-:-:S02]  /*6e00*/  FMNMX.FTZ R57, R75, R26, !PT ;  /* 0x0000001a4b397209 */ /* 0x000fc40007810000 */
[----:B------:R-:W-:Y:S02]  /*6e10*/  ISETP.GT.AND P4, PT, R138, 0x78, P2 ;  /* 0x000000788a00780c */ /* 0x000fe40001784270 */
[----:B------:R-:W-:Y:S01]  /*6e20*/  FMNMX.FTZ R26, R140, R57, !PT ;  /* 0x000000398c1a7209 */ /* 0x000fe20007810000 */
[--C-:B------:R-:W-:Y:S01]  /*6e30*/  FFMA.FTZ R57, R60, UR10, -R22.reuse ;  /* 0x0000000a3c397c23 */ /* 0x100fe20008010816 */
[----:B------:R-:W-:Y:S01]  /*6e40*/  ISETP.LT.OR P5, PT, R139, 0x72, P5 ;  /* 0x000000728b00780c */ /* 0x000fe20002fa1670 */
[--C-:B------:R-:W-:Y:S01]  /*6e50*/  FFMA.FTZ R60, R68, UR10, -R22.reuse ;  /* 0x0000000a443c7c23 */ /* 0x100fe20008010816 */
[----:B------:R-:W-:Y:S01]  /*6e60*/  FSEL R82, R82, -INF , !P3 ;  /* 0xff80000052527808 */ /* 0x000fe20005800000 */
[--C-:B------:R-:W-:Y:S01]  /*6e70*/  FFMA.FTZ R68, R76, UR10, -R22.reuse ;  /* 0x0000000a4c447c23 */ /* 0x100fe20008010816 */
[----:B------:R-:W-:Y:S01]  /*6e80*/  FMNMX.FTZ R141, R79, R26, !PT ;  /* 0x0000001a4f8d7209 */ /* 0x000fe20007810000 */
[----:B------:R-:W-:Y:S01]  /*6e90*/  FFMA.FTZ R76, R84, UR10, -R22 ;  /* 0x0000000a544c7c23 */ /* 0x000fe20008010816 */
[----:B------:R-:W-:Y:S01]  /*6ea0*/  ISETP.GT.AND P2, PT, R138, 0x79, P2 ;  /* 0x000000798a00780c */ /* 0x000fe20001744270 */
[----:B------:R-:W-:Y:S01]  /*6eb0*/  MUFU.EX2 R37, R37 ;  /* 0x0000002500257308 */ /* 0x000fe20000000800 */
[----:B------:R-:W-:-:S02]  /*6ec0*/  ISETP.LT.OR P4, PT, R139, 0x79, P4 ;  /* 0x000000798b00780c */ /* 0x000fc40002781670 */
[----:B------:R-:W-:Y:S02]  /*6ed0*/  FSEL R83, R83, -INF , !P5 ;  /* 0xff80000053537808 */ /* 0x000fe40006800000 */
[----:B------:R-:W-:Y:S02]  /*6ee0*/  FMNMX.FTZ R26, R82, R141, !PT ;  /* 0x0000008d521a7209 */ /* 0x000fe40007810000 */
[----:B------:R-:W-:Y:S01]  /*6ef0*/  ISETP.LT.OR P2, PT, R139, 0x7a, P2 ;  /* 0x0000007a8b00780c */ /* 0x000fe20001741670 */
[----:B------:R-:W-:Y:S01]  /*6f00*/  MUFU.EX2 R41, R41 ;  /* 0x0000002900297308 */ /* 0x000fe20000000800 */
[----:B------:R-:W-:Y:S02]  /*6f10*/  FSEL R86, R86, -INF , !P4 ;  /* 0xff80000056567808 */ /* 0x000fe40006000000 */
[----:B------:R-:W-:Y:S02]  /*6f20*/  FMNMX.FTZ R61, R83, R26, !PT ;  /* 0x0000001a533d7209 */ /* 0x000fe40007810000 */
[----:B------:R-:W-:-:S02]  /*6f30*/  FSEL R87, R87, -INF , !P2 ;  /* 0xff80000057577808 */ /* 0x000fc40005000000 */
[----:B------:R-:W-:Y:S01]  /*6f40*/  FMNMX.FTZ R26, R86, R61, !PT ;  /* 0x0000003d561a7209 */ /* 0x000fe20007810000 */
[--C-:B------:R-:W-:Y:S01]  /*6f50*/  FFMA.FTZ R61, R65, UR10, -R22.reuse ;  /* 0x0000000a413d7c23 */ /* 0x100fe20008010816 */
[--C-:B------:R-:W-:Y:S01]  /*6f60*/  FFMA.FTZ R65, R69, UR10, -R22.reuse ;  /* 0x0000000a45417c23 */ /* 0x100fe20008010816 */
[--C-:B------:R-:W-:Y:S01]  /*6f70*/  FFMA.FTZ R69, R73, UR10, -R22.reuse ;  /* 0x0000000a49457c23 */ /* 0x100fe20008010816 */
[----:B------:R-:W-:Y:S01]  /*6f80*/  FMNMX.FTZ R26, R87, R26, !PT ;  /* 0x0000001a571a7209 */ /* 0x000fe20007810000 */
[--C-:B------:R-:W-:Y:S01]  /*6f90*/  FFMA.FTZ R73, R77, UR10, -R22.reuse ;  /* 0x0000000a4d497c23 */ /* 0x100fe20008010816 */
[--C-:B------:R-:W-:Y:S01]  /*6fa0*/  FFMA.FTZ R77, R81, UR10, -R22.reuse ;  /* 0x0000000a514d7c23 */ /* 0x100fe20008010816 */
[----:B------:R-:W-:Y:S01]  /*6fb0*/  FFMA.FTZ R81, R85, UR10, -R22 ;  /* 0x0000000a55517c23 */ /* 0x000fe20008010816 */
[----:B------:R-:W-:Y:S01]  /*6fc0*/  FSEL R80, R21, RZ, P6 ;  /* 0x000000ff15507208 */ /* 0x000fe20003000000 */
[----:B------:R-:W0:Y:S01]  /*6fd0*/  SHFL.BFLY PT, R139, R26, 0x2, 0x1f ;  /* 0x0c401f001a8b7f89 */ /* 0x000e2200000e0000 */
[----:B------:R-:W-:Y:S03]  /*6fe0*/  MUFU.EX2 R44, R44 ;  /* 0x0000002c002c7308 */ /* 0x000fe60000000800 */
[----:B------:R-:W-:-:S04]  /*6ff0*/  FADD.FTZ R80, -R80, R11 ;  /* 0x0000000b50507221 */ /* 0x000fc80000010100 */
[----:B------:R-:W-:Y:S01]  /*7000*/  FMUL.FTZ R80, R80, UR10 ;  /* 0x0000000a50507c20 */ /* 0x000fe20008410000 */
[----:B------:R-:W-:Y:S08]  /*7010*/  MUFU.EX2 R11, R81 ;  /* 0x00000051000b7308 */ /* 0x000ff00000000800 */
[----:B------:R-:W1:Y:S01]  /*7020*/  MUFU.EX2 R80, R80 ;  /* 0x0000005000507308 */ /* 0x000e620000000800 */
[----:B0-----:R-:W-:-:S07]  /*7030*/  FMNMX.FTZ R139, R26, R139, !PT ;  /* 0x0000008b1a8b7209 */ /* 0x001fce0007810000 */
[----:B------:R-:W-:Y:S01]  /*7040*/  MUFU.EX2 R40, R40 ;  /* 0x0000002800287308 */ /* 0x000fe20000000800 */
[----:B------:R-:W0:Y:S07]  /*7050*/  SHFL.BFLY PT, R26, R139, 0x1, 0x1f ;  /* 0x0c201f008b1a7f89 */ /* 0x000e2e00000e0000 */
[----:B------:R-:W-:Y:S01]  /*7060*/  MUFU.EX2 R45, R45 ;  /* 0x0000002d002d7308 */ /* 0x000fe20000000800 */
[-C--:B-1----:R-:W-:Y:S01]  /*7070*/  FMUL.FTZ R88, R88, R80.reuse ;  /* 0x0000005058587220 */ /* 0x082fe20000410000 */
[-C--:B------:R-:W-:Y:S01]  /*7080*/  FMUL.FTZ R89, R89, R80.reuse ;  /* 0x0000005059597220 */ /* 0x080fe20000410000 */
[-C--:B------:R-:W-:Y:S01]  /*7090*/  FMUL.FTZ R92, R92, R80.reuse ;  /* 0x000000505c5c7220 */ /* 0x080fe20000410000 */
[-C--:B------:R-:W-:Y:S01]  /*70a0*/  FMUL.FTZ R93, R93, R80.reuse ;  /* 0x000000505d5d7220 */ /* 0x080fe20000410000 */
[-C--:B------:R-:W-:Y:S01]  /*70b0*/  FMUL.FTZ R96, R96, R80.reuse ;  /* 0x0000005060607220 */ /* 0x080fe20000410000 */
[-C--:B------:R-:W-:Y:S01]  /*70c0*/  FMUL.FTZ R97, R97, R80.reuse ;  /* 0x0000005061617220 */ /* 0x080fe20000410000 */
[-C--:B------:R-:W-:Y:S01]  /*70d0*/  FMUL.FTZ R100, R100, R80.reuse ;  /* 0x0000005064647220 */ /* 0x080fe20000410000 */
[----:B------:R-:W-:Y:S01]  /*70e0*/  MUFU.EX2 R48, R48 ;  /* 0x0000003000307308 */ /* 0x000fe20000000800 */
[-C--:B------:R-:W-:Y:S01]  /*70f0*/  FMUL.FTZ R101, R101, R80.reuse ;  /* 0x0000005065657220 */ /* 0x080fe20000410000 */
        /* <DEDUP_REMOVED lines=9> */
[----:B------:R-:W-:Y:S01]  /*7190*/  FMUL.FTZ R120, R120, R80 ;  /* 0x0000005078787220 */ /* 0x000fe20000410000 */
[----:B0-----:R-:W-:Y:S01]  /*71a0*/  FMNMX.FTZ R22, R139, R26, !PT ;  /* 0x0000001a8b167209 */ /* 0x001fe20007810000 */
[----:B------:R-:W-:Y:S01]  /*71b0*/  IMAD.U32 R26, RZ, RZ, UR6 ;  /* 0x00000006ff1a7e24 */ /* 0x000fe2000f8e00ff */
[----:B------:R-:W-:Y:S01]  /*71c0*/  UMOV UR6, UR4 ;  /* 0x0000000400067c82 */ /* 0x000fe20008000000 */
[-C--:B------:R-:W-:Y:S01]  /*71d0*/  FMUL.FTZ R121, R121, R80.reuse ;  /* 0x0000005079797220 */ /* 0x080fe20000410000 */
[C---:B------:R-:W-:Y:S01]  /*71e0*/  FSETP.NEU.FTZ.AND P2, PT, R22.reuse, -INF , PT ;  /* 0xff8000001600780b */ /* 0x040fe20003f5d000 */
[----:B------:R-:W-:Y:S01]  /*71f0*/  FMUL.FTZ R84, R22, UR10 ;  /* 0x0000000a16547c20 */ /* 0x000fe20008410000 */
[----:B------:R-:W-:Y:S01]  /*7200*/  @!P1 LEA R26, R26, UR36, 0x3 ;  /* 0x000000241a1a9c11 */ /* 0x000fe2000f8e18ff */
[----:B------:R-:W-:Y:S01]  /*7210*/  MUFU.EX2 R52, R52 ;  /* 0x0000003400347308 */ /* 0x000fe20000000800 */
[-C--:B------:R-:W-:Y:S01]  /*7220*/  FMUL.FTZ R124, R124, R80.reuse ;  /* 0x000000507c7c7220 */ /* 0x080fe20000410000 */
[----:B------:R-:W-:Y:S01]  /*7230*/  FMUL.FTZ R125, R125, R80 ;  /* 0x000000507d7d7220 */ /* 0x000fe20000410000 */
[----:B------:R-:W-:Y:S01]  /*7240*/  FSEL R84, R84, RZ, P2 ;  /* 0x000000ff54547208 */ /* 0x000fe20001000000 */
[----:B------:R-:W-:-:S02]  /*7250*/  @!P1 VIADD R26, R26, 0x2d860 ;  /* 0x0002d8601a1a9836 */ /* 0x000fc40000000000 */
[-C--:B------:R-:W-:Y:S01]  /*7260*/  FMUL.FTZ R128, R128, R80.reuse ;  /* 0x0000005080807220 */ /* 0x080fe20000410000 */
[-C--:B------:R-:W-:Y:S01]  /*7270*/  FMUL.FTZ R129, R129, R80.reuse ;  /* 0x0000005081817220 */ /* 0x080fe20000410000 */
[----:B------:R-:W-:Y:S01]  /*7280*/  FMUL.FTZ R132, R132, R80 ;  /* 0x0000005084847220 */ /* 0x000fe20000410000 */
[--C-:B------:R-:W-:Y:S01]  /*7290*/  FFMA.FTZ R144, R47, UR10, -R84.reuse ;  /* 0x0000000a2f907c23 */ /* 0x100fe20008010854 */
[----:B------:R-:W-:Y:S01]  /*72a0*/  FSEL R47, R22, RZ, P2 ;  /* 0x000000ff162f7208 */ /* 0x000fe20001000000 */
[--C-:B------:R-:W-:Y:S01]  /*72b0*/  FFMA.FTZ R85, R137, UR10, -R84.reuse ;  /* 0x0000000a89557c23 */ /* 0x100fe20008010854 */
[--C-:B------:R-:W-:Y:S01]  /*72c0*/  FFMA.FTZ R146, R27, UR10, -R84.reuse ;  /* 0x0000000a1b927c23 */ /* 0x100fe20008010854 */
[--C-:B------:R-:W-:Y:S01]  /*72d0*/  FFMA.FTZ R27, R30, UR10, -R84.reuse ;  /* 0x0000000a1e1b7c23 */ /* 0x100fe20008010854 */
[----:B------:R-:W-:Y:S01]  /*72e0*/  FFMA.FTZ R142, R39, UR10, -R84 ;  /* 0x0000000a278e7c23 */ /* 0x000fe20008010854 */
[----:B------:R-:W-:Y:S01]  /*72f0*/  FADD.FTZ R20, -R47, R20 ;  /* 0x000000142f147221 */ /* 0x000fe20000010100 */
[--C-:B------:R-:W-:Y:S01]  /*7300*/  FFMA.FTZ R30, R31, UR10, -R84.reuse ;  /* 0x0000000a1f1e7c23 */ /* 0x100fe20008010854 */
[----:B------:R-:W-:Y:S01]  /*7310*/  MUFU.EX2 R85, R85 ;  /* 0x0000005500557308 */ /* 0x000fe20000000800 */
[--C-:B------:R-:W-:Y:S01]  /*7320*/  FFMA.FTZ R39, R42, UR10, -R84.reuse ;  /* 0x0000000a2a277c23 */ /* 0x100fe20008010854 */
[----:B------:R-:W-:Y:S01]  /*7330*/  FMUL.FTZ R20, R20, UR10 ;  /* 0x0000000a14147c20 */ /* 0x000fe20008410000 */
[--C-:B------:R-:W-:Y:S01]  /*7340*/  FFMA.FTZ R42, R43, UR10, -R84.reuse ;  /* 0x0000000a2b2a7c23 */ /* 0x100fe20008010854 */
[--C-:B------:R-:W-:Y:S01]  /*7350*/  FFMA.FTZ R43, R51, UR10, -R84.reuse ;  /* 0x0000000a332b7c23 */ /* 0x100fe20008010854 */
[--C-:B------:R-:W-:Y:S01]  /*7360*/  FFMA.FTZ R51, R59, UR10, -R84.reuse ;  /* 0x0000000a3b337c23 */ /* 0x100fe20008010854 */
[--C-:B------:R-:W-:Y:S01]  /*7370*/  FFMA.FTZ R31, R34, UR10, -R84.reuse ;  /* 0x0000000a221f7c23 */ /* 0x100fe20008010854 */
[----:B------:R-:W-:Y:S01]  /*7380*/  FFMA.FTZ R59, R80, R6, R23 ;  /* 0x00000006503b7223 */ /* 0x000fe20000010017 */
[----:B------:R-:W0:Y:S01]  /*7390*/  MUFU.EX2 R20, R20 ;  /* 0x0000001400147308 */ /* 0x000e220000000800 */
[--C-:B------:R-:W-:Y:S01]  /*73a0*/  FFMA.FTZ R138, R35, UR10, -R84.reuse ;  /* 0x0000000a238a7c23 */ /* 0x100fe20008010854 */
[--C-:B------:R-:W-:Y:S01]  /*73b0*/  FFMA.FTZ R35, R38, UR10, -R84.reuse ;  /* 0x0000000a26237c23 */ /* 0x100fe20008010854 */
[----:B------:R-:W-:Y:S01]  /*73c0*/  FADD.FTZ R6, R24, R59 ;  /* 0x0000003b18067221 */ /* 0x000fe20000010000 */
[--C-:B------:R-:W-:Y:S01]  /*73d0*/  FFMA.FTZ R81, R46, UR10, -R84.reuse ;  /* 0x0000000a2e517c23 */ /* 0x100fe20008010854 */
[----:B------:R-:W-:Y:S01]  /*73e0*/  F2FP.BF16.F32.PACK_AB R24, R24, R23 ;  /* 0x000000171818723e */ /* 0x000fe200000010ff */
[----:B------:R-:W-:Y:S01]  /*73f0*/  FFMA.FTZ R46, R54, UR10, -R84 ;  /* 0x0000000a362e7c23 */ /* 0x000fe20008010854 */
[----:B------:R-:W-:Y:S01]  /*7400*/  FADD.FTZ R59, R25, R6 ;  /* 0x00000006193b7221 */ /* 0x000fe20000010000 */
[----:B------:R-:W1:Y:S01]  /*7410*/  MUFU.EX2 R146, R146 ;  /* 0x0000009200927308 */ /* 0x000e620000000800 */
[--C-:B------:R-:W-:Y:S01]  /*7420*/  FFMA.FTZ R55, R55, UR10, -R84.reuse ;  /* 0x0000000a37377c23 */ /* 0x100fe20008010854 */
[--C-:B------:R-:W-:Y:S01]  /*7430*/  FFMA.FTZ R6, R63, UR10, -R84.reuse ;  /* 0x0000000a3f067c23 */ /* 0x100fe20008010854 */
[----:B------:R-:W-:Y:S01]  /*7440*/  FADD.FTZ R59, R136, R59 ;  /* 0x0000003b883b7221 */ /* 0x000fe20000010000 */
[--C-:B------:R-:W-:Y:S01]  /*7450*/  FFMA.FTZ R34, R50, UR10, -R84.reuse ;  /* 0x0000000a32227c23 */ /* 0x100fe20008010854 */
[----:B------:R-:W-:Y:S01]  /*7460*/  FFMA.FTZ R50, R58, UR10, -R84 ;  /* 0x0000000a3a327c23 */ /* 0x000fe20008010854 */
[----:B------:R-:W-:Y:S01]  /*7470*/  @!P1 PRMT R26, RZ, 0x654, R26 ;  /* 0x00000654ff1a9816 */ /* 0x000fe2000000001a */
[----:B------:R-:W-:Y:S01]  /*7480*/  FADD.FTZ R54, R28, R59 ;  /* 0x0000003b1c367221 */ /* 0x000fe20000010000 */
[----:B------:R-:W2:Y:S01]  /*7490*/  MUFU.EX2 R27, R27 ;  /* 0x0000001b001b7308 */ /* 0x000ea20000000800 */
[----:B0-----:R-:W-:Y:S01]  /*74a0*/  FFMA.FTZ R5, R20, R5, R85 ;  /* 0x0000000514057223 */ /* 0x001fe20000010055 */
[----:B------:R0:W-:Y:S01]  /*74b0*/  @!P1 SYNCS.ARRIVE.TRANS64.RED.A1T0 RZ, [R26+URZ], RZ ;  /* 0x000000ff1aff99a7 */ /* 0x0001e2000810043f */
[C---:B------:R-:W-:Y:S01]  /*74c0*/  FADD.FTZ R59, R29.reuse, R54 ;  /* 0x000000361d3b7221 */ /* 0x040fe20000010000 */
[----:B------:R-:W-:Y:S01]  /*74d0*/  F2FP.BF16.F32.PACK_AB R28, R29, R28 ;  /* 0x0000001c1d1c723e */ /* 0x000fe200000010ff */
[--C-:B------:R-:W-:Y:S01]  /*74e0*/  FFMA.FTZ R75, R75, UR10, -R84.reuse ;  /* 0x0000000a4b4b7c23 */ /* 0x100fe20008010854 */
[--C-:B------:R-:W-:Y:S01]  /*74f0*/  FFMA.FTZ R140, R140, UR10, -R84.reuse ;  /* 0x0000000a8c8c7c23 */ /* 0x100fe20008010854 */
[--C-:B------:R-:W-:Y:S01]  /*7500*/  FFMA.FTZ R79, R79, UR10, -R84.reuse ;  /* 0x0000000a4f4f7c23 */ /* 0x100fe20008010854 */
[----:B------:R-:W3:Y:S01]  /*7510*/  MUFU.EX2 R30, R30 ;  /* 0x0000001e001e7308 */ /* 0x000ee20000000800 */
[----:B-1----:R-:W-:Y:S01]  /*7520*/  FADD.FTZ R38, R146, R5 ;  /* 0x0000000592267221 */ /* 0x002fe20000010000 */
[----:B0-----:R-:W-:Y:S01]  /*7530*/  F2FP.BF16.F32.PACK_AB R26, R136, R25 ;  /* 0x00000019881a723e */ /* 0x001fe200000010ff */
[--C-:B------:R-:W-:Y:S01]  /*7540*/  FFMA.FTZ R5, R66, UR10, -R84.reuse ;  /* 0x0000000a42057c23 */ /* 0x100fe20008010854 */
[----:B------:R-:W-:Y:S01]  /*7550*/  F2FP.BF16.F32.PACK_AB R25, R146, R85 ;  /* 0x000000559219723e */ /* 0x000fe200000010ff */
[--C-:B------:R-:W-:Y:S01]  /*7560*/  FFMA.FTZ R82, R82, UR10, -R84.reuse ;  /* 0x0000000a52527c23 */ /* 0x100fe20008010854 */
[--C-:B------:R-:W-:Y:S01]  /*7570*/  FFMA.FTZ R83, R83, UR10, -R84.reuse ;  /* 0x0000000a53537c23 */ /* 0x100fe20008010854 */
[----:B------:R-:W-:Y:S01]  /*7580*/  FFMA.FTZ R86, R86, UR10, -R84 ;  /* 0x0000000a56567c23 */ /* 0x000fe20008010854 */
[----:B------:R-:W0:Y:S01]  /*7590*/  MUFU.EX2 R31, R31 ;  /* 0x0000001f001f7308 */ /* 0x000e220000000800 */
[----:B--2---:R-:W-:Y:S01]  /*75a0*/  FADD.FTZ R23, R27, R38 ;  /* 0x000000261b177221 */ /* 0x004fe20000010000 */
[----:B------:R-:W-:Y:S01]  /*75b0*/  ISETP.GT.AND P2, PT, R13, UR28, PT ;  /* 0x0000001c0d007c0c */ /* 0x000fe2000bf44270 */
[-C--:B------:R-:W-:Y:S01]  /*75c0*/  FMUL.FTZ R90, R90, R20.reuse ;  /* 0x000000145a5a7220 */ /* 0x080fe20000410000 */
[-C--:B------:R-:W-:Y:S01]  /*75d0*/  FMUL.FTZ R91, R91, R20.reuse ;  /* 0x000000145b5b7220 */ /* 0x080fe20000410000 */
[-C--:B------:R-:W-:Y:S01]  /*75e0*/  FMUL.FTZ R94, R94, R20.reuse ;  /* 0x000000145e5e7220 */ /* 0x080fe20000410000 */
[-C--:B------:R-:W-:Y:S01]  /*75f0*/  FMUL.FTZ R95, R95, R20.reuse ;  /* 0x000000145f5f7220 */ /* 0x080fe20000410000 */
[-C--:B------:R-:W-:Y:S01]  /*7600*/  FMUL.FTZ R98, R98, R20.reuse ;  /* 0x0000001462627220 */ /* 0x080fe20000410000 */
[----:B------:R-:W1:Y:S01]  /*7610*/  MUFU.EX2 R138, R138 ;  /* 0x0000008a008a7308 */ /* 0x000e620000000800 */
[C---:B---3--:R-:W-:Y:S01]  /*7620*/  FADD.FTZ R38, R30.reuse, R23 ;  /* 0x000000171e267221 */ /* 0x048fe20000010000 */
[----:B------:R-:W-:Y:S01]  /*7630*/  F2FP.BF16.F32.PACK_AB R27, R30, R27 ;  /* 0x0000001b1e1b723e */ /* 0x000fe200000010ff */
[-C--:B------:R-:W-:Y:S01]  /*7640*/  FMUL.FTZ R99, R99, R20.reuse ;  /* 0x0000001463637220 */ /* 0x080fe20000410000 */
[-C--:B------:R-:W-:Y:S01]  /*7650*/  FMUL.FTZ R102, R102, R20.reuse ;  /* 0x0000001466667220 */ /* 0x080fe20000410000 */
[-C--:B------:R-:W-:Y:S01]  /*7660*/  FMUL.FTZ R103, R103, R20.reuse ;  /* 0x0000001467677220 */ /* 0x080fe20000410000 */
[-C--:B------:R-:W-:Y:S01]  /*7670*/  FMUL.FTZ R106, R106, R20.reuse ;  /* 0x000000146a6a7220 */ /* 0x080fe20000410000 */
[----:B------:R2:W-:Y:S01]  /*7680*/  STSM.16.M88.4 [R10+0x21800], R24 ;  /* 0x021800180a007844 */ /* 0x0005e20000000200 */
[----:B------:R-:W3:Y:S01]  /*7690*/  MUFU.EX2 R35, R35 ;  /* 0x0000002300237308 */ /* 0x000ee20000000800 */
[----:B0-----:R-:W-:Y:S01]  /*76a0*/  FADD.FTZ R23, R31, R38 ;  /* 0x000000261f177221 */ /* 0x001fe20000010000 */
[----:B------:R-:W-:Y:S01]  /*76b0*/  FADD.FTZ R38, R32, R59 ;  /* 0x0000003b20267221 */ /* 0x000fe20000010000 */
[--C-:B------:R-:W-:Y:S01]  /*76c0*/  FFMA.FTZ R59, R70, UR10, -R84.reuse ;  /* 0x0000000a463b7c23 */ /* 0x100fe20008010854 */
[--C-:B------:R-:W-:Y:S01]  /*76d0*/  FFMA.FTZ R70, R71, UR10, -R84.reuse ;  /* 0x0000000a47467c23 */ /* 0x100fe20008010854 */
[-C--:B------:R-:W-:Y:S01]  /*76e0*/  FMUL.FTZ R107, R107, R20.reuse ;  /* 0x000000146b6b7220 */ /* 0x080fe20000410000 */
[-C--:B------:R-:W-:Y:S01]  /*76f0*/  FMUL.FTZ R110, R110, R20.reuse ;  /* 0x000000146e6e7220 */ /* 0x080fe20000410000 */
[-C--:B------:R-:W-:Y:S01]  /*7700*/  FMUL.FTZ R111, R111, R20.reuse ;  /* 0x000000146f6f7220 */ /* 0x080fe20000410000 */
[----:B------:R-:W0:Y:S01]  /*7710*/  MUFU.EX2 R142, R142 ;  /* 0x0000008e008e7308 */ /* 0x000e220000000800 */
[----:B-1----:R-:W-:Y:S01]  /*7720*/  FADD.FTZ R30, R138, R23 ;  /* 0x000000178a1e7221 */ /* 0x002fe20000010000 */
[----:B------:R-:W-:Y:S01]  /*7730*/  FFMA.FTZ R23, R74, UR10, -R84 ;  /* 0x0000000a4a177c23 */ /* 0x000fe20008010854 */
[-C--:B------:R-:W-:Y:S01]  /*7740*/  FMUL.FTZ R114, R114, R20.reuse ;  /* 0x0000001472727220 */ /* 0x080fe20000410000 */
[-C--:B------:R-:W-:Y:S01]  /*7750*/  FMUL.FTZ R115, R115, R20.reuse ;  /* 0x0000001473737220 */ /* 0x080fe20000410000 */
[-C--:B------:R-:W-:Y:S01]  /*7760*/  FMUL.FTZ R118, R118, R20.reuse ;  /* 0x0000001476767220 */ /* 0x080fe20000410000 */
[-C--:B------:R-:W-:Y:S01]  /*7770*/  FMUL.FTZ R119, R119, R20.reuse ;  /* 0x0000001477777220 */ /* 0x080fe20000410000 */
[-C--:B------:R-:W-:Y:S01]  /*7780*/  FMUL.FTZ R122, R122, R20.reuse ;  /* 0x000000147a7a7220 */ /* 0x080fe20000410000 */
[----:B------:R-:W1:Y:S01]  /*7790*/  MUFU.EX2 R39, R39 ;  /* 0x0000002700277308 */ /* 0x000e620000000800 */
[----:B---3--:R-:W-:Y:S01]  /*77a0*/  FADD.FTZ R63, R35, R30 ;  /* 0x0000001e233f7221 */ /* 0x008fe20000010000 */
[-C--:B------:R-:W-:Y:S01]  /*77b0*/  FMUL.FTZ R123, R123, R20.reuse ;  /* 0x000000147b7b7220 */ /* 0x080fe20000410000 */
[-C--:B------:R-:W-:Y:S01]  /*77c0*/  FMUL.FTZ R126, R126, R20.reuse ;  /* 0x000000147e7e7220 */ /* 0x080fe20000410000 */
[-C--:B------:R-:W-:Y:S01]  /*77d0*/  FMUL.FTZ R127, R127, R20.reuse ;  /* 0x000000147f7f7220 */ /* 0x080fe20000410000 */
[-C--:B------:R-:W-:Y:S01]  /*77e0*/  FMUL.FTZ R130, R130, R20.reuse ;  /* 0x0000001482827220 */ /* 0x080fe20000410000 */
[-C--:B------:R-:W-:Y:S01]  /*77f0*/  FMUL.FTZ R131, R131, R20.reuse ;  /* 0x0000001483837220 */ /* 0x080fe20000410000 */
[-C--:B------:R-:W-:Y:S01]  /*7800*/  FMUL.FTZ R134, R134, R20.reuse ;  /* 0x0000001486867220 */ /* 0x080fe20000410000 */
[----:B------:R3:W-:Y:S01]  /*7810*/  MUFU.EX2 R47, R55 ;  /* 0x00000037002f7308 */ /* 0x0007e20000000800 */
[----:B0-----:R-:W-:Y:S01]  /*7820*/  FADD.FTZ R30, R142, R63 ;  /* 0x0000003f8e1e7221 */ /* 0x001fe20000010000 */
[----:B------:R-:W-:Y:S01]  /*7830*/  FMUL.FTZ R135, R135, R20 ;  /* 0x0000001487877220 */ /* 0x000fe20000410000 */
[----:B------:R-:W-:Y:S01]  /*7840*/  FMUL.FTZ R133, R133, R80 ;  /* 0x0000005085857220 */ /* 0x000fe20000410000 */
[----:B------:R-:W-:-:S02]  /*7850*/  VIADD R13, R13, 0xffffffff ;  /* 0xffffffff0d0d7836 */ /* 0x000fc40000000000 */
[----:B------:R-:W-:Y:S02]  /*7860*/  IMAD.MOV.U32 R20, RZ, RZ, R22 ;  /* 0x000000ffff147224 */ /* 0x000fe400078e0016 */
[----:B------:R-:W0:Y:S01]  /*7870*/  MUFU.EX2 R42, R42 ;  /* 0x0000002a002a7308 */ /* 0x000e220000000800 */
[--C-:B---3--:R-:W-:Y:S01]  /*7880*/  FFMA.FTZ R55, R62, UR10, -R84.reuse ;  /* 0x0000000a3e377c23 */ /* 0x108fe20008010854 */
[----:B------:R-:W-:Y:S01]  /*7890*/  FFMA.FTZ R62, R67, UR10, -R84 ;  /* 0x0000000a433e7c23 */ /* 0x000fe20008010854 */
[----:B------:R-:W-:Y:S01]  /*78a0*/  FADD.FTZ R67, R33, R38 ;  /* 0x0000002621437221 */ /* 0x000fe20000010000 */
[----:B-1----:R-:W-:Y:S01]  /*78b0*/  FADD.FTZ R63, R39, R30 ;  /* 0x0000001e273f7221 */ /* 0x002fe20000010000 */
[----:B------:R-:W-:Y:S02]  /*78c0*/  FFMA.FTZ R84, R87, UR10, -R84 ;  /* 0x0000000a57547c23 */ /* 0x000fe40008010854 */
[----:B------:R-:W-:Y:S01]  /*78d0*/  FADD.FTZ R38, R36, R67 ;  /* 0x0000004324267221 */ /* 0x000fe20000010000 */
[----:B------:R-:W1:Y:S01]  /*78e0*/  MUFU.EX2 R81, R81 ;  /* 0x0000005100517308 */ /* 0x000e620000000800 */
[----:B------:R-:W-:-:S02]  /*78f0*/  F2FP.BF16.F32.PACK_AB R36, R37, R36 ;  /* 0x000000242524723e */ /* 0x000fc400000010ff */
[----:B------:R-:W-:-:S04]  /*7900*/  FADD.FTZ R38, R37, R38 ;  /* 0x0000002625267221 */ /* 0x000fc80000010000 */
[----:B------:R-:W-:Y:S01]  /*7910*/  FADD.FTZ R67, R41, R38 ;  /* 0x0000002629437221 */ /* 0x000fe20000010000 */
[----:B------:R-:W3:Y:S01]  /*7920*/  MUFU.EX2 R144, R144 ;  /* 0x0000009000907308 */ /* 0x000ee20000000800 */
[C---:B0-----:R-:W-:Y:S01]  /*7930*/  FADD.FTZ R30, R42.reuse, R63 ;  /* 0x0000003f2a1e7221 */ /* 0x041fe20000010000 */
[----:B------:R-:W-:Y:S01]  /*7940*/  F2FP.BF16.F32.PACK_AB R37, R42, R39 ;  /* 0x000000272a25723e */ /* 0x000fe200000010ff */
[----:B------:R-:W-:Y:S01]  /*7950*/  FADD.FTZ R67, R44, R67 ;  /* 0x000000432c437221 */ /* 0x000fe20000010000 */
[----:B------:R-:W-:-:S04]  /*7960*/  F2FP.BF16.F32.PACK_AB R42, R49, R48 ;  /* 0x00000030312a723e */ /* 0x000fc800000010ff */
[----:B------:R-:W0:Y:S01]  /*7970*/  MUFU.EX2 R34, R34 ;  /* 0x0000002200227308 */ /* 0x000e220000000800 */
[----:B-1----:R-:W-:Y:S01]  /*7980*/  FADD.FTZ R63, R81, R30 ;  /* 0x0000001e513f7221 */ /* 0x002fe20000010000 */
[----:B------:R-:W-:Y:S01]  /*7990*/  FADD.FTZ R30, R40, R67 ;  /* 0x00000043281e7221 */ /* 0x000fe20000010000 */
[----:B------:R-:W-:-:S03]  /*79a0*/  F2FP.BF16.F32.PACK_AB R40, R45, R40 ;  /* 0x000000282d28723e */ /* 0x000fc600000010ff */
[----:B------:R-:W-:Y:S01]  /*79b0*/  FADD.FTZ R67, R45, R30 ;  /* 0x0000001e2d437221 */ /* 0x000fe20000010000 */
[----:B------:R-:W-:Y:S01]  /*79c0*/  F2FP.BF16.F32.PACK_AB R30, R33, R32 ;  /* 0x00000020211e723e */ /* 0x000fe200000010ff */
[----:B------:R-:W1:Y:S01]  /*79d0*/  MUFU.EX2 R43, R43 ;  /* 0x0000002b002b7308 */ /* 0x000e620000000800 */
[----:B---3--:R-:W-:Y:S01]  /*79e0*/  FADD.FTZ R63, R144, R63 ;  /* 0x0000003f903f7221 */ /* 0x008fe20000010000 */
[----:B------:R-:W-:Y:S01]  /*79f0*/  FADD.FTZ R54, R48, R67 ;  /* 0x0000004330367221 */ /* 0x000fe20000010000 */
[----:B------:R-:W-:-:S03]  /*7a00*/  F2FP.BF16.F32.PACK_AB R39, R144, R81 ;  /* 0x000000519027723e */ /* 0x000fc600000010ff */
[----:B------:R-:W-:Y:S02]  /*7a10*/  FADD.FTZ R33, R49, R54 ;  /* 0x0000003631217221 */ /* 0x000fe40000010000 */
[----:B------:R-:W2:Y:S01]  /*7a20*/  MUFU.EX2 R46, R46 ;  /* 0x0000002e002e7308 */ /* 0x000ea20000000800 */
[----:B0-----:R-:W-:Y:S01]  /*7a30*/  FADD.FTZ R38, R34, R63 ;  /* 0x0000003f22267221 */ /* 0x001fe20000010000 */
[----:B------:R-:W-:-:S06]  /*7a40*/  FADD.FTZ R32, R52, R33 ;  /* 0x0000002134207221 */ /* 0x000fcc0000010000 */
[----:B------:R-:W0:Y:S01]  /*7a50*/  MUFU.EX2 R53, R53 ;  /* 0x0000003500357308 */ /* 0x000e220000000800 */
[C---:B-1----:R-:W-:Y:S01]  /*7a60*/  FADD.FTZ R29, R43.reuse, R38 ;  /* 0x000000262b1d7221 */ /* 0x042fe20000010000 */
[----:B------:R-:W-:Y:S02]  /*7a70*/  F2FP.BF16.F32.PACK_AB R38, R44, R41 ;  /* 0x000000292c26723e */ /* 0x000fe400000010ff */
[----:B------:R-:W-:-:S04]  /*7a80*/  F2FP.BF16.F32.PACK_AB R41, R43, R34 ;  /* 0x000000222b29723e */ /* 0x000fc800000010ff */
[----:B------:R-:W1:Y:S01]  /*7a90*/  MUFU.EX2 R50, R50 ;  /* 0x0000003200327308 */ /* 0x000e620000000800 */
[----:B--2---:R-:W-:Y:S01]  /*7aa0*/  FADD.FTZ R26, R46, R29 ;  /* 0x0000001d2e1a7221 */ /* 0x004fe20000010000 */
[----:B------:R-:W-:Y:S02]  /*7ab0*/  F2FP.BF16.F32.PACK_AB R29, R138, R31 ;  /* 0x0000001f8a1d723e */ /* 0x000fe400000010ff */
[----:B------:R-:W-:Y:S01]  /*7ac0*/  F2FP.BF16.F32.PACK_AB R31, R142, R35 ;  /* 0x000000238e1f723e */ /* 0x000fe200000010ff */
[C---:B------:R-:W-:Y:S01]  /*7ad0*/  FADD.FTZ R25, R47.reuse, R26 ;  /* 0x0000001a2f197221 */ /* 0x040fe20000010000 */
[----:B------:R-:W-:Y:S02]  /*7ae0*/  F2FP.BF16.F32.PACK_AB R43, R47, R46 ;  /* 0x0000002e2f2b723e */ /* 0x000fe400000010ff */
[----:B------:R-:W2:Y:S01]  /*7af0*/  MUFU.EX2 R57, R57 ;  /* 0x0000003900397308 */ /* 0x000ea20000000800 */
[C---:B0-----:R-:W-:Y:S01]  /*7b00*/  FADD.FTZ R32, R53.reuse, R32 ;  /* 0x0000002035207221 */ /* 0x041fe20000010000 */
[----:B------:R0:W-:Y:S01]  /*7b10*/  STSM.16.M88.4 [R9], R28 ;  /* 0x0000001c09007844 */ /* 0x0001e20000000200 */
[----:B------:R-:W-:-:S03]  /*7b20*/  F2FP.BF16.F32.PACK_AB R52, R53, R52 ;  /* 0x000000343534723e */ /* 0x000fc600000010ff */
[----:B------:R3:W-:Y:S02]  /*7b30*/  STSM.16.M88.4 [R8], R36 ;  /* 0x0000002408007844 */ /* 0x0007e40000000200 */
[----:B------:R-:W4:Y:S01]  /*7b40*/  MUFU.EX2 R51, R51 ;  /* 0x0000003300337308 */ /* 0x000f220000000800 */
[----:B-1----:R-:W-:Y:S01]  /*7b50*/  FADD.FTZ R26, R50, R25 ;  /* 0x00000019321a7221 */ /* 0x002fe20000010000 */
[----:B------:R3:W-:Y:S06]  /*7b60*/  STSM.16.M88.4 [R7], R40 ;  /* 0x0000002807007844 */ /* 0x0007ec0000000200 */
[----:B------:R-:W1:Y:S01]  /*7b70*/  MUFU.EX2 R78, R78 ;  /* 0x0000004e004e7308 */ /* 0x000e620000000800 */
[----:B--2---:R-:W-:-:S07]  /*7b80*/  FADD.FTZ R25, R57, R32 ;  /* 0x0000002039197221 */ /* 0x004fce0000010000 */
[----:B------:R-:W2:Y:S01]  /*7b90*/  MUFU.EX2 R55, R55 ;  /* 0x0000003700377308 */ /* 0x000ea20000000800 */
[C---:B----4-:R-:W-:Y:S01]  /*7ba0*/  FADD.FTZ R26, R51.reuse, R26 ;  /* 0x0000001a331a7221 */ /* 0x050fe20000010000 */
[----:B------:R-:W-:-:S06]  /*7bb0*/  F2FP.BF16.F32.PACK_AB R53, R51, R50 ;  /* 0x000000323335723e */ /* 0x000fcc00000010ff */
[----:B------:R-:W4:Y:S01]  /*7bc0*/  MUFU.EX2 R56, R56 ;  /* 0x0000003800387308 */ /* 0x000f220000000800 */
[C---:B-1----:R-:W-:Y:S01]  /*7bd0*/  FADD.FTZ R27, R78.reuse, R25 ;  /* 0x000000194e1b7221 */ /* 0x042fe20000010000 */
[----:B------:R-:W-:-:S06]  /*7be0*/  F2FP.BF16.F32.PACK_AB R54, R78, R57 ;  /* 0x000000394e36723e */ /* 0x000fcc00000010ff */
[----:B------:R-:W1:Y:S01]  /*7bf0*/  MUFU.EX2 R6, R6 ;  /* 0x0000000600067308 */ /* 0x000e620000000800 */
[----:B--2---:R-:W-:-:S07]  /*7c00*/  FADD.FTZ R25, R55, R26 ;  /* 0x0000001a37197221 */ /* 0x004fce0000010000 */
[----:B------:R-:W2:Y:S01]  /*7c10*/  MUFU.EX2 R61, R61 ;  /* 0x0000003d003d7308 */ /* 0x000ea20000000800 */
[----:B----4-:R-:W-:-:S07]  /*7c20*/  FADD.FTZ R32, R56, R27 ;  /* 0x0000001b38207221 */ /* 0x010fce0000010000 */
[----:B------:R-:W4:Y:S01]  /*7c30*/  MUFU.EX2 R5, R5 ;  /* 0x0000000500057308 */ /* 0x000f220000000800 */
[C---:B-1----:R-:W-:Y:S01]  /*7c40*/  FADD.FTZ R26, R6.reuse, R25 ;  /* 0x00000019061a7221 */ /* 0x042fe20000010000 */
[----:B------:R-:W-:-:S05]  /*7c50*/  F2FP.BF16.F32.PACK_AB R55, R6, R55 ;  /* 0x000000370637723e */ /* 0x000fca00000010ff */
[----:B------:R3:W-:Y:S01]  /*7c60*/  STSM.16.M88.4 [R10+0x27800], R52 ;  /* 0x027800340a007844 */ /* 0x0007e20000000200 */
[----:B------:R-:W0:Y:S01]  /*7c70*/  MUFU.EX2 R60, R60 ;  /* 0x0000003c003c7308 */ /* 0x000e220000000800 */
[C---:B--2---:R-:W-:Y:S01]  /*7c80*/  FADD.FTZ R27, R61.reuse, R32 ;  /* 0x000000203d1b7221 */ /* 0x044fe20000010000 */
[----:B------:R-:W-:-:S06]  /*7c90*/  F2FP.BF16.F32.PACK_AB R56, R61, R56 ;  /* 0x000000383d38723e */ /* 0x000fcc00000010ff */
[----:B------:R-:W1:Y:S01]  /*7ca0*/  MUFU.EX2 R62, R62 ;  /* 0x0000003e003e7308 */ /* 0x000e620000000800 */
[----:B----4-:R-:W-:-:S07]  /*7cb0*/  FADD.FTZ R25, R5, R26 ;  /* 0x0000001a05197221 */ /* 0x010fce0000010000 */
[----:B------:R-:W2:Y:S01]  /*7cc0*/  MUFU.EX2 R65, R65 ;  /* 0x0000004100417308 */ /* 0x000ea20000000800 */
[----:B0-----:R-:W-:-:S07]  /*7cd0*/  FADD.FTZ R28, R60, R27 ;  /* 0x0000001b3c1c7221 */ /* 0x001fce0000010000 */
[----:B------:R-:W0:Y:S01]  /*7ce0*/  MUFU.EX2 R59, R59 ;  /* 0x0000003b003b7308 */ /* 0x000e220000000800 */
[C---:B-1----:R-:W-:Y:S01]  /*7cf0*/  FADD.FTZ R26, R62.reuse, R25 ;  /* 0x000000193e1a7221 */ /* 0x042fe20000010000 */
[----:B------:R-:W-:-:S06]  /*7d00*/  F2FP.BF16.F32.PACK_AB R57, R62, R5 ;  /* 0x000000053e39723e */ /* 0x000fcc00000010ff */
[----:B------:R-:W1:Y:S01]  /*7d10*/  MUFU.EX2 R64, R64 ;  /* 0x0000004000407308 */ /* 0x000e620000000800 */
[C---:B--2---:R-:W-:Y:S01]  /*7d20*/  FADD.FTZ R27, R65.reuse, R28 ;  /* 0x0000001c411b7221 */ /* 0x044fe20000010000 */
[----:B------:R-:W-:-:S06]  /*7d30*/  F2FP.BF16.F32.PACK_AB R58, R65, R60 ;  /* 0x0000003c413a723e */ /* 0x000fcc00000010ff */
[----:B------:R-:W2:Y:S01]  /*7d40*/  MUFU.EX2 R70, R70 ;  /* 0x0000004600467308 */ /* 0x000ea20000000800 */
[----:B0-----:R-:W-:-:S07]  /*7d50*/  FADD.FTZ R25, R59, R26 ;  /* 0x0000001a3b197221 */ /* 0x001fce0000010000 */
[----:B------:R-:W0:Y:S01]  /*7d60*/  MUFU.EX2 R69, R69 ;  /* 0x0000004500457308 */ /* 0x000e220000000800 */
[----:B-1----:R-:W-:-:S07]  /*7d70*/  FADD.FTZ R26, R64, R27 ;  /* 0x0000001b401a7221 */ /* 0x002fce0000010000 */
[----:B------:R-:W1:Y:S01]  /*7d80*/  MUFU.EX2 R23, R23 ;  /* 0x0000001700177308 */ /* 0x000e620000000800 */
[C---:B--2---:R-:W-:Y:S01]  /*7d90*/  FADD.FTZ R6, R70.reuse, R25 ;  /* 0x0000001946067221 */ /* 0x044fe20000010000 */
[----:B------:R-:W-:-:S05]  /*7da0*/  F2FP.BF16.F32.PACK_AB R59, R70, R59 ;  /* 0x0000003b463b723e */ /* 0x000fca00000010ff */
[----:B------:R3:W-:Y:S01]  /*7db0*/  STSM.16.M88.4 [R9+0x6000], R56 ;  /* 0x0060003809007844 */ /* 0x0007e20000000200 */
[----:B------:R-:W2:Y:S01]  /*7dc0*/  MUFU.EX2 R68, R68 ;  /* 0x0000004400447308 */ /* 0x000ea20000000800 */
[C---:B0-----:R-:W-:Y:S01]  /*7dd0*/  FADD.FTZ R27, R69.reuse, R26 ;  /* 0x0000001a451b7221 */ /* 0x041fe20000010000 */
[----:B------:R-:W-:-:S06]  /*7de0*/  F2FP.BF16.F32.PACK_AB R64, R69, R64 ;  /* 0x000000404540723e */ /* 0x000fcc00000010ff */
[----:B------:R-:W0:Y:S01]  /*7df0*/  MUFU.EX2 R24, R75 ;  /* 0x0000004b00187308 */ /* 0x000e220000000800 */
[----:B-1----:R-:W-:-:S07]  /*7e00*/  FADD.FTZ R25, R23, R6 ;  /* 0x0000000617197221 */ /* 0x002fce0000010000 */
[----:B------:R-:W1:Y:S01]  /*7e10*/  MUFU.EX2 R73, R73 ;  /* 0x0000004900497308 */ /* 0x000e620000000800 */
[----:B--2---:R-:W-:-:S07]  /*7e20*/  FADD.FTZ R26, R68, R27 ;  /* 0x0000001b441a7221 */ /* 0x004fce0000010000 */
[----:B------:R-:W2:Y:S01]  /*7e30*/  MUFU.EX2 R67, R140 ;  /* 0x0000008c00437308 */ /* 0x000ea20000000800 */
[C---:B0-----:R-:W-:Y:S01]  /*7e40*/  FADD.FTZ R6, R24.reuse, R25 ;  /* 0x0000001918067221 */ /* 0x041fe20000010000 */
[----:B------:R-:W-:-:S06]  /*7e50*/  F2FP.BF16.F32.PACK_AB R65, R24, R23 ;  /* 0x000000171841723e */ /* 0x000fcc00000010ff */
[----:B------:R-:W0:Y:S01]  /*7e60*/  MUFU.EX2 R72, R72 ;  /* 0x0000004800487308 */ /* 0x000e220000000800 */
[C---:B-1----:R-:W-:Y:S01]  /*7e70*/  FADD.FTZ R25, R73.reuse, R26 ;  /* 0x0000001a49197221 */ /* 0x042fe20000010000 */
[----:B------:R-:W-:-:S06]  /*7e80*/  F2FP.BF16.F32.PACK_AB R66, R73, R68 ;  /* 0x000000444942723e */ /* 0x000fcc00000010ff */
[----:B------:R-:W1:Y:S01]  /*7e90*/  MUFU.EX2 R79, R79 ;  /* 0x0000004f004f7308 */ /* 0x000e620000000800 */
[----:B--2---:R-:W-:-:S07]  /*7ea0*/  FADD.FTZ R6, R67, R6 ;  /* 0x0000000643067221 */ /* 0x004fce0000010000 */
[----:B------:R-:W2:Y:S01]  /*7eb0*/  MUFU.EX2 R77, R77 ;  /* 0x0000004d004d7308 */ /* 0x000ea20000000800 */
[----:B0-----:R-:W-:-:S07]  /*7ec0*/  FADD.FTZ R26, R72, R25 ;  /* 0x00000019481a7221 */ /* 0x001fce0000010000 */
[----:B------:R-:W0:Y:S01]  /*7ed0*/  MUFU.EX2 R76, R76 ;  /* 0x0000004c004c7308 */ /* 0x000e220000000800 */
[C---:B-1----:R-:W-:Y:S01]  /*7ee0*/  F2FP.BF16.F32.PACK_AB R67, R79.reuse, R67 ;  /* 0x000000434f43723e */ /* 0x042fe200000010ff */
[----:B------:R-:W-:-:S04]  /*7ef0*/  FADD.FTZ R6, R79, R6 ;  /* 0x000000064f067221 */ /* 0x000fc80000010000 */
[----:B------:R3:W-:Y:S02]  /*7f00*/  STSM.16.M88.4 [R8+0x6000], R64 ;  /* 0x0060004008007844 */ /* 0x0007e40000000200 */
[----:B------:R-:W1:Y:S01]  /*7f10*/  MUFU.EX2 R29, R82 ;  /* 0x00000052001d7308 */ /* 0x000e620000000800 */
[C---:B--2---:R-:W-:Y:S01]  /*7f20*/  F2FP.BF16.F32.PACK_AB R72, R77.reuse, R72 ;  /* 0x000000484d48723e */ /* 0x044fe200000010ff */
[----:B------:R-:W-:-:S06]  /*7f30*/  FADD.FTZ R25, R77, R26 ;  /* 0x0000001a4d197221 */ /* 0x000fcc0000010000 */
[----:B------:R-:W2:Y:S01]  /*7f40*/  MUFU.EX2 R83, R83 ;  /* 0x0000005300537308 */ /* 0x000ea20000000800 */
[----:B0-----:R-:W-:Y:S01]  /*7f50*/  F2FP.BF16.F32.PACK_AB R74, R11, R76 ;  /* 0x0000004c0b4a723e */ /* 0x001fe200000010ff */
[----:B------:R-:W-:-:S06]  /*7f60*/  FADD.FTZ R76, R76, R25 ;  /* 0x000000194c4c7221 */ /* 0x000fcc0000010000 */
[----:B------:R-:W0:Y:S01]  /*7f70*/  MUFU.EX2 R31, R86 ;  /* 0x00000056001f7308 */ /* 0x000e220000000800 */
[----:B-1----:R-:W-:-:S07]  /*7f80*/  FADD.FTZ R6, R29, R6 ;  /* 0x000000061d067221 */ /* 0x002fce0000010000 */
[----:B------:R-:W1:Y:S01]  /*7f90*/  MUFU.EX2 R84, R84 ;  /* 0x0000005400547308 */ /* 0x000e620000000800 */
[C---:B--2---:R-:W-:Y:S01]  /*7fa0*/  F2FP.BF16.F32.PACK_AB R73, R83.reuse, R29 ;  /* 0x0000001d5349723e */ /* 0x044fe200000010ff */
[----:B------:R-:W-:-:S04]  /*7fb0*/  FADD.FTZ R6, R83, R6 ;  /* 0x0000000653067221 */ /* 0x000fc80000010000 */
[----:B0-----:R-:W-:Y:S01]  /*7fc0*/  FADD.FTZ R5, R31, R6 ;  /* 0x000000061f057221 */ /* 0x001fe20000010000 */
[----:B------:R-:W-:Y:S01]  /*7fd0*/  FADD.FTZ R6, R11, R76 ;  /* 0x0000004c0b067221 */ /* 0x000fe20000010000 */
[----:B------:R-:W-:Y:S01]  /*7fe0*/  IMAD.MOV.U32 R11, RZ, RZ, R21 ;  /* 0x000000ffff0b7224 */ /* 0x000fe200078e0015 */
[C---:B-1----:R-:W-:Y:S01]  /*7ff0*/  F2FP.BF16.F32.PACK_AB R75, R84.reuse, R31 ;  /* 0x0000001f544b723e */ /* 0x042fe200000010ff */
[----:B------:R-:W-:-:S04]  /*8000*/  FADD.FTZ R5, R84, R5 ;  /* 0x0000000554057221 */ /* 0x000fc80000010000 */
[----:B------:R3:W-:Y:S01]  /*8010*/  STSM.16.M88.4 [R7+0x6000], R72 ;  /* 0x0060004807007844 */ /* 0x0007e20000000200 */
[----:B------:R0:W-:Y:S06]  /*8020*/  MEMBAR.ALL.CTA ;  /* 0x0000000000007992 */ /* 0x0001ec0000008000 */
[----:B0-----:R-:W0:Y:S02]  /*8030*/  FENCE.VIEW.ASYNC.S ;  /* 0x00000000000073c6 */ /* 0x001e240000000000 */
[----:B0-----:R-:W-:Y:S01]  /*8040*/  NOP ;  /* 0x0000000000007918 */ /* 0x001fe20000000000 */
[----:B------:R-:W-:Y:S05]  /*8050*/  @P2 BRA `(.L_x_891) ;  /* 0xffffffcc00c82947 */ /* 0x000fea000383ffff */
[----:B------:R-:W-:Y:S02]  /*8060*/  IMAD.MOV.U32 R20, RZ, RZ, R22 ;  /* 0x000000ffff147224 */ /* 0x000fe400078e0016 */
[----:B------:R-:W-:-:S07]  /*8070*/  IMAD.MOV.U32 R11, RZ, RZ, R21 ;  /* 0x000000ffff0b7224 */ /* 0x000fce00078e0015 */
.L_x_874:
[----:B------:R-:W0:Y:S01]  /*8080*/  S2UR UR11, SR_CTAID.X ;  /* 0x00000000000b79c3 */ /* 0x000e220000002500 */
[----:B------:R-:W-:Y:S01]  /*8090*/  ULDC UR6, c[0x0][0x448] ;  /* 0x0001120000067ab9 */ /* 0x000fe20000000800 */
[----:B------:R-:W-:Y:S01]  /*80a0*/  IADD3 R21, -R12, 0x1, RZ ;  /* 0x000000010c157810 */ /* 0x000fe20007ffe1ff */
[----:B------:R-:W-:Y:S01]  /*80b0*/  UISETP.NE.AND UP0, UPT, UR6, 0x1, UPT ;  /* 0x000000010600788c */ /* 0x000fe2000bf05270 */
[----:B------:R-:W-:Y:S02]  /*80c0*/  ULDC UR18, c[0x0][0x9e4] ;  /* 0x0002790000127ab9 */ /* 0x000fe40000000800 */
[----:B------:R-:W-:Y:S01]  /*80d0*/  UMOV UR6, 0xc0 ;  /* 0x000000c000067882 */ /* 0x000fe20000000000 */
[----:B------:R-:W-:Y:S01]  /*80e0*/  IMAD R21, R18, UR31, R21 ;  /* 0x0000001f12157c24 */ /* 0x000fe2000f8e0215 */
[----:B------:R-:W-:-:S06]  /*80f0*/  UISETP.GE.AND UP1, UPT, UR18, 0x1, UPT ;  /* 0x000000011200788c */ /* 0x000fcc000bf26270 */
[----:B------:R-:W-:Y:S01]  /*8100*/  @UP0 ULDC UR14, c[0x0][0x44c] ;  /* 0x00011300000e0ab9 */ /* 0x000fe20000000800 */
[----:B------:R-:W-:Y:S01]  /*8110*/  PLOP3.LUT P5, PT, PT, PT, UP1, 0x80, 0x0 ;  /* 0x000000000000781c */ /* 0x000fe20003faf018 */
[----:B------:R-:W-:Y:S01]  /*8120*/  @UP0 ULDC UR19, c[0x0][0x450] ;  /* 0x0001140000130ab9 */ /* 0x000fe20000000800 */
[----:B0-----:R-:W-:Y:S01]  /*8130*/  UIMAD UR6, UR11, UR6, 0xbf ;  /* 0x000000bf0b0674a4 */ /* 0x001fe2000f8e0206 */
[----:B------:R-:W-:-:S03]  /*8140*/  R2UR UR11, R21 ;  /* 0x00000000150b72ca */ /* 0x000fc600000e0000 */
[----:B------:R-:W-:-:S04]  /*8150*/  UIMAD.WIDE.U32 UR14, UR6, UR14, URZ ;  /* 0x0000000e060e72a5 */ /* 0x000fc8000f8e003f */
[----:B------:R-:W-:-:S06]  /*8160*/  @UP0 USHF.R.U32.HI UR6, URZ, UR19, UR15 ;  /* 0x000000133f060299 */ /* 0x000fcc000801160f */
[----:B------:R-:W-:-:S03]  /*8170*/  UIADD3 UR6, UR11, UR6, URZ ;  /* 0x000000060b067290 */ /* 0x000fc6000fffe03f */
[----:B------:R-:W-:Y:S02]  /*8180*/  ULDC UR11, c[0x0][0x9dc] ;  /* 0x00027700000b7ab9 */ /* 0x000fe40000000800 */
[----:B------:R-:W-:Y:S01]  /*8190*/  UIADD3 UR11, UR6, -UR11, URZ ;  /* 0x8000000b060b7290 */ /* 0x000fe2000fffe03f */
[----:B------:R-:W-:Y:S11]  /*81a0*/  @!P5 BRA `(.L_x_892) ;  /* 0x000000000044d947 */ /* 0x000ff60003800000 */
        /* <DEDUP_REMOVED lines=10> */
.L_x_893:
[----:B------:R-:W-:-:S11]  /*8250*/  UISETP.NE.AND UP1, UPT, UR18, 0x1, UPT ;  /* 0x000000011200788c */ /* 0x000fd6000bf25270 */
[----:B------:R-:W-:Y:S02]  /*8260*/  @UP1 ULDC.64 UR22, c[0x0][0x9e8] ;  /* 0x00027a0000161ab9 */ /* 0x000fe40000000a00 */
[----:B------:R-:W-:-:S04]  /*8270*/  UIMAD.WIDE.U32 UR14, UR6, UR22, URZ ;  /* 0x00000016060e72a5 */ /* 0x000fc8000f8e003f */
[----:B------:R-:W-:-:S12]  /*8280*/  @UP1 USHF.R.U32.HI UR6, URZ, UR23, UR15 ;  /* 0x000000173f061299 */ /* 0x000fd8000801160f */
.L_x_894:
[----:B------:R-:W-:-:S04]  /*8290*/  UIMAD UR6, UR6, UR18, URZ ;  /* 0x00000012060672a4 */ /* 0x000fc8000f8e023f */
[----:B------:R-:W-:-:S04]  /*82a0*/  UISETP.LT.AND UP1, UPT, UR11, UR6, UPT ;  /* 0x000000060b00728c */ /* 0x000fc8000bf21270 */
[----:B------:R-:W-:-:S12]  /*82b0*/  USEL UR11, UR11, UR6, !UP1 ;  /* 0x000000060b0b7287 */ /* 0x000fd8000c800000 */
.L_x_892:
[----:B------:R-:W-:-:S04]  /*82c0*/  UIADD3 UR11, UR11, 0x7f, URZ ;  /* 0x0000007f0b0b7890 */ /* 0x000fc8000fffe03f */
[----:B------:R-:W-:-:S04]  /*82d0*/  USHF.R.S32.HI UR6, URZ, 0x1f, UR11 ;  /* 0x0000001f3f067899 */ /* 0x000fc8000801140b */
[----:B------:R-:W-:-:S04]  /*82e0*/  ULEA.HI UR6, UR6, UR11, URZ, 0x7 ;  /* 0x0000000b06067291 */ /* 0x000fc8000f8f383f */
[----:B------:R-:W-:-:S04]  /*82f0*/  USHF.R.S32.HI UR6, URZ, 0x7, UR6 ;  /* 0x000000073f067899 */ /* 0x000fc80008011406 */
[----:B------:R-:W-:-:S04]  /*8300*/  UISETP.LT.AND UP1, UPT, UR60, UR6, UPT ;  /* 0x000000063c00728c */ /* 0x000fc8000bf21270 */
[----:B------:R-:W-:-:S06]  /*8310*/  USEL UR6, UR60, UR6, !UP1 ;  /* 0x000000063c067287 */ /* 0x000fcc000c800000 */
[----:B------:R-:W-:-:S13]  /*8320*/  ISETP.GE.AND P2, PT, R13, UR6, PT ;  /* 0x000000060d007c0c */ /* 0x000fda000bf46270 */
[----:B------:R-:W-:Y:S05]  /*8330*/  @!P2 BRA `(.L_x_895) ;  /* 0x000000200028a947 */ /* 0x000fea0003800000 */
[----:B------:R-:W-:Y:S01]  /*8340*/  IMAD.MOV.U32 R21, RZ, RZ, R20 ;  /* 0x000000ffff157224 */ /* 0x000fe200078e0014 */
[----:B------:R-:W-:Y:S01]  /*8350*/  UMOV UR32, UR5 ;  /* 0x0000000500207c82 */ /* 0x000fe20008000000 */
[----:B------:R-:W-:Y:S01]  /*8360*/  IMAD.MOV.U32 R12, RZ, RZ, R11 ;  /* 0x000000ffff0c7224 */ /* 0x000fe200078e000b */
[----:B------:R-:W-:Y:S01]  /*8370*/  UMOV UR11, UR4 ;  /* 0x00000004000b7c82 */ /* 0x000fe20008000000 */
[----:B------:R-:W-:-:S05]  /*8380*/  ULDC UR10, c[0x0][0x988] ;  /* 0x00026200000a7ab9 */ /* 0x000fca0000000800 */
.L_x_904:
[----:B------:R-:W-:Y:S01]  /*8390*/  UIADD3 UR4, UR11, 0x1, URZ ;  /* 0x000000010b047890 */ /* 0x000fe2000fffe03f */
[----:B------:R-:W-:-:S03]  /*83a0*/  ISETP.NE.AND P3, PT, RZ, UR37, PT ;  /* 0x00000025ff007c0c */ /* 0x000fc6000bf65270 */
[----:B------:R-:W-:-:S04]  /*83b0*/  UISETP.NE.AND UP1, UPT, UR4, 0x2, UPT ;  /* 0x000000020400788c */ /* 0x000fc8000bf25270 */
[----:B------:R-:W-:Y:S02]  /*83c0*/  USEL UR5, URZ, 0x1, UP1 ;  /* 0x000000013f057887 */ /* 0x000fe40008800000 */
[----:B------:R-:W-:Y:S02]  /*83d0*/  USEL UR4, UR4, URZ, UP1 ;  /* 0x0000003f04047287 */ /* 0x000fe40008800000 */
[----:B------:R-:W-:Y:S02]  /*83e0*/  ULOP3.LUT UR5, UR32, UR5, URZ, 0x3c, !UPT ;  /* 0x0000000520057292 */ /* 0x000fe4000f8e3c3f */
[----:B------:R-:W-:Y:S10]  /*83f0*/  @P3 BRA `(.L_x_896) ;  /* 0x00000000002c3947 */ /* 0x000ff40003800000 */
[----:B------:R-:W-:Y:S05]  /*8400*/  @!P0 BRA `(.L_x_897) ;  /* 0x0000000000048947 */ /* 0x000fea0003800000 */
[----:B------:R-:W-:Y:S01]  /*8410*/  BPT.TRAP 0x1 ;  /* 0x000000040000795c */ /* 0x000fe20000300000 */
.L_x_897:
[----:B------:R-:W-:Y:S01]  /*8420*/  ULEA UR14, UR4, UR36, 0x3 ;  /* 0x00000024040e7291 */ /* 0x000fe2000f8e183f */
[----:B------:R-:W-:-:S05]  /*8430*/  IMAD.U32 R11, RZ, RZ, UR5 ;  /* 0x00000005ff0b7e24 */ /* 0x000fca000f8e00ff */
[----:B------:R-:W-:-:S04]  /*8440*/  SHF.L.U32 R11, R11, 0x1f, RZ ;  /* 0x0000001f0b0b7819 */ /* 0x000fc800000006ff */
[----:B------:R0:W1:Y:S01]  /*8450*/  SYNCS.PHASECHK.TRANS64.TRYWAIT P2, [UR14+0x2d830], R11 ;  /* 0x02d8300bff0075a7 */ /* 0x000062000804014e */
[----:B------:R-:W-:Y:S05]  /*8460*/  @!P0 BRA `(.L_x_898) ;  /* 0x0000000000048947 */ /* 0x000fea0003800000 */
[----:B------:R-:W-:Y:S01]  /*8470*/  BPT.TRAP 0x1 ;  /* 0x000000040000795c */ /* 0x000fe20000300000 */
.L_x_898:
[----:B-1----:R-:W-:Y:S05]  /*8480*/  @P2 BRA `(.L_x_896) ;  /* 0x0000000000082947 */ /* 0x002fea0003800000 */
[----:B------:R-:W1:Y:S02]  /*8490*/  SYNCS.PHASECHK.TRANS64.TRYWAIT P2, [UR14+0x2d830], R11 ;  /* 0x02d8300bff0075a7 */ /* 0x000e64000804014e */
[----:B-1----:R-:W-:Y:S05]  /*84a0*/  @!P2 BRA `(.L_x_899) ;  /* 0x000000b400d4a947 */ /* 0x002fea0003800000 */
.L_x_896:
        /* <DEDUP_REMOVED lines=8> */
[----:B------:R-:W-:-:S02]  /*8530*/  UIADD3 UR22, UR26, 0x400, URZ ;  /* 0x000004001a167890 */ /* 0x000fc4000fffe03f */
[----:B------:R-:W-:Y:S01]  /*8540*/  UMOV UR30, UR26 ;  /* 0x0000001a001e7c82 */ /* 0x000fe20008000000 */
[----:B------:R-:W-:Y:S01]  /*8550*/  UMOV UR15, 0x80000020 ;  /* 0x80000020000f7882 */ /* 0x000fe20000000000 */
[----:B------:R-:W-:Y:S01]  /*8560*/  UMOV UR19, 0x80000020 ;  /* 0x8000002000137882 */ /* 0x000fe20000000000 */
[----:B------:R-:W-:Y:S01]  /*8570*/  UMOV UR23, 0x80000020 ;  /* 0x8000002000177882 */ /* 0x000fe20000000000 */
[----:B------:R-:W-:Y:S01]  /*8580*/  UMOV UR27, 0x80000020 ;  /* 0x80000020001b7882 */ /* 0x000fe20000000000 */
[----:B--23--:R-:W-:-:S06]  /*8590*/  WARPGROUP.ARRIVE ;  /* 0x00000000000079c5 */ /* 0x00cfcc0000000000 */
[----:B------:R-:W-:Y:S01]  /*85a0*/  HGMMA.64x128x16.F32.BF16 R24, gdesc[UR28], RZ, !UPT, gsb0 ;  /* 0x01e000001c1879f0 */ /* 0x000fe2000c0018ff */
[----:B------:R-:W-:Y:S01]  /*85b0*/  UIADD3 UR30, UR26, 0x2, URZ ;  /* 0x000000021a1e7890 */ /* 0x000fe2000fffe03f */
[----:B------:R-:W-:Y:S01]  /*85c0*/  UMOV UR28, UR8 ;  /* 0x00000008001c7c82 */ /* 0x000fe20008000000 */
[----:B------:R-:W-:Y:S01]  /*85d0*/  UMOV UR29, UR9 ;  /* 0x00000009001d7c82 */ /* 0x000fe20008000000 */
[----:B------:R-:W-:Y:S01]  /*85e0*/  UMOV UR31, 0x80000020 ;  /* 0x80000020001f7882 */ /* 0x000fe20000000000 */
[----:B------:R-:W-:Y:S01]  /*85f0*/  UIADD3 UR26, UR26, 0x402, URZ ;  /* 0x000004021a1a7890 */ /* 0x000fe2000fffe03f */
        /* <DEDUP_REMOVED lines=19> */
.L_x_901:
[----:B------:R-:W-:Y:S01]  /*8730*/  ULEA UR14, UR11, UR36, 0x3 ;  /* 0x000000240b0e7291 */ /* 0x000fe2000f8e183f */
[----:B------:R-:W-:-:S05]  /*8740*/  IMAD.U32 R11, RZ, RZ, UR32 ;  /* 0x00000020ff0b7e24 */ /* 0x000fca000f8e00ff */
[----:B------:R-:W-:-:S04]  /*8750*/  SHF.L.U32 R11, R11, 0x1f, RZ ;  /* 0x0000001f0b0b7819 */ /* 0x000fc800000006ff */
[----:B------:R0:W1:Y:S01]  /*8760*/  SYNCS.PHASECHK.TRANS64.TRYWAIT P2, [UR14+0x2d850], R11 ;  /* 0x02d8500bff0075a7 */ /* 0x000062000804014e */
[----:B------:R-:W-:Y:S05]  /*8770*/  @!P0 BRA `(.L_x_902) ;  /* 0x0000000000048947 */ /* 0x000fea0003800000 */
[----:B------:R-:W-:Y:S01]  /*8780*/  BPT.TRAP 0x1 ;  /* 0x000000040000795c */ /* 0x000fe20000300000 */
.L_x_902:
[----:B-1----:R-:W-:Y:S05]  /*8790*/  @P2 BRA `(.L_x_900) ;  /* 0x0000000000082947 */ /* 0x002fea0003800000 */
[----:B------:R-:W1:Y:S02]  /*87a0*/  SYNCS.PHASECHK.TRANS64.TRYWAIT P2, [UR14+0x2d850], R11 ;  /* 0x02d8500bff0075a7 */ /* 0x000e64000804014e */
[----:B-1----:R-:W-:Y:S05]  /*87b0*/  @!P2 BRA `(.L_x_903) ;  /* 0x000000b40028a947 */ /* 0x002fea0003800000 */
.L_x_900:
[----:B------:R-:W-:Y:S01]  /*87c0*/  UIADD3 UR14, UR36, 0x400, URZ ;  /* 0x00000400240e7890 */ /* 0x000fe2000fffe03f */
[----:B------:R-:W-:Y:S01]  /*87d0*/  WARPGROUP.ARRIVE ;  /* 0x00000000000079c5 */ /* 0x000fe20000000000 */
[----:B------:R-:W-:Y:S01]  /*87e0*/  ULOP3.LUT UR15, UR39, 0x10000, URZ, 0xfc, !UPT ;  /* 0x00010000270f7892 */ /* 0x000fe2000f8efc3f */
[----:B-1----:R-:W-:Y:S01]  /*87f0*/  FMNMX.FTZ R20, R24, R12, !PT ;  /* 0x0000000c18147209 */ /* 0x002fe20007810000 */
[----:B------:R-:W-:Y:S01]  /*8800*/  USHF.R.U32.HI UR14, URZ, 0x4, UR14 ;  /* 0x000000043f0e7899 */ /* 0x000fe2000801160e */
[----:B------:R-:W-:Y:S01]  /*8810*/  ISETP.GE.U32.AND P2, PT, R2, 0x180, PT ;  /* 0x000001800200780c */ /* 0x000fe20003f46070 */
[----:B------:R-:W-:Y:S01]  /*8820*/  UMOV UR29, 0x40000040 ;  /* 0x40000040001d7882 */ /* 0x000fe20000000000 */
[----:B------:R-:W-:Y:S01]  /*8830*/  UMOV UR31, 0x80000020 ;  /* 0x80000020001f7882 */ /* 0x000fe20000000000 */
[----:B------:R-:W-:Y:S01]  /*8840*/  ULOP3.LUT UR14, UR14, 0x3fff, URZ, 0xc0, !UPT ;  /* 0x00003fff0e0e7892 */ /* 0x000fe2000f8ec03f */
[----:B0-----:R-:W-:Y:S01]  /*8850*/  FMNMX.FTZ R11, R25, R20, !PT ;  /* 0x00000014190b7209 */ /* 0x001fe20007810000 */
[----:B------:R-:W-:Y:S01]  /*8860*/  UMOV UR28, UR15 ;  /* 0x0000000f001c7c82 */ /* 0x000fe20008000000 */
[----:B------:R-:W-:Y:S01]  /*8870*/  UMOV UR32, UR5 ;  /* 0x0000000500207c82 */ /* 0x000fe20008000000 */
[----:B------:R-:W-:Y:S01]  /*8880*/  ULOP3.LUT UR14, UR14, 0x2000000, URZ, 0xfc, !UPT ;  /* 0x020000000e0e7892 */ /* 0x000fe2000f8efc3f */
[----:B------:R-:W-:-:S03]  /*8890*/  FMNMX.FTZ R20, R28, R11, !PT ;  /* 0x0000000b1c147209 */ /* 0x000fc60007810000 */
[----:B------:R-:W-:Y:S01]  /*88a0*/  UIMAD UR14, UR11, 0x600, UR14 ;  /* 0x000006000b0e78a4 */ /* 0x000fe2000f8e020e */
[----:B------:R-:W-:-:S04]  /*88b0*/  FMNMX.FTZ R11, R29, R20, !PT ;  /* 0x000000141d0b7209 */ /* 0x000fc80007810000 */
[----:B------:R-:W-:Y:S02]  /*88c0*/  FMNMX.FTZ R20, R32, R11, !PT ;  /* 0x0000000b20147209 */ /* 0x000fe40007810000 */
        /* <DEDUP_REMOVED lines=38> */
[----:B------:R-:W0:Y:S01]  /*8b30*/  SHFL.BFLY PT, R11, R20, 0x2, 0x1f ;  /* 0x0c401f00140b7f89 */ /* 0x000e2200000e0000 */
[----:B------:R-:W-:Y:S01]  /*8b40*/  UMOV UR29, 0x40000040 ;  /* 0x40000040001d7882 */ /* 0x000fe20000000000 */
[----:B------:R-:W-:Y:S01]  /*8b50*/  UMOV UR31, 0x80000020 ;  /* 0x80000020001f7882 */ /* 0x000fe20000000000 */
[----:B0-----:R-:W-:Y:S02]  /*8b60*/  FMNMX.FTZ R136, R20, R11, !PT ;  /* 0x0000000b14887209 */ /* 0x001fe40007810000 */
        /* <DEDUP_REMOVED lines=9> */
[----:B------:R-:W-:-:S03]  /*8c00*/  FMNMX.FTZ R137, R39, R20, !PT ;  /* 0x0000001427897209 */ /* 0x000fc60007810000 */
[----:B------:R-:W-:Y:S01]  /*8c10*/  FADD.FTZ R12, -R11, R12 ;  /* 0x0000000c0b0c7221 */ /* 0x000fe20000010100 */
[----:B------:R-:W-:-:S03]  /*8c20*/  FMNMX.FTZ R20, R42, R137, !PT ;  /* 0x000000892a147209 */ /* 0x000fc60007810000 */
[----:B------:R-:W-:Y:S01]  /*8c30*/  FMUL.FTZ R23, R12, UR10 ;  /* 0x0000000a0c177c20 */ /* 0x000fe20008410000 */
[----:B------:R-:W-:Y:S01]  /*8c40*/  FMNMX.FTZ R137, R43, R20, !PT ;  /* 0x000000142b897209 */ /* 0x000fe20007810000 */
[----:B------:R-:W-:-:S03]  /*8c50*/  FMUL.FTZ R12, R11, UR10 ;  /* 0x0000000a0b0c7c20 */ /* 0x000fc60008410000 */
[----:B------:R-:W-:Y:S01]  /*8c60*/  FMNMX.FTZ R20, R46, R137, !PT ;  /* 0x000000892e147209 */ /* 0x000fe20007810000 */
[--C-:B------:R-:W-:Y:S01]  /*8c70*/  FFMA.FTZ R22, R24, UR10, -R12.reuse ;  /* 0x0000000a18167c23 */ /* 0x100fe2000801080c */
[--C-:B------:R-:W-:Y:S01]  /*8c80*/  FFMA.FTZ R24, R28, UR10, -R12.reuse ;  /* 0x0000000a1c187c23 */ /* 0x100fe2000801080c */
[--C-:B------:R-:W-:Y:S01]  /*8c90*/  FFMA.FTZ R28, R32, UR10, -R12.reuse ;  /* 0x0000000a201c7c23 */ /* 0x100fe2000801080c */
        /* <DEDUP_REMOVED lines=26> */
[----:B------:R-:W-:Y:S01]  /*8e40*/  FFMA.FTZ R68, R68, UR10, -R12 ;  /* 0x0000000a44447c23 */ /* 0x000fe2000801080c */
[----:B------:R-:W-:-:S02]  /*8e50*/  WARPGROUP.DEPBAR.LE gsb0, 0x0 ;  /* 0x00008000000079c5 */ /* 0x000fc40000010000 */
[----:B------:R-:W-:Y:S01]  /*8e60*/  WARPGROUP.ARRIVE ;  /* 0x00000000000079c5 */ /* 0x000fe20000000000 */
[----:B------:R-:W-:Y:S01]  /*8e70*/  FMNMX.FTZ R20, R62, R45, !PT ;  /* 0x0000002d3e147209 */ /* 0x000fe20007810000 */
[--C-:B------:R-:W-:Y:S01]  /*8e80*/  FFMA.FTZ R69, R69, UR10, -R12.reuse ;  /* 0x0000000a45457c23 */ /* 0x100fe2000801080c */
[--C-:B------:R-:W-:Y:S01]  /*8e90*/  FFMA.FTZ R72, R72, UR10, -R12.reuse ;  /* 0x0000000a48487c23 */ /* 0x100fe2000801080c */
[--C-:B------:R-:W-:Y:S01]  /*8ea0*/  FFMA.FTZ R73, R73, UR10, -R12.reuse ;  /* 0x0000000a49497c23 */ /* 0x100fe2000801080c */
[----:B------:R-:W-:Y:S01]  /*8eb0*/  FMNMX.FTZ R45, R63, R20, !PT ;  /* 0x000000143f2d7209 */ /* 0x000fe20007810000 */
[----:B------:R-:W-:Y:S01]  /*8ec0*/  HGMMA.64x96x16.F32.BF16 R88, gdesc[UR28].tnspB, R88, gsb0 ;  /* 0x416000001c5879f0 */ /* 0x000fe20008001858 */
[----:B------:R-:W-:Y:S01]  /*8ed0*/  UIADD3 UR28, UR15, 0x6, URZ ;  /* 0x000000060f1c7890 */ /* 0x000fe2000fffe03f */
[--C-:B------:R-:W-:Y:S01]  /*8ee0*/  FFMA.FTZ R76, R76, UR10, -R12.reuse ;  /* 0x0000000a4c4c7c23 */ /* 0x100fe2000801080c */
[----:B------:R-:W-:Y:S01]  /*8ef0*/  UIADD3 UR30, UR14, 0xc0, URZ ;  /* 0x000000c00e1e7890 */ /* 0x000fe2000fffe03f */
[----:B------:R-:W-:Y:S01]  /*8f00*/  FMNMX.FTZ R20, R66, R45, !PT ;  /* 0x0000002d42147209 */ /* 0x000fe20007810000 */
[----:B------:R-:W-:Y:S01]  /*8f10*/  UMOV UR29, 0x40000040 ;  /* 0x40000040001d7882 */ /* 0x000fe20000000000 */
[----:B------:R-:W-:Y:S01]  /*8f20*/  UMOV UR31, 0x80000020 ;  /* 0x80000020001f7882 */ /* 0x000fe20000000000 */
[--C-:B------:R-:W-:Y:S01]  /*8f30*/  FFMA.FTZ R77, R77, UR10, -R12.reuse ;  /* 0x0000000a4d4d7c23 */ /* 0x100fe2000801080c */
[----:B------:R-:W-:Y:S01]  /*8f40*/  FMNMX.FTZ R45, R67, R20, !PT ;  /* 0x00000014432d7209 */ /* 0x000fe20007810000 */
[--C-:B------:R-:W-:Y:S01]  /*8f50*/  FFMA.FTZ R80, R80, UR10, -R12.reuse ;  /* 0x0000000a50507c23 */ /* 0x100fe2000801080c */
[--C-:B------:R-:W-:Y:S01]  /*8f60*/  FFMA.FTZ R81, R81, UR10, -R12.reuse ;  /* 0x0000000a51517c23 */ /* 0x100fe2000801080c */
[--C-:B------:R-:W-:Y:S01]  /*8f70*/  FFMA.FTZ R84, R84, UR10, -R12.reuse ;  /* 0x0000000a54547c23 */ /* 0x100fe2000801080c */
[----:B------:R-:W-:Y:S01]  /*8f80*/  FMNMX.FTZ R20, R70, R45, !PT ;  /* 0x0000002d46147209 */ /* 0x000fe20007810000 */
[----:B------:R-:W-:Y:S01]  /*8f90*/  FFMA.FTZ R85, R85, UR10, -R12 ;  /* 0x0000000a55557c23 */ /* 0x000fe2000801080c */
[----:B------:R-:W-:Y:S02]  /*8fa0*/  MUFU.EX2 R23, R23 ;  /* 0x0000001700177308 */ /* 0x000fe40000000800 */
[----:B------:R-:W-:-:S04]  /*8fb0*/  FMNMX.FTZ R45, R71, R20, !PT ;  /* 0x00000014472d7209 */ /* 0x000fc80007810000 */
[----:B------:R-:W-:Y:S02]  /*8fc0*/  FMNMX.FTZ R20, R74, R45, !PT ;  /* 0x0000002d4a147209 */ /* 0x000fe40007810000 */
[----:B------:R-:W0:Y:S02]  /*8fd0*/  MUFU.EX2 R22, R22 ;  /* 0x0000001600167308 */ /* 0x000e240000000800 */
[----:B------:R-:W-:-:S04]  /*8fe0*/  FMNMX.FTZ R45, R75, R20, !PT ;  /* 0x000000144b2d7209 */ /* 0x000fc80007810000 */
[----:B------:R-:W-:Y:S02]  /*8ff0*/  FMNMX.FTZ R20, R78, R45, !PT ;  /* 0x0000002d4e147209 */ /* 0x000fe40007810000 */
[----:B------:R-:W-:Y:S02]  /*9000*/  MUFU.EX2 R25, R25 ;  /* 0x0000001900197308 */ /* 0x000fe40000000800 */
[----:B------:R-:W-:-:S04]  /*9010*/  FMNMX.FTZ R45, R79, R20, !PT ;  /* 0x000000144f2d7209 */ /* 0x000fc80007810000 */
[----:B------:R-:W-:Y:S02]  /*9020*/  FMNMX.FTZ R20, R82, R45, !PT ;  /* 0x0000002d52147209 */ /* 0x000fe40007810000 */
[----:B------:R-:W-:Y:S01]  /*9030*/  MUFU.EX2 R24, R24 ;  /* 0x0000001800187308 */ /* 0x000fe20000000800 */
[----:B0-----:R-:W-:Y:S01]  /*9040*/  FFMA.FTZ R6, R23, R6, R22 ;  /* 0x0000000617067223 */ /* 0x001fe20000010016 */
[----:B------:R-:W-:-:S04]  /*9050*/  FMNMX.FTZ R45, R83, R20, !PT ;  /* 0x00000014532d7209 */ /* 0x000fc80007810000 */
[----:B------:R-:W-:Y:S02]  /*9060*/  FMNMX.FTZ R20, R86, R45, !PT ;  /* 0x0000002d56147209 */ /* 0x000fe40007810000 */
[----:B------:R-:W-:Y:S02]  /*9070*/  MUFU.EX2 R29, R29 ;  /* 0x0000001d001d7308 */ /* 0x000fe40000000800 */
[----:B------:R-:W-:-:S05]  /*9080*/  FMNMX.FTZ R20, R87, R20, !PT ;  /* 0x0000001457147209 */ /* 0x000fca0007810000 */
[----:B------:R-:W0:Y:S01]  /*9090*/  SHFL.BFLY PT, R45, R20, 0x2, 0x1f ;  /* 0x0c401f00142d7f89 */ /* 0x000e2200000e0000 */
[----:B------:R-:W-:Y:S08]  /*90a0*/  MUFU.EX2 R28, R28 ;  /* 0x0000001c001c7308 */ /* 0x000ff00000000800 */
[----:B------:R-:W-:Y:S08]  /*90b0*/  MUFU.EX2 R33, R33 ;  /* 0x0000002100217308 */ /* 0x000ff00000000800 */
[----:B------:R-:W-:Y:S01]  /*90c0*/  MUFU.EX2 R32, R32 ;  /* 0x0000002000207308 */ /* 0x000fe20000000800 */
[----:B0-----:R-:W-:-:S07]  /*90d0*/  FMNMX.FTZ R45, R20, R45, !PT ;  /* 0x0000002d142d7209 */ /* 0x001fce0007810000 */
[----:B------:R-:W-:Y:S01]  /*90e0*/  MUFU.EX2 R37, R37 ;  /* 0x0000002500257308 */ /* 0x000fe20000000800 */
[----:B------:R-:W0:Y:S07]  /*90f0*/  SHFL.BFLY PT, R20, R45, 0x1, 0x1f ;  /* 0x0c201f002d147f89 */ /* 0x000e2e00000e0000 */
[----:B------:R-:W-:Y:S08]  /*9100*/  MUFU.EX2 R36, R36 ;  /* 0x0000002400247308 */ /* 0x000ff00000000800 */
[----:B------:R-:W-:Y:S01]  /*9110*/  MUFU.EX2 R41, R41 ;  /* 0x0000002900297308 */ /* 0x000fe20000000800 */
[----:B------:R-:W-:-:S02]  /*9120*/  WARPGROUP.DEPBAR.LE gsb0, 0x0 ;  /* 0x00008000000079c5 */ /* 0x000fc40000010000 */
[----:B------:R-:W-:-:S05]  /*9130*/  WARPGROUP.ARRIVE ;  /* 0x00000000000079c5 */ /* 0x000fca0000000000 */
[----:B------:R-:W-:Y:S01]  /*9140*/  MUFU.EX2 R40, R40 ;  /* 0x0000002800287308 */ /* 0x000fe20000000800 */
[----:B0-----:R-:W-:Y:S01]  /*9150*/  FMNMX.FTZ R20, R45, R20, !PT ;  /* 0x000000142d147209 */ /* 0x001fe20007810000 */
[----:B------:R-:W-:Y:S01]  /*9160*/  HGMMA.64x96x16.F32.BF16 R88, gdesc[UR28].tnspB, R88, gsb0 ;  /* 0x416000001c5879f0 */ /* 0x000fe20008001858 */
[----:B------:R-:W-:-:S03]  /*9170*/  UIADD3 UR28, UR15, 0x600, URZ ;  /* 0x000006000f1c7890 */ /* 0x000fc6000fffe03f */
[C---:B------:R-:W-:Y:S01]  /*9180*/  FADD.FTZ R12, -R20.reuse, R21 ;  /* 0x00000015140c7221 */ /* 0x040fe20000010100 */
[----:B------:R-:W-:Y:S01]  /*9190*/  UIADD3 UR30, UR14, 0x100, URZ ;  /* 0x000001000e1e7890 */ /* 0x000fe2000fffe03f */
[----:B------:R-:W-:Y:S01]  /*91a0*/  FMUL.FTZ R44, R20, UR10 ;  /* 0x0000000a142c7c20 */ /* 0x000fe20008410000 */
[----:B------:R-:W-:Y:S01]  /*91b0*/  UMOV UR29, 0x40000040 ;  /* 0x40000040001d7882 */ /* 0x000fe20000000000 */
[----:B------:R-:W-:Y:S01]  /*91c0*/  UMOV UR31, 0x80000020 ;  /* 0x80000020001f7882 */ /* 0x000fe20000000000 */
[----:B------:R-:W-:Y:S01]  /*91d0*/  FMUL.FTZ R12, R12, UR10 ;  /* 0x0000000a0c0c7c20 */ /* 0x000fe20008410000 */
        /* <DEDUP_REMOVED lines=8> */
[----:B------:R-:W-:Y:S01]  /*9260*/  FFMA.FTZ R39, R46, UR10, -R44 ;  /* 0x0000000a2e277c23 */ /* 0x000fe2000801082c */
[----:B------:R-:W-:-:S02]  /*9270*/  IMAD.U32 R42, RZ, RZ, UR4 ;  /* 0x00000004ff2a7e24 */ /* 0x000fc4000f8e00ff */
[--C-:B------:R-:W-:Y:S01]  /*9280*/  FFMA.FTZ R136, R47, UR10, -R44.reuse ;  /* 0x0000000a2f887c23 */ /* 0x100fe2000801082c */
[----:B------:R-:W-:Y:S02]  /*9290*/  IMAD.U32 R46, RZ, RZ, UR11 ;  /* 0x0000000bff2e7e24 */ /* 0x000fe4000f8e00ff */
[--C-:B------:R-:W-:Y:S01]  /*92a0*/  FFMA.FTZ R138, R43, UR10, -R44.reuse ;  /* 0x0000000a2b8a7c23 */ /* 0x100fe2000801082c */
[----:B------:R-:W-:Y:S01]  /*92b0*/  VIADD R27, R19, 0x9 ;  /* 0x00000009131b7836 */ /* 0x000fe20000000000 */
[----:B------:R-:W-:Y:S01]  /*92c0*/  @!P1 LEA R42, R42, UR36, 0x3 ;  /* 0x000000242a2a9c11 */ /* 0x000fe2000f8e18ff */
[----:B------:R-:W0:Y:S01]  /*92d0*/  MUFU.EX2 R45, R45 ;  /* 0x0000002d002d7308 */ /* 0x000e220000000800 */
[----:B------:R-:W-:Y:S01]  /*92e0*/  @!P1 LEA R46, R46, UR36, 0x3 ;  /* 0x000000242e2e9c11 */ /* 0x000fe2000f8e18ff */
[--C-:B------:R-:W-:Y:S01]  /*92f0*/  FFMA.FTZ R43, R51, UR10, -R44.reuse ;  /* 0x0000000a332b7c23 */ /* 0x100fe2000801082c */
[----:B------:R-:W-:Y:S01]  /*9300*/  FFMA.FTZ R51, R54, UR10, -R44 ;  /* 0x0000000a36337c23 */ /* 0x000fe2000801082c */
[----:B------:R-:W-:-:S02]  /*9310*/  @!P1 VIADD R42, R42, 0x2d840 ;  /* 0x0002d8402a2a9836 */ /* 0x000fc40000000000 */
[--C-:B------:R-:W-:Y:S01]  /*9320*/  FFMA.FTZ R54, R55, UR10, -R44.reuse ;  /* 0x0000000a37367c23 */ /* 0x100fe2000801082c */
[----:B------:R-:W-:Y:S02]  /*9330*/  @!P1 VIADD R46, R46, 0x2d860 ;  /* 0x0002d8602e2e9836 */ /* 0x000fe40000000000 */
[----:B------:R-:W-:Y:S01]  /*9340*/  FFMA.FTZ R63, R63, UR10, -R44 ;  /* 0x0000000a3f3f7c23 */ /* 0x000fe2000801082c */
[----:B------:R1:W-:Y:S01]  /*9350*/  MUFU.EX2 R21, R85 ;  /* 0x0000005500157308 */ /* 0x0003e20000000800 */
[----:B------:R-:W-:Y:S01]  /*9360*/  @!P1 PRMT R47, RZ, 0x654, R42 ;  /* 0x00000654ff2f9816 */ /* 0x000fe2000000002a */
[----:B------:R-:W-:Y:S01]  /*9370*/  FFMA.FTZ R42, R59, UR10, -R44 ;  /* 0x0000000a3b2a7c23 */ /* 0x000fe2000801082c */
[----:B------:R-:W-:Y:S01]  /*9380*/  @!P1 PRMT R46, RZ, 0x654, R46 ;  /* 0x00000654ff2e9816 */ /* 0x000fe2000000002e */
[--C-:B------:R-:W-:Y:S01]  /*9390*/  FFMA.FTZ R59, R62, UR10, -R44.reuse ;  /* 0x0000000a3e3b7c23 */ /* 0x100fe2000801082c */
[--C-:B------:R-:W-:Y:S01]  /*93a0*/  FFMA.FTZ R62, R67, UR10, -R44.reuse ;  /* 0x0000000a433e7c23 */ /* 0x100fe2000801082c */
[--C-:B------:R-:W-:Y:S01]  /*93b0*/  FFMA.FTZ R66, R66, UR10, -R44.reuse ;  /* 0x0000000a42427c23 */ /* 0x100fe2000801082c */
[--C-:B------:R-:W-:Y:S01]  /*93c0*/  FFMA.FTZ R67, R70, UR10, -R44.reuse ;  /* 0x0000000a46437c23 */ /* 0x100fe2000801082c */
[----:B------:R-:W2:Y:S01]  /*93d0*/  MUFU.EX2 R26, R26 ;  /* 0x0000001a001a7308 */ /* 0x000ea20000000800 */
[--C-:B-1----:R-:W-:Y:S01]  /*93e0*/  FFMA.FTZ R85, R30, UR10, -R44.reuse ;  /* 0x0000000a1e557c23 */ /* 0x102fe2000801082c */
[--C-:B------:R-:W-:Y:S01]  /*93f0*/  FFMA.FTZ R30, R34, UR10, -R44.reuse ;  /* 0x0000000a221e7c23 */ /* 0x100fe2000801082c */
[--C-:B------:R-:W-:Y:S01]  /*9400*/  FFMA.FTZ R34, R50, UR10, -R44.reuse ;  /* 0x0000000a32227c23 */ /* 0x100fe2000801082c */
[----:B------:R-:W-:Y:S01]  /*9410*/  SEL R50, R27, 0x9, !P2 ;  /* 0x000000091b327807 */ /* 0x000fe20005000000 */
[----:B0-----:R-:W-:Y:S01]  /*9420*/  FFMA.FTZ R5, R12, R5, R45 ;  /* 0x000000050c057223 */ /* 0x001fe2000001002d */
        /* <DEDUP_REMOVED lines=12> */
[----:B------:R-:W-:Y:S01]  /*94f0*/  F2FP.BF16.F32.PACK_AB R44, R25, R22 ;  /* 0x00000016192c723e */ /* 0x000fe200000010ff */
[----:B------:R-:W-:Y:S01]  /*9500*/  UMOV UR11, UR4 ;  /* 0x00000004000b7c82 */ /* 0x000fe20008000000 */
[----:B--2---:R-:W-:-:S02]  /*9510*/  F2FP.BF16.F32.PACK_AB R45, R26, R45 ;  /* 0x0000002d1a2d723e */ /* 0x004fc400000010ff */
[C---:B------:R-:W-:Y:S01]  /*9520*/  ISETP.GT.AND P2, PT, R13.reuse, UR6, PT ;  /* 0x000000060d007c0c */ /* 0x040fe2000bf44270 */
[----:B------:R-:W-:Y:S01]  /*9530*/  VIADD R13, R13, 0xffffffff ;  /* 0xffffffff0d0d7836 */ /* 0x000fe20000000000 */
        /* <DEDUP_REMOVED lines=37> */
[----:B------:R-:W0:Y:S08]  /*9790*/  MUFU.EX2 R61, R61 ;  /* 0x0000003d003d7308 */ /* 0x000e300000000800 */
[----:B------:R-:W-:Y:S08]  /*97a0*/  MUFU.EX2 R64, R64 ;  /* 0x0000004000407308 */ /* 0x000ff00000000800 */
[----:B------:R-:W-:Y:S01]  /*97b0*/  MUFU.EX2 R65, R65 ;  /* 0x0000004100417308 */ /* 0x000fe20000000800 */
[----:B0-----:R-:W-:-:S07]  /*97c0*/  F2FP.BF16.F32.PACK_AB R58, R61, R60 ;  /* 0x0000003c3d3a723e */ /* 0x001fce00000010ff */
[----:B------:R-:W-:Y:S08]  /*97d0*/  MUFU.EX2 R62, R62 ;  /* 0x0000003e003e7308 */ /* 0x000ff00000000800 */
[----:B------:R-:W-:Y:S08]  /*97e0*/  MUFU.EX2 R68, R68 ;  /* 0x0000004400447308 */ /* 0x000ff00000000800 */
[----:B------:R-:W-:Y:S08]  /*97f0*/  MUFU.EX2 R67, R67 ;  /* 0x0000004300437308 */ /* 0x000ff00000000800 */
[----:B------:R-:W0:Y:S08]  /*9800*/  MUFU.EX2 R69, R69 ;  /* 0x0000004500457308 */ /* 0x000e300000000800 */
        /* <DEDUP_REMOVED lines=37> */
[----:B--2---:R-:W-:Y:S01]  /*9a60*/  FADD.FTZ R47, R25, R6 ;  /* 0x00000006192f7221 */ /* 0x004fe20000010000 */
[-C--:B------:R-:W-:Y:S01]  /*9a70*/  FMUL.FTZ R103, R103, R12.reuse ;  /* 0x0000000c67677220 */ /* 0x080fe20000410000 */
[----:B------:R-:W2:Y:S01]  /*9a80*/  MUFU.EX2 R6, R63 ;  /* 0x0000003f00067308 */ /* 0x000ea20000000800 */
[-C--:B------:R-:W-:Y:S01]  /*9a90*/  FMUL.FTZ R106, R106, R12.reuse ;  /* 0x0000000c6a6a7220 */ /* 0x080fe20000410000 */
[----:B-1----:R-:W-:Y:S01]  /*9aa0*/  FADD.FTZ R50, R24, R47 ;  /* 0x0000002f18327221 */ /* 0x002fe20000010000 */
[-C--:B------:R-:W-:Y:S01]  /*9ab0*/  FMUL.FTZ R107, R107, R12.reuse ;  /* 0x0000000c6b6b7220 */ /* 0x080fe20000410000 */
[-C--:B------:R-:W-:Y:S01]  /*9ac0*/  FMUL.FTZ R110, R110, R12.reuse ;  /* 0x0000000c6e6e7220 */ /* 0x080fe20000410000 */
[----:B---3--:R-:W-:Y:S01]  /*9ad0*/  FADD.FTZ R46, R26, R5 ;  /* 0x000000051a2e7221 */ /* 0x008fe20000010000 */
[----:B------:R-:W-:Y:S01]  /*9ae0*/  FADD.FTZ R47, R29, R50 ;  /* 0x000000321d2f7221 */ /* 0x000fe20000010000 */
[-C--:B------:R-:W-:Y:S01]  /*9af0*/  FMUL.FTZ R111, R111, R12.reuse ;  /* 0x0000000c6f6f7220 */ /* 0x080fe20000410000 */
[----:B------:R-:W-:Y:S01]  /*9b00*/  FMUL.FTZ R114, R114, R12 ;  /* 0x0000000c72727220 */ /* 0x000fe20000410000 */
[----:B------:R-:W-:Y:S01]  /*9b10*/  FADD.FTZ R5, R85, R46 ;  /* 0x0000002e55057221 */ /* 0x000fe20000010000 */
[----:B------:R-:W-:Y:S01]  /*9b20*/  FADD.FTZ R46, R28, R47 ;  /* 0x0000002f1c2e7221 */ /* 0x000fe20000010000 */
[----:B------:R-:W-:Y:S01]  /*9b30*/  F2FP.BF16.F32.PACK_AB R28, R33, R28 ;  /* 0x0000001c211c723e */ /* 0x000fe200000010ff */
[-C--:B------:R-:W-:Y:S01]  /*9b40*/  FMUL.FTZ R115, R115, R12.reuse ;  /* 0x0000000c73737220 */ /* 0x080fe20000410000 */
[----:B------:R-:W-:Y:S01]  /*9b50*/  FADD.FTZ R55, R140, R5 ;  /* 0x000000058c377221 */ /* 0x000fe20000010000 */
[----:B------:R-:W-:Y:S01]  /*9b60*/  FADD.FTZ R47, R33, R46 ;  /* 0x0000002e212f7221 */ /* 0x000fe20000010000 */
[----:B------:R0:W1:Y:S01]  /*9b70*/  MUFU.EX2 R5, R66 ;  /* 0x0000004200057308 */ /* 0x0000620000000800 */
[-C--:B------:R-:W-:Y:S01]  /*9b80*/  FMUL.FTZ R118, R118, R12.reuse ;  /* 0x0000000c76767220 */ /* 0x080fe20000410000 */
[----:B------:R-:W-:Y:S01]  /*9b90*/  FADD.FTZ R50, R30, R55 ;  /* 0x000000371e327221 */ /* 0x000fe20000010000 */
[----:B------:R-:W-:Y:S01]  /*9ba0*/  FADD.FTZ R46, R32, R47 ;  /* 0x0000002f202e7221 */ /* 0x000fe20000010000 */
[-C--:B------:R-:W-:Y:S01]  /*9bb0*/  FMUL.FTZ R119, R119, R12.reuse ;  /* 0x0000000c77777220 */ /* 0x080fe20000410000 */
[-C--:B------:R-:W-:Y:S01]  /*9bc0*/  FMUL.FTZ R122, R122, R12.reuse ;  /* 0x0000000c7a7a7220 */ /* 0x080fe20000410000 */
[----:B------:R-:W-:Y:S01]  /*9bd0*/  FADD.FTZ R50, R139, R50 ;  /* 0x000000328b327221 */ /* 0x000fe20000010000 */
[----:B------:R-:W-:Y:S01]  /*9be0*/  FADD.FTZ R55, R37, R46 ;  /* 0x0000002e25377221 */ /* 0x000fe20000010000 */
[----:B------:R-:W-:Y:S01]  /*9bf0*/  FMUL.FTZ R123, R123, R12 ;  /* 0x0000000c7b7b7220 */ /* 0x000fe20000410000 */
[----:B0-----:R-:W-:Y:S01]  /*9c00*/  F2FP.BF16.F32.PACK_AB R66, R69, R68 ;  /* 0x000000444542723e */ /* 0x001fe200000010ff */
[----:B------:R-:W-:Y:S01]  /*9c10*/  FADD.FTZ R47, R31, R50 ;  /* 0x000000321f2f7221 */ /* 0x000fe20000010000 */
[----:B------:R-:W-:Y:S01]  /*9c20*/  FADD.FTZ R50, R36, R55 ;  /* 0x0000003724327221 */ /* 0x000fe20000010000 */
[----:B------:R-:W-:Y:S01]  /*9c30*/  F2FP.BF16.F32.PACK_AB R31, R38, R31 ;  /* 0x0000001f261f723e */ /* 0x000fe200000010ff */
[-C--:B------:R-:W-:Y:S01]  /*9c40*/  FMUL.FTZ R126, R126, R12.reuse ;  /* 0x0000000c7e7e7220 */ /* 0x080fe20000410000 */
[----:B------:R-:W-:Y:S01]  /*9c50*/  FADD.FTZ R46, R38, R47 ;  /* 0x0000002f262e7221 */ /* 0x000fe20000010000 */
[----:B------:R-:W-:Y:S01]  /*9c60*/  F2FP.BF16.F32.PACK_AB R47, R140, R85 ;  /* 0x000000558c2f723e */ /* 0x000fe200000010ff */
[----:B------:R-:W-:Y:S01]  /*9c70*/  FMUL.FTZ R127, R127, R12 ;  /* 0x0000000c7f7f7220 */ /* 0x000fe20000410000 */
        /* <DEDUP_REMOVED lines=12> */
[----:B------:R-:W-:Y:S01]  /*9d40*/  STSM.16.M88.4 [R10+0x21800], R44 ;  /* 0x0218002c0a007844 */ /* 0x000fe20000000200 */
[----:B------:R-:W-:Y:S01]  /*9d50*/  FADD.FTZ R25, R136, R25 ;  /* 0x0000001988197221 */ /* 0x000fe20000010000 */
[----:B------:R-:W-:Y:S01]  /*9d60*/  F2FP.BF16.F32.PACK_AB R37, R138, R35 ;  /* 0x000000238a25723e */ /* 0x000fe200000010ff */
[----:B------:R-:W-:Y:S01]  /*9d70*/  FADD.FTZ R24, R48, R33 ;  /* 0x0000002130187221 */ /* 0x000fe20000010000 */
[----:B------:R0:W-:Y:S01]  /*9d80*/  STSM.16.M88.4 [R9], R28 ;  /* 0x0000001c09007844 */ /* 0x0001e20000000200 */
[----:B------:R-:W-:Y:S01]  /*9d90*/  FADD.FTZ R26, R34, R25 ;  /* 0x00000019221a7221 */ /* 0x000fe20000010000 */
[----:B------:R-:W-:Y:S01]  /*9da0*/  F2FP.BF16.F32.PACK_AB R39, R136, R39 ;  /* 0x000000278827723e */ /* 0x000fe200000010ff */
[C---:B------:R-:W-:Y:S01]  /*9db0*/  FADD.FTZ R25, R49.reuse, R24 ;  /* 0x0000001831197221 */ /* 0x040fe20000010000 */
[----:B------:R-:W-:Y:S01]  /*9dc0*/  F2FP.BF16.F32.PACK_AB R48, R49, R48 ;  /* 0x000000303130723e */ /* 0x000fe200000010ff */
[C---:B------:R-:W-:Y:S01]  /*9dd0*/  FADD.FTZ R26, R43.reuse, R26 ;  /* 0x0000001a2b1a7221 */ /* 0x040fe20000010000 */
[----:B------:R-:W-:Y:S01]  /*9de0*/  F2FP.BF16.F32.PACK_AB R49, R43, R34 ;  /* 0x000000222b31723e */ /* 0x000fe200000010ff */
[----:B------:R-:W-:Y:S01]  /*9df0*/  FADD.FTZ R24, R52, R25 ;  /* 0x0000001934187221 */ /* 0x000fe20000010000 */
[----:B------:R4:W-:Y:S01]  /*9e00*/  STSM.16.M88.4 [R8], R36 ;  /* 0x0000002408007844 */ /* 0x0009e20000000200 */
[----:B------:R-:W-:Y:S01]  /*9e10*/  FADD.FTZ R25, R51, R26 ;  /* 0x0000001a33197221 */ /* 0x000fe20000010000 */
[----:B------:R-:W-:Y:S01]  /*9e20*/  F2FP.BF16.F32.PACK_AB R51, R54, R51 ;  /* 0x000000333633723e */ /* 0x000fe200000010ff */
[----:B------:R-:W-:Y:S01]  /*9e30*/  FADD.FTZ R33, R53, R24 ;  /* 0x0000001835217221 */ /* 0x000fe20000010000 */
[-C--:B------:R-:W-:Y:S01]  /*9e40*/  FMUL.FTZ R130, R130, R12.reuse ;  /* 0x0000000c82827220 */ /* 0x080fe20000410000 */
[----:B------:R-:W-:Y:S01]  /*9e50*/  FADD.FTZ R24, R54, R25 ;  /* 0x0000001936187221 */ /* 0x000fe20000010000 */
[----:B------:R-:W-:Y:S01]  /*9e60*/  FMUL.FTZ R131, R131, R12 ;  /* 0x0000000c83837220 */ /* 0x000fe20000410000 */
[----:B------:R-:W-:Y:S01]  /*9e70*/  FADD.FTZ R26, R56, R33 ;  /* 0x00000021381a7221 */ /* 0x000fe20000010000 */
[----:B------:R-:W-:Y:S01]  /*9e80*/  F2FP.BF16.F32.PACK_AB R56, R57, R56 ;  /* 0x000000383938723e */ /* 0x000fe200000010ff */
[----:B------:R-:W-:Y:S01]  /*9e90*/  FADD.FTZ R25, R27, R24 ;  /* 0x000000181b197221 */ /* 0x000fe20000010000 */
[----:B------:R4:W-:Y:S01]  /*9ea0*/  STSM.16.M88.4 [R7], R48 ;  /* 0x0000003007007844 */ /* 0x0009e20000000200 */
[----:B------:R-:W-:Y:S01]  /*9eb0*/  FADD.FTZ R33, R57, R26 ;  /* 0x0000001a39217221 */ /* 0x000fe20000010000 */
[C---:B------:R-:W-:Y:S01]  /*9ec0*/  F2FP.BF16.F32.PACK_AB R57, R42.reuse, R27 ;  /* 0x0000001b2a39723e */ /* 0x040fe200000010ff */
[----:B------:R-:W-:Y:S01]  /*9ed0*/  FADD.FTZ R24, R42, R25 ;  /* 0x000000192a187221 */ /* 0x000fe20000010000 */
[-C--:B------:R-:W-:Y:S01]  /*9ee0*/  FMUL.FTZ R134, R134, R12.reuse ;  /* 0x0000000c86867220 */ /* 0x080fe20000410000 */
[----:B------:R-:W-:Y:S01]  /*9ef0*/  FADD.FTZ R26, R60, R33 ;  /* 0x000000213c1a7221 */ /* 0x000fe20000010000 */
[----:B------:R-:W-:Y:S01]  /*9f00*/  FMUL.FTZ R135, R135, R12 ;  /* 0x0000000c87877220 */ /* 0x000fe20000410000 */
[----:B------:R-:W-:Y:S01]  /*9f10*/  FADD.FTZ R25, R59, R24 ;  /* 0x000000183b197221 */ /* 0x000fe20000010000 */
[----:B--2---:R-:W-:Y:S01]  /*9f20*/  F2FP.BF16.F32.PACK_AB R59, R6, R59 ;  /* 0x0000003b063b723e */ /* 0x004fe200000010ff */
[----:B------:R-:W-:Y:S01]  /*9f30*/  FADD.FTZ R33, R61, R26 ;  /* 0x0000001a3d217221 */ /* 0x000fe20000010000 */
[-C--:B------:R-:W-:Y:S01]  /*9f40*/  FMUL.FTZ R88, R88, R23.reuse ;  /* 0x0000001758587220 */ /* 0x080fe20000410000 */
[----:B------:R-:W-:Y:S01]  /*9f50*/  FADD.FTZ R24, R6, R25 ;  /* 0x0000001906187221 */ /* 0x000fe20000010000 */
[----:B------:R-:W-:Y:S01]  /*9f60*/  FMUL.FTZ R89, R89, R23 ;  /* 0x0000001759597220 */ /* 0x000fe20000410000 */
[----:B------:R-:W-:Y:S01]  /*9f70*/  FADD.FTZ R26, R64, R33 ;  /* 0x00000021401a7221 */ /* 0x000fe20000010000 */
[----:B------:R-:W-:Y:S01]  /*9f80*/  F2FP.BF16.F32.PACK_AB R64, R65, R64 ;  /* 0x000000404140723e */ /* 0x000fe200000010ff */
[----:B-1----:R-:W-:Y:S01]  /*9f90*/  FADD.FTZ R25, R5, R24 ;  /* 0x0000001805197221 */ /* 0x002fe20000010000 */
[----:B------:R4:W-:Y:S01]  /*9fa0*/  STSM.16.M88.4 [R10+0x27800], R56 ;  /* 0x027800380a007844 */ /* 0x0009e20000000200 */
[----:B0-----:R-:W-:Y:S01]  /*9fb0*/  FADD.FTZ R29, R65, R26 ;  /* 0x0000001a411d7221 */ /* 0x001fe20000010000 */
[C---:B------:R-:W-:Y:S01]  /*9fc0*/  F2FP.BF16.F32.PACK_AB R65, R62.reuse, R5 ;  /* 0x000000053e41723e */ /* 0x040fe200000010ff */
[----:B------:R-:W-:Y:S01]  /*9fd0*/  FADD.FTZ R24, R62, R25 ;  /* 0x000000193e187221 */ /* 0x000fe20000010000 */
[-C--:B------:R-:W-:Y:S01]  /*9fe0*/  FMUL.FTZ R92, R92, R23.reuse ;  /* 0x000000175c5c7220 */ /* 0x080fe20000410000 */
[----:B------:R-:W-:Y:S01]  /*9ff0*/  FADD.FTZ R26, R68, R29 ;  /* 0x0000001d441a7221 */ /* 0x000fe20000010000 */
[----:B------:R-:W-:Y:S01]  /*a000*/  FMUL.FTZ R93, R93, R23 ;  /* 0x000000175d5d7220 */ /* 0x000fe20000410000 */
[----:B------:R-:W-:Y:S01]  /*a010*/  FADD.FTZ R25, R67, R24 ;  /* 0x0000001843197221 */ /* 0x000fe20000010000 */
[----:B------:R-:W-:Y:S01]  /*a020*/  F2FP.BF16.F32.PACK_AB R67, R22, R67 ;  /* 0x000000431643723e */ /* 0x000fe200000010ff */
[----:B------:R-:W-:Y:S01]  /*a030*/  FADD.FTZ R27, R69, R26 ;  /* 0x0000001a451b7221 */ /* 0x000fe20000010000 */
[-C--:B------:R-:W-:Y:S01]  /*a040*/  FMUL.FTZ R96, R96, R23.reuse ;  /* 0x0000001760607220 */ /* 0x080fe20000410000 */
[----:B------:R-:W-:Y:S01]  /*a050*/  FADD.FTZ R25, R22, R25 ;  /* 0x0000001916197221 */ /* 0x000fe20000010000 */
[-C--:B------:R-:W-:Y:S01]  /*a060*/  FMUL.FTZ R97, R97, R23.reuse ;  /* 0x0000001761617220 */ /* 0x080fe20000410000 */
[----:B------:R-:W-:Y:S01]  /*a070*/  FADD.FTZ R6, R72, R27 ;  /* 0x0000001b48067221 */ /* 0x000fe20000010000 */
[C---:B------:R-:W-:Y:S01]  /*a080*/  F2FP.BF16.F32.PACK_AB R72, R73.reuse, R72 ;  /* 0x000000484948723e */ /* 0x040fe200000010ff */
[----:B------:R-:W-:Y:S01]  /*a090*/  FADD.FTZ R24, R74, R25 ;  /* 0x000000194a187221 */ /* 0x000fe20000010000 */
[----:B------:R4:W-:Y:S01]  /*a0a0*/  STSM.16.M88.4 [R9+0x6000], R64 ;  /* 0x0060004009007844 */ /* 0x0009e20000000200 */
[----:B------:R-:W-:Y:S01]  /*a0b0*/  FADD.FTZ R25, R73, R6 ;  /* 0x0000000649197221 */ /* 0x000fe20000010000 */
[C---:B------:R-:W-:Y:S01]  /*a0c0*/  F2FP.BF16.F32.PACK_AB R73, R75.reuse, R74 ;  /* 0x0000004a4b49723e */ /* 0x040fe200000010ff */
[----:B------:R-:W-:Y:S01]  /*a0d0*/  FADD.FTZ R5, R75, R24 ;  /* 0x000000184b057221 */ /* 0x000fe20000010000 */
[----:B------:R-:W-:Y:S01]  /*a0e0*/  F2FP.BF16.F32.PACK_AB R74, R77, R76 ;  /* 0x0000004c4d4a723e */ /* 0x000fe200000010ff */
[----:B------:R-:W-:Y:S01]  /*a0f0*/  FADD.FTZ R6, R76, R25 ;  /* 0x000000194c067221 */ /* 0x000fe20000010000 */
[----:B------:R-:W-:Y:S01]  /*a100*/  F2FP.BF16.F32.PACK_AB R75, R79, R78 ;  /* 0x0000004e4f4b723e */ /* 0x000fe200000010ff */
[----:B------:R-:W-:Y:S01]  /*a110*/  FADD.FTZ R5, R78, R5 ;  /* 0x000000054e057221 */ /* 0x000fe20000010000 */
[-C--:B------:R-:W-:Y:S01]  /*a120*/  FMUL.FTZ R100, R100, R23.reuse ;  /* 0x0000001764647220 */ /* 0x080fe20000410000 */
[----:B------:R-:W-:Y:S01]  /*a130*/  FADD.FTZ R25, R77, R6 ;  /* 0x000000064d197221 */ /* 0x000fe20000010000 */
[-C--:B------:R-:W-:Y:S01]  /*a140*/  FMUL.FTZ R101, R101, R23.reuse ;  /* 0x0000001765657220 */ /* 0x080fe20000410000 */
[----:B------:R-:W-:Y:S01]  /*a150*/  FADD.FTZ R5, R79, R5 ;  /* 0x000000054f057221 */ /* 0x000fe20000010000 */
[----:B------:R4:W-:Y:S01]  /*a160*/  STSM.16.M88.4 [R8+0x6000], R72 ;  /* 0x0060004808007844 */ /* 0x0009e20000000200 */
[----:B------:R-:W-:Y:S01]  /*a170*/  FADD.FTZ R6, R80, R25 ;  /* 0x0000001950067221 */ /* 0x000fe20000010000 */
[C---:B------:R-:W-:Y:S01]  /*a180*/  F2FP.BF16.F32.PACK_AB R80, R81.reuse, R80 ;  /* 0x000000505150723e */ /* 0x040fe200000010ff */
[----:B------:R-:W-:Y:S01]  /*a190*/  FADD.FTZ R5, R82, R5 ;  /* 0x0000000552057221 */ /* 0x000fe20000010000 */
[-C--:B------:R-:W-:Y:S01]  /*a1a0*/  FMUL.FTZ R104, R104, R23.reuse ;  /* 0x0000001768687220 */ /* 0x080fe20000410000 */
        /* <DEDUP_REMOVED lines=32> */
[----:B------:R-:W-:Y:S01]  /*a3b0*/  IMAD.MOV.U32 R12, RZ, RZ, R11 ;  /* 0x000000ffff0c7224 */ /* 0x000fe200078e000b */
[----:B0-----:R-:W-:Y:S01]  /*a3c0*/  NOP ;  /* 0x0000000000007918 */ /* 0x001fe20000000000 */
[----:B----4-:R-:W-:Y:S05]  /*a3d0*/  @P2 BRA `(.L_x_904) ;  /* 0xffffffdc00ec2947 */ /* 0x010fea000383ffff */
.L_x_895:
[----:B------:R-:W-:-:S13]  /*a3e0*/  ISETP.GE.AND P2, PT, R13, UR60, PT ;  /* 0x0000003c0d007c0c */ /* 0x000fda000bf46270 */
[----:B------:R-:W-:Y:S05]  /*a3f0*/  @!P2 BRA `(.L_x_905) ;  /* 0x000000300070a947 */ /* 0x000fea0003800000 */
[----:B------:R-:W-:Y:S01]  /*a400*/  ULOP3.LUT UR38, UR39, 0x10000, URZ, 0xfc, !UPT ;  /* 0x0001000027267892 */ /* 0x000fe2000f8efc3f */
[----:B------:R-:W-:Y:S01]  /*a410*/  IMAD.MOV.U32 R12, RZ, RZ, R11 ;  /* 0x000000ffff0c7224 */ /* 0x000fe200078e000b */
[----:B------:R-:W-:Y:S01]  /*a420*/  UMOV UR6, UR4 ;  /* 0x0000000400067c82 */ /* 0x000fe20008000000 */
[C---:B------:R-:W-:Y:S01]  /*a430*/  VIADD R11, R19.reuse, 0x9 ;  /* 0x00000009130b7836 */ /* 0x040fe20000000000 */
[----:B------:R-:W-:Y:S01]  /*a440*/  UIADD3 UR4, UR38, 0x2, URZ ;  /* 0x0000000226047890 */ /* 0x000fe2000fffe03f */
[----:B------:R-:W-:Y:S01]  /*a450*/  ISETP.GE.U32.AND P2, PT, R2, 0x180, PT ;  /* 0x000001800200780c */ /* 0x000fe20003f46070 */
[----:B------:R-:W-:Y:S01]  /*a460*/  UMOV UR30, UR5 ;  /* 0x00000005001e7c82 */ /* 0x000fe20008000000 */
[----:B------:R-:W-:Y:S01]  /*a470*/  UMOV UR5, 0x40000040 ;  /* 0x4000004000057882 */ /* 0x000fe20000000000 */
[----:B------:R-:W-:Y:S01]  /*a480*/  VIADD R22, R19, 0x8 ;  /* 0x0000000813167836 */ /* 0x000fe20000000000 */
[----:B------:R-:W-:Y:S01]  /*a490*/  SEL R19, R11, 0x9, !P2 ;  /* 0x000000090b137807 */ /* 0x000fe20005000000 */
[----:B------:R-:W-:Y:S01]  /*a4a0*/  IMAD.MOV.U32 R21, RZ, RZ, R20 ;  /* 0x000000ffff157224 */ /* 0x000fe200078e0014 */
[----:B------:R-:W-:Y:S01]  /*a4b0*/  ULDC UR61, c[0x0][0x9e4] ;  /* 0x00027900003d7ab9 */ /* 0x000fe20000000800 */
[----:B------:R-:W-:Y:S01]  /*a4c0*/  IMAD.U32 R136, RZ, RZ, UR4 ;  /* 0x00000004ff887e24 */ /* 0x000fe2000f8e00ff */
[----:B------:R-:W-:Y:S01]  /*a4d0*/  UIADD3 UR28, UR38, 0x4, URZ ;  /* 0x00000004261c7890 */ /* 0x000fe2000fffe03f */
[----:B------:R-:W-:Y:S01]  /*a4e0*/  IMAD.U32 R137, RZ, RZ, UR5 ;  /* 0x00000005ff897e24 */ /* 0x000fe2000f8e00ff */
[----:B------:R-:W-:-:S02]  /*a4f0*/  UIADD3 UR32, UR38, 0x6, URZ ;  /* 0x0000000626207890 */ /* 0x000fc4000fffe03f */
[----:B------:R-:W-:Y:S02]  /*a500*/  UIADD3 UR40, UR38, 0x600, URZ ;  /* 0x0000060026287890 */ /* 0x000fe4000fffe03f */
[----:B------:R-:W-:Y:S02]  /*a510*/  UIADD3 UR44, UR38, 0x602, URZ ;  /* 0x00000602262c7890 */ /* 0x000fe4000fffe03f */
[----:B------:R-:W-:Y:S02]  /*a520*/  UIADD3 UR48, UR38, 0x604, URZ ;  /* 0x0000060426307890 */ /* 0x000fe4000fffe03f */
[----:B------:R-:W-:Y:S01]  /*a530*/  UIADD3 UR52, UR38, 0x606, URZ ;  /* 0x0000060626347890 */ /* 0x000fe2000fffe03f */
[----:B------:R-:W-:Y:S01]  /*a540*/  UMOV UR29, 0x40000040 ;  /* 0x40000040001d7882 */ /* 0x000fe20000000000 */
[----:B------:R-:W-:Y:S01]  /*a550*/  UMOV UR33, 0x40000040 ;  /* 0x4000004000217882 */ /* 0x000fe20000000000 */
[----:B------:R-:W-:Y:S01]  /*a560*/  UMOV UR41, 0x40000040 ;  /* 0x4000004000297882 */ /* 0x000fe20000000000 */
[----:B------:R-:W-:Y:S01]  /*a570*/  UMOV UR45, 0x40000040 ;  /* 0x40000040002d7882 */ /* 0x000fe20000000000 */
[----:B------:R-:W-:Y:S01]  /*a580*/  UMOV UR49, 0x40000040 ;  /* 0x4000004000317882 */ /* 0x000fe20000000000 */
[----:B------:R-:W-:-:S06]  /*a590*/  UMOV UR53, 0x40000040 ;  /* 0x4000004000357882 */ /* 0x000fcc0000000000 */
.L_x_922:
[----:B------:R-:W-:Y:S01]  /*a5a0*/  UIADD3 UR4, UR6, 0x1, URZ ;  /* 0x0000000106047890 */ /* 0x000fe2000fffe03f */
[----:B------:R-:W-:-:S03]  /*a5b0*/  ISETP.NE.AND P3, PT, RZ, UR37, PT ;  /* 0x00000025ff007c0c */ /* 0x000fc6000bf65270 */
[----:B------:R-:W-:-:S04]  /*a5c0*/  UISETP.NE.AND UP1, UPT, UR4, 0x2, UPT ;  /* 0x000000020400788c */ /* 0x000fc8000bf25270 */
[----:B------:R-:W-:Y:S02]  /*a5d0*/  USEL UR5, URZ, 0x1, UP1 ;  /* 0x000000013f057887 */ /* 0x000fe40008800000 */
[----:B------:R-:W-:Y:S02]  /*a5e0*/  USEL UR4, UR4, URZ, UP1 ;  /* 0x0000003f04047287 */ /* 0x000fe40008800000 */
[----:B------:R-:W-:Y:S02]  /*a5f0*/  ULOP3.LUT UR5, UR30, UR5, URZ, 0x3c, !UPT ;  /* 0x000000051e057292 */ /* 0x000fe4000f8e3c3f */
[----:B0-----:R-:W-:Y:S10]  /*a600*/  @P3 BRA `(.L_x_906) ;  /* 0x00000000002c3947 */ /* 0x001ff40003800000 */
[----:B------:R-:W-:Y:S05]  /*a610*/  @!P0 BRA `(.L_x_907) ;  /* 0x0000000000048947 */ /* 0x000fea0003800000 */
[----:B------:R-:W-:Y:S01]  /*a620*/  BPT.TRAP 0x1 ;  /* 0x000000040000795c */ /* 0x000fe20000300000 */
.L_x_907:
[----:B------:R-:W-:Y:S01]  /*a630*/  ULEA UR10, UR4, UR36, 0x3 ;  /* 0x00000024040a7291 */ /* 0x000fe2000f8e183f */
[----:B------:R-:W-:-:S05]  /*a640*/  IMAD.U32 R11, RZ, RZ, UR5 ;  /* 0x00000005ff0b7e24 */ /* 0x000fca000f8e00ff */
[----:B------:R-:W-:-:S04]  /*a650*/  SHF.L.U32 R11, R11, 0x1f, RZ ;  /* 0x0000001f0b0b7819 */ /* 0x000fc800000006ff */
[----:B------:R0:W1:Y:S01]  /*a660*/  SYNCS.PHASECHK.TRANS64.TRYWAIT P2, [UR10+0x2d830], R11 ;  /* 0x02d8300bff0075a7 */ /* 0x000062000804014a */
[----:B------:R-:W-:Y:S05]  /*a670*/  @!P0 BRA `(.L_x_908) ;  /* 0x0000000000048947 */ /* 0x000fea0003800000 */
[----:B------:R-:W-:Y:S01]  /*a680*/  BPT.TRAP 0x1 ;  /* 0x000000040000795c */ /* 0x000fe20000300000 */
.L_x_908:
[----:B-1----:R-:W-:Y:S05]  /*a690*/  @P2 BRA `(.L_x_906) ;  /* 0x0000000000082947 */ /* 0x002fea0003800000 */
[----:B------:R-:W1:Y:S02]  /*a6a0*/  SYNCS.PHASECHK.TRANS64.TRYWAIT P2, [UR10+0x2d830], R11 ;  /* 0x02d8300bff0075a7 */ /* 0x000e64000804014a */
[----:B-1----:R-:W-:Y:S05]  /*a6b0*/  @!P2 BRA `(.L_x_909) ;  /* 0x000000940080a947 */ /* 0x002fea0003800000 */
.L_x_906:
[----:B------:R4:W-:Y:S01]  /*a6c0*/  BAR.SYNC.DEFER_BLOCKING R22, 0x100 ;  /* 0x000400160000751d */ /* 0x0009e20000010000 */
[----:B------:R-:W-:Y:S01]  /*a6d0*/  R2UR UR56, R14 ;  /* 0x000000000e3872ca */ /* 0x000fe200000e0000 */
[----:B------:R-:W-:Y:S01]  /*a6e0*/  UIMAD UR26, UR4, 0x600, UR7 ;  /* 0x00000600041a78a4 */ /* 0x000fe2000f8e0207 */
[----:B------:R-:W-:-:S03]  /*a6f0*/  R2UR UR57, R15 ;  /* 0x000000000f3972ca */ /* 0x000fc600000e0000 */
[----:B------:R-:W-:Y:S01]  /*a700*/  UMOV UR59, 0x80000020 ;  /* 0x80000020003b7882 */ /* 0x000fe20000000000 */
[----:B------:R-:W-:Y:S02]  /*a710*/  UIADD3 UR10, UR26, 0x2, URZ ;  /* 0x000000021a0a7890 */ /* 0x000fe4000fffe03f */
[----:B------:R-:W-:Y:S01]  /*a720*/  UMOV UR58, UR26 ;  /* 0x0000001a003a7c82 */ /* 0x000fe20008000000 */
[----:B------:R-:W-:Y:S01]  /*a730*/  UMOV UR11, 0x80000020 ;  /* 0x80000020000b7882 */ /* 0x000fe20000000000 */
[----:B------:R-:W-:Y:S01]  /*a740*/  UIADD3 UR14, UR26, 0x200, URZ ;  /* 0x000002001a0e7890 */ /* 0x000fe2000fffe03f */
[----:B------:R-:W-:Y:S01]  /*a750*/  UMOV UR15, 0x80000020 ;  /* 0x80000020000f7882 */ /* 0x000fe20000000000 */
[----:B------:R-:W-:Y:S01]  /*a760*/  UIADD3 UR18, UR26, 0x202, URZ ;  /* 0x000002021a127890 */ /* 0x000fe2000fffe03f */
[----:B------:R-:W-:Y:S01]  /*a770*/  UMOV UR19, 0x80000020 ;  /* 0x8000002000137882 */ /* 0x000fe20000000000 */
[----:B------:R-:W-:Y:S01]  /*a780*/  UIADD3 UR22, UR26, 0x400, URZ ;  /* 0x000004001a167890 */ /* 0x000fe2000fffe03f */
[----:B------:R-:W-:Y:S01]  /*a790*/  UMOV UR23, 0x80000020 ;  /* 0x8000002000177882 */ /* 0x000fe20000000000 */
[----:B------:R-:W-:Y:S01]  /*a7a0*/  UIADD3 UR26, UR26, 0x402, URZ ;  /* 0x000004021a1a7890 */ /* 0x000fe2000fffe03f */
[----:B------:R-:W-:Y:S01]  /*a7b0*/  UMOV UR27, 0x80000020 ;  /* 0x80000020001b7882 */ /* 0x000fe20000000000 */
[----:B--23--:R-:W-:-:S06]  /*a7c0*/  WARPGROUP.ARRIVE ;  /* 0x00000000000079c5 */ /* 0x00cfcc0000000000 */
        /* <DEDUP_REMOVED lines=17> */
[----:B----4-:R-:W-:Y:S05]  /*a8e0*/  @P3 BRA `(.L_x_910) ;  /* 0x00000000002c3947 */ /* 0x010fea0003800000 */
[----:B------:R-:W-:Y:S05]  /*a8f0*/  @!P0 BRA `(.L_x_911) ;  /* 0x0000000000048947 */ /* 0x000fea0003800000 */
[----:B------:R-:W-:Y:S01]  /*a900*/  BPT.TRAP 0x1 ;  /* 0x000000040000795c */ /* 0x000fe20000300000 */
.L_x_911:
[----:B------:R-:W-:Y:S01]  /*a910*/  ULEA UR10, UR6, UR36, 0x3 ;  /* 0x00000024060a7291 */ /* 0x000fe2000f8e183f */
[----:B01----:R-:W-:-:S05]  /*a920*/  IMAD.U32 R11, RZ, RZ, UR30 ;  /* 0x0000001eff0b7e24 */ /* 0x003fca000f8e00ff */
[----:B------:R-:W-:-:S04]  /*a930*/  SHF.L.U32 R11, R11, 0x1f, RZ ;  /* 0x0000001f0b0b7819 */ /* 0x000fc800000006ff */
[----:B------:R0:W1:Y:S01]  /*a940*/  SYNCS.PHASECHK.TRANS64.TRYWAIT P2, [UR10+0x2d850], R11 ;  /* 0x02d8500bff0075a7 */ /* 0x000062000804014a */
[----:B------:R-:W-:Y:S05]  /*a950*/  @!P0 BRA `(.L_x_912) ;  /* 0x0000000000048947 */ /* 0x000fea0003800000 */
[----:B------:R-:W-:Y:S01]  /*a960*/  BPT.TRAP 0x1 ;  /* 0x000000040000795c */ /* 0x000fe20000300000 */
.L_x_912:
[----:B-1----:R-:W-:Y:S05]  /*a970*/  @P2 BRA `(.L_x_910) ;  /* 0x0000000000082947 */ /* 0x002fea0003800000 */
[----:B------:R-:W1:Y:S02]  /*a980*/  SYNCS.PHASECHK.TRANS64.TRYWAIT P2, [UR10+0x2d850], R11 ;  /* 0x02d8500bff0075a7 */ /* 0x000e64000804014a */
[----:B-1----:R-:W-:Y:S05]  /*a990*/  @!P2 BRA `(.L_x_913) ;  /* 0x0000009000e0a947 */ /* 0x002fea0003800000 */
.L_x_910:
[----:B------:R-:W-:Y:S01]  /*a9a0*/  UIADD3 UR10, UR36, 0x400, URZ ;  /* 0x00000400240a7890 */ /* 0x000fe2000fffe03f */
[----:B------:R-:W-:Y:S01]  /*a9b0*/  WARPGROUP.ARRIVE ;  /* 0x00000000000079c5 */ /* 0x000fe20000000000 */
[----:B------:R-:W-:Y:S01]  /*a9c0*/  UMOV UR56, UR38 ;  /* 0x0000002600387c82 */ /* 0x000fe20008000000 */
[----:B------:R-:W-:Y:S01]  /*a9d0*/  UMOV UR57, 0x40000040 ;  /* 0x4000004000397882 */ /* 0x000fe20000000000 */
[----:B------:R-:W-:Y:S01]  /*a9e0*/  USHF.R.U32.HI UR10, URZ, 0x4, UR10 ;  /* 0x000000043f0a7899 */ /* 0x000fe2000801160a */
[----:B------:R-:W-:Y:S01]  /*a9f0*/  PLOP3.LUT P2, PT, PT, PT, UP0, 0x80, 0x0 ;  /* 0x000000000000781c */ /* 0x000fe20003f4f008 */
[----:B------:R-:W-:Y:S01]  /*aa00*/  UMOV UR59, 0x80000020 ;  /* 0x80000020003b7882 */ /* 0x000fe20000000000 */
[----:B------:R-:W-:Y:S01]  /*aa10*/  UMOV UR31, 0x80000020 ;  /* 0x80000020001f7882 */ /* 0x000fe20000000000 */
[----:B------:R-:W-:Y:S01]  /*aa20*/  ULOP3.LUT UR10, UR10, 0x3fff, URZ, 0xc0, !UPT ;  /* 0x00003fff0a0a7892 */ /* 0x000fe2000f8ec03f */
[----:B------:R-:W-:Y:S01]  /*aa30*/  IMAD.MOV.U32 R141, RZ, RZ, R0 ;  /* 0x000000ffff8d7224 */ /* 0x000fe200078e0000 */
[----:B------:R-:W-:Y:S01]  /*aa40*/  UMOV UR35, 0x80000020 ;  /* 0x8000002000237882 */ /* 0x000fe20000000000 */
[----:B------:R-:W-:Y:S01]  /*aa50*/  UMOV UR43, 0x80000020 ;  /* 0x80000020002b7882 */ /* 0x000fe20000000000 */
[----:B------:R-:W-:Y:S01]  /*aa60*/  ULOP3.LUT UR10, UR10, 0x2000000, URZ, 0xfc, !UPT ;  /* 0x020000000a0a7892 */ /* 0x000fe2000f8efc3f */
[----:B01----:R-:W-:Y:S01]  /*aa70*/  IMAD.U32 R11, RZ, RZ, UR4 ;  /* 0x00000004ff0b7e24 */ /* 0x003fe2000f8e00ff */
[----:B------:R-:W-:Y:S01]  /*aa80*/  UMOV UR47, 0x80000020 ;  /* 0x80000020002f7882 */ /* 0x000fe20000000000 */
[----:B------:R-:W-:Y:S01]  /*aa90*/  UMOV UR51, 0x80000020 ;  /* 0x8000002000337882 */ /* 0x000fe20000000000 */
[----:B------:R-:W-:Y:S01]  /*aaa0*/  UIMAD UR10, UR6, 0x600, UR10 ;  /* 0x00000600060a78a4 */ /* 0x000fe2000f8e020a */
[----:B------:R-:W-:Y:S01]  /*aab0*/  IMAD.SHL.U32 R142, R13, 0x80, RZ ;  /* 0x000000800d8e7824 */ /* 0x000fe200078e00ff */
[----:B------:R-:W-:Y:S01]  /*aac0*/  UMOV UR55, 0x80000020 ;  /* 0x8000002000377882 */ /* 0x000fe20000000000 */
[----:B------:R-:W-:Y:S01]  /*aad0*/  @!P1 LEA R11, R11, UR36, 0x3 ;  /* 0x000000240b0b9c11 */ /* 0x000fe2000f8e18ff */
[----:B------:R-:W-:-:S02]  /*aae0*/  UIADD3 UR11, UR10, 0x40, URZ ;  /* 0x000000400a0b7890 */ /* 0x000fc4000fffe03f */
[----:B------:R-:W-:Y:S01]  /*aaf0*/  UIADD3 UR30, UR10, 0x80, URZ ;  /* 0x000000800a1e7890 */ /* 0x000fe2000fffe03f */
[----:B------:R-:W-:Y:S01]  /*ab00*/  IADD3 R20, -R142, 0x1, RZ ;  /* 0x000000018e147810 */ /* 0x000fe20007ffe1ff */
[----:B------:R-:W-:Y:S01]  /*ab10*/  UMOV UR58, UR10 ;  /* 0x0000000a003a7c82 */ /* 0x000fe20008000000 */
[----:B------:R-:W-:Y:S01]  /*ab20*/  UIADD3 UR34, UR10, 0xc0, URZ ;  /* 0x000000c00a227890 */ /* 0x000fe2000fffe03f */
[----:B------:R-:W-:Y:S01]  /*ab30*/  HGMMA.64x96x16.F32.BF16 R88, gdesc[UR56].tnspB, R88, gsb0 ;  /* 0x41600000385879f0 */ /* 0x000fe20008001858 */
[----:B------:R-:W-:Y:S01]  /*ab40*/  R2UR UR56, R136 ;  /* 0x00000000883872ca */ /* 0x000fe200000e0000 */
[----:B------:R-:W-:Y:S01]  /*ab50*/  UMOV UR58, UR11 ;  /* 0x0000000b003a7c82 */ /* 0x000fe20008000000 */
[----:B------:R-:W-:Y:S01]  /*ab60*/  R2UR UR57, R137 ;  /* 0x00000000893972ca */ /* 0x000fe200000e0000 */
[----:B------:R-:W-:Y:S01]  /*ab70*/  UMOV UR59, 0x80000020 ;  /* 0x80000020003b7882 */ /* 0x000fe20000000000 */
[----:B------:R-:W-:Y:S01]  /*ab80*/  UIADD3 UR42, UR10, 0x100, URZ ;  /* 0x000001000a2a7890 */ /* 0x000fe2000fffe03f */
[----:B------:R-:W-:Y:S01]  /*ab90*/  R2UR UR11, R4 ;  /* 0x00000000040b72ca */ /* 0x000fe200000e0000 */
[----:B------:R-:W-:-:S02]  /*aba0*/  UIADD3 UR46, UR10, 0x140, URZ ;  /* 0x000001400a2e7890 */ /* 0x000fc4000fffe03f */
[----:B------:R-:W-:Y:S02]  /*abb0*/  UIADD3 UR50, UR10, 0x180, URZ ;  /* 0x000001800a327890 */ /* 0x000fe4000fffe03f */
[----:B------:R-:W-:Y:S01]  /*abc0*/  UIADD3 UR54, UR10, 0x1c0, URZ ;  /* 0x000001c00a367890 */ /* 0x000fe2000fffe03f */
[----:B------:R-:W-:Y:S02]  /*abd0*/  ULDC UR18, c[0x0][0x2f0] ;  /* 0x0000bc0000127ab9 */ /* 0x000fe40000000800 */
[----:B------:R-:W-:Y:S01]  /*abe0*/  @UP0 ULDC UR10, c[0x0][0x44c] ;  /* 0x00011300000a0ab9 */ /* 0x000fe20000000800 */
[----:B------:R-:W-:Y:S01]  /*abf0*/  ULDC UR15, c[0x0][0x288] ;  /* 0x0000a200000f7ab9 */ /* 0x000fe20000000800 */
[----:B------:R-:W-:Y:S01]  /*ac00*/  @P2 IMAD.HI.U32 R23, R0, UR10, RZ ;  /* 0x0000000a00172c27 */ /* 0x000fe2000f8e00ff */
[----:B------:R-:W-:Y:S01]  /*ac10*/  @UP0 ULDC UR10, c[0x0][0x450] ;  /* 0x00011400000a0ab9 */ /* 0x000fe20000000800 */
[----:B------:R-:W-:-:S03]  /*ac20*/  ULDC UR14, c[0x0][0x9e0] ;  /* 0x00027800000e7ab9 */ /* 0x000fc60000000800 */
[----:B------:R-:W-:Y:S01]  /*ac30*/  @P2 SHF.R.U32.HI R141, RZ, UR10, R23 ;  /* 0x0000000aff8d2c19 */ /* 0x000fe20008011617 */
[----:B------:R-:W-:Y:S02]  /*ac40*/  @!P1 VIADD R23, R11, 0x2d840 ;  /* 0x0002d8400b179836 */ /* 0x000fe40000000000 */
[----:B------:R-:W-:Y:S02]  /*ac50*/  IMAD R11, R3, -0x2, R20 ;  /* 0xfffffffe030b7824 */ /* 0x000fe400078e0214 */
[----:B------:R-:W0:Y:S01]  /*ac60*/  SHFL.IDX PT, R139, R141, RZ, 0x1c1f ;  /* 0x001c1fff8d8b7589 */ /* 0x000e2200000e0000 */
[----:B------:R-:W-:Y:S01]  /*ac70*/  @!P1 PRMT R23, RZ, 0x654, R23 ;  /* 0x00000654ff179816 */ /* 0x000fe20000000017 */
[----:B------:R-:W-:-:S04]  /*ac80*/  IMAD R11, R18, UR18, R11 ;  /* 0x00000012120b7c24 */ /* 0x000fc8000f8e020b */
[----:B------:R-:W-:-:S04]  /*ac90*/  VIADD R11, R11, -UR15 ;  /* 0x8000000f0b0b7c36 */ /* 0x000fc80008000000 */
[----:B------:R-:W-:-:S04]  /*aca0*/  VIADD R140, R11, UR14 ;  /* 0x0000000e0b8c7c36 */ /* 0x000fc80008000000 */
[----:B0-----:R-:W-:Y:S01]  /*acb0*/  IMAD.IADD R20, R140, 0x1, R139 ;  /* 0x000000018c147824 */ /* 0x001fe200078e028b */
[----:B------:R-:W-:Y:S02]  /*acc0*/  WARPGROUP.DEPBAR.LE gsb0, 0x0 ;  /* 0x00008000000079c5 */ /* 0x000fe40000010000 */
[----:B------:R-:W-:-:S06]  /*acd0*/  WARPGROUP.ARRIVE ;  /* 0x00000000000079c5 */ /* 0x000fcc0000000000 */
[----:B------:R-:W-:Y:S03]  /*ace0*/  HGMMA.64x96x16.F32.BF16 R88, gdesc[UR56].tnspB, R88, gsb0 ;  /* 0x41600000385879f0 */ /* 0x000fe60008001858 */
        /* <DEDUP_REMOVED lines=19> */
[----:B------:R0:W-:Y:S06]  /*ae20*/  BAR.ARV R19, 0x100 ;  /* 0x000400130000751d */ /* 0x0001ec0000002000 */
[----:B------:R1:W-:Y:S02]  /*ae30*/  @!P1 SYNCS.ARRIVE.TRANS64.RED.A1T0 RZ, [R23+URZ], RZ ;  /* 0x000000ff17ff99a7 */ /* 0x0003e4000810043f */
[----:B-1----:R-:W-:-:S04]  /*ae40*/  VIADD R23, R11, UR11 ;  /* 0x0000000b0b177c36 */ /* 0x002fc80008000000 */
[----:B------:R-:W-:Y:S01]  /*ae50*/  IMAD.IADD R11, R23, 0x1, R139 ;  /* 0x00000001170b7824 */ /* 0x000fe200078e028b */
[----:B0-----:R-:W-:Y:S06]  /*ae60*/  @!P5 BRA `(.L_x_914) ;  /* 0x000000000064d947 */ /* 0x001fec0003800000 */
[----:B------:R-:W-:Y:S01]  /*ae70*/  ULDC UR11, c[0x0][0x2f0] ;  /* 0x0000bc00000b7ab9 */ /* 0x000fe20000000800 */
[----:B------:R-:W-:Y:S01]  /*ae80*/  ULDC UR10, c[0x0][0x288] ;  /* 0x0000a200000a7ab9 */ /* 0x000fe20000000800 */
[----:B------:R-:W-:Y:S01]  /*ae90*/  IMAD R138, R18, UR11, R139 ;  /* 0x0000000b128a7c24 */ /* 0x000fe2000f8e028b */
[----:B------:R-:W-:Y:S03]  /*aea0*/  BSSY B0, `(.L_x_915) ;  /* 0x0000011000007945 */ /* 0x000fe60003800000 */
[----:B------:R-:W-:-:S05]  /*aeb0*/  VIADD R143, R138, -UR10 ;  /* 0x8000000a8a8f7c36 */ /* 0x000fca0008000000 */
        /* <DEDUP_REMOVED lines=10> */
.L_x_916:
[----:B------:R-:W-:-:S05]  /*af60*/  IMAD.U32 R145, RZ, RZ, UR61 ;  /* 0x0000003dff917e24 */ /* 0x000fca000f8e00ff */
[----:B------:R-:W-:-:S13]  /*af70*/  ISETP.NE.AND P2, PT, R145, 0x1, PT ;  /* 0x000000019100780c */ /* 0x000fda0003f45270 */
[----:B------:R-:W0:Y:S02]  /*af80*/  @P2 LDC.64 R138, c[0x0][0x9e8] ;  /* 0x00027a00ff8a2b82 */ /* 0x000e240000000a00 */
[----:B0-----:R-:W-:-:S05]  /*af90*/  @P2 IMAD.HI.U32 R138, R143, R138, RZ ;  /* 0x0000008a8f8a2227 */ /* 0x001fca00078e00ff */
[----:B------:R-:W-:-:S07]  /*afa0*/  @P2 SHF.R.U32.HI R143, RZ, R139, R138 ;  /* 0x0000008bff8f2219 */ /* 0x000fce000001168a */
.L_x_917:
[----:B------:R-:W-:Y:S05]  /*afb0*/  BSYNC B0 ;  /* 0x0000000000007941 */ /* 0x000fea0003800000 */
.L_x_915:
[----:B------:R-:W-:-:S04]  /*afc0*/  IMAD R138, R143, R145, -R142 ;  /* 0x000000918f8a7224 */ /* 0x000fc800078e0a8e */
[----:B------:R-:W-:-:S05]  /*afd0*/  IMAD R138, R3, -0x2, R138 ;  /* 0xfffffffe038a7824 */ /* 0x000fca00078e028a */
[----:B------:R-:W-:Y:S02]  /*afe0*/  VIADDMNMX R20, R138, R145, R20, PT ;  /* 0x000000918a147246 */ /* 0x000fe40003800114 */
[----:B------:R-:W-:-:S07]  /*aff0*/  VIMNMX R11, R11, R138, !PT ;  /* 0x0000008a0b0b7248 */ /* 0x000fce0007fe0100 */
.L_x_914:
[----:B------:R-:W-:-:S04]  /*b000*/  ISETP.GT.AND P2, PT, R13, -0x1, PT ;  /* 0xffffffff0d00780c */ /* 0x000fc80003f44270 */
[C---:B------:R-:W-:Y:S02]  /*b010*/  ISETP.GT.AND P4, PT, R11.reuse, RZ, P2 ;  /* 0x000000ff0b00720c */ /* 0x040fe40001784270 */
[----:B------:R-:W-:Y:S02]  /*b020*/  ISETP.GT.AND P6, PT, R11, 0x1, P2 ;  /* 0x000000010b00780c */ /* 0x000fe400017c4270 */
[C---:B------:R-:W-:Y:S02]  /*b030*/  ISETP.LT.OR P4, PT, R20.reuse, 0x1, P4 ;  /* 0x000000011400780c */ /* 0x040fe40002781670 */
[----:B------:R-:W-:Y:S02]  /*b040*/  ISETP.LT.OR P6, PT, R20, 0x2, P6 ;  /* 0x000000021400780c */ /* 0x000fe400037c1670 */
        /* <DEDUP_REMOVED lines=10> */
[----:B------:R-:W-:Y:S02]  /*b0f0*/  FSEL R32, R32, -INF , !P6 ;  /* 0xff80000020207808 */ /* 0x000fe40007000000 */
[C---:B------:R-:W-:Y:S02]  /*b100*/  ISETP.GT.AND P3, PT, R11.reuse, 0x11, P2 ;  /* 0x000000110b00780c */ /* 0x040fe40001764270 */
[C---:B------:R-:W-:Y:S02]  /*b110*/  ISETP.GT.AND P4, PT, R11.reuse, 0x18, P2 ;  /* 0x000000180b00780c */ /* 0x040fe40001784270 */
[----:B------:R-:W-:-:S02]  /*b120*/  ISETP.GT.AND P6, PT, R11, 0x19, P2 ;  /* 0x000000190b00780c */ /* 0x000fc400017c4270 */
        /* <DEDUP_REMOVED lines=40> */
[----:B------:R-:W-:Y:S01]  /*b3b0*/  FSEL R60, R60, -INF , !P4 ;  /* 0xff8000003c3c7808 */ /* 0x000fe20006000000 */
[----:B------:R-:W0:Y:S01]  /*b3c0*/  SHFL.IDX PT, R57, R141, 0x1, 0x1c1f ;  /* 0x003c1f008d397f89 */ /* 0x000e2200000e0000 */
        /* <DEDUP_REMOVED lines=11> */
[C---:B------:R-:W-:Y:S01]  /*b480*/  ISETP.GT.AND P4, PT, R11.reuse, 0x60, P2 ;  /* 0x000000600b00780c */ /* 0x040fe20001784270 */
[--C-:B0-----:R-:W-:Y:S01]  /*b490*/  IMAD.IADD R140, R140, 0x1, R57.reuse ;  /* 0x000000018c8c7824 */ /* 0x101fe200078e0239 */
[----:B------:R-:W-:Y:S01]  /*b4a0*/  ISETP.GT.AND P6, PT, R11, 0x61, P2 ;  /* 0x000000610b00780c */ /* 0x000fe200017c4270 */
[----:B------:R-:W-:Y:S01]  /*b4b0*/  IMAD.IADD R23, R23, 0x1, R57 ;  /* 0x0000000117177824 */ /* 0x000fe200078e0239 */
[----:B------:R-:W-:-:S02]  /*b4c0*/  ISETP.LT.OR P3, PT, R20, 0x5a, P3 ;  /* 0x0000005a1400780c */ /* 0x000fc40001f61670 */
[C---:B------:R-:W-:Y:S02]  /*b4d0*/  ISETP.LT.OR P4, PT, R20.reuse, 0x61, P4 ;  /* 0x000000611400780c */ /* 0x040fe40002781670 */
[----:B------:R-:W-:Y:S02]  /*b4e0*/  ISETP.LT.OR P6, PT, R20, 0x62, P6 ;  /* 0x000000621400780c */ /* 0x000fe400037c1670 */
[----:B------:R-:W-:Y:S02]  /*b4f0*/  FSEL R69, R69, -INF , !P3 ;  /* 0xff80000045457808 */ /* 0x000fe40005800000 */
[----:B------:R-:W-:Y:S02]  /*b500*/  FSEL R72, R72, -INF , !P4 ;  /* 0xff80000048487808 */ /* 0x000fe40006000000 */
[----:B------:R-:W-:Y:S02]  /*b510*/  FSEL R73, R73, -INF , !P6 ;  /* 0xff80000049497808 */ /* 0x000fe40007000000 */
[----:B------:R-:W-:-:S02]  /*b520*/  ISETP.GT.AND P3, PT, R11, 0x68, P2 ;  /* 0x000000680b00780c */ /* 0x000fc40001764270 */
[C---:B------:R-:W-:Y:S02]  /*b530*/  ISETP.GT.AND P4, PT, R11.reuse, 0x69, P2 ;  /* 0x000000690b00780c */ /* 0x040fe40001784270 */
[----:B------:R-:W-:Y:S02]  /*b540*/  ISETP.GT.AND P6, PT, R11, 0x70, P2 ;  /* 0x000000700b00780c */ /* 0x000fe400017c4270 */
[C---:B------:R-:W-:Y:S02]  /*b550*/  ISETP.LT.OR P3, PT, R20.reuse, 0x69, P3 ;  /* 0x000000691400780c */ /* 0x040fe40001f61670 */
[C---:B------:R-:W-:Y:S02]  /*b560*/  ISETP.LT.OR P4, PT, R20.reuse, 0x6a, P4 ;  /* 0x0000006a1400780c */ /* 0x040fe40002781670 */
[----:B------:R-:W-:Y:S02]  /*b570*/  ISETP.LT.OR P6, PT, R20, 0x71, P6 ;  /* 0x000000711400780c */ /* 0x000fe400037c1670 */
[----:B------:R-:W-:-:S02]  /*b580*/  FSEL R76, R76, -INF , !P3 ;  /* 0xff8000004c4c7808 */ /* 0x000fc40005800000 */
[----:B------:R-:W-:Y:S02]  /*b590*/  FSEL R77, R77, -INF , !P4 ;  /* 0xff8000004d4d7808 */ /* 0x000fe40006000000 */
[----:B------:R-:W-:Y:S02]  /*b5a0*/  FSEL R80, R80, -INF , !P6 ;  /* 0xff80000050507808 */ /* 0x000fe40007000000 */
[C---:B------:R-:W-:Y:S02]  /*b5b0*/  ISETP.GT.AND P3, PT, R11.reuse, 0x71, P2 ;  /* 0x000000710b00780c */ /* 0x040fe40001764270 */
[C---:B------:R-:W-:Y:S02]  /*b5c0*/  ISETP.GT.AND P4, PT, R11.reuse, 0x78, P2 ;  /* 0x000000780b00780c */ /* 0x040fe40001784270 */
[----:B------:R-:W-:Y:S02]  /*b5d0*/  ISETP.GT.AND P6, PT, R11, 0x79, P2 ;  /* 0x000000790b00780c */ /* 0x000fe400017c4270 */
[----:B------:R-:W-:-:S02]  /*b5e0*/  ISETP.LT.OR P3, PT, R20, 0x72, P3 ;  /* 0x000000721400780c */ /* 0x000fc40001f61670 */
[C---:B------:R-:W-:Y:S02]  /*b5f0*/  ISETP.LT.OR P4, PT, R20.reuse, 0x79, P4 ;  /* 0x000000791400780c */ /* 0x040fe40002781670 */
[----:B------:R-:W-:Y:S02]  /*b600*/  ISETP.LT.OR P6, PT, R20, 0x7a, P6 ;  /* 0x0000007a1400780c */ /* 0x000fe400037c1670 */
[----:B------:R-:W-:Y:S02]  /*b610*/  FSEL R81, R81, -INF , !P3 ;  /* 0xff80000051517808 */ /* 0x000fe40005800000 */
[----:B------:R-:W-:Y:S02]  /*b620*/  FSEL R84, R84, -INF , !P4 ;  /* 0xff80000054547808 */ /* 0x000fe40006000000 */
[----:B------:R-:W-:Y:S01]  /*b630*/  FSEL R85, R85, -INF , !P6 ;  /* 0xff80000055557808 */ /* 0x000fe20007000000 */
[----:B------:R-:W-:Y:S06]  /*b640*/  @!P5 BRA `(.L_x_918) ;  /* 0x000000000064d947 */ /* 0x000fec0003800000 */
        /* <DEDUP_REMOVED lines=15> */
.L_x_920:
[----:B------:R-:W-:-:S05]  /*b740*/  IMAD.U32 R141, RZ, RZ, UR61 ;  /* 0x0000003dff8d7e24 */ /* 0x000fca000f8e00ff */
[----:B------:R-:W-:-:S13]  /*b750*/  ISETP.NE.AND P3, PT, R141, 0x1, PT ;  /* 0x000000018d00780c */ /* 0x000fda0003f65270 */
[----:B------:R-:W0:Y:S02]  /*b760*/  @P3 LDC.64 R56, c[0x0][0x9e8] ;  /* 0x00027a00ff383b82 */ /* 0x000e240000000a00 */
[----:B0-----:R-:W-:-:S05]  /*b770*/  @P3 IMAD.HI.U32 R56, R11, R56, RZ ;  /* 0x000000380b383227 */ /* 0x001fca00078e00ff */
[----:B------:R-:W-:-:S07]  /*b780*/  @P3 SHF.R.U32.HI R11, RZ, R57, R56 ;  /* 0x00000039ff0b3219 */ /* 0x000fce0000011638 */
.L_x_921:
[----:B------:R-:W-:Y:S05]  /*b790*/  BSYNC B0 ;  /* 0x0000000000007941 */ /* 0x000fea0003800000 */
.L_x_919:
[----:B------:R-:W-:-:S04]  /*b7a0*/  IMAD R142, R11, R141, -R142 ;  /* 0x0000008d0b8e7224 */ /* 0x000fc800078e0a8e */
[----:B------:R-:W-:-:S05]  /*b7b0*/  IMAD R142, R3, -0x2, R142 ;  /* 0xfffffffe038e7824 */ /* 0x000fca00078e028e */
[----:B------:R-:W-:Y:S02]  /*b7c0*/  VIADDMNMX R140, R142, R141, R140, PT ;  /* 0x0000008d8e8c7246 */ /* 0x000fe4000380018c */
[----:B------:R-:W-:-:S07]  /*b7d0*/  VIMNMX R23, R23, R142, !PT ;  /* 0x0000008e17177248 */ /* 0x000fce0007fe0100 */
.L_x_918:
[----:B------:R-:W-:Y:S01]  /*b7e0*/  FMNMX.FTZ R20, R139, R12, !PT ;  /* 0x0000000c8b147209 */ /* 0x000fe20007810000 */
[----:B------:R-:W-:Y:S01]  /*b7f0*/  ULDC UR10, c[0x0][0x988] ;  /* 0x00026200000a7ab9 */ /* 0x000fe20000000800 */
        /* <DEDUP_REMOVED lines=11> */
[----:B------:R-:W-:-:S02]  /*b8b0*/  ISETP.GT.AND P4, PT, R23, 0x1, P2 ;  /* 0x000000011700780c */ /* 0x000fc40001784270 */
[----:B------:R-:W-:Y:S02]  /*b8c0*/  FMNMX.FTZ R20, R36, R11, !PT ;  /* 0x0000000b24147209 */ /* 0x000fe40007810000 */
[----:B------:R-:W-:Y:S02]  /*b8d0*/  ISETP.GT.AND P6, PT, R23, 0x8, P2 ;  /* 0x000000081700780c */ /* 0x000fe400017c4270 */
[----:B------:R-:W-:Y:S02]  /*b8e0*/  FMNMX.FTZ R11, R37, R20, !PT ;  /* 0x00000014250b7209 */ /* 0x000fe40007810000 */
[----:B------:R-:W-:Y:S02]  /*b8f0*/  ISETP.LT.OR P4, PT, R140, 0x2, P4 ;  /* 0x000000028c00780c */ /* 0x000fe40002781670 */
[----:B------:R-:W-:Y:S02]  /*b900*/  FMNMX.FTZ R20, R40, R11, !PT ;  /* 0x0000000b28147209 */ /* 0x000fe40007810000 */
[----:B------:R-:W-:-:S02]  /*b910*/  ISETP.LT.OR P6, PT, R140, 0x9, P6 ;  /* 0x000000098c00780c */ /* 0x000fc400037c1670 */
[----:B------:R-:W-:Y:S02]  /*b920*/  FMNMX.FTZ R11, R41, R20, !PT ;  /* 0x00000014290b7209 */ /* 0x000fe40007810000 */
[----:B------:R-:W-:Y:S02]  /*b930*/  FSEL R27, R27, -INF , !P4 ;  /* 0xff8000001b1b7808 */ /* 0x000fe40006000000 */
[----:B------:R-:W-:Y:S02]  /*b940*/  FMNMX.FTZ R20, R44, R11, !PT ;  /* 0x0000000b2c147209 */ /* 0x000fe40007810000 */
[----:B------:R-:W-:Y:S02]  /*b950*/  ISETP.GT.AND P4, PT, R23, 0x10, P2 ;  /* 0x000000101700780c */ /* 0x000fe40001784270 */
[----:B------:R-:W-:Y:S02]  /*b960*/  FMNMX.FTZ R11, R45, R20, !PT ;  /* 0x000000142d0b7209 */ /* 0x000fe40007810000 */
[----:B------:R-:W-:-:S02]  /*b970*/  FSEL R30, R30, -INF , !P6 ;  /* 0xff8000001e1e7808 */ /* 0x000fc40007000000 */
[----:B------:R-:W-:Y:S02]  /*b980*/  FMNMX.FTZ R20, R48, R11, !PT ;  /* 0x0000000b30147209 */ /* 0x000fe40007810000 */
[----:B------:R-:W-:Y:S02]  /*b990*/  ISETP.LT.OR P4, PT, R140, 0x11, P4 ;  /* 0x000000118c00780c */ /* 0x000fe40002781670 */
[----:B------:R-:W-:Y:S02]  /*b9a0*/  FMNMX.FTZ R11, R49, R20, !PT ;  /* 0x00000014310b7209 */ /* 0x000fe40007810000 */
[----:B------:R-:W-:Y:S02]  /*b9b0*/  FSEL R34, R34, -INF , !P4 ;  /* 0xff80000022227808 */ /* 0x000fe40006000000 */
[----:B------:R-:W-:Y:S02]  /*b9c0*/  FMNMX.FTZ R20, R52, R11, !PT ;  /* 0x0000000b34147209 */ /* 0x000fe40007810000 */
[----:B------:R-:W-:-:S02]  /*b9d0*/  ISETP.GT.AND P4, PT, R23, 0x18, P2 ;  /* 0x000000181700780c */ /* 0x000fc40001784270 */
        /* <DEDUP_REMOVED lines=31> */
[C---:B------:R-:W-:Y:S02]  /*bbd0*/  ISETP.LT.OR P4, PT, R140.reuse, 0x3a, P4 ;  /* 0x0000003a8c00780c */ /* 0x040fe40002781670 */
[----:B------:R-:W-:Y:S02]  /*bbe0*/  FMNMX.FTZ R20, R85, R20, !PT ;  /* 0x0000001455147209 */ /* 0x000fe40007810000 */
[----:B------:R-:W-:Y:S02]  /*bbf0*/  FSEL R55, R55, -INF , !P4 ;  /* 0xff80000037377808 */ /* 0x000fe40006000000 */
[----:B------:R-:W-:Y:S01]  /*bc00*/  ISETP.GT.AND P4, PT, R23, 0x41, P2 ;  /* 0x000000411700780c */ /* 0x000fe20001784270 */
[----:B------:R-:W0:Y:S03]  /*bc10*/  SHFL.BFLY PT, R11, R20, 0x2, 0x1f ;  /* 0x0c401f00140b7f89 */ /* 0x000e2600000e0000 */
[----:B------:R-:W-:-:S04]  /*bc20*/  ISETP.LT.OR P4, PT, R140, 0x42, P4 ;  /* 0x000000428c00780c */ /* 0x000fc80002781670 */
[----:B------:R-:W-:Y:S02]  /*bc30*/  FSEL R59, R59, -INF , !P4 ;  /* 0xff8000003b3b7808 */ /* 0x000fe40006000000 */
[----:B------:R-:W-:-:S04]  /*bc40*/  ISETP.GT.AND P4, PT, R23, 0x49, P2 ;  /* 0x000000491700780c */ /* 0x000fc80001784270 */
[----:B------:R-:W-:-:S04]  /*bc50*/  ISETP.LT.OR P4, PT, R140, 0x4a, P4 ;  /* 0x0000004a8c00780c */ /* 0x000fc80002781670 */
[----:B------:R-:W-:Y:S02]  /*bc60*/  FSEL R63, R63, -INF , !P4 ;  /* 0xff8000003f3f7808 */ /* 0x000fe40006000000 */
[----:B------:R-:W-:-:S04]  /*bc70*/  ISETP.GT.AND P4, PT, R23, 0x51, P2 ;  /* 0x000000511700780c */ /* 0x000fc80001784270 */
[----:B------:R-:W-:Y:S02]  /*bc80*/  ISETP.LT.OR P4, PT, R140, 0x52, P4 ;  /* 0x000000528c00780c */ /* 0x000fe40002781670 */
[----:B0-----:R-:W-:Y:S02]  /*bc90*/  FMNMX.FTZ R56, R20, R11, !PT ;  /* 0x0000000b14387209 */ /* 0x001fe40007810000 */
        /* <DEDUP_REMOVED lines=13> */
[C---:B------:R-:W-:Y:S01]  /*bd70*/  FMUL.FTZ R20, R11.reuse, UR10 ;  /* 0x0000000a0b147c20 */ /* 0x040fe20008410000 */
[----:B------:R-:W-:Y:S02]  /*bd80*/  FSETP.NEU.FTZ.AND P6, PT, R11, -INF , PT ;  /* 0xff8000000b00780b */ /* 0x000fe40003fdd000 */
[----:B------:R-:W-:-:S02]  /*bd90*/  ISETP.LT.OR P3, PT, R140, 0x1a, P3 ;  /* 0x0000001a8c00780c */ /* 0x000fc40001f61670 */
[----:B------:R-:W-:Y:S02]  /*bda0*/  FSEL R20, R20, RZ, P6 ;  /* 0x000000ff14147208 */ /* 0x000fe40003000000 */
[----:B------:R-:W-:Y:S02]  /*bdb0*/  FSEL R39, R39, -INF , !P3 ;  /* 0xff80000027277808 */ /* 0x000fe40005800000 */
[----:B------:R-:W-:Y:S01]  /*bdc0*/  ISETP.GT.AND P3, PT, R23, 0x21, P2 ;  /* 0x000000211700780c */ /* 0x000fe20001764270 */
[--C-:B------:R-:W-:Y:S01]  /*bdd0*/  FFMA.FTZ R142, R25, UR10, -R20.reuse ;  /* 0x0000000a198e7c23 */ /* 0x100fe20008010814 */
[--C-:B------:R-:W-:Y:S01]  /*bde0*/  FFMA.FTZ R25, R28, UR10, -R20.reuse ;  /* 0x0000000a1c197c23 */ /* 0x100fe20008010814 */
[--C-:B------:R-:W-:Y:S01]  /*bdf0*/  FFMA.FTZ R139, R139, UR10, -R20.reuse ;  /* 0x0000000a8b8b7c23 */ /* 0x100fe20008010814 */
[----:B------:R-:W-:Y:S01]  /*be00*/  ISETP.LT.OR P3, PT, R140, 0x22, P3 ;  /* 0x000000228c00780c */ /* 0x000fe20001f61670 */
[--C-:B------:R-:W-:Y:S01]  /*be10*/  FFMA.FTZ R28, R29, UR10, -R20.reuse ;  /* 0x0000000a1d1c7c23 */ /* 0x100fe20008010814 */
[--C-:B------:R-:W-:Y:S01]  /*be20*/  FFMA.FTZ R29, R32, UR10, -R20.reuse ;  /* 0x0000000a201d7c23 */ /* 0x100fe20008010814 */
[----:B------:R0:W-:Y:S01]  /*be30*/  MUFU.EX2 R35, R139 ;  /* 0x0000008b00237308 */ /* 0x0001e20000000800 */
[----:B------:R-:W-:Y:S01]  /*be40*/  FSEL R43, R43, -INF , !P3 ;  /* 0xff8000002b2b7808 */ /* 0x000fe20005800000 */
[--C-:B------:R-:W-:Y:S01]  /*be50*/  FFMA.FTZ R141, R49, UR10, -R20.reuse ;  /* 0x0000000a318d7c23 */ /* 0x100fe20008010814 */
[----:B------:R-:W-:Y:S01]  /*be60*/  ISETP.GT.AND P3, PT, R23, RZ, P2 ;  /* 0x000000ff1700720c */ /* 0x000fe20001764270 */
[----:B------:R-:W-:-:S03]  /*be70*/  FFMA.FTZ R85, R85, UR10, -R20 ;  /* 0x0000000a55557c23 */ /* 0x000fc60008010814 */
[----:B------:R-:W-:Y:S01]  /*be80*/  ISETP.LT.OR P3, PT, R140, 0x1, P3 ;  /* 0x000000018c00780c */ /* 0x000fe20001f61670 */
[----:B------:R-:W-:Y:S01]  /*be90*/  MUFU.EX2 R142, R142 ;  /* 0x0000008e008e7308 */ /* 0x000fe20000000800 */
[----:B0-----:R-:W-:Y:S02]  /*bea0*/  FFMA.FTZ R139, R33, UR10, -R20 ;  /* 0x0000000a218b7c23 */ /* 0x001fe40008010814 */
[----:B------:R-:W-:Y:S02]  /*beb0*/  FSEL R26, R26, -INF , !P3 ;  /* 0xff8000001a1a7808 */ /* 0x000fe40005800000 */
[----:B------:R-:W-:Y:S02]  /*bec0*/  ISETP.GT.AND P3, PT, R23, 0x30, P2 ;  /* 0x000000301700780c */ /* 0x000fe40001764270 */
[----:B------:R-:W-:Y:S01]  /*bed0*/  FMNMX.FTZ R32, R26, R21, !PT ;  /* 0x000000151a207209 */ /* 0x000fe20007810000 */
[----:B------:R-:W-:Y:S01]  /*bee0*/  MUFU.EX2 R25, R25 ;  /* 0x0000001900197308 */ /* 0x000fe20000000800 */
[----:B------:R-:W-:-:S02]  /*bef0*/  ISETP.LT.OR P3, PT, R140, 0x31, P3 ;  /* 0x000000318c00780c */ /* 0x000fc40001f61670 */
[----:B------:R-:W-:Y:S02]  /*bf00*/  FMNMX.FTZ R33, R27, R32, !PT ;  /* 0x000000201b217209 */ /* 0x000fe40007810000 */
[----:B------:R-:W-:Y:S02]  /*bf10*/  FSEL R50, R50, -INF , !P3 ;  /* 0xff80000032327808 */ /* 0x000fe40005800000 */
[----:B------:R-:W-:Y:S01]  /*bf20*/  FMNMX.FTZ R144, R30, R33, !PT ;  /* 0x000000211e907209 */ /* 0x000fe20007810000 */
[--C-:B------:R-:W-:Y:S01]  /*bf30*/  FFMA.FTZ R33, R36, UR10, -R20.reuse ;  /* 0x0000000a24217c23 */ /* 0x100fe20008010814 */
[--C-:B------:R-:W-:Y:S01]  /*bf40*/  FFMA.FTZ R36, R37, UR10, -R20.reuse ;  /* 0x0000000a25247c23 */ /* 0x100fe20008010814 */
[----:B------:R-:W-:Y:S01]  /*bf50*/  FFMA.FTZ R37, R40, UR10, -R20 ;  /* 0x0000000a28257c23 */ /* 0x000fe20008010814 */
[----:B------:R-:W-:Y:S01]  /*bf60*/  FMNMX.FTZ R57, R31, R144, !PT ;  /* 0x000000901f397209 */ /* 0x000fe20007810000 */
[----:B------:R0:W-:Y:S01]  /*bf70*/  MUFU.EX2 R32, R139 ;  /* 0x0000008b00207308 */ /* 0x0001e20000000800 */
[----:B------:R-:W-:-:S02]  /*bf80*/  ISETP.GT.AND P3, PT, R23, 0x38, P2 ;  /* 0x000000381700780c */ /* 0x000fc40001764270 */
[----:B------:R-:W-:Y:S02]  /*bf90*/  FMNMX.FTZ R57, R34, R57, !PT ;  /* 0x0000003922397209 */ /* 0x000fe40007810000 */
[----:B------:R-:W-:Y:S02]  /*bfa0*/  ISETP.LT.OR P3, PT, R140, 0x39, P3 ;  /* 0x000000398c00780c */ /* 0x000fe40001f61670 */
[----:B------:R-:W-:Y:S01]  /*bfb0*/  FMNMX.FTZ R57, R56, R57, !PT ;  /* 0x0000003938397209 */ /* 0x000fe20007810000 */
[----:B------:R-:W-:Y:S01]  /*bfc0*/  MUFU.EX2 R28, R28 ;  /* 0x0000001c001c7308 */ /* 0x000fe20000000800 */
[----:B0-----:R-:W-:Y:S01]  /*bfd0*/  FFMA.FTZ R139, R41, UR10, -R20 ;  /* 0x0000000a298b7c23 */ /* 0x001fe20008010814 */
[----:B------:R-:W-:Y:S02]  /*bfe0*/  FSEL R54, R54, -INF , !P3 ;  /* 0xff80000036367808 */ /* 0x000fe40005800000 */
[----:B------:R-:W-:Y:S02]  /*bff0*/  FMNMX.FTZ R144, R38, R57, !PT ;  /* 0x0000003926907209 */ /* 0x000fe40007810000 */
[----:B------:R-:W-:-:S02]  /*c000*/  ISETP.GT.AND P3, PT, R23, 0x40, P2 ;  /* 0x000000401700780c */ /* 0x000fc40001764270 */
[----:B------:R-:W-:Y:S01]  /*c010*/  FMNMX.FTZ R57, R39, R144, !PT ;  /* 0x0000009027397209 */ /* 0x000fe20007810000 */
[----:B------:R-:W-:Y:S01]  /*c020*/  MUFU.EX2 R29, R29 ;  /* 0x0000001d001d7308 */ /* 0x000fe20000000800 */
[----:B------:R-:W-:Y:S02]  /*c030*/  ISETP.LT.OR P3, PT, R140, 0x41, P3 ;  /* 0x000000418c00780c */ /* 0x000fe40001f61670 */
[----:B------:R-:W-:Y:S02]  /*c040*/  FMNMX.FTZ R40, R42, R57, !PT ;  /* 0x000000392a287209 */ /* 0x000fe40007810000 */
[----:B------:R-:W-:Y:S02]  /*c050*/  FSEL R58, R58, -INF , !P3 ;  /* 0xff8000003a3a7808 */ /* 0x000fe40005800000 */
[----:B------:R-:W-:Y:S01]  /*c060*/  FMNMX.FTZ R41, R43, R40, !PT ;  /* 0x000000282b297209 */ /* 0x000fe20007810000 */
[----:B------:R-:W-:Y:S01]  /*c070*/  MUFU.EX2 R33, R33 ;  /* 0x0000002100217308 */ /* 0x000fe20000000800 */
[----:B------:R-:W-:-:S02]  /*c080*/  ISETP.GT.AND P3, PT, R23, 0x48, P2 ;  /* 0x000000481700780c */ /* 0x000fc40001764270 */
[----:B------:R-:W-:Y:S01]  /*c090*/  FMNMX.FTZ R144, R46, R41, !PT ;  /* 0x000000292e907209 */ /* 0x000fe20007810000 */
[----:B------:R-:W-:Y:S01]  /*c0a0*/  FFMA.FTZ R41, R44, UR10, -R20 ;  /* 0x0000000a2c297c23 */ /* 0x000fe20008010814 */
[----:B------:R-:W-:Y:S02]  /*c0b0*/  ISETP.LT.OR P3, PT, R140, 0x49, P3 ;  /* 0x000000498c00780c */ /* 0x000fe40001f61670 */
[----:B------:R-:W-:Y:S01]  /*c0c0*/  FMNMX.FTZ R57, R47, R144, !PT ;  /* 0x000000902f397209 */ /* 0x000fe20007810000 */
[----:B------:R0:W-:Y:S01]  /*c0d0*/  MUFU.EX2 R40, R139 ;  /* 0x0000008b00287308 */ /* 0x0001e20000000800 */
[----:B------:R-:W-:Y:S02]  /*c0e0*/  FSEL R62, R62, -INF , !P3 ;  /* 0xff8000003e3e7808 */ /* 0x000fe40005800000 */
[----:B------:R-:W-:Y:S02]  /*c0f0*/  FMNMX.FTZ R44, R50, R57, !PT ;  /* 0x00000039322c7209 */ /* 0x000fe40007810000 */
[----:B------:R-:W-:-:S03]  /*c100*/  ISETP.GT.AND P3, PT, R23, 0x50, P2 ;  /* 0x000000501700780c */ /* 0x000fc60001764270 */
[----:B------:R-:W-:Y:S01]  /*c110*/  MUFU.EX2 R36, R36 ;  /* 0x0000002400247308 */ /* 0x000fe20000000800 */
[--C-:B0-----:R-:W-:Y:S01]  /*c120*/  FFMA.FTZ R139, R45, UR10, -R20.reuse ;  /* 0x0000000a2d8b7c23 */ /* 0x101fe20008010814 */
[----:B------:R-:W-:Y:S02]  /*c130*/  FMNMX.FTZ R45, R51, R44, !PT ;  /* 0x0000002c332d7209 */ /* 0x000fe40007810000 */
[----:B------:R-:W-:Y:S02]  /*c140*/  ISETP.LT.OR P3, PT, R140, 0x51, P3 ;  /* 0x000000518c00780c */ /* 0x000fe40001f61670 */
[----:B------:R-:W-:Y:S01]  /*c150*/  FMNMX.FTZ R144, R54, R45, !PT ;  /* 0x0000002d36907209 */ /* 0x000fe20007810000 */
[----:B------:R-:W-:Y:S01]  /*c160*/  FFMA.FTZ R45, R48, UR10, -R20 ;  /* 0x0000000a302d7c23 */ /* 0x000fe20008010814 */
[----:B------:R-:W-:Y:S01]  /*c170*/  FSEL R66, R66, -INF , !P3 ;  /* 0xff80000042427808 */ /* 0x000fe20005800000 */
[----:B------:R0:W-:Y:S01]  /*c180*/  MUFU.EX2 R44, R139 ;  /* 0x0000008b002c7308 */ /* 0x0001e20000000800 */
[----:B------:R-:W-:-:S02]  /*c190*/  FMNMX.FTZ R57, R55, R144, !PT ;  /* 0x0000009037397209 */ /* 0x000fc40007810000 */
[----:B------:R-:W-:Y:S02]  /*c1a0*/  ISETP.GT.AND P3, PT, R23, 0x58, P2 ;  /* 0x000000581700780c */ /* 0x000fe40001764270 */
[----:B------:R-:W-:Y:S02]  /*c1b0*/  FMNMX.FTZ R48, R58, R57, !PT ;  /* 0x000000393a307209 */ /* 0x000fe40007810000 */
[----:B------:R-:W-:Y:S01]  /*c1c0*/  ISETP.LT.OR P3, PT, R140, 0x59, P3 ;  /* 0x000000598c00780c */ /* 0x000fe20001f61670 */
[----:B------:R-:W-:Y:S01]  /*c1d0*/  MUFU.EX2 R37, R37 ;  /* 0x0000002500257308 */ /* 0x000fe20000000800 */
[----:B------:R-:W-:Y:S02]  /*c1e0*/  FMNMX.FTZ R49, R59, R48, !PT ;  /* 0x000000303b317209 */ /* 0x000fe40007810000 */
[----:B------:R-:W-:Y:S02]  /*c1f0*/  FSEL R70, R70, -INF , !P3 ;  /* 0xff80000046467808 */ /* 0x000fe40005800000 */
[----:B------:R-:W-:Y:S01]  /*c200*/  FMNMX.FTZ R144, R62, R49, !PT ;  /* 0x000000313e907209 */ /* 0x000fe20007810000 */
[----:B------:R-:W-:Y:S01]  /*c210*/  FFMA.FTZ R49, R52, UR10, -R20 ;  /* 0x0000000a34317c23 */ /* 0x000fe20008010814 */
[----:B------:R-:W-:Y:S01]  /*c220*/  ISETP.GT.AND P3, PT, R23, 0x60, P2 ;  /* 0x000000601700780c */ /* 0x000fe20001764270 */
[----:B------:R1:W-:Y:S01]  /*c230*/  MUFU.EX2 R48, R141 ;  /* 0x0000008d00307308 */ /* 0x0003e20000000800 */
[----:B0-----:R-:W-:-:S02]  /*c240*/  FMNMX.FTZ R139, R63, R144, !PT ;  /* 0x000000903f8b7209 */ /* 0x001fc40007810000 */
[----:B------:R-:W-:Y:S02]  /*c250*/  ISETP.LT.OR P3, PT, R140, 0x61, P3 ;  /* 0x000000618c00780c */ /* 0x000fe40001f61670 */
[----:B------:R-:W-:Y:S02]  /*c260*/  FMNMX.FTZ R52, R66, R139, !PT ;  /* 0x0000008b42347209 */ /* 0x000fe40007810000 */
[----:B------:R-:W-:Y:S01]  /*c270*/  FSEL R57, R74, -INF , !P3 ;  /* 0xff8000004a397808 */ /* 0x000fe20005800000 */
[----:B------:R-:W-:Y:S01]  /*c280*/  MUFU.EX2 R41, R41 ;  /* 0x0000002900297308 */ /* 0x000fe20000000800 */
[--C-:B-1----:R-:W-:Y:S01]  /*c290*/  FFMA.FTZ R141, R53, UR10, -R20.reuse ;  /* 0x0000000a358d7c23 */ /* 0x102fe20008010814 */
[----:B------:R-:W-:Y:S02]  /*c2a0*/  FMNMX.FTZ R53, R67, R52, !PT ;  /* 0x0000003443357209 */ /* 0x000fe40007810000 */
[----:B------:R-:W-:Y:S02]  /*c2b0*/  ISETP.GT.AND P3, PT, R23, 0x68, P2 ;  /* 0x000000681700780c */ /* 0x000fe40001764270 */
[----:B------:R-:W-:Y:S01]  /*c2c0*/  FMNMX.FTZ R74, R70, R53, !PT ;  /* 0x00000035464a7209 */ /* 0x000fe20007810000 */
[----:B------:R-:W-:Y:S01]  /*c2d0*/  FFMA.FTZ R53, R24, UR10, -R20 ;  /* 0x0000000a18357c23 */ /* 0x000fe20008010814 */
[----:B------:R-:W-:Y:S01]  /*c2e0*/  ISETP.LT.OR P3, PT, R140, 0x69, P3 ;  /* 0x000000698c00780c */ /* 0x000fe20001f61670 */
[----:B------:R0:W-:Y:S01]  /*c2f0*/  MUFU.EX2 R52, R141 ;  /* 0x0000008d00347308 */ /* 0x0001e20000000800 */
[----:B------:R-:W-:-:S02]  /*c300*/  FMNMX.FTZ R74, R71, R74, !PT ;  /* 0x0000004a474a7209 */ /* 0x000fc40007810000 */
[----:B------:R-:W-:Y:S02]  /*c310*/  FSEL R78, R78, -INF , !P3 ;  /* 0xff8000004e4e7808 */ /* 0x000fe40005800000 */
[----:B------:R-:W-:Y:S02]  /*c320*/  FMNMX.FTZ R74, R57, R74, !PT ;  /* 0x0000004a394a7209 */ /* 0x000fe40007810000 */
[----:B------:R-:W-:Y:S01]  /*c330*/  ISETP.GT.AND P3, PT, R23, 0x70, P2 ;  /* 0x000000701700780c */ /* 0x000fe20001764270 */
[----:B------:R-:W-:Y:S01]  /*c340*/  MUFU.EX2 R45, R45 ;  /* 0x0000002d002d7308 */ /* 0x000fe20000000800 */
[----:B------:R-:W-:Y:S01]  /*c350*/  FSEL R139, R79, -INF , !P4 ;  /* 0xff8000004f8b7808 */ /* 0x000fe20006000000 */
[----:B0-----:R-:W-:Y:S01]  /*c360*/  FFMA.FTZ R141, R138, UR10, -R20 ;  /* 0x0000000a8a8d7c23 */ /* 0x001fe20008010814 */
[----:B------:R-:W-:Y:S02]  /*c370*/  FMNMX.FTZ R79, R75, R74, !PT ;  /* 0x0000004a4b4f7209 */ /* 0x000fe40007810000 */
[----:B------:R-:W-:-:S02]  /*c380*/  ISETP.LT.OR P3, PT, R140, 0x71, P3 ;  /* 0x000000718c00780c */ /* 0x000fc40001f61670 */
[----:B------:R-:W-:Y:S01]  /*c390*/  ISETP.GT.AND P4, PT, R23, 0x71, P2 ;  /* 0x000000711700780c */ /* 0x000fe20001784270 */
[----:B------:R-:W-:Y:S01]  /*c3a0*/  MUFU.EX2 R74, R141 ;  /* 0x0000008d004a7308 */ /* 0x000fe20000000800 */
[----:B------:R-:W-:Y:S02]  /*c3b0*/  FMNMX.FTZ R24, R78, R79, !PT ;  /* 0x0000004f4e187209 */ /* 0x000fe40007810000 */
[----:B------:R-:W-:Y:S01]  /*c3c0*/  FSEL R138, R82, -INF , !P3 ;  /* 0xff800000528a7808 */ /* 0x000fe20005800000 */
[----:B------:R-:W-:Y:S01]  /*c3d0*/  FFMA.FTZ R82, R61, UR10, -R20 ;  /* 0x0000000a3d527c23 */ /* 0x000fe20008010814 */
[----:B------:R-:W-:Y:S02]  /*c3e0*/  ISETP.GT.AND P3, PT, R23, 0x78, P2 ;  /* 0x000000781700780c */ /* 0x000fe40001764270 */
[----:B------:R-:W-:Y:S01]  /*c3f0*/  ISETP.LT.OR P4, PT, R140, 0x72, P4 ;  /* 0x000000728c00780c */ /* 0x000fe20002781670 */
[----:B------:R-:W-:Y:S01]  /*c400*/  MUFU.EX2 R49, R49 ;  /* 0x0000003100317308 */ /* 0x000fe20000000800 */
[----:B------:R-:W-:-:S02]  /*c410*/  FMNMX.FTZ R79, R139, R24, !PT ;  /* 0x000000188b4f7209 */ /* 0x000fc40007810000 */
[----:B------:R-:W-:Y:S01]  /*c420*/  ISETP.GT.AND P2, PT, R23, 0x79, P2 ;  /* 0x000000791700780c */ /* 0x000fe20001744270 */
[--C-:B------:R-:W-:Y:S01]  /*c430*/  FFMA.FTZ R23, R60, UR10, -R20.reuse ;  /* 0x0000000a3c177c23 */ /* 0x100fe20008010814 */
[----:B------:R-:W-:Y:S01]  /*c440*/  ISETP.LT.OR P3, PT, R140, 0x79, P3 ;  /* 0x000000798c00780c */ /* 0x000fe20001f61670 */
[--C-:B------:R-:W-:Y:S01]  /*c450*/  FFMA.FTZ R60, R64, UR10, -R20.reuse ;  /* 0x0000000a403c7c23 */ /* 0x100fe20008010814 */
[----:B------:R-:W-:Y:S01]  /*c460*/  FSEL R83, R83, -INF , !P4 ;  /* 0xff80000053537808 */ /* 0x000fe20006000000 */
[--C-:B------:R-:W-:Y:S01]  /*c470*/  FFMA.FTZ R64, R68, UR10, -R20.reuse ;  /* 0x0000000a44407c23 */ /* 0x100fe20008010814 */
[----:B------:R-:W-:Y:S01]  /*c480*/  FMNMX.FTZ R24, R138, R79, !PT ;  /* 0x0000004f8a187209 */ /* 0x000fe20007810000 */
[--C-:B------:R-:W-:Y:S01]  /*c490*/  FFMA.FTZ R68, R72, UR10, -R20.reuse ;  /* 0x0000000a48447c23 */ /* 0x100fe20008010814 */
[----:B------:R-:W-:Y:S01]  /*c4a0*/  ISETP.LT.OR P2, PT, R140, 0x7a, P2 ;  /* 0x0000007a8c00780c */ /* 0x000fe20001741670 */
[--C-:B------:R-:W-:Y:S01]  /*c4b0*/  FFMA.FTZ R72, R76, UR10, -R20.reuse ;  /* 0x0000000a4c487c23 */ /* 0x100fe20008010814 */
[----:B------:R-:W-:Y:S01]  /*c4c0*/  FSEL R86, R86, -INF , !P3 ;  /* 0xff80000056567808 */ /* 0x000fe20005800000 */
[----:B------:R-:W-:Y:S01]  /*c4d0*/  FFMA.FTZ R76, R84, UR10, -R20 ;  /* 0x0000000a544c7c23 */ /* 0x000fe20008010814 */
[----:B------:R-:W-:Y:S01]  /*c4e0*/  FMNMX.FTZ R61, R83, R24, !PT ;  /* 0x00000018533d7209 */ /* 0x000fe20007810000 */
[----:B------:R-:W-:Y:S01]  /*c4f0*/  MUFU.EX2 R53, R53 ;  /* 0x0000003500357308 */ /* 0x000fe20000000800 */
        /* <DEDUP_REMOVED lines=40> */
[-C--:B------:R-:W-:Y:S01]  /*c780*/  FMUL.FTZ R121, R121, R12.reuse ;  /* 0x0000000c79797220 */ /* 0x080fe20000410000 */
[-C--:B------:R-:W-:Y:S01]  /*c790*/  FMUL.FTZ R124, R124, R12.reuse ;  /* 0x0000000c7c7c7220 */ /* 0x080fe20000410000 */
[-C--:B------:R-:W-:Y:S01]  /*c7a0*/  FMUL.FTZ R125, R125, R12.reuse ;  /* 0x0000000c7d7d7220 */ /* 0x080fe20000410000 */
[C---:B------:R-:W-:Y:S01]  /*c7b0*/  FSETP.NEU.FTZ.AND P2, PT, R20.reuse, -INF , PT ;  /* 0xff8000001400780b */ /* 0x040fe20003f5d000 */
[----:B------:R-:W-:Y:S01]  /*c7c0*/  FMUL.FTZ R24, R20, UR10 ;  /* 0x0000000a14187c20 */ /* 0x000fe20008410000 */
[----:B------:R0:W-:Y:S01]  /*c7d0*/  MUFU.EX2 R79, R85 ;  /* 0x00000055004f7308 */ /* 0x0001e20000000800 */
[-C--:B------:R-:W-:Y:S01]  /*c7e0*/  FMUL.FTZ R128, R128, R12.reuse ;  /* 0x0000000c80807220 */ /* 0x080fe20000410000 */
[-C--:B------:R-:W-:Y:S01]  /*c7f0*/  FMUL.FTZ R129, R129, R12.reuse ;  /* 0x0000000c81817220 */ /* 0x080fe20000410000 */
[-C--:B------:R-:W-:Y:S01]  /*c800*/  FMUL.FTZ R132, R132, R12.reuse ;  /* 0x0000000c84847220 */ /* 0x080fe20000410000 */
[----:B------:R-:W-:Y:S01]  /*c810*/  FSEL R81, R24, RZ, P2 ;  /* 0x000000ff18517208 */ /* 0x000fe20001000000 */
[----:B------:R-:W-:Y:S01]  /*c820*/  FMUL.FTZ R133, R133, R12 ;  /* 0x0000000c85857220 */ /* 0x000fe20000410000 */
[----:B------:R-:W-:-:S02]  /*c830*/  FSEL R24, R20, RZ, P2 ;  /* 0x000000ff14187208 */ /* 0x000fc40001000000 */
[----:B------:R-:W-:Y:S01]  /*c840*/  MUFU.EX2 R68, R68 ;  /* 0x0000004400447308 */ /* 0x000fe20000000800 */
[--C-:B------:R-:W-:Y:S01]  /*c850*/  FFMA.FTZ R143, R26, UR10, -R81.reuse ;  /* 0x0000000a1a8f7c23 */ /* 0x100fe20008010851 */
[----:B------:R-:W-:Y:S01]  /*c860*/  FFMA.FTZ R146, R27, UR10, -R81 ;  /* 0x0000000a1b927c23 */ /* 0x000fe20008010851 */
[----:B------:R-:W-:Y:S01]  /*c870*/  FADD.FTZ R24, -R24, R21 ;  /* 0x0000001518187221 */ /* 0x000fe20000010100 */
[--C-:B------:R-:W-:Y:S01]  /*c880*/  FFMA.FTZ R27, R30, UR10, -R81.reuse ;  /* 0x0000000a1e1b7c23 */ /* 0x100fe20008010851 */
[--C-:B------:R-:W-:Y:S01]  /*c890*/  FFMA.FTZ R148, R31, UR10, -R81.reuse ;  /* 0x0000000a1f947c23 */ /* 0x100fe20008010851 */
[--C-:B------:R-:W-:Y:S01]  /*c8a0*/  FFMA.FTZ R31, R34, UR10, -R81.reuse ;  /* 0x0000000a221f7c23 */ /* 0x100fe20008010851 */
[----:B------:R-:W-:Y:S01]  /*c8b0*/  FMUL.FTZ R24, R24, UR10 ;  /* 0x0000000a18187c20 */ /* 0x000fe20008410000 */
[----:B------:R-:W-:Y:S01]  /*c8c0*/  MUFU.EX2 R143, R143 ;  /* 0x0000008f008f7308 */ /* 0x000fe20000000800 */
[----:B------:R-:W-:Y:S01]  /*c8d0*/  FFMA.FTZ R144, R47, UR10, -R81 ;  /* 0x0000000a2f907c23 */ /* 0x000fe20008010851 */
[----:B------:R-:W-:Y:S01]  /*c8e0*/  FFMA.FTZ R47, R12, R6, R35 ;  /* 0x000000060c2f7223 */ /* 0x000fe20000010023 */
[--C-:B------:R-:W-:Y:S01]  /*c8f0*/  FFMA.FTZ R56, R56, UR10, -R81.reuse ;  /* 0x0000000a38387c23 */ /* 0x100fe20008010851 */
[--C-:B------:R-:W-:Y:S01]  /*c900*/  FFMA.FTZ R84, R38, UR10, -R81.reuse ;  /* 0x0000000a26547c23 */ /* 0x100fe20008010851 */
[--C-:B------:R-:W-:Y:S01]  /*c910*/  FFMA.FTZ R141, R46, UR10, -R81.reuse ;  /* 0x0000000a2e8d7c23 */ /* 0x100fe20008010851 */
[--C-:B------:R-:W-:Y:S01]  /*c920*/  FFMA.FTZ R46, R55, UR10, -R81.reuse ;  /* 0x0000000a372e7c23 */ /* 0x100fe20008010851 */
[--C-:B0-----:R-:W-:Y:S01]  /*c930*/  FFMA.FTZ R85, R39, UR10, -R81.reuse ;  /* 0x0000000a27557c23 */ /* 0x101fe20008010851 */
[----:B------:R0:W1:Y:S01]  /*c940*/  MUFU.EX2 R30, R24 ;  /* 0x00000018001e7308 */ /* 0x0000620000000800 */
[--C-:B------:R-:W-:Y:S01]  /*c950*/  FFMA.FTZ R140, R42, UR10, -R81.reuse ;  /* 0x0000000a2a8c7c23 */ /* 0x100fe20008010851 */
[--C-:B------:R-:W-:Y:S01]  /*c960*/  FFMA.FTZ R43, R43, UR10, -R81.reuse ;  /* 0x0000000a2b2b7c23 */ /* 0x100fe20008010851 */
[--C-:B------:R-:W-:Y:S01]  /*c970*/  FFMA.FTZ R38, R50, UR10, -R81.reuse ;  /* 0x0000000a32267c23 */ /* 0x100fe20008010851 */
[----:B------:R-:W-:Y:S01]  /*c980*/  FFMA.FTZ R39, R51, UR10, -R81 ;  /* 0x0000000a33277c23 */ /* 0x000fe20008010851 */
[----:B------:R-:W-:-:S02]  /*c990*/  IMAD.U32 R26, RZ, RZ, UR6 ;  /* 0x00000006ff1a7e24 */ /* 0x000fc4000f8e00ff */
[--C-:B------:R-:W-:Y:S01]  /*c9a0*/  FFMA.FTZ R51, R54, UR10, -R81.reuse ;  /* 0x0000000a36337c23 */ /* 0x100fe20008010851 */
[----:B------:R-:W-:Y:S01]  /*c9b0*/  FFMA.FTZ R21, R58, UR10, -R81 ;  /* 0x0000000a3a157c23 */ /* 0x000fe20008010851 */
[----:B------:R-:W2:Y:S01]  /*c9c0*/  MUFU.EX2 R146, R146 ;  /* 0x0000009200927308 */ /* 0x000ea20000000800 */
[----:B0-----:R-:W-:Y:S01]  /*c9d0*/  FADD.FTZ R24, R142, R47 ;  /* 0x0000002f8e187221 */ /* 0x001fe20000010000 */
[----:B------:R-:W-:Y:S01]  /*c9e0*/  @!P1 LEA R26, R26, UR36, 0x3 ;  /* 0x000000241a1a9c11 */ /* 0x000fe2000f8e18ff */
[--C-:B------:R-:W-:Y:S01]  /*c9f0*/  FFMA.FTZ R54, R59, UR10, -R81.reuse ;  /* 0x0000000a3b367c23 */ /* 0x100fe20008010851 */
[----:B------:R-:W-:Y:S01]  /*ca00*/  FFMA.FTZ R6, R62, UR10, -R81 ;  /* 0x0000000a3e067c23 */ /* 0x000fe20008010851 */
[----:B------:R-:W-:Y:S01]  /*ca10*/  FADD.FTZ R55, R25, R24 ;  /* 0x0000001819377221 */ /* 0x000fe20000010000 */
[----:B------:R-:W-:Y:S01]  /*ca20*/  F2FP.BF16.F32.PACK_AB R24, R142, R35 ;  /* 0x000000238e18723e */ /* 0x000fe200000010ff */
[----:B------:R-:W-:Y:S01]  /*ca30*/  @!P1 VIADD R26, R26, 0x2d860 ;  /* 0x0002d8601a1a9836 */ /* 0x000fe20000000000 */
[----:B------:R-:W0:Y:S01]  /*ca40*/  MUFU.EX2 R27, R27 ;  /* 0x0000001b001b7308 */ /* 0x000e220000000800 */
[----:B-1----:R-:W-:Y:S01]  /*ca50*/  FFMA.FTZ R5, R30, R5, R143 ;  /* 0x000000051e057223 */ /* 0x002fe2000001008f */
[----:B------:R-:W-:Y:S01]  /*ca60*/  FADD.FTZ R42, R28, R55 ;  /* 0x000000371c2a7221 */ /* 0x000fe20000010000 */
[--C-:B------:R-:W-:Y:S01]  /*ca70*/  FFMA.FTZ R47, R63, UR10, -R81.reuse ;  /* 0x0000000a3f2f7c23 */ /* 0x100fe20008010851 */
[----:B------:R-:W-:Y:S01]  /*ca80*/  @!P1 PRMT R26, RZ, 0x654, R26 ;  /* 0x00000654ff1a9816 */ /* 0x000fe2000000001a */
[--C-:B------:R-:W-:Y:S01]  /*ca90*/  FFMA.FTZ R63, R70, UR10, -R81.reuse ;  /* 0x0000000a463f7c23 */ /* 0x100fe20008010851 */
[----:B------:R-:W-:Y:S01]  /*caa0*/  FADD.FTZ R55, R29, R42 ;  /* 0x0000002a1d377221 */ /* 0x000fe20000010000 */
[----:B------:R-:W-:Y:S01]  /*cab0*/  FFMA.FTZ R58, R71, UR10, -R81 ;  /* 0x0000000a473a7c23 */ /* 0x000fe20008010851 */
[----:B------:R-:W1:Y:S01]  /*cac0*/  MUFU.EX2 R148, R148 ;  /* 0x0000009400947308 */ /* 0x000e620000000800 */
[----:B--2---:R-:W-:Y:S01]  /*cad0*/  FADD.FTZ R34, R146, R5 ;  /* 0x0000000592227221 */ /* 0x004fe20000010000 */
[C---:B------:R-:W-:Y:S01]  /*cae0*/  FADD.FTZ R42, R32.reuse, R55 ;  /* 0x00000037202a7221 */ /* 0x040fe20000010000 */
[----:B------:R2:W-:Y:S01]  /*caf0*/  @!P1 SYNCS.ARRIVE.TRANS64.RED.A1T0 RZ, [R26+URZ], RZ ;  /* 0x000000ff1aff99a7 */ /* 0x0005e2000810043f */
[----:B------:R-:W-:Y:S01]  /*cb00*/  F2FP.BF16.F32.PACK_AB R32, R32, R29 ;  /* 0x0000001d2020723e */ /* 0x000fe200000010ff */
[--C-:B------:R-:W-:Y:S01]  /*cb10*/  FFMA.FTZ R5, R66, UR10, -R81.reuse ;  /* 0x0000000a42057c23 */ /* 0x100fe20008010851 */
[----:B------:R-:W-:Y:S01]  /*cb20*/  FADD.FTZ R55, R33, R42 ;  /* 0x0000002a21377221 */ /* 0x000fe20000010000 */
[----:B------:R-:W-:Y:S01]  /*cb30*/  FFMA.FTZ R75, R75, UR10, -R81 ;  /* 0x0000000a4b4b7c23 */ /* 0x000fe20008010851 */
[----:B------:R-:W3:Y:S01]  /*cb40*/  MUFU.EX2 R31, R31 ;  /* 0x0000001f001f7308 */ /* 0x000ee20000000800 */
[----:B0-----:R-:W-:Y:S01]  /*cb50*/  FADD.FTZ R35, R27, R34 ;  /* 0x000000221b237221 */ /* 0x001fe20000010000 */
[----:B------:R-:W-:Y:S01]  /*cb60*/  FADD.FTZ R42, R36, R55 ;  /* 0x00000037242a7221 */ /* 0x000fe20000010000 */
[--C-:B------:R-:W-:Y:S01]  /*cb70*/  FFMA.FTZ R55, R57, UR10, -R81.reuse ;  /* 0x0000000a39377c23 */ /* 0x100fe20008010851 */
[----:B--2---:R-:W-:Y:S01]  /*cb80*/  F2FP.BF16.F32.PACK_AB R26, R28, R25 ;  /* 0x000000191c1a723e */ /* 0x004fe200000010ff */
[----:B------:R-:W-:Y:S01]  /*cb90*/  FFMA.FTZ R28, R67, UR10, -R81 ;  /* 0x0000000a431c7c23 */ /* 0x000fe20008010851 */
[----:B------:R-:W-:Y:S01]  /*cba0*/  FADD.FTZ R57, R37, R42 ;  /* 0x0000002a25397221 */ /* 0x000fe20000010000 */
[----:B------:R-:W-:Y:S01]  /*cbb0*/  F2FP.BF16.F32.PACK_AB R25, R146, R143 ;  /* 0x0000008f9219723e */ /* 0x000fe200000010ff */
[----:B------:R-:W0:Y:S01]  /*cbc0*/  MUFU.EX2 R56, R56 ;  /* 0x0000003800387308 */ /* 0x000e220000000800 */
[----:B-1----:R-:W-:Y:S01]  /*cbd0*/  FADD.FTZ R34, R148, R35 ;  /* 0x0000002394227221 */ /* 0x002fe20000010000 */
[----:B------:R-:W-:Y:S01]  /*cbe0*/  FADD.FTZ R42, R40, R57 ;  /* 0x00000039282a7221 */ /* 0x000fe20000010000 */
[----:B------:R-:W-:Y:S01]  /*cbf0*/  F2FP.BF16.F32.PACK_AB R27, R148, R27 ;  /* 0x0000001b941b723e */ /* 0x000fe200000010ff */
[--C-:B------:R-:W-:Y:S01]  /*cc00*/  FFMA.FTZ R78, R78, UR10, -R81.reuse ;  /* 0x0000000a4e4e7c23 */ /* 0x100fe20008010851 */
[--C-:B------:R-:W-:Y:S01]  /*cc10*/  FFMA.FTZ R139, R139, UR10, -R81.reuse ;  /* 0x0000000a8b8b7c23 */ /* 0x100fe20008010851 */
[--C-:B------:R-:W-:Y:S01]  /*cc20*/  FFMA.FTZ R138, R138, UR10, -R81.reuse ;  /* 0x0000000a8a8a7c23 */ /* 0x100fe20008010851 */
[--C-:B------:R-:W-:Y:S01]  /*cc30*/  FFMA.FTZ R83, R83, UR10, -R81.reuse ;  /* 0x0000000a53537c23 */ /* 0x100fe20008010851 */
[----:B------:R-:W1:Y:S01]  /*cc40*/  MUFU.EX2 R84, R84 ;  /* 0x0000005400547308 */ /* 0x000e620000000800 */
[----:B---3--:R-:W-:Y:S01]  /*cc50*/  FADD.FTZ R35, R31, R34 ;  /* 0x000000221f237221 */ /* 0x008fe20000010000 */
[----:B------:R2:W-:Y:S01]  /*cc60*/  STSM.16.M88.4 [R10+0x21800], R24 ;  /* 0x021800180a007844 */ /* 0x0005e20000000200 */
[--C-:B------:R-:W-:Y:S01]  /*cc70*/  FFMA.FTZ R86, R86, UR10, -R81.reuse ;  /* 0x0000000a56567c23 */ /* 0x100fe20008010851 */
[----:B------:R-:W-:Y:S01]  /*cc80*/  FFMA.FTZ R81, R87, UR10, -R81 ;  /* 0x0000000a57517c23 */ /* 0x000fe20008010851 */
[----:B------:R-:W-:Y:S01]  /*cc90*/  F2FP.BF16.F32.PACK_AB R40, R40, R37 ;  /* 0x000000252828723e */ /* 0x000fe200000010ff */
[----:B------:R-:W-:Y:S01]  /*cca0*/  UMOV UR6, UR4 ;  /* 0x0000000400067c82 */ /* 0x000fe20008000000 */
[C---:B------:R-:W-:Y:S01]  /*ccb0*/  ISETP.GT.AND P2, PT, R13.reuse, UR60, PT ;  /* 0x0000003c0d007c0c */ /* 0x040fe2000bf44270 */
[----:B------:R-:W3:Y:S01]  /*ccc0*/  MUFU.EX2 R85, R85 ;  /* 0x0000005500557308 */ /* 0x000ee20000000800 */
[----:B0-----:R-:W-:Y:S01]  /*ccd0*/  FADD.FTZ R35, R56, R35 ;  /* 0x0000002338237221 */ /* 0x001fe20000010000 */
[----:B------:R-:W-:-:S02]  /*cce0*/  VIADD R13, R13, 0xffffffff ;  /* 0xffffffff0d0d7836 */ /* 0x000fc40000000000 */
[-C--:B------:R-:W-:Y:S01]  /*ccf0*/  FMUL.FTZ R90, R90, R30.reuse ;  /* 0x0000001e5a5a7220 */ /* 0x080fe20000410000 */
[-C--:B------:R-:W-:Y:S01]  /*cd00*/  FMUL.FTZ R91, R91, R30.reuse ;  /* 0x0000001e5b5b7220 */ /* 0x080fe20000410000 */
[-C--:B------:R-:W-:Y:S01]  /*cd10*/  FMUL.FTZ R94, R94, R30.reuse ;  /* 0x0000001e5e5e7220 */ /* 0x080fe20000410000 */
[-C--:B------:R-:W-:Y:S01]  /*cd20*/  FMUL.FTZ R95, R95, R30.reuse ;  /* 0x0000001e5f5f7220 */ /* 0x080fe20000410000 */
[-C--:B------:R-:W-:Y:S01]  /*cd30*/  FMUL.FTZ R98, R98, R30.reuse ;  /* 0x0000001e62627220 */ /* 0x080fe20000410000 */
[----:B------:R-:W0:Y:S01]  /*cd40*/  MUFU.EX2 R140, R140 ;  /* 0x0000008c008c7308 */ /* 0x000e220000000800 */
[----:B-1----:R-:W-:Y:S01]  /*cd50*/  FADD.FTZ R34, R84, R35 ;  /* 0x0000002354227221 */ /* 0x002fe20000010000 */
[-C--:B------:R-:W-:Y:S01]  /*cd60*/  FMUL.FTZ R99, R99, R30.reuse ;  /* 0x0000001e63637220 */ /* 0x080fe20000410000 */
        /* <DEDUP_REMOVED lines=13> */
[----:B------:R-:W3:Y:S01]  /*ce40*/  MUFU.EX2 R141, R141 ;  /* 0x0000008d008d7308 */ /* 0x000ee20000000800 */
[----:B0-----:R-:W-:Y:S01]  /*ce50*/  FADD.FTZ R34, R140, R35 ;  /* 0x000000238c227221 */ /* 0x001fe20000010000 */
[----:B------:R-:W-:Y:S01]  /*ce60*/  FADD.FTZ R35, R41, R42 ;  /* 0x0000002a29237221 */ /* 0x000fe20000010000 */
[-C--:B------:R-:W-:Y:S01]  /*ce70*/  FMUL.FTZ R123, R123, R30.reuse ;  /* 0x0000001e7b7b7220 */ /* 0x080fe20000410000 */
[-C--:B------:R-:W-:Y:S01]  /*ce80*/  FMUL.FTZ R126, R126, R30.reuse ;  /* 0x0000001e7e7e7220 */ /* 0x080fe20000410000 */
[-C--:B------:R-:W-:Y:S01]  /*ce90*/  FMUL.FTZ R127, R127, R30.reuse ;  /* 0x0000001e7f7f7220 */ /* 0x080fe20000410000 */
[----:B------:R-:W-:Y:S01]  /*cea0*/  FADD.FTZ R42, R44, R35 ;  /* 0x000000232c2a7221 */ /* 0x000fe20000010000 */
[-C--:B------:R-:W-:Y:S01]  /*ceb0*/  FMUL.FTZ R130, R130, R30.reuse ;  /* 0x0000001e82827220 */ /* 0x080fe20000410000 */
[----:B------:R-:W0:Y:S01]  /*cec0*/  MUFU.EX2 R144, R144 ;  /* 0x0000009000907308 */ /* 0x000e220000000800 */
[----:B-1----:R-:W-:Y:S01]  /*ced0*/  FADD.FTZ R34, R43, R34 ;  /* 0x000000222b227221 */ /* 0x002fe20000010000 */
[----:B------:R-:W-:Y:S01]  /*cee0*/  FADD.FTZ R57, R45, R42 ;  /* 0x0000002a2d397221 */ /* 0x000fe20000010000 */
[-C--:B------:R-:W-:Y:S01]  /*cef0*/  FMUL.FTZ R131, R131, R30.reuse ;  /* 0x0000001e83837220 */ /* 0x080fe20000410000 */
[-C--:B------:R-:W-:Y:S01]  /*cf00*/  FMUL.FTZ R134, R134, R30.reuse ;  /* 0x0000001e86867220 */ /* 0x080fe20000410000 */
[----:B------:R-:W-:Y:S01]  /*cf10*/  FMUL.FTZ R135, R135, R30 ;  /* 0x0000001e87877220 */ /* 0x000fe20000410000 */
[----:B------:R-:W-:-:S02]  /*cf20*/  IMAD.MOV.U32 R12, RZ, RZ, R11 ;  /* 0x000000ffff0c7224 */ /* 0x000fc400078e000b */
[----:B------:R-:W1:Y:S01]  /*cf30*/  MUFU.EX2 R38, R38 ;  /* 0x0000002600267308 */ /* 0x000e620000000800 */
[----:B---3--:R-:W-:Y:S01]  /*cf40*/  FADD.FTZ R35, R141, R34 ;  /* 0x000000228d237221 */ /* 0x008fe20000010000 */
[C---:B------:R-:W-:Y:S01]  /*cf50*/  FADD.FTZ R34, R48.reuse, R57 ;  /* 0x0000003930227221 */ /* 0x040fe20000010000 */
[----:B------:R-:W-:-:S03]  /*cf60*/  F2FP.BF16.F32.PACK_AB R48, R48, R45 ;  /* 0x0000002d3030723e */ /* 0x000fc600000010ff */
[----:B------:R-:W-:Y:S01]  /*cf70*/  FADD.FTZ R29, R49, R34 ;  /* 0x00000022311d7221 */ /* 0x000fe20000010000 */
[----:B------:R-:W-:Y:S01]  /*cf80*/  F2FP.BF16.F32.PACK_AB R34, R36, R33 ;  /* 0x000000212422723e */ /* 0x000fe200000010ff */
[----:B------:R-:W3:Y:S01]  /*cf90*/  MUFU.EX2 R39, R39 ;  /* 0x0000002700277308 */ /* 0x000ee20000000800 */
[----:B0-----:R-:W-:Y:S01]  /*cfa0*/  FADD.FTZ R35, R144, R35 ;  /* 0x0000002390237221 */ /* 0x001fe20000010000 */
[----:B------:R-:W-:Y:S01]  /*cfb0*/  FADD.FTZ R62, R52, R29 ;  /* 0x0000001d343e7221 */ /* 0x000fe20000010000 */
[----:B------:R-:W-:-:S03]  /*cfc0*/  F2FP.BF16.F32.PACK_AB R33, R56, R31 ;  /* 0x0000001f3821723e */ /* 0x000fc600000010ff */
[----:B--2---:R-:W-:Y:S01]  /*cfd0*/  FADD.FTZ R27, R53, R62 ;  /* 0x0000003e351b7221 */ /* 0x004fe20000010000 */
[----:B------:R-:W-:Y:S01]  /*cfe0*/  F2FP.BF16.F32.PACK_AB R62, R65, R64 ;  /* 0x00000040413e723e */ /* 0x000fe200000010ff */
[----:B------:R-:W0:Y:S01]  /*cff0*/  MUFU.EX2 R51, R51 ;  /* 0x0000003300337308 */ /* 0x000e220000000800 */
[----:B-1----:R-:W-:Y:S01]  /*d000*/  FADD.FTZ R42, R38, R35 ;  /* 0x00000023262a7221 */ /* 0x002fe20000010000 */
[----:B------:R-:W-:Y:S01]  /*d010*/  FADD.FTZ R26, R74, R27 ;  /* 0x0000001b4a1a7221 */ /* 0x000fe20000010000 */
[----:B------:R-:W-:-:S03]  /*d020*/  F2FP.BF16.F32.PACK_AB R35, R85, R84 ;  /* 0x000000545523723e */ /* 0x000fc600000010ff */
[----:B------:R-:W-:Y:S02]  /*d030*/  FADD.FTZ R27, R23, R26 ;  /* 0x0000001a171b7221 */ /* 0x000fe40000010000 */
[----:B------:R-:W1:Y:S01]  /*d040*/  MUFU.EX2 R46, R46 ;  /* 0x0000002e002e7308 */ /* 0x000e620000000800 */
[----:B---3--:R-:W-:Y:S01]  /*d050*/  FADD.FTZ R50, R39, R42 ;  /* 0x0000002a27327221 */ /* 0x008fe20000010000 */
[----:B------:R-:W-:Y:S01]  /*d060*/  FADD.FTZ R27, R82, R27 ;  /* 0x0000001b521b7221 */ /* 0x000fe20000010000 */
[----:B------:R-:W-:Y:S01]  /*d070*/  F2FP.BF16.F32.PACK_AB R42, R44, R41 ;  /* 0x000000292c2a723e */ /* 0x000fe200000010ff */
[----:B------:R2:W-:Y:S01]  /*d080*/  STSM.16.M88.4 [R9], R32 ;  /* 0x0000002009007844 */ /* 0x0005e20000000200 */
[----:B------:R-:W-:Y:S01]  /*d090*/  F2FP.BF16.F32.PACK_AB R41, R43, R140 ;  /* 0x0000008c2b29723e */ /* 0x000fe200000010ff */
[----:B------:R-:W-:Y:S01]  /*d0a0*/  FADD.FTZ R44, R60, R27 ;  /* 0x0000001b3c2c7221 */ /* 0x000fe20000010000 */
[----:B------:R-:W-:Y:S01]  /*d0b0*/  F2FP.BF16.F32.PACK_AB R43, R144, R141 ;  /* 0x0000008d902b723e */ /* 0x000fe200000010ff */
[----:B------:R-:W3:Y:S01]  /*d0c0*/  MUFU.EX2 R21, R21 ;  /* 0x0000001500157308 */ /* 0x000ee20000000800 */
[----:B0-----:R-:W-:Y:S01]  /*d0d0*/  FADD.FTZ R25, R51, R50 ;  /* 0x0000003233197221 */ /* 0x001fe20000010000 */
[----:B------:R-:W-:Y:S01]  /*d0e0*/  FADD.FTZ R27, R61, R44 ;  /* 0x0000002c3d1b7221 */ /* 0x000fe20000010000 */
[----:B------:R-:W-:Y:S01]  /*d0f0*/  F2FP.BF16.F32.PACK_AB R50, R52, R49 ;  /* 0x000000313432723e */ /* 0x000fe200000010ff */
[----:B------:R0:W-:Y:S01]  /*d100*/  STSM.16.M88.4 [R8], R40 ;  /* 0x0000002808007844 */ /* 0x0001e20000000200 */
[----:B------:R-:W-:-:S02]  /*d110*/  F2FP.BF16.F32.PACK_AB R49, R39, R38 ;  /* 0x000000262731723e */ /* 0x000fc400000010ff */
[----:B------:R-:W-:Y:S01]  /*d120*/  F2FP.BF16.F32.PACK_AB R60, R61, R60 ;  /* 0x0000003c3d3c723e */ /* 0x000fe200000010ff */
[----:B------:R-:W4:Y:S01]  /*d130*/  MUFU.EX2 R54, R54 ;  /* 0x0000003600367308 */ /* 0x000f220000000800 */
[C---:B-1----:R-:W-:Y:S01]  /*d140*/  FADD.FTZ R24, R46.reuse, R25 ;  /* 0x000000192e187221 */ /* 0x042fe20000010000 */
[----:B------:R-:W-:Y:S01]  /*d150*/  F2FP.BF16.F32.PACK_AB R51, R46, R51 ;  /* 0x000000332e33723e */ /* 0x000fe200000010ff */
[----:B--2---:R-:W-:-:S04]  /*d160*/  FADD.FTZ R34, R64, R27 ;  /* 0x0000001b40227221 */ /* 0x004fc80000010000 */
[----:B------:R0:W-:Y:S01]  /*d170*/  STSM.16.M88.4 [R7], R48 ;  /* 0x0000003007007844 */ /* 0x0001e20000000200 */
[----:B------:R-:W1:Y:S01]  /*d180*/  MUFU.EX2 R6, R6 ;  /* 0x0000000600067308 */ /* 0x000e620000000800 */
[----:B---3--:R-:W-:-:S07]  /*d190*/  FADD.FTZ R25, R21, R24 ;  /* 0x0000001815197221 */ /* 0x008fce0000010000 */
[----:B------:R-:W2:Y:S01]  /*d1a0*/  MUFU.EX2 R47, R47 ;  /* 0x0000002f002f7308 */ /* 0x000ea20000000800 */
[----:B----4-:R-:W-:-:S07]  /*d1b0*/  FADD.FTZ R25, R54, R25 ;  /* 0x0000001936197221 */ /* 0x010fce0000010000 */
[----:B------:R-:W3:Y:S01]  /*d1c0*/  MUFU.EX2 R5, R5 ;  /* 0x0000000500057308 */ /* 0x000ee20000000800 */
[----:B-1----:R-:W-:-:S07]  /*d1d0*/  FADD.FTZ R24, R6, R25 ;  /* 0x0000001906187221 */ /* 0x002fce0000010000 */
[----:B------:R-:W1:Y:S01]  /*d1e0*/  MUFU.EX2 R28, R28 ;  /* 0x0000001c001c7308 */ /* 0x000e620000000800 */
[C---:B--2---:R-:W-:Y:S01]  /*d1f0*/  FADD.FTZ R26, R47.reuse, R24 ;  /* 0x000000182f1a7221 */ /* 0x044fe20000010000 */
[----:B------:R-:W-:Y:S02]  /*d200*/  F2FP.BF16.F32.PACK_AB R27, R47, R6 ;  /* 0x000000062f1b723e */ /* 0x000fe400000010ff */
[----:B------:R-:W-:-:S04]  /*d210*/  F2FP.BF16.F32.PACK_AB R24, R74, R53 ;  /* 0x000000354a18723e */ /* 0x000fc800000010ff */
[----:B------:R-:W2:Y:S01]  /*d220*/  MUFU.EX2 R63, R63 ;  /* 0x0000003f003f7308 */ /* 0x000ea20000000800 */
[----:B---3--:R-:W-:Y:S01]  /*d230*/  FADD.FTZ R25, R5, R26 ;  /* 0x0000001a05197221 */ /* 0x008fe20000010000 */
[----:B------:R-:W-:-:S06]  /*d240*/  F2FP.BF16.F32.PACK_AB R26, R82, R23 ;  /* 0x00000017521a723e */ /* 0x000fcc00000010ff */
[----:B------:R-:W3:Y:S01]  /*d250*/  MUFU.EX2 R58, R58 ;  /* 0x0000003a003a7308 */ /* 0x000ee20000000800 */
[C---:B-1----:R-:W-:Y:S01]  /*d260*/  FADD.FTZ R32, R28.reuse, R25 ;  /* 0x000000191c207221 */ /* 0x042fe20000010000 */
[----:B------:R-:W-:Y:S01]  /*d270*/  FADD.FTZ R25, R65, R34 ;  /* 0x0000002241197221 */ /* 0x000fe20000010000 */
[----:B------:R-:W-:-:S05]  /*d280*/  F2FP.BF16.F32.PACK_AB R61, R28, R5 ;  /* 0x000000051c3d723e */ /* 0x000fca00000010ff */
[----:B------:R-:W1:Y:S01]  /*d290*/  MUFU.EX2 R55, R55 ;  /* 0x0000003700377308 */ /* 0x000e620000000800 */
[----:B--2---:R-:W-:Y:S01]  /*d2a0*/  FADD.FTZ R23, R63, R32 ;  /* 0x000000203f177221 */ /* 0x004fe20000010000 */
[----:B------:R-:W-:Y:S01]  /*d2b0*/  FADD.FTZ R32, R68, R25 ;  /* 0x0000001944207221 */ /* 0x000fe20000010000 */
[----:B------:R-:W-:-:S05]  /*d2c0*/  F2FP.BF16.F32.PACK_AB R25, R54, R21 ;  /* 0x000000153619723e */ /* 0x000fca00000010ff */
[----:B------:R-:W2:Y:S01]  /*d2d0*/  MUFU.EX2 R69, R69 ;  /* 0x0000004500457308 */ /* 0x000ea20000000800 */
[C---:B---3--:R-:W-:Y:S01]  /*d2e0*/  FADD.FTZ R6, R58.reuse, R23 ;  /* 0x000000173a067221 */ /* 0x048fe20000010000 */
[----:B------:R-:W-:Y:S01]  /*d2f0*/  F2FP.BF16.F32.PACK_AB R63, R58, R63 ;  /* 0x0000003f3a3f723e */ /* 0x000fe200000010ff */
[----:B------:R0:W-:Y:S04]  /*d300*/  STSM.16.M88.4 [R10+0x27800], R24 ;  /* 0x027800180a007844 */ /* 0x0001e80000000200 */
[----:B------:R0:W-:Y:S01]  /*d310*/  STSM.16.M88.4 [R9+0x6000], R60 ;  /* 0x0060003c09007844 */ /* 0x0001e20000000200 */
[----:B------:R-:W3:Y:S01]  /*d320*/  MUFU.EX2 R36, R75 ;  /* 0x0000004b00247308 */ /* 0x000ee20000000800 */
[----:B-1----:R-:W-:-:S07]  /*d330*/  FADD.FTZ R21, R55, R6 ;  /* 0x0000000637157221 */ /* 0x002fce0000010000 */
[----:B------:R-:W1:Y:S01]  /*d340*/  MUFU.EX2 R72, R72 ;  /* 0x0000004800487308 */ /* 0x000e620000000800 */
[C---:B--2---:R-:W-:Y:S01]  /*d350*/  FADD.FTZ R23, R69.reuse, R32 ;  /* 0x0000002045177221 */ /* 0x044fe20000010000 */
[----:B------:R-:W-:-:S06]  /*d360*/  F2FP.BF16.F32.PACK_AB R68, R69, R68 ;  /* 0x000000444544723e */ /* 0x000fcc00000010ff */
[----:B------:R-:W2:Y:S01]  /*d370*/  MUFU.EX2 R71, R78 ;  /* 0x0000004e00477308 */ /* 0x000ea20000000800 */
[C---:B---3--:R-:W-:Y:S01]  /*d380*/  FADD.FTZ R6, R36.reuse, R21 ;  /* 0x0000001524067221 */ /* 0x048fe20000010000 */
[----:B------:R-:W-:-:S06]  /*d390*/  F2FP.BF16.F32.PACK_AB R69, R36, R55 ;  /* 0x000000372445723e */ /* 0x000fcc00000010ff */
[----:B------:R-:W3:Y:S01]  /*d3a0*/  MUFU.EX2 R73, R73 ;  /* 0x0000004900497308 */ /* 0x000ee20000000800 */
[----:B-1----:R-:W-:-:S07]  /*d3b0*/  FADD.FTZ R32, R72, R23 ;  /* 0x0000001748207221 */ /* 0x002fce0000010000 */
[----:B------:R-:W1:Y:S01]  /*d3c0*/  MUFU.EX2 R139, R139 ;  /* 0x0000008b008b7308 */ /* 0x000e620000000800 */
[----:B--2---:R-:W-:-:S07]  /*d3d0*/  FADD.FTZ R6, R71, R6 ;  /* 0x0000000647067221 */ /* 0x004fce0000010000 */
[----:B------:R-:W2:Y:S01]  /*d3e0*/  MUFU.EX2 R77, R77 ;  /* 0x0000004d004d7308 */ /* 0x000ea20000000800 */
[C---:B---3--:R-:W-:Y:S01]  /*d3f0*/  FADD.FTZ R32, R73.reuse, R32 ;  /* 0x0000002049207221 */ /* 0x048fe20000010000 */
[----:B------:R-:W-:-:S06]  /*d400*/  F2FP.BF16.F32.PACK_AB R70, R73, R72 ;  /* 0x000000484946723e */ /* 0x000fcc00000010ff */
[----:B------:R-:W3:Y:S01]  /*d410*/  MUFU.EX2 R29, R138 ;  /* 0x0000008a001d7308 */ /* 0x000ee20000000800 */
[C---:B-1----:R-:W-:Y:S01]  /*d420*/  FADD.FTZ R6, R139.reuse, R6 ;  /* 0x000000068b067221 */ /* 0x042fe20000010000 */
[----:B------:R-:W-:-:S05]  /*d430*/  F2FP.BF16.F32.PACK_AB R71, R139, R71 ;  /* 0x000000478b47723e */ /* 0x000fca00000010ff */
[----:B------:R0:W-:Y:S01]  /*d440*/  STSM.16.M88.4 [R8+0x6000], R68 ;  /* 0x0060004408007844 */ /* 0x0001e20000000200 */
[----:B------:R-:W1:Y:S01]  /*d450*/  MUFU.EX2 R80, R80 ;  /* 0x0000005000507308 */ /* 0x000e620000000800 */
[----:B--2---:R-:W-:-:S07]  /*d460*/  FADD.FTZ R21, R77, R32 ;  /* 0x000000204d157221 */ /* 0x004fce0000010000 */
[----:B------:R-:W2:Y:S01]  /*d470*/  MUFU.EX2 R83, R83 ;  /* 0x0000005300537308 */ /* 0x000ea20000000800 */
[----:B---3--:R-:W-:-:S07]  /*d480*/  FADD.FTZ R6, R29, R6 ;  /* 0x000000061d067221 */ /* 0x008fce0000010000 */
[----:B------:R-:W3:Y:S01]  /*d490*/  MUFU.EX2 R76, R76 ;  /* 0x0000004c004c7308 */ /* 0x000ee20000000800 */
[C---:B-1----:R-:W-:Y:S01]  /*d4a0*/  FADD.FTZ R21, R80.reuse, R21 ;  /* 0x0000001550157221 */ /* 0x042fe20000010000 */
[----:B------:R-:W-:-:S06]  /*d4b0*/  F2FP.BF16.F32.PACK_AB R80, R80, R77 ;  /* 0x0000004d5050723e */ /* 0x000fcc00000010ff */
[----:B------:R-:W1:Y:S01]  /*d4c0*/  MUFU.EX2 R31, R86 ;  /* 0x00000056001f7308 */ /* 0x000e620000000800 */
[----:B--2---:R-:W-:-:S07]  /*d4d0*/  FADD.FTZ R6, R83, R6 ;  /* 0x0000000653067221 */ /* 0x004fce0000010000 */
[----:B------:R2:W4:Y:S01]  /*d4e0*/  MUFU.EX2 R34, R81 ;  /* 0x0000005100227308 */ /* 0x0005220000000800 */
[----:B---3--:R-:W-:Y:S01]  /*d4f0*/  F2FP.BF16.F32.PACK_AB R82, R79, R76 ;  /* 0x0000004c4f52723e */ /* 0x008fe200000010ff */
[----:B------:R-:W-:Y:S01]  /*d500*/  FADD.FTZ R76, R76, R21 ;  /* 0x000000154c4c7221 */ /* 0x000fe20000010000 */
[----:B------:R-:W-:Y:S01]  /*d510*/  IMAD.MOV.U32 R21, RZ, RZ, R20 ;  /* 0x000000ffff157224 */ /* 0x000fe200078e0014 */
[----:B--2---:R-:W-:Y:S01]  /*d520*/  F2FP.BF16.F32.PACK_AB R81, R83, R29 ;  /* 0x0000001d5351723e */ /* 0x004fe200000010ff */
[----:B-1----:R-:W-:Y:S01]  /*d530*/  FADD.FTZ R5, R31, R6 ;  /* 0x000000061f057221 */ /* 0x002fe20000010000 */
[----:B------:R-:W-:Y:S01]  /*d540*/  FADD.FTZ R6, R79, R76 ;  /* 0x0000004c4f067221 */ /* 0x000fe20000010000 */
[C---:B----4-:R-:W-:Y:S02]  /*d550*/  F2FP.BF16.F32.PACK_AB R83, R34.reuse, R31 ;  /* 0x0000001f2253723e */ /* 0x050fe400000010ff */
[----:B------:R-:W-:-:S03]  /*d560*/  FADD.FTZ R5, R34, R5 ;  /* 0x0000000522057221 */ /* 0x000fc60000010000 */
[----:B------:R0:W-:Y:S01]  /*d570*/  STSM.16.M88.4 [R7+0x6000], R80 ;  /* 0x0060005007007844 */ /* 0x0001e20000000200 */
[----:B------:R1:W-:Y:S06]  /*d580*/  MEMBAR.ALL.CTA ;  /* 0x0000000000007992 */ /* 0x0003ec0000008000 */
[----:B-1----:R-:W1:Y:S02]  /*d590*/  FENCE.VIEW.ASYNC.S ;  /* 0x00000000000073c6 */ /* 0x002e640000000000 */
[----:B-1----:R-:W-:Y:S01]  /*d5a0*/  NOP ;  /* 0x0000000000007918 */ /* 0x002fe20000000000 */
[----:B------:R-:W-:Y:S05]  /*d5b0*/  @P2 BRA `(.L_x_922) ;  /* 0xffffffcc00f82947 */ /* 0x000fea000383ffff */
.L_x_905:
[----:B------:R-:W-:Y:S06]  /*d5c0*/  BAR.ARV 0x8, 0x200 ;  /* 0x0208000000007b1d */ /* 0x000fec0000002000 */
[----:B------:R-:W-:Y:S05]  /*d5d0*/  @!P0 BRA `(.L_x_923) ;  /* 0x0000000000048947 */ /* 0x000fea0003800000 */
[----:B------:R-:W-:Y:S01]  /*d5e0*/  BPT.TRAP 0x1 ;  /* 0x000000040000795c */ /* 0x000fe20000300000 */
.L_x_923:
[----:B------:R-:W-:Y:S01]  /*d5f0*/  ULEA UR9, UR4, UR36, 0x3 ;  /* 0x0000002404097291 */ /* 0x000fe2000f8e183f */
[----:B------:R-:W-:-:S05]  /*d600*/  IMAD.U32 R0, RZ, RZ, UR5 ;  /* 0x00000005ff007e24 */ /* 0x000fca000f8e00ff */
[----:B------:R-:W-:-:S04]  /*d610*/  SHF.L.U32 R0, R0, 0x1f, RZ ;  /* 0x0000001f00007819 */ /* 0x000fc800000006ff */
[----:B------:R1:W4:Y:S01]  /*d620*/  SYNCS.PHASECHK.TRANS64.TRYWAIT P2, [UR9+0x2d850], R0 ;  /* 0x02d85000ff0075a7 */ /* 0x0003220008040149 */
[----:B------:R-:W-:Y:S05]  /*d630*/  @!P0 BRA `(.L_x_924) ;  /* 0x0000000000048947 */ /* 0x000fea0003800000 */
[----:B------:R-:W-:Y:S01]  /*d640*/  BPT.TRAP 0x1 ;  /* 0x000000040000795c */ /* 0x000fe20000300000 */
.L_x_924:
[----:B----4-:R-:W-:Y:S05]  /*d650*/  @P2 BRA `(.L_x_925) ;  /* 0x0000000000082947 */ /* 0x010fea0003800000 */
[----:B------:R-:W4:Y:S02]  /*d660*/  SYNCS.PHASECHK.TRANS64.TRYWAIT P0, [UR9+0x2d850], R0 ;  /* 0x02d85000ff0075a7 */ /* 0x000f240008000149 */
[----:B----4-:R-:W-:Y:S05]  /*d670*/  @!P0 BRA `(.L_x_926) ;  /* 0x0000006400c08947 */ /* 0x010fea0003800000 */
.L_x_925:
[----:B------:R-:W-:Y:S01]  /*d680*/  UIADD3 UR36, UR36, 0x400, URZ ;  /* 0x0000040024247890 */ /* 0x000fe2000fffe03f */
[----:B------:R-:W-:Y:S01]  /*d690*/  WARPGROUP.ARRIVE ;  /* 0x00000000000079c5 */ /* 0x000fe20000000000 */
[----:B------:R-:W-:Y:S01]  /*d6a0*/  ULOP3.LUT UR39, UR39, 0x10000, URZ, 0xfc, !UPT ;  /* 0x0001000027277892 */ /* 0x000fe2000f8efc3f */
[----:B----4-:R-:W4:Y:S01]  /*d6b0*/  SHFL.BFLY PT, R3, R6, 0x2, 0x1f ;  /* 0x0c401f0006037f89 */ /* 0x010f2200000e0000 */
[----:B------:R-:W-:Y:S01]  /*d6c0*/  USHF.R.U32.HI UR36, URZ, 0x4, UR36 ;  /* 0x000000043f247899 */ /* 0x000fe20008011624 */
[----:B0-23--:R-:W-:Y:S01]  /*d6d0*/  IMAD.U32 R10, RZ, RZ, UR9 ;  /* 0x00000009ff0a7e24 */ /* 0x00dfe2000f8e00ff */
[----:B------:R-:W-:Y:S01]  /*d6e0*/  UMOV UR5, 0x40000040 ;  /* 0x4000004000057882 */ /* 0x000fe20000000000 */
[----:B------:R-:W-:Y:S01]  /*d6f0*/  UMOV UR7, 0x80000020 ;  /* 0x8000002000077882 */ /* 0x000fe20000000000 */
[----:B------:R-:W-:Y:S01]  /*d700*/  ULOP3.LUT UR36, UR36, 0x3fff, URZ, 0xc0, !UPT ;  /* 0x00003fff24247892 */ /* 0x000fe2000f8ec03f */
[----:B-1----:R-:W0:Y:S01]  /*d710*/  SHFL.BFLY PT, R0, R5, 0x2, 0x1f ;  /* 0x0c401f0005007f89 */ /* 0x002e2200000e0000 */
[----:B------:R-:W-:-:S02]  /*d720*/  @!P1 VIADD R10, R10, 0x2d860 ;  /* 0x0002d8600a0a9836 */ /* 0x000fc40000000000 */
[----:B------:R-:W-:Y:S01]  /*d730*/  ULOP3.LUT UR8, UR36, 0x2000000, URZ, 0xfc, !UPT ;  /* 0x0200000024087892 */ /* 0x000fe2000f8efc3f */
[----:B------:R-:W-:Y:S02]  /*d740*/  IMAD.U32 R13, RZ, RZ, UR10 ;  /* 0x0000000aff0d7e24 */ /* 0x000fe4000f8e00ff */
[----:B------:R-:W-:Y:S01]  /*d750*/  @!P1 PRMT R10, RZ, 0x654, R10 ;  /* 0x00000654ff0a9816 */ /* 0x000fe2000000000a */
[----:B------:R-:W-:Y:S01]  /*d760*/  UIMAD UR8, UR4, 0x600, UR8 ;  /* 0x00000600040878a4 */ /* 0x000fe2000f8e0208 */
[----:B------:R-:W-:Y:S02]  /*d770*/  IMAD.U32 R14, RZ, RZ, UR10 ;  /* 0x0000000aff0e7e24 */ /* 0x000fe4000f8e00ff */
[----:B------:R-:W-:-:S04]  /*d780*/  UMOV UR4, UR39 ;  /* 0x0000002700047c82 */ /* 0x000fc80008000000 */
[----:B------:R-:W-:Y:S02]  /*d790*/  UMOV UR6, UR8 ;  /* 0x0000000800067c82 */ /* 0x000fe40008000000 */
[----:B------:R-:W-:Y:S01]  /*d7a0*/  HGMMA.64x96x16.F32.BF16 R88, gdesc[UR4].tnspB, R88, gsb0 ;  /* 0x41600000045879f0 */ /* 0x000fe20008001858 */
[----:B------:R-:W-:Y:S01]  /*d7b0*/  UIADD3 UR4, UR39, 0x2, URZ ;  /* 0x0000000227047890 */ /* 0x000fe2000fffe03f */
[----:B----4-:R-:W-:Y:S01]  /*d7c0*/  FADD.FTZ R3, R3, R6 ;  /* 0x0000000603037221 */ /* 0x010fe20000010000 */
[----:B------:R-:W-:Y:S01]  /*d7d0*/  UIADD3 UR6, UR8, 0x40, URZ ;  /* 0x0000004008067890 */ /* 0x000fe2000fffe03f */
[----:B------:R-:W-:Y:S01]  /*d7e0*/  UMOV UR5, 0x40000040 ;  /* 0x4000004000057882 */ /* 0x000fe20000000000 */
[----:B------:R-:W-:Y:S01]  /*d7f0*/  UMOV UR7, 0x80000020 ;  /* 0x8000002000077882 */ /* 0x000fe20000000000 */
[----:B0-----:R-:W-:Y:S02]  /*d800*/  FADD.FTZ R4, R0, R5 ;  /* 0x0000000500047221 */ /* 0x001fe40000010000 */
[----:B------:R-:W0:Y:S04]  /*d810*/  SHFL.BFLY PT, R0, R3, 0x1, 0x1f ;  /* 0x0c201f0003007f89 */ /* 0x000e2800000e0000 */
[----:B------:R-:W1:Y:S01]  /*d820*/  SHFL.BFLY PT, R7, R4, 0x1, 0x1f ;  /* 0x0c201f0004077f89 */ /* 0x000e6200000e0000 */
[----:B0-----:R-:W-:Y:S01]  /*d830*/  FADD.FTZ R9, R3, R0 ;  /* 0x0000000003097221 */ /* 0x001fe20000010000 */
[----:B------:R-:W-:-:S02]  /*d840*/  IMAD.MOV.U32 R3, RZ, RZ, -0x800000 ;  /* 0xff800000ff037424 */ /* 0x000fc400078e00ff */
[----:B------:R-:W-:Y:S02]  /*d850*/  IMAD.MOV.U32 R0, RZ, RZ, -0x800000 ;  /* 0xff800000ff007424 */ /* 0x000fe400078e00ff */
[----:B-1----:R-:W-:Y:S01]  /*d860*/  FADD.FTZ R12, R4, R7 ;  /* 0x00000007040c7221 */ /* 0x002fe20000010000 */
[----:B------:R-:W-:Y:S02]  /*d870*/  FSETP.NE.FTZ.AND P0, PT, R9, RZ, PT ;  /* 0x000000ff0900720b */ /* 0x000fe40003f15000 */
[----:B------:R-:W-:Y:S02]  /*d880*/  CS2R R6, SRZ ;  /* 0x0000000000067805 */ /* 0x000fe4000001ff00 */
[----:B------:R-:W-:-:S09]  /*d890*/  FSETP.NE.FTZ.AND P2, PT, R12, RZ, PT ;  /* 0x000000ff0c00720b */ /* 0x000fd20003f55000 */
[----:B------:R-:W0:Y:S01]  /*d8a0*/  @P0 MUFU.LG2 R5, R9 ;  /* 0x0000000900050308 */ /* 0x000e220000000c00 */
[----:B------:R-:W-:-:S03]  /*d8b0*/  @P0 FMUL.FTZ R4, R13, 0.69314718246459960938 ;  /* 0x3f3172180d040820 */ /* 0x000fc60000410000 */
[----:B------:R-:W-:-:S04]  /*d8c0*/  @P2 FMUL.FTZ R14, R14, 0.69314718246459960938 ;  /* 0x3f3172180e0e2820 */ /* 0x000fc80000410000 */
[----:B------:R-:W1:Y:S08]  /*d8d0*/  @P2 MUFU.LG2 R8, R12 ;  /* 0x0000000c00082308 */ /* 0x000e700000000c00 */
[----:B------:R1:W2:Y:S01]  /*d8e0*/  @P0 MUFU.RCP R6, R9 ;  /* 0x0000000900060308 */ /* 0x0002a20000001000 */
        /* <DEDUP_REMOVED lines=52> */
[----:B------:R1:W-:Y:S01]  /*dc30*/  @!P1 SYNCS.ARRIVE.TRANS64.RED.A1T0 RZ, [R10+URZ], RZ ;  /* 0x000000ff0aff99a7 */ /* 0x0003e2000810043f */
        /* <DEDUP_REMOVED lines=47> */
[----:B-1----:R-:W-:-:S07]  /*df30*/  FMUL.FTZ R135, R135, R7 ;  /* 0x0000000787877220 */ /* 0x002fce0000410000 */
.L_x_856:
[----:B------:R-:W-:Y:S05]  /*df40*/  @P0 BRA `(.L_x_927) ;  /* 0x00000010009c0947 */ /* 0x000fea0003800000 */
[----:B------:R-:W-:Y:S01]  /*df50*/  VIADD R6, R2, 0xffffff80 ;  /* 0xffffff8002067836 */ /* 0x000fe20000000000 */
[----:B------:R-:W-:Y:S01]  /*df60*/  R2UR UR13, R17 ;  /* 0x00000000110d72ca */ /* 0x000fe200000e0000 */
[----:B------:R-:W0:Y:S01]  /*df70*/  S2UR UR12, SR_CTAID.Z ;  /* 0x00000000000c79c3 */ /* 0x000e220000002700 */
[----:B------:R-:W1:Y:S01]  /*df80*/  S2R R25, SR_CTAID.X ;  /* 0x0000000000197919 */ /* 0x000e620000002500 */
[----:B------:R-:W-:Y:S01]  /*df90*/  ULDC.64 UR8, c[0x0][0xbd0] ;  /* 0x0002f40000087ab9 */ /* 0x000fe20000000a00 */
[----:B------:R-:W-:Y:S01]  /*dfa0*/  SHF.R.S32.HI R7, RZ, 0x1f, R6 ;  /* 0x0000001fff077819 */ /* 0x000fe20000011406 */
[----:B------:R-:W-:Y:S01]  /*dfb0*/  ULDC.64 UR14, c[0x0][0x208] ;  /* 0x00008200000e7ab9 */ /* 0x000fe20000000a00 */
[----:B------:R-:W-:Y:S02]  /*dfc0*/  BSSY B0, `(.L_x_928) ;  /* 0x00000d1000007945 */ /* 0x000fe40003800000 */
[CC--:B------:R-:W-:Y:S01]  /*dfd0*/  LEA.HI R10, R7.reuse, R6.reuse, RZ, 0x7 ;  /* 0x00000006070a7211 */ /* 0x0c0fe200078f38ff */
[----:B------:R-:W2:Y:S01]  /*dfe0*/  S2UR UR11, SR_CTAID.Y ;  /* 0x00000000000b79c3 */ /* 0x000ea20000002600 */
[----:B------:R-:W-:-:S02]  /*dff0*/  LEA.HI R14, R7, R6, RZ, 0x2 ;  /* 0x00000006070e7211 */ /* 0x000fc400078f10ff */
[----:B------:R-:W-:Y:S01]  /*e000*/  LOP3.LUT R9, R10, 0xffffff80, RZ, 0xc0, !PT ;  /* 0xffffff800a097812 */ /* 0x000fe200078ec0ff */
[----:B------:R-:W-:Y:S01]  /*e010*/  USHF.R.S32.HI UR7, URZ, 0x1f, UR13 ;  /* 0x0000001f3f077899 */ /* 0x000fe2000801140d */
[----:B------:R-:W-:Y:S01]  /*e020*/  LOP3.LUT R19, R14, 0xfffffffc, RZ, 0xc0, !PT ;  /* 0xfffffffc0e137812 */ /* 0x000fe200078ec0ff */
[----:B------:R-:W-:Y:S01]  /*e030*/  UIMAD.WIDE.U32 UR4, UR13, UR8, URZ ;  /* 0x000000080d0472a5 */ /* 0x000fe2000f8e003f */
[----:B------:R-:W-:Y:S01]  /*e040*/  SHF.R.S32.HI R10, RZ, 0x7, R10 ;  /* 0x00000007ff0a7819 */ /* 0x000fe2000001140a */
[C---:B------:R-:W-:Y:S01]  /*e050*/  IMAD.IADD R2, R6.reuse, 0x1, -R9 ;  /* 0x0000000106027824 */ /* 0x040fe200078e0a09 */
[----:B------:R-:W-:Y:S01]  /*e060*/  UIMAD UR6, UR7, UR8, URZ ;  /* 0x00000008070672a4 */ /* 0x000fe2000f8e023f */
[----:B------:R-:W3:Y:S01]  /*e070*/  LDC R9, c[0x0][0xbe8] ;  /* 0x0002fa00ff097b82 */ /* 0x000ee20000000800 */
[----:B------:R-:W-:Y:S02]  /*e080*/  IMAD.IADD R14, R6, 0x1, -R19 ;  /* 0x00000001060e7824 */ /* 0x000fe400078e0a13 */
[----:B------:R-:W-:Y:S01]  /*e090*/  SHF.R.S32.HI R13, RZ, 0x1f, R2 ;  /* 0x0000001fff0d7819 */ /* 0x000fe20000011402 */
[----:B------:R-:W-:Y:S01]  /*e0a0*/  IMAD.HI R7, R10, 0x55555556, RZ ;  /* 0x555555560a077827 */ /* 0x000fe200078e02ff */
[----:B------:R-:W-:-:S02]  /*e0b0*/  UIMAD UR6, UR13, UR9, UR6 ;  /* 0x000000090d0672a4 */ /* 0x000fc4000f8e0206 */
[-C--:B------:R-:W-:Y:S01]  /*e0c0*/  LEA.HI R8, R13, R2.reuse, RZ, 0x2 ;  /* 0x000000020d087211 */ /* 0x080fe200078f10ff */
[----:B------:R-:W4:Y:S01]  /*e0d0*/  LDC.64 R18, c[0x0][0xbd8] ;  /* 0x0002f600ff127b82 */ /* 0x000f220000000a00 */
[----:B------:R-:W-:Y:S01]  /*e0e0*/  LEA.HI R7, R7, R7, RZ, 0x1 ;  /* 0x0000000707077211 */ /* 0x000fe200078f08ff */
[----:B------:R-:W-:Y:S01]  /*e0f0*/  UIADD3 UR6, UR5, UR6, URZ ;  /* 0x0000000605067290 */ /* 0x000fe2000fffe03f */
[--C-:B------:R-:W-:Y:S01]  /*e100*/  SHF.R.S32.HI R12, RZ, 0x2, R8.reuse ;  /* 0x00000002ff0c7819 */ /* 0x100fe20000011408 */
[----:B0-----:R-:W-:Y:S01]  /*e110*/  USHF.R.S32.HI UR10, URZ, 0x1f, UR12 ;  /* 0x0000001f3f0a7899 */ /* 0x001fe2000801140c */
[----:B------:R-:W-:Y:S01]  /*e120*/  SHF.R.S32.HI R11, RZ, 0x1f, R8 ;  /* 0x0000001fff0b7819 */ /* 0x000fe20000011408 */
[----:B------:R-:W-:Y:S01]  /*e130*/  ULDC.64 UR8, c[0x0][0xb38] ;  /* 0x0002ce0000087ab9 */ /* 0x000fe20000000a00 */
[----:B------:R-:W-:Y:S01]  /*e140*/  LEA.HI R13, R13, R2, RZ, 0x5 ;  /* 0x000000020d0d7211 */ /* 0x000fe200078f28ff */
[----:B------:R-:W2:Y:S01]  /*e150*/  LDC R24, c[0x0][0xc50] ;  /* 0x00031400ff187b82 */ /* 0x000ea20000000800 */
[----:B------:R-:W-:Y:S01]  /*e160*/  LEA.HI R11, R11, R12, RZ, 0x3 ;  /* 0x0000000c0b0b7211 */ /* 0x000fe200078f18ff */
[----:B------:R-:W-:Y:S01]  /*e170*/  UIMAD UR7, UR7, UR8, URZ ;  /* 0x00000008070772a4 */ /* 0x000fe2000f8e023f */
[----:B------:R-:W-:-:S02]  /*e180*/  SHF.R.S32.HI R13, RZ, 0x5, R13 ;  /* 0x00000005ff0d7819 */ /* 0x000fc4000001140d */
[----:B------:R-:W-:Y:S01]  /*e190*/  LOP3.LUT R15, R11, 0xfffffff8, RZ, 0xc0, !PT ;  /* 0xfffffff80b0f7812 */ /* 0x000fe200078ec0ff */
[----:B------:R-:W-:Y:S01]  /*e1a0*/  IMAD R11, R7, -0x3, R10 ;  /* 0xfffffffd070b7824 */ /* 0x000fe200078e020a */
[----:B------:R-:W-:Y:S01]  /*e1b0*/  LEA.HI R7, R14, R14, RZ, 0x1 ;  /* 0x0000000e0e077211 */ /* 0x000fe200078f08ff */
[----:B------:R-:W0:Y:S08]  /*e1c0*/  LDC.64 R22, c[0x0][0xb40] ;  /* 0x0002d000ff167b82 */ /* 0x000e300000000a00 */
[----:B------:R-:W-:Y:S01]  /*e1d0*/  BAR.SYNC.DEFER_BLOCKING 0x1, 0x180 ;  /* 0x0046000000007b1d */ /* 0x000fe20000010000 */
[----:B---3--:R-:W-:Y:S01]  /*e1e0*/  ISETP.NE.AND P0, PT, R9, 0x1, PT ;  /* 0x000000010900780c */ /* 0x008fe20003f05270 */
[----:B------:R-:W-:Y:S01]  /*e1f0*/  IMAD.IADD R6, R12, 0x1, -R15 ;  /* 0x000000010c067824 */ /* 0x000fe200078e0a0f */
[----:B------:R-:W-:-:S03]  /*e200*/  LOP3.LUT R7, R7, 0x1ffffffe, RZ, 0xc0, !PT ;  /* 0x1ffffffe07077812 */ /* 0x000fc600078ec0ff */
[----:B------:R-:W-:Y:S02]  /*e210*/  IMAD R10, R13, 0x10, R6 ;  /* 0x000000100d0a7824 */ /* 0x000fe400078e0206 */
[----:B------:R-:W-:Y:S02]  /*e220*/  IMAD.IADD R21, R14, 0x1, -R7 ;  /* 0x000000010e157824 */ /* 0x000fe400078e0a07 */
[----:B------:R-:W-:Y:S02]  /*e230*/  IMAD R12, R11, 0x40, R10 ;  /* 0x000000400b0c7824 */ /* 0x000fe400078e020a */
[----:B------:R-:W-:Y:S02]  /*e240*/  IMAD.U32 R7, RZ, RZ, UR5 ;  /* 0x00000005ff077e24 */ /* 0x000fe4000f8e00ff */
[----:B------:R-:W3:Y:S01]  /*e250*/  @P0 LDC R15, c[0x0][0xbec] ;  /* 0x0002fb00ff0f0b82 */ /* 0x000ee20000000800 */
[----:B------:R-:W-:Y:S01]  /*e260*/  IMAD.U32 R6, RZ, RZ, UR4 ;  /* 0x00000004ff067e24 */ /* 0x000fe2000f8e00ff */
[----:B------:R-:W-:Y:S01]  /*e270*/  UIMAD.WIDE.U32 UR4, UR13, UR8, URZ ;  /* 0x000000080d0472a5 */ /* 0x000fe2000f8e003f */
[----:B------:R-:W-:Y:S01]  /*e280*/  IMAD.U32 R7, RZ, RZ, UR6 ;  /* 0x00000006ff077e24 */ /* 0x000fe2000f8e00ff */
[----:B------:R-:W-:Y:S01]  /*e290*/  UIMAD UR6, UR13, UR9, UR7 ;  /* 0x000000090d0672a4 */ /* 0x000fe2000f8e0207 */
[----:B----4-:R-:W-:-:S02]  /*e2a0*/  IMAD R14, R18, UR10, RZ ;  /* 0x0000000a120e7c24 */ /* 0x010fc4000f8e02ff */
[----:B------:R-:W-:Y:S01]  /*e2b0*/  IMAD R10, R21, 0x8, R12 ;  /* 0x00000008150a7824 */ /* 0x000fe200078e020c */
[----:B------:R-:W4:Y:S01]  /*e2c0*/  @P0 LDC R20, c[0x0][0xbf0] ;  /* 0x0002fc00ff140b82 */ /* 0x000f220000000800 */
[----:B------:R-:W-:Y:S01]  /*e2d0*/  IMAD R19, R19, UR12, R14 ;  /* 0x0000000c13137c24 */ /* 0x000fe2000f8e020e */
[----:B------:R-:W-:Y:S01]  /*e2e0*/  UIADD3 UR6, UR5, UR6, URZ ;  /* 0x0000000605067290 */ /* 0x000fe2000fffe03f */
[----:B-1----:R-:W-:Y:S01]  /*e2f0*/  IMAD R14, R25, 0xc0, R10 ;  /* 0x000000c0190e7824 */ /* 0x002fe200078e020a */
[----:B------:R-:W-:Y:S01]  /*e300*/  ULDC.64 UR8, c[0x0][0xb28] ;  /* 0x0002ca0000087ab9 */ /* 0x000fe20000000a00 */
[----:B------:R-:W-:Y:S02]  /*e310*/  IMAD R21, RZ, RZ, -UR13 ;  /* 0x8000000dff157e24 */ /* 0x000fe4000f8e02ff */
[----:B------:R-:W-:Y:S01]  /*e320*/  IMAD.WIDE.U32 R6, R18, UR12, R6 ;  /* 0x0000000c12067c25 */ /* 0x000fe2000f8e0006 */
[----:B------:R-:W1:Y:S03]  /*e330*/  @P0 LDC R29, c[0x0][0xbec] ;  /* 0x0002fb00ff1d0b82 */ /* 0x000e660000000800 */
[----:B------:R-:W-:-:S02]  /*e340*/  IMAD.U32 R11, RZ, RZ, UR5 ;  /* 0x00000005ff0b7e24 */ /* 0x000fc4000f8e00ff */
[----:B--2---:R-:W-:Y:S02]  /*e350*/  IMAD R27, R24, R21, UR11 ;  /* 0x0000000b181b7e24 */ /* 0x004fe4000f8e0215 */
[----:B------:R-:W-:Y:S01]  /*e360*/  IMAD.U32 R10, RZ, RZ, UR4 ;  /* 0x00000004ff0a7e24 */ /* 0x000fe2000f8e00ff */
[----:B------:R-:W2:Y:S01]  /*e370*/  @P0 LDC R26, c[0x0][0xbf0] ;  /* 0x0002fc00ff1a0b82 */ /* 0x000ea20000000800 */
[----:B---3--:R-:W-:Y:S01]  /*e380*/  @P0 IMAD.HI.U32 R15, R14, R15, RZ ;  /* 0x0000000f0e0f0227 */ /* 0x008fe200078e00ff */
[----:B------:R-:W-:-:S03]  /*e390*/  ULDC.64 UR4, c[0x0][0xbe0] ;  /* 0x0002f80000047ab9 */ /* 0x000fc60000000a00 */
[----:B------:R-:W-:Y:S01]  /*e3a0*/  IMAD.U32 R11, RZ, RZ, UR6 ;  /* 0x00000006ff0b7e24 */ /* 0x000fe2000f8e00ff */
[----:B------:R-:W-:Y:S01]  /*e3b0*/  ULDC.64 UR6, c[0x0][0xb48] ;  /* 0x0002d20000067ab9 */ /* 0x000fe20000000a00 */
[C---:B0-----:R-:W-:Y:S02]  /*e3c0*/  IMAD R18, R22.reuse, UR10, RZ ;  /* 0x0000000a16127c24 */ /* 0x041fe4000f8e02ff */
[----:B------:R-:W-:Y:S01]  /*e3d0*/  IMAD.MOV.U32 R13, RZ, RZ, R14 ;  /* 0x000000ffff0d7224 */ /* 0x000fe200078e000e */
[----:B----4-:R-:W-:Y:S01]  /*e3e0*/  @P0 SHF.R.U32.HI R13, RZ, R20, R15 ;  /* 0x00000014ff0d0219 */ /* 0x010fe2000001160f */
[----:B------:R-:W-:Y:S01]  /*e3f0*/  IMAD.IADD R7, R7, 0x1, R19 ;  /* 0x0000000107077824 */ /* 0x000fe200078e0213 */
[----:B------:R-:W-:Y:S01]  /*e400*/  SHF.R.S32.HI R20, RZ, 0x1f, R27 ;  /* 0x0000001fff147819 */ /* 0x000fe2000001141b */
[----:B------:R-:W-:Y:S02]  /*e410*/  IMAD R19, R23, UR12, R18 ;  /* 0x0000000c17137c24 */ /* 0x000fe4000f8e0212 */
[----:B------:R-:W-:-:S04]  /*e420*/  IMAD.WIDE.U32 R10, R22, UR12, R10 ;  /* 0x0000000c160a7c25 */ /* 0x000fc8000f8e000a */
[----:B-1----:R-:W-:-:S04]  /*e430*/  @P0 IMAD.HI.U32 R29, R14, R29, RZ ;  /* 0x0000001d0e1d0227 */ /* 0x002fc800078e00ff */
[----:B------:R-:W-:Y:S02]  /*e440*/  IMAD.IADD R11, R11, 0x1, R19 ;  /* 0x000000010b0b7824 */ /* 0x000fe400078e0213 */
[----:B------:R-:W-:Y:S02]  /*e450*/  IMAD R19, R20, UR6, RZ ;  /* 0x0000000614137c24 */ /* 0x000fe4000f8e02ff */
[----:B------:R-:W-:-:S04]  /*e460*/  IMAD.WIDE.U32 R6, R27, UR4, R6 ;  /* 0x000000041b067c25 */ /* 0x000fc8000f8e0006 */
[----:B------:R-:W-:Y:S01]  /*e470*/  IMAD.MOV.U32 R15, RZ, RZ, R14 ;  /* 0x000000ffff0f7224 */ /* 0x000fe200078e000e */
[----:B--2---:R-:W-:Y:S01]  /*e480*/  @P0 SHF.R.U32.HI R15, RZ, R26, R29 ;  /* 0x0000001aff0f0219 */ /* 0x004fe2000001161d */
[----:B------:R-:W-:Y:S01]  /*e490*/  IMAD R18, R20, UR4, RZ ;  /* 0x0000000414127c24 */ /* 0x000fe2000f8e02ff */
[----:B------:R-:W-:Y:S01]  /*e4a0*/  IADD3 R6, P0, R13, R6, RZ ;  /* 0x000000060d067210 */ /* 0x000fe20007f1e0ff */
[C---:B------:R-:W-:Y:S01]  /*e4b0*/  IMAD R21, R27.reuse, UR7, R19 ;  /* 0x000000071b157c24 */ /* 0x040fe2000f8e0213 */
[--C-:B------:R-:W-:Y:S01]  /*e4c0*/  SHF.R.S32.HI R19, RZ, 0x1f, R13.reuse ;  /* 0x0000001fff137819 */ /* 0x100fe2000001140d */
[----:B------:R-:W-:Y:S02]  /*e4d0*/  IMAD.MOV R13, RZ, RZ, -R13 ;  /* 0x000000ffff0d7224 */ /* 0x000fe400078e0a0d */
[C---:B------:R-:W-:Y:S01]  /*e4e0*/  IMAD R20, R27.reuse, UR5, R18 ;  /* 0x000000051b147c24 */ /* 0x040fe2000f8e0212 */
[----:B------:R-:W-:Y:S01]  /*e4f0*/  SHF.R.S32.HI R18, RZ, 0x1f, R15 ;  /* 0x0000001fff127819 */ /* 0x000fe2000001140f */
[----:B------:R-:W-:Y:S01]  /*e500*/  IMAD.WIDE.U32 R10, R27, UR6, R10 ;  /* 0x000000061b0a7c25 */ /* 0x000fe2000f8e000a */
[----:B------:R-:W-:Y:S01]  /*e510*/  ULDC.64 UR4, c[0x0][0xb30] ;  /* 0x0002cc0000047ab9 */ /* 0x000fe20000000a00 */
[----:B------:R-:W-:Y:S01]  /*e520*/  ULDC.64 UR6, c[0x0][0xbc8] ;  /* 0x0002f20000067ab9 */ /* 0x000fe20000000a00 */
[----:B------:R-:W-:Y:S01]  /*e530*/  IADD3.X R7, R19, R7, R20, P0, !PT ;  /* 0x0000000713077210 */ /* 0x000fe200007fe414 */
[----:B------:R-:W-:-:S02]  /*e540*/  IMAD.MOV R22, RZ, RZ, -R15 ;  /* 0x000000ffff167224 */ /* 0x000fc400078e0a0f */
[--C-:B------:R-:W-:Y:S02]  /*e550*/  IMAD R13, R9, R13, R14.reuse ;  /* 0x0000000d090d7224 */ /* 0x100fe400078e020e */
[----:B------:R-:W-:Y:S02]  /*e560*/  IMAD.IADD R11, R11, 0x1, R21 ;  /* 0x000000010b0b7824 */ /* 0x000fe400078e0215 */
[----:B------:R-:W-:Y:S02]  /*e570*/  IMAD R18, R18, UR4, RZ ;  /* 0x0000000412127c24 */ /* 0x000fe4000f8e02ff */
[----:B------:R-:W-:Y:S01]  /*e580*/  IMAD R19, R9, R22, R14 ;  /* 0x0000001609137224 */ /* 0x000fe200078e020e */
[----:B------:R-:W-:Y:S01]  /*e590*/  SHF.R.S32.HI R14, RZ, 0x1f, R13 ;  /* 0x0000001fff0e7819 */ /* 0x000fe2000001140d */
[C---:B------:R-:W-:Y:S01]  /*e5a0*/  IMAD R21, R15.reuse, UR5, R18 ;  /* 0x000000050f157c24 */ /* 0x040fe2000f8e0212 */
[----:B------:R-:W0:Y:S01]  /*e5b0*/  S2UR UR5, SR_CgaCtaId ;  /* 0x00000000000579c3 */ /* 0x000e220000008800 */
[----:B------:R-:W-:Y:S01]  /*e5c0*/  IMAD.WIDE.U32 R10, R15, UR4, R10 ;  /* 0x000000040f0a7c25 */ /* 0x000fe2000f8e000a */
[----:B------:R-:W-:Y:S01]  /*e5d0*/  SHF.R.S32.HI R15, RZ, 0x1f, R19 ;  /* 0x0000001fff0f7819 */ /* 0x000fe20000011413 */
[----:B------:R-:W-:-:S02]  /*e5e0*/  UMOV UR4, 0x400 ;  /* 0x0000040000047882 */ /* 0x000fc40000000000 */
[----:B------:R-:W-:Y:S02]  /*e5f0*/  IMAD R14, R14, UR6, RZ ;  /* 0x000000060e0e7c24 */ /* 0x000fe4000f8e02ff */
[----:B------:R-:W-:Y:S02]  /*e600*/  IMAD R18, R15, UR8, RZ ;  /* 0x000000080f127c24 */ /* 0x000fe4000f8e02ff */
[----:B------:R-:W-:Y:S02]  /*e610*/  IMAD.IADD R11, R11, 0x1, R21 ;  /* 0x000000010b0b7824 */ /* 0x000fe400078e0215 */
[C---:B------:R-:W-:Y:S02]  /*e620*/  IMAD R15, R13.reuse, UR7, R14 ;  /* 0x000000070d0f7c24 */ /* 0x040fe4000f8e020e */
[----:B------:R-:W-:Y:S01]  /*e630*/  IMAD.WIDE.U32 R6, R13, UR6, R6 ;  /* 0x000000060d067c25 */ /* 0x000fe2000f8e0006 */
[----:B------:R-:W-:-:S03]  /*e640*/  ULDC.64 UR6, c[0x0][0xba8] ;  /* 0x0002ea0000067ab9 */ /* 0x000fc60000000a00 */
[C---:B------:R-:W-:Y:S01]  /*e650*/  IMAD R21, R19.reuse, UR9, R18 ;  /* 0x0000000913157c24 */ /* 0x040fe2000f8e0212 */
[----:B------:R-:W-:Y:S01]  /*e660*/  LEA R18, P0, R6, UR6, 0x2 ;  /* 0x0000000606127c11 */ /* 0x000fe2000f8010ff */
[----:B------:R-:W-:Y:S01]  /*e670*/  IMAD.WIDE.U32 R10, R19, UR8, R10 ;  /* 0x00000008130a7c25 */ /* 0x000fe2000f8e000a */
[----:B------:R-:W-:Y:S01]  /*e680*/  ULDC.64 UR8, c[0x0][0xb00] ;  /* 0x0002c00000087ab9 */ /* 0x000fe20000000a00 */
[----:B------:R-:W-:Y:S02]  /*e690*/  ULDC UR6, c[0x0][0xa88] ;  /* 0x0002a20000067ab9 */ /* 0x000fe40000000800 */
[----:B------:R-:W-:Y:S01]  /*e6a0*/  IMAD.IADD R13, R7, 0x1, R15 ;  /* 0x00000001070d7824 */ /* 0x000fe200078e020f */
[----:B------:R-:W-:Y:S01]  /*e6b0*/  LEA R24, P1, R10, UR8, 0x2 ;  /* 0x000000080a187c11 */ /* 0x000fe2000f8210ff */
[----:B------:R-:W-:Y:S01]  /*e6c0*/  IMAD.IADD R7, R11, 0x1, R21 ;  /* 0x000000010b077824 */ /* 0x000fe200078e0215 */
[----:B0-----:R-:W-:Y:S01]  /*e6d0*/  ULEA UR4, UR5, UR4, 0x18 ;  /* 0x0000000405047291 */ /* 0x001fe2000f8ec03f */
[----:B------:R-:W-:Y:S01]  /*e6e0*/  IMAD R14, R25, 0xc0, R12 ;  /* 0x000000c0190e7824 */ /* 0x000fe200078e020c */
[----:B------:R-:W-:Y:S01]  /*e6f0*/  LEA.HI.X R15, R6, UR7, R13, 0x2, P0 ;  /* 0x00000007060f7c11 */ /* 0x000fe200080f140d */
[----:B------:R-:W-:Y:S01]  /*e700*/  SHFL.IDX PT, R12, R18, 0x1, 0x1c1f ;  /* 0x003c1f00120c7f89 */ /* 0x000fe200000e0000 */
[----:B------:R-:W-:Y:S01]  /*e710*/  LEA.HI.X R25, R10, UR9, R7, 0x2, P1 ;  /* 0x000000090a197c11 */ /* 0x000fe200088f1407 */
[----:B------:R-:W-:Y:S01]  /*e720*/  IMAD R21, R9, UR6, RZ ;  /* 0x0000000609157c24 */ /* 0x000fe2000f8e02ff */
[----:B------:R-:W-:Y:S01]  /*e730*/  LOP3.LUT P0, RZ, R2, 0x3, RZ, 0xc0, !PT ;  /* 0x0000000302ff7812 */ /* 0x000fe2000780c0ff */
[----:B------:R-:W-:Y:S01]  /*e740*/  SHFL.IDX PT, R10, R18, RZ, 0x1c1f ;  /* 0x001c1fff120a7589 */ /* 0x000fe200000e0000 */
[C---:B------:R-:W-:Y:S01]  /*e750*/  VIADD R20, R14.reuse, 0x8 ;  /* 0x000000080e147836 */ /* 0x040fe20000000000 */
[----:B------:R-:W-:Y:S01]  /*e760*/  UIADD3 UR4, UR4, 0x2d820, URZ ;  /* 0x0002d82004047890 */ /* 0x000fe2000fffe03f */
[CC--:B------:R-:W-:Y:S01]  /*e770*/  ISETP.GE.OR P1, PT, R14.reuse, R21.reuse, P0 ;  /* 0x000000150e00720c */ /* 0x0c0fe20000726670 */
[----:B------:R-:W0:Y:S01]  /*e780*/  SHFL.IDX PT, R11, R15, RZ, 0x1c1f ;  /* 0x001c1fff0f0b7589 */ /* 0x000e2200000e0000 */
[-C--:B------:R-:W-:Y:S01]  /*e790*/  ISETP.GE.AND P2, PT, R14, R21.reuse, PT ;  /* 0x000000150e00720c */ /* 0x080fe20003f46270 */
[----:B------:R-:W-:Y:S01]  /*e7a0*/  UPRMT UR4, URZ, 0x654, UR4 ;  /* 0x000006543f047896 */ /* 0x000fe20008000004 */
[----:B------:R-:W-:Y:S01]  /*e7b0*/  ISETP.GE.OR P0, PT, R20, R21, P0 ;  /* 0x000000151400720c */ /* 0x000fe20000706670 */
[----:B------:R-:W1:Y:S01]  /*e7c0*/  SHFL.IDX PT, R13, R15, 0x1, 0x1c1f ;  /* 0x003c1f000f0d7f89 */ /* 0x000e6200000e0000 */
[----:B------:R-:W-:-:S03]  /*e7d0*/  LOP3.LUT R9, R8, 0x7ffffffc, RZ, 0xc0, !PT ;  /* 0x7ffffffc08097812 */ /* 0x000fc600078ec0ff */
[----:B------:R2:W3:Y:S02]  /*e7e0*/  SHFL.IDX PT, R6, R24, RZ, 0x1c1f ;  /* 0x001c1fff18067589 */ /* 0x0004e400000e0000 */
[----:B------:R-:W-:Y:S01]  /*e7f0*/  IMAD.IADD R9, R2, 0x1, -R9 ;  /* 0x0000000102097824 */ /* 0x000fe200078e0a09 */
[----:B------:R-:W-:Y:S01]  /*e800*/  SYNCS.ARRIVE.TRANS64.RED.A1T0 RZ, [UR4], RZ ;  /* 0x000000ffffff79a7 */ /* 0x000fe20008100404 */
[----:B------:R2:W4:Y:S02]  /*e810*/  SHFL.IDX PT, R7, R25, RZ, 0x1c1f ;  /* 0x001c1fff19077589 */ /* 0x00052400000e0000 */
[----:B------:R-:W-:Y:S02]  /*e820*/  IMAD.SHL.U32 R9, R9, 0x2, RZ ;  /* 0x0000000209097824 */ /* 0x000fe400078e00ff */
        /* <DEDUP_REMOVED lines=9> */
[----:B------:R-:W-:Y:S01]  /*e8c0*/  VIADD R10, R9, 0x20 ;  /* 0x00000020090a7836 */ /* 0x000fe20000000000 */
[----:B------:R-:W-:Y:S01]  /*e8d0*/  ISETP.GE.AND P2, PT, R2, UR4, PT ;  /* 0x0000000402007c0c */ /* 0x000fe2000bf46270 */
[----:B------:R-:W-:Y:S01]  /*e8e0*/  ULDC.64 UR6, c[0x0][0x208] ;  /* 0x0000820000067ab9 */ /* 0x000fe20000000a00 */
[----:B------:R-:W-:Y:S01]  /*e8f0*/  ISETP.GE.AND P3, PT, R3, UR4, PT ;  /* 0x0000000403007c0c */ /* 0x000fe2000bf66270 */
[C---:B------:R-:W-:Y:S01]  /*e900*/  VIADD R22, R9.reuse, 0x38 ;  /* 0x0000003809167836 */ /* 0x040fe20000000000 */
[----:B------:R-:W-:Y:S01]  /*e910*/  ISETP.GE.AND P4, PT, R10, UR4, PT ;  /* 0x000000040a007c0c */ /* 0x000fe2000bf86270 */
[----:B------:R-:W-:-:S06]  /*e920*/  VIADD R23, R9, 0x40 ;  /* 0x0000004009177836 */ /* 0x000fcc0000000000 */
[----:B------:R-:W-:Y:S02]  /*e930*/  @!P1 LEA.HI R0, R0, R0, RZ, 0x1 ;  /* 0x0000000000009211 */ /* 0x000fe400078f08ff */
[----:B------:R-:W-:Y:S02]  /*e940*/  @!P2 LEA.HI R2, R2, R2, RZ, 0x1 ;  /* 0x000000020202a211 */ /* 0x000fe400078f08ff */
[----:B------:R-:W-:Y:S02]  /*e950*/  @!P3 LEA.HI R8, R3, R3, RZ, 0x1 ;  /* 0x000000030308b211 */ /* 0x000fe400078f08ff */
[----:B------:R-:W-:Y:S02]  /*e960*/  @!P1 LOP3.LUT R11, R0, 0xfffffffe, RZ, 0xc0, !PT ;  /* 0xfffffffe000b9812 */ /* 0x000fe400078ec0ff */
[----:B------:R-:W-:Y:S02]  /*e970*/  @!P4 LEA.HI R0, R10, R10, RZ, 0x1 ;  /* 0x0000000a0a00c211 */ /* 0x000fe400078f08ff */
[----:B------:R-:W-:Y:S01]  /*e980*/  @!P2 LOP3.LUT R13, R2, 0xfffffffe, RZ, 0xc0, !PT ;  /* 0xfffffffe020da812 */ /* 0x000fe200078ec0ff */
[----:B---34-:R-:W-:Y:S01]  /*e990*/  @!P0 IMAD.WIDE R2, R9, 0x4, R6 ;  /* 0x0000000409028825 */ /* 0x018fe200078e0206 */
[----:B------:R-:W-:-:S02]  /*e9a0*/  @!P3 LOP3.LUT R15, R8, 0xfffffffe, RZ, 0xc0, !PT ;  /* 0xfffffffe080fb812 */ /* 0x000fc400078ec0ff */
[----:B------:R-:W-:Y:S01]  /*e9b0*/  @!P4 LOP3.LUT R19, R0, 0xfffffffe, RZ, 0xc0, !PT ;  /* 0xfffffffe0013c812 */ /* 0x000fe200078ec0ff */
[--C-:B------:R-:W-:Y:S01]  /*e9c0*/  @!P1 IMAD.WIDE R10, R11, 0x4, R6.reuse ;  /* 0x000000040b0a9825 */ /* 0x100fe200078e0206 */
[----:B------:R0:W-:Y:S03]  /*e9d0*/  @!P0 ST.E.64 desc[UR6][R2.64], R4 ;  /* 0x0000000402008985 */ /* 0x0001e6000c101b06 */
[----:B------:R-:W-:Y:S01]  /*e9e0*/  VIADD R0, R9, 0x28 ;  /* 0x0000002809007836 */ /* 0x000fe20000000000 */
[----:B------:R1:W-:Y:S01]  /*e9f0*/  @!P1 ST.E.64 desc[UR6][R10.64], R92 ;  /* 0x0000005c0a009985 */ /* 0x0003e2000c101b06 */
[----:B------:R-:W-:-:S03]  /*ea00*/  @!P2 IMAD.WIDE R12, R13, 0x4, R6 ;  /* 0x000000040d0ca825 */ /* 0x000fc600078e0206 */
[----:B------:R-:W-:Y:S01]  /*ea10*/  ISETP.GE.AND P0, PT, R0, UR4, PT ;  /* 0x0000000400007c0c */ /* 0x000fe2000bf06270 */
[----:B------:R-:W-:Y:S01]  /*ea20*/  VIADD R8, R9, 0x30 ;  /* 0x0000003009087836 */ /* 0x000fe20000000000 */
[----:B------:R2:W-:Y:S01]  /*ea30*/  @!P2 ST.E.64 desc[UR6][R12.64], R96 ;  /* 0x000000600c00a985 */ /* 0x0005e2000c101b06 */
[--C-:B------:R-:W-:Y:S01]  /*ea40*/  @!P3 IMAD.WIDE R14, R15, 0x4, R6.reuse ;  /* 0x000000040f0eb825 */ /* 0x100fe200078e0206 */
[----:B------:R-:W-:Y:S02]  /*ea50*/  ISETP.GE.AND P2, PT, R22, UR4, PT ;  /* 0x0000000416007c0c */ /* 0x000fe4000bf46270 */
        /* <DEDUP_REMOVED lines=8> */
[----:B------:R-:W-:Y:S01]  /*eae0*/  VIADD R5, R9, 0x58 ;  /* 0x0000005809057836 */ /* 0x000fe20000000000 */
[----:B------:R-:W-:-:S02]  /*eaf0*/  ISETP.GE.AND P5, PT, R3, UR4, PT ;  /* 0x0000000403007c0c */ /* 0x000fc4000bfa6270 */
[----:B------:R-:W-:Y:S02]  /*eb00*/  ISETP.GE.AND P4, PT, R2, UR4, PT ;  /* 0x0000000402007c0c */ /* 0x000fe4000bf86270 */
[----:B------:R-:W-:Y:S02]  /*eb10*/  ISETP.GE.AND P6, PT, R5, UR4, PT ;  /* 0x0000000405007c0c */ /* 0x000fe4000bfc6270 */
[----:B------:R-:W-:Y:S02]  /*eb20*/  @!P1 LEA.HI R8, R8, R8, RZ, 0x1 ;  /* 0x0000000808089211 */ /* 0x000fe400078f08ff */
[----:B------:R-:W-:Y:S02]  /*eb30*/  @!P2 LEA.HI R22, R22, R22, RZ, 0x1 ;  /* 0x000000161616a211 */ /* 0x000fe400078f08ff */
[----:B------:R-:W-:Y:S02]  /*eb40*/  @!P3 LEA.HI R23, R23, R23, RZ, 0x1 ;  /* 0x000000171717b211 */ /* 0x000fe400078f08ff */
[----:B-1----:R-:W-:-:S02]  /*eb50*/  @!P2 LOP3.LUT R11, R22, 0xfffffffe, RZ, 0xc0, !PT ;  /* 0xfffffffe160ba812 */ /* 0x002fc400078ec0ff */
[----:B------:R-:W-:Y:S02]  /*eb60*/  @!P5 LEA.HI R4, R3, R3, RZ, 0x1 ;  /* 0x000000030304d211 */ /* 0x000fe400078f08ff */
[----:B------:R-:W-:Y:S02]  /*eb70*/  @!P4 LEA.HI R2, R2, R2, RZ, 0x1 ;  /* 0x000000020202c211 */ /* 0x000fe400078f08ff */
[----:B------:R-:W-:Y:S02]  /*eb80*/  @!P6 LEA.HI R10, R5, R5, RZ, 0x1 ;  /* 0x00000005050ae211 */ /* 0x000fe400078f08ff */
[----:B------:R-:W-:Y:S02]  /*eb90*/  @!P0 LOP3.LUT R3, R0, 0xfffffffe, RZ, 0xc0, !PT ;  /* 0xfffffffe00038812 */ /* 0x000fe400078ec0ff */
[----:B------:R-:W-:Y:S02]  /*eba0*/  @!P1 LOP3.LUT R5, R8, 0xfffffffe, RZ, 0xc0, !PT ;  /* 0xfffffffe08059812 */ /* 0x000fe400078ec0ff */
[----:B--2---:R-:W-:-:S02]  /*ebb0*/  @!P3 LOP3.LUT R13, R23, 0xfffffffe, RZ, 0xc0, !PT ;  /* 0xfffffffe170db812 */ /* 0x004fc400078ec0ff */
[----:B---3--:R-:W-:Y:S01]  /*ebc0*/  @!P4 LOP3.LUT R15, R2, 0xfffffffe, RZ, 0xc0, !PT ;  /* 0xfffffffe020fc812 */ /* 0x008fe200078ec0ff */
[--C-:B------:R-:W-:Y:S01]  /*ebd0*/  @!P0 IMAD.WIDE R2, R3, 0x4, R6.reuse ;  /* 0x0000000403028825 */ /* 0x100fe200078e0206 */
[----:B0-----:R-:W-:Y:S02]  /*ebe0*/  @!P5 LOP3.LUT R19, R4, 0xfffffffe, RZ, 0xc0, !PT ;  /* 0xfffffffe0413d812 */ /* 0x001fe400078ec0ff */
[----:B------:R-:W-:Y:S01]  /*ebf0*/  @!P6 LOP3.LUT R23, R10, 0xfffffffe, RZ, 0xc0, !PT ;  /* 0xfffffffe0a17e812 */ /* 0x000fe200078ec0ff */
        /* <DEDUP_REMOVED lines=12> */
[----:B------:R0:W-:Y:S02]  /*ecc0*/  @!P6 ST.E.64 desc[UR6][R6.64], R132 ;  /* 0x000000840600e985 */ /* 0x0001e4000c101b06 */
.L_x_929:
[----:B------:R-:W-:Y:S05]  /*ecd0*/  BSYNC B0 ;  /* 0x0000000000007941 */ /* 0x000fea0003800000 */
.L_x_928:
[----:B------:R-:W-:Y:S01]  /*ece0*/  ISETP.GE.AND P0, PT, R20, R21, PT ;  /* 0x000000151400720c */ /* 0x000fe20003f06270 */
[----:B0-----:R0:W1:Y:S04]  /*ecf0*/  SHFL.IDX PT, R15, R25, 0x1, 0x1c1f ;  /* 0x003c1f00190f7f89 */ /* 0x00106800000e0000 */
[----:B------:R0:W0:Y:S08]  /*ed00*/  SHFL.IDX PT, R14, R24, 0x1, 0x1c1f ;  /* 0x003c1f00180e7f89 */ /* 0x00003000000e0000 */
        /* <DEDUP_REMOVED lines=13> */
[----:B------:R-:W-:Y:S01]  /*ede0*/  ULDC.64 UR6, c[0x0][0x208] ;  /* 0x0000820000067ab9 */ /* 0x000fe20000000a00 */
[----:B------:R-:W-:Y:S01]  /*edf0*/  ISETP.GE.AND P1, PT, R12, UR4, PT ;  /* 0x000000040c007c0c */ /* 0x000fe2000bf26270 */
[----:B------:R-:W-:-:S02]  /*ee00*/  VIADD R18, R9, 0x40 ;  /* 0x0000004009127836 */ /* 0x000fc40000000000 */
[C---:B------:R-:W-:Y:S02]  /*ee10*/  VIADD R19, R9.reuse, 0x48 ;  /* 0x0000004809137836 */ /* 0x040fe40000000000 */
[----:B------:R-:W-:Y:S01]  /*ee20*/  @!P3 LEA.HI R0, R0, R0, RZ, 0x1 ;  /* 0x000000000000b211 */ /* 0x000fe200078f08ff */
[----:B------:R-:W-:Y:S01]  /*ee30*/  VIADD R20, R9, 0x50 ;  /* 0x0000005009147836 */ /* 0x000fe20000000000 */
[----:B------:R-:W-:Y:S02]  /*ee40*/  @!P4 LEA.HI R2, R2, R2, RZ, 0x1 ;  /* 0x000000020202c211 */ /* 0x000fe400078f08ff */
[----:B------:R-:W-:Y:S02]  /*ee50*/  @!P5 LEA.HI R3, R3, R3, RZ, 0x1 ;  /* 0x000000030303d211 */ /* 0x000fe400078f08ff */
[----:B------:R-:W-:Y:S01]  /*ee60*/  @!P3 LOP3.LUT R5, R0, 0xfffffffe, RZ, 0xc0, !PT ;  /* 0xfffffffe0005b812 */ /* 0x000fe200078ec0ff */
[----:B------:R-:W-:Y:S01]  /*ee70*/  VIADD R0, R9, 0x30 ;  /* 0x0000003009007836 */ /* 0x000fe20000000000 */
[----:B----4-:R-:W-:-:S02]  /*ee80*/  @!P4 LOP3.LUT R7, R2, 0xfffffffe, RZ, 0xc0, !PT ;  /* 0xfffffffe0207c812 */ /* 0x010fc400078ec0ff */
[----:B------:R-:W-:Y:S01]  /*ee90*/  @!P5 LOP3.LUT R11, R3, 0xfffffffe, RZ, 0xc0, !PT ;  /* 0xfffffffe030bd812 */ /* 0x000fe200078ec0ff */
[--C-:B01----:R-:W-:Y:S01]  /*eea0*/  @!P2 IMAD.WIDE R2, R9, 0x4, R14.reuse ;  /* 0x000000040902a825 */ /* 0x103fe200078e020e */
[----:B------:R-:W-:Y:S02]  /*eeb0*/  @!P0 LEA.HI R8, R8, R8, RZ, 0x1 ;  /* 0x0000000808088211 */ /* 0x000fe400078f08ff */
[----:B------:R-:W-:Y:S01]  /*eec0*/  ISETP.GE.AND P6, PT, R20, UR4, PT ;  /* 0x0000000414007c0c */ /* 0x000fe2000bfc6270 */
[--C-:B------:R-:W-:Y:S01]  /*eed0*/  @!P3 IMAD.WIDE R4, R5, 0x4, R14.reuse ;  /* 0x000000040504b825 */ /* 0x100fe200078e020e */
[----:B------:R0:W-:Y:S01]  /*eee0*/  @!P2 ST.E.64 desc[UR6][R2.64], R90 ;  /* 0x0000005a0200a985 */ /* 0x0001e2000c101b06 */
[----:B------:R-:W-:Y:S02]  /*eef0*/  ISETP.GE.AND P2, PT, R0, UR4, PT ;  /* 0x0000000400007c0c */ /* 0x000fe4000bf46270 */
[----:B---3--:R-:W-:Y:S01]  /*ef00*/  @!P4 IMAD.WIDE R6, R7, 0x4, R14 ;  /* 0x000000040706c825 */ /* 0x008fe200078e020e */
        /* <DEDUP_REMOVED lines=21> */
[----:B------:R-:W-:-:S02]  /*f060*/  @!P3 LOP3.LUT R13, R13, 0xfffffffe, RZ, 0xc0, !PT ;  /* 0xfffffffe0d0db812 */ /* 0x000fc400078ec0ff */
[----:B---3--:R-:W-:Y:S02]  /*f070*/  @!P4 LOP3.LUT R11, R18, 0xfffffffe, RZ, 0xc0, !PT ;  /* 0xfffffffe120bc812 */ /* 0x008fe400078ec0ff */
[----:B------:R-:W-:Y:S02]  /*f080*/  ISETP.GE.AND P0, PT, R9, UR4, PT ;  /* 0x0000000409007c0c */ /* 0x000fe4000bf06270 */
[----:B------:R-:W-:Y:S02]  /*f090*/  @!P5 LOP3.LUT R19, R19, 0xfffffffe, RZ, 0xc0, !PT ;  /* 0xfffffffe1313d812 */ /* 0x000fe400078ec0ff */
[----:B------:R-:W-:Y:S01]  /*f0a0*/  @!P6 LOP3.LUT R21, R20, 0xfffffffe, RZ, 0xc0, !PT ;  /* 0xfffffffe1415e812 */ /* 0x000fe200078ec0ff */
        /* <DEDUP_REMOVED lines=11> */
[----:B------:R-:W-:Y:S01]  /*f160*/  LEA.HI R9, R9, R9, RZ, 0x1 ;  /* 0x0000000909097211 */ /* 0x000fe200078f08ff */
[----:B------:R-:W-:-:S03]  /*f170*/  ULDC.64 UR4, c[0x0][0x208] ;  /* 0x0000820000047ab9 */ /* 0x000fc60000000a00 */
[----:B0-----:R-:W-:-:S05]  /*f180*/  LOP3.LUT R3, R9, 0xfffffffe, RZ, 0xc0, !PT ;  /* 0xfffffffe09037812 */ /* 0x001fca00078ec0ff */
[----:B------:R-:W-:-:S05]  /*f190*/  IMAD.WIDE R2, R3, 0x4, R14 ;  /* 0x0000000403027825 */ /* 0x000fca00078e020e */
[----:B------:R0:W-:Y:S01]  /*f1a0*/  ST.E.64 desc[UR4][R2.64], R134 ;  /* 0x0000008602007985 */ /* 0x0001e2000c101b04 */
[----:B------:R-:W-:Y:S05]  /*f1b0*/  BRA `(.L_x_848) ;  /* 0x0000004800287947 */ /* 0x000fea0003800000 */
.L_x_927:
[----:B------:R-:W-:-:S05]  /*f1c0*/  VIADD R0, R2, 0xffffff80 ;  /* 0xffffff8002007836 */ /* 0x000fca0000000000 */
[----:B------:R-:W-:-:S13]  /*f1d0*/  ISETP.GT.AND P0, PT, R0, 0xbf, PT ;  /* 0x000000bf0000780c */ /* 0x000fda0003f04270 */
[----:B------:R-:W-:Y:S05]  /*f1e0*/  @P0 BRA `(.L_x_848) ;  /* 0x00000048001c0947 */ /* 0x000fea0003800000 */
[----:B------:R-:W0:Y:S01]  /*f1f0*/  S2R R3, SR_CTAID.X ;  /* 0x0000000000037919 */ /* 0x000e220000002500 */
[----:B------:R-:W1:Y:S01]  /*f200*/  LDC R6, c[0x0][0xbe8] ;  /* 0x0002fa00ff067b82 */ /* 0x000e620000000800 */
[----:B------:R-:W-:Y:S01]  /*f210*/  ULDC UR4, c[0x0][0xa88] ;  /* 0x0002a20000047ab9 */ /* 0x000fe20000000800 */
[----:B0-----:R-:W-:Y:S02]  /*f220*/  IMAD R2, R3, 0xc0, R2 ;  /* 0x000000c003027824 */ /* 0x001fe400078e0202 */
[----:B-1----:R-:W-:Y:S02]  /*f230*/  IMAD R3, R6, UR4, RZ ;  /* 0x0000000406037c24 */ /* 0x002fe4000f8e02ff */
[----:B------:R-:W-:-:S05]  /*f240*/  VIADD R0, R2, 0xffffff80 ;  /* 0xffffff8002007836 */ /* 0x000fca0000000000 */
[----:B------:R-:W-:-:S13]  /*f250*/  ISETP.GE.AND P0, PT, R0, R3, PT ;  /* 0x000000030000720c */ /* 0x000fda0003f06270 */
[----:B------:R-:W-:Y:S05]  /*f260*/  @P0 BRA `(.L_x_848) ;  /* 0x0000004400fc0947 */ /* 0x000fea0003800000 */
[----:B------:R-:W-:Y:S01]  /*f270*/  ISETP.NE.AND P0, PT, R6, 0x1, PT ;  /* 0x000000010600780c */ /* 0x000fe20003f05270 */
[----:B------:R-:W0:Y:S01]  /*f280*/  S2UR UR7, SR_CTAID.Z ;  /* 0x00000000000779c3 */ /* 0x000e220000002700 */
[----:B------:R-:W-:Y:S01]  /*f290*/  R2UR UR11, R17 ;  /* 0x00000000110b72ca */ /* 0x000fe200000e0000 */
[----:B------:R-:W-:Y:S01]  /*f2a0*/  ULDC.64 UR8, c[0x0][0xbd0] ;  /* 0x0002f40000087ab9 */ /* 0x000fe20000000a00 */
[----:B------:R-:W-:Y:S01]  /*f2b0*/  IMAD.MOV.U32 R5, RZ, RZ, R0 ;  /* 0x000000ffff057224 */ /* 0x000fe200078e0000 */
[----:B------:R-:W-:-:S04]  /*f2c0*/  ULDC.64 UR12, c[0x0][0x208] ;  /* 0x00008200000c7ab9 */ /* 0x000fc80000000a00 */
[----:B------:R-:W1:Y:S06]  /*f2d0*/  LDC.64 R10, c[0x0][0xbd8] ;  /* 0x0002f600ff0a7b82 */ /* 0x000e6c0000000a00 */
[----:B------:R-:W-:Y:S02]  /*f2e0*/  USHF.R.S32.HI UR6, URZ, 0x1f, UR11 ;  /* 0x0000001f3f067899 */ /* 0x000fe4000801140b */
[----:B------:R-:W2:Y:S01]  /*f2f0*/  @P0 LDC R7, c[0x0][0xbec] ;  /* 0x0002fb00ff070b82 */ /* 0x000ea20000000800 */
[----:B------:R-:W-:Y:S02]  /*f300*/  UIMAD.WIDE.U32 UR4, UR11, UR8, URZ ;  /* 0x000000080b0472a5 */ /* 0x000fe4000f8e003f */
[----:B------:R-:W-:-:S04]  /*f310*/  UIMAD UR6, UR6, UR8, URZ ;  /* 0x00000008060672a4 */ /* 0x000fc8000f8e023f */
[----:B------:R-:W-:Y:S01]  /*f320*/  UIMAD UR6, UR11, UR9, UR6 ;  /* 0x000000090b0672a4 */ /* 0x000fe2000f8e0206 */
[----:B------:R-:W3:Y:S01]  /*f330*/  @P0 LDC R9, c[0x0][0xbf0] ;  /* 0x0002fc00ff090b82 */ /* 0x000ee20000000800 */
[----:B0-----:R-:W-:Y:S01]  /*f340*/  USHF.R.S32.HI UR8, URZ, 0x1f, UR7 ;  /* 0x0000001f3f087899 */ /* 0x001fe20008011407 */
[----:B------:R-:W-:Y:S01]  /*f350*/  IMAD.U32 R3, RZ, RZ, UR5 ;  /* 0x00000005ff037e24 */ /* 0x000fe2000f8e00ff */
[----:B------:R-:W-:Y:S01]  /*f360*/  UIADD3 UR6, UR5, UR6, URZ ;  /* 0x0000000605067290 */ /* 0x000fe2000fffe03f */
[----:B------:R-:W-:Y:S02]  /*f370*/  IMAD.U32 R2, RZ, RZ, UR4 ;  /* 0x00000004ff027e24 */ /* 0x000fe4000f8e00ff */
[----:B------:R-:W-:Y:S02]  /*f380*/  ULDC.64 UR4, c[0x0][0xbe0] ;  /* 0x0002f80000047ab9 */ /* 0x000fe40000000a00 */
[----:B------:R-:W0:Y:S01]  /*f390*/  S2UR UR10, SR_CTAID.Y ;  /* 0x00000000000a79c3 */ /* 0x000e220000002600 */
[----:B------:R-:W-:-:S02]  /*f3a0*/  IMAD.U32 R3, RZ, RZ, UR6 ;  /* 0x00000006ff037e24 */ /* 0x000fc4000f8e00ff */
[C---:B-1----:R-:W-:Y:S02]  /*f3b0*/  IMAD R12, R10.reuse, UR8, RZ ;  /* 0x000000080a0c7c24 */ /* 0x042fe4000f8e02ff */
[----:B------:R-:W-:-:S03]  /*f3c0*/  IMAD.WIDE.U32 R2, R10, UR7, R2 ;  /* 0x000000070a027c25 */ /* 0x000fc6000f8e0002 */
[----:B------:R-:W0:Y:S01]  /*f3d0*/  LDC R8, c[0x0][0xc50] ;  /* 0x00031400ff087b82 */ /* 0x000e220000000800 */
[----:B--2---:R-:W-:-:S04]  /*f3e0*/  @P0 IMAD.HI.U32 R4, R0, R7, RZ ;  /* 0x0000000700040227 */ /* 0x004fc800078e00ff */
[----:B------:R-:W-:Y:S02]  /*f3f0*/  IMAD R7, RZ, RZ, -UR11 ;  /* 0x8000000bff077e24 */ /* 0x000fe4000f8e02ff */
[----:B------:R-:W-:Y:S01]  /*f400*/  IMAD R11, R11, UR7, R12 ;  /* 0x000000070b0b7c24 */ /* 0x000fe2000f8e020c */
[----:B---3--:R-:W-:-:S03]  /*f410*/  @P0 SHF.R.U32.HI R5, RZ, R9, R4 ;  /* 0x00000009ff050219 */ /* 0x008fc60000011604 */
[----:B------:R-:W-:Y:S02]  /*f420*/  IMAD.IADD R3, R11, 0x1, R3 ;  /* 0x000000010b037824 */ /* 0x000fe400078e0203 */
[----:B0-----:R-:W-:Y:S02]  /*f430*/  IMAD R9, R8, R7, UR10 ;  /* 0x0000000a08097e24 */ /* 0x001fe4000f8e0207 */
[----:B------:R-:W-:Y:S02]  /*f440*/  IMAD.MOV R7, RZ, RZ, -R5 ;  /* 0x000000ffff077224 */ /* 0x000fe400078e0a05 */
[----:B------:R-:W-:Y:S01]  /*f450*/  IMAD.WIDE.U32 R2, R9, UR4, R2 ;  /* 0x0000000409027c25 */ /* 0x000fe2000f8e0002 */
[----:B------:R-:W-:-:S03]  /*f460*/  SHF.R.S32.HI R4, RZ, 0x1f, R9 ;  /* 0x0000001fff047819 */ /* 0x000fc60000011409 */
[----:B------:R-:W-:Y:S01]  /*f470*/  IMAD R7, R6, R7, R0 ;  /* 0x0000000706077224 */ /* 0x000fe200078e0200 */
[----:B------:R-:W-:Y:S01]  /*f480*/  IADD3 R2, P0, R5, R2, RZ ;  /* 0x0000000205027210 */ /* 0x000fe20007f1e0ff */
[----:B------:R-:W-:-:S03]  /*f490*/  IMAD R4, R4, UR4, RZ ;  /* 0x0000000404047c24 */ /* 0x000fc6000f8e02ff */
[----:B------:R-:W-:Y:S01]  /*f4a0*/  SHF.R.S32.HI R0, RZ, 0x1f, R7 ;  /* 0x0000001fff007819 */ /* 0x000fe20000011407 */
[----:B------:R-:W-:Y:S01]  /*f4b0*/  IMAD R4, R9, UR5, R4 ;  /* 0x0000000509047c24 */ /* 0x000fe2000f8e0204 */
[----:B------:R-:W-:Y:S01]  /*f4c0*/  SHF.R.S32.HI R9, RZ, 0x1f, R5 ;  /* 0x0000001fff097819 */ /* 0x000fe20000011405 */
[----:B------:R-:W-:Y:S02]  /*f4d0*/  ULDC.64 UR4, c[0x0][0xbc8] ;  /* 0x0002f20000047ab9 */ /* 0x000fe40000000a00 */
[----:B------:R-:W-:Y:S01]  /*f4e0*/  IMAD R0, R0, UR4, RZ ;  /* 0x0000000400007c24 */ /* 0x000fe2000f8e02ff */
[----:B------:R-:W-:-:S03]  /*f4f0*/  IADD3.X R3, R9, R3, R4, P0, !PT ;  /* 0x0000000309037210 */ /* 0x000fc600007fe404 */
[C---:B------:R-:W-:Y:S02]  /*f500*/  IMAD R5, R7.reuse, UR5, R0 ;  /* 0x0000000507057c24 */ /* 0x040fe4000f8e0200 */
[----:B------:R-:W-:Y:S01]  /*f510*/  IMAD.WIDE.U32 R2, R7, UR4, R2 ;  /* 0x0000000407027c25 */ /* 0x000fe2000f8e0002 */
[----:B------:R-:W-:-:S03]  /*f520*/  ULDC.64 UR4, c[0x0][0xba8] ;  /* 0x0002ea0000047ab9 */ /* 0x000fc60000000a00 */
[----:B------:R-:W-:Y:S01]  /*f530*/  IMAD.IADD R3, R3, 0x1, R5 ;  /* 0x0000000103037824 */ /* 0x000fe200078e0205 */
[----:B------:R-:W-:-:S04]  /*f540*/  LEA R4, P0, R2, UR4, 0x2 ;  /* 0x0000000402047c11 */ /* 0x000fc8000f8010ff */
[----:B------:R-:W-:Y:S01]  /*f550*/  LEA.HI.X R5, R2, UR5, R3, 0x2, P0 ;  /* 0x0000000502057c11 */ /* 0x000fe200080f1403 */
[----:B------:R-:W-:-:S05]  /*f560*/  IMAD.MOV.U32 R3, RZ, RZ, -0x800000 ;  /* 0xff800000ff037424 */ /* 0x000fca00078e00ff */
[----:B------:R0:W-:Y:S01]  /*f570*/  STG.E desc[UR12][R4.64], R3 ;  /* 0x0000000304007986 */ /* 0x0001e2000c10190c */
[----:B------:R-:W-:Y:S05]  /*f580*/  BRA `(.L_x_848) ;  /* 0x0000004400347947 */ /* 0x000fea0003800000 */
.L_x_846:
        /* <DEDUP_REMOVED lines=18> */
.L_x_930:
[----:B------:R-:W-:Y:S01]  /*f6b0*/  ULDC UR7, c[0x0][0xc50] ;  /* 0x0003140000077ab9 */ /* 0x000fe20000000800 */
[----:B------:R-:W-:Y:S01]  /*f6c0*/  UMOV UR36, UR6 ;  /* 0x0000000600247c82 */ /* 0x000fe20008000000 */
[----:B------:R-:W-:-:S11]  /*f6d0*/  UISETP.NE.AND UP0, UPT, UR7, 0x1, UPT ;  /* 0x000000010700788c */ /* 0x000fd6000bf05270 */
[----:B------:R-:W-:Y:S01]  /*f6e0*/  @UP0 ULDC UR4, c[0x0][0xc54] ;  /* 0x0003150000040ab9 */ /* 0x000fe20000000800 */
[----:B------:R-:W-:Y:S01]  /*f6f0*/  @UP0 ULDC UR8, c[0x0][0xc58] ;  /* 0x0003160000080ab9 */ /* 0x000fe20000000800 */
[----:B------:R-:W-:-:S04]  /*f700*/  UIMAD.WIDE.U32 UR4, UR6, UR4, URZ ;  /* 0x00000004060472a5 */ /* 0x000fc8000f8e003f */
[----:B------:R-:W-:-:S12]  /*f710*/  @UP0 USHF.R.U32.HI UR36, URZ, UR8, UR5 ;  /* 0x000000083f240299 */ /* 0x000fd80008011605 */
.L_x_931:
[----:B------:R-:W-:Y:S01]  /*f720*/  ISETP.GE.AND P0, PT, R19, RZ, PT ;  /* 0x000000ff1300720c */ /* 0x000fe20003f06270 */
[----:B------:R-:W-:Y:S01]  /*f730*/  UIADD3 UR47, -UR36, URZ, URZ ;  /* 0x0000003f242f7290 */ /* 0x000fe2000fffe13f */
[----:B------:R-:W-:Y:S02]  /*f740*/  IMAD.MOV.U32 R3, RZ, RZ, 0x1 ;  /* 0x00000001ff037424 */ /* 0x000fe400078e00ff */
[----:B------:R-:W-:Y:S01]  /*f750*/  IMAD.MOV.U32 R0, RZ, RZ, RZ ;  /* 0x000000ffff007224 */ /* 0x000fe200078e00ff */
[----:B------:R-:W-:Y:S01]  /*f760*/  UIMAD UR47, UR7, UR47, UR6 ;  /* 0x0000002f072f72a4 */ /* 0x000fe2000f8e0206 */
[----:B------:R-:W-:-:S07]  /*f770*/  IMAD.MOV.U32 R4, RZ, RZ, 0x1 ;  /* 0x00000001ff047424 */ /* 0x000fce00078e00ff */
[----:B------:R-:W-:Y:S05]  /*f780*/  @!P0 BRA `(.L_x_932) ;  /* 0x0000003c00fc8947 */ /* 0x000fea0003800000 */
[----:B------:R-:W0:Y:S01]  /*f790*/  S2UR UR48, SR_CTAID.X ;  /* 0x00000000003079c3 */ /* 0x000e220000002500 */
[----:B------:R-:W-:Y:S01]  /*f7a0*/  ULDC.64 UR4, c[0x0][0x418] ;  /* 0x0001060000047ab9 */ /* 0x000fe20000000a00 */
[----:B------:R-:W-:Y:S01]  /*f7b0*/  ULDC UR6, c[0x0][0x448] ;  /* 0x0001120000067ab9 */ /* 0x000fe20000000800 */
[----:B------:R-:W-:Y:S02]  /*f7c0*/  UISETP.NE.U32.AND UP0, UPT, UR4, URZ, UPT ;  /* 0x0000003f0400728c */ /* 0x000fe4000bf05070 */
[----:B------:R-:W-:Y:S02]  /*f7d0*/  UISETP.NE.AND UP1, UPT, UR6, 0x1, UPT ;  /* 0x000000010600788c */ /* 0x000fe4000bf25270 */
[----:B------:R-:W-:Y:S01]  /*f7e0*/  UISETP.NE.AND.EX UP0, UPT, UR5, URZ, UPT, UP0 ;  /* 0x0000003f0500728c */ /* 0x000fe2000bf05300 */
[----:B------:R-:W-:Y:S02]  /*f7f0*/  ULDC UR6, c[0x0][0x424] ;  /* 0x0001090000067ab9 */ /* 0x000fe40000000800 */
[----:B------:R-:W-:Y:S01]  /*f800*/  ULDC.64 UR4, c[0x0][0x9e0] ;  /* 0x0002780000047ab9 */ /* 0x000fe20000000a00 */
[----:B------:R-:W-:-:S02]  /*f810*/  USEL UR9, UR6, 0x1, UP0 ;  /* 0x0000000106097887 */ /* 0x000fc40008000000 */
[----:B------:R-:W-:Y:S01]  /*f820*/  UISETP.GE.AND UP0, UPT, UR5, 0x1, UPT ;  /* 0x000000010500788c */ /* 0x000fe2000bf06270 */
[----:B------:R-:W-:Y:S02]  /*f830*/  ULDC UR10, c[0x0][0x288] ;  /* 0x0000a200000a7ab9 */ /* 0x000fe40000000800 */
[----:B------:R-:W-:Y:S01]  /*f840*/  @UP1 ULDC UR7, c[0x0][0x44c] ;  /* 0x0001130000071ab9 */ /* 0x000fe20000000800 */
[----:B------:R-:W-:Y:S01]  /*f850*/  ULDC UR12, c[0x0][0x2f0] ;  /* 0x0000bc00000c7ab9 */ /* 0x000fe20000000800 */
[----:B------:R-:W-:Y:S01]  /*f860*/  UIADD3 UR11, -UR10, 0x1, URZ ;  /* 0x000000010a0b7890 */ /* 0x000fe2000fffe13f */
[----:B------:R-:W-:Y:S01]  /*f870*/  PLOP3.LUT P1, PT, PT, PT, UP0, 0x80, 0x0 ;  /* 0x000000000000781c */ /* 0x000fe20003f2f008 */
[----:B------:R-:W-:Y:S01]  /*f880*/  UIMAD UR13, UR9, UR12, 0x7f ;  /* 0x0000007f090d74a4 */ /* 0x000fe2000f8e020c */
[----:B------:R-:W-:Y:S01]  /*f890*/  @UP1 ULDC UR14, c[0x0][0x450] ;  /* 0x00011400000e1ab9 */ /* 0x000fe20000000800 */
[----:B------:R-:W-:Y:S02]  /*f8a0*/  UIMAD UR11, UR9, UR12, UR11 ;  /* 0x0000000c090b72a4 */ /* 0x000fe4000f8e020b */
[----:B0-----:R-:W-:-:S04]  /*f8b0*/  UIMAD UR48, UR48, 0xc0, URZ ;  /* 0x000000c0303078a4 */ /* 0x001fc8000f8e023f */
[----:B------:R-:W-:-:S04]  /*f8c0*/  UIADD3 UR8, UR48, 0xbf, URZ ;  /* 0x000000bf30087890 */ /* 0x000fc8000fffe03f */
[----:B------:R-:W-:-:S04]  /*f8d0*/  UIMAD.WIDE.U32 UR6, UR8, UR7, URZ ;  /* 0x00000007080672a5 */ /* 0x000fc8000f8e003f */
[----:B------:R-:W-:Y:S02]  /*f8e0*/  @UP1 USHF.R.U32.HI UR8, URZ, UR14, UR7 ;  /* 0x0000000e3f081299 */ /* 0x000fe40008011607 */
[----:B------:R-:W-:Y:S02]  /*f8f0*/  USHF.R.S32.HI UR7, URZ, 0x1f, UR13 ;  /* 0x0000001f3f077899 */ /* 0x000fe4000801140d */
[----:B------:R-:W-:Y:S02]  /*f900*/  UIADD3 UR6, UR11, UR8, URZ ;  /* 0x000000080b067290 */ /* 0x000fe4000fffe03f */
[----:B------:R-:W-:Y:S02]  /*f910*/  ULEA.HI UR7, UR7, UR13, URZ, 0x7 ;  /* 0x0000000d07077291 */ /* 0x000fe4000f8f383f */
[----:B------:R-:W-:Y:S02]  /*f920*/  UIADD3 UR4, UR6, UR4, URZ ;  /* 0x0000000406047290 */ /* 0x000fe4000fffe03f */
[----:B------:R-:W-:Y:S01]  /*f930*/  USHF.R.S32.HI UR46, URZ, 0x7, UR7 ;  /* 0x000000073f2e7899 */ /* 0x000fe20008011407 */
[----:B------:R-:W-:Y:S11]  /*f940*/  @!P1 BRA `(.L_x_933) ;  /* 0x0000000000449947 */ /* 0x000ff60003800000 */
        /* <DEDUP_REMOVED lines=10> */
.L_x_934:
[----:B------:R-:W-:-:S11]  /*f9f0*/  UISETP.NE.AND UP0, UPT, UR5, 0x1, UPT ;  /* 0x000000010500788c */ /* 0x000fd6000bf05270 */
[----:B------:R-:W-:Y:S02]  /*fa00*/  @UP0 ULDC.64 UR14, c[0x0][0x9e8] ;  /* 0x00027a00000e0ab9 */ /* 0x000fe40000000a00 */
[----:B------:R-:W-:-:S04]  /*fa10*/  UIMAD.WIDE.U32 UR6, UR8, UR14, URZ ;  /* 0x0000000e080672a5 */ /* 0x000fc8000f8e003f */
[----:B------:R-:W-:-:S12]  /*fa20*/  @UP0 USHF.R.U32.HI UR8, URZ, UR15, UR7 ;  /* 0x0000000f3f080299 */ /* 0x000fd80008011607 */
.L_x_935:
[----:B------:R-:W-:-:S04]  /*fa30*/  UIMAD UR8, UR8, UR5, UR5 ;  /* 0x00000005080872a4 */ /* 0x000fc8000f8e0205 */
[----:B------:R-:W-:-:S04]  /*fa40*/  UISETP.LT.AND UP0, UPT, UR4, UR8, UPT ;  /* 0x000000080400728c */ /* 0x000fc8000bf01270 */
[----:B------:R-:W-:-:S12]  /*fa50*/  USEL UR4, UR4, UR8, UP0 ;  /* 0x0000000804047287 */ /* 0x000fd80008000000 */
.L_x_933:
[----:B------:R-:W-:Y:S01]  /*fa60*/  UIADD3 UR4, UR4, 0x7f, URZ ;  /* 0x0000007f04047890 */ /* 0x000fe2000fffe03f */
[----:B------:R-:W-:Y:S01]  /*fa70*/  @UP1 ULDC UR6, c[0x0][0x44c] ;  /* 0x0001130000061ab9 */ /* 0x000fe20000000800 */
[----:B------:R-:W-:Y:S02]  /*fa80*/  @UP1 ULDC UR11, c[0x0][0x450] ;  /* 0x00011400000b1ab9 */ /* 0x000fe40000000800 */
[----:B------:R-:W-:Y:S02]  /*fa90*/  USHF.R.S32.HI UR8, URZ, 0x1f, UR4 ;  /* 0x0000001f3f087899 */ /* 0x000fe40008011404 */
[----:B------:R-:W-:Y:S02]  /*faa0*/  UIMAD.WIDE.U32 UR6, UR48, UR6, URZ ;  /* 0x00000006300672a5 */ /* 0x000fe4000f8e003f */
[----:B------:R-:W-:Y:S02]  /*fab0*/  ULEA.HI UR8, UR8, UR4, URZ, 0x7 ;  /* 0x0000000408087291 */ /* 0x000fe4000f8f383f */
[----:B------:R-:W-:Y:S01]  /*fac0*/  UIMAD UR9, UR9, UR12, -UR10 ;  /* 0x0000000c090972a4 */ /* 0x000fe2000f8e0a0a */
[----:B------:R-:W-:Y:S01]  /*fad0*/  UMOV UR4, UR48 ;  /* 0x0000003000047c82 */ /* 0x000fe20008000000 */
[----:B------:R-:W-:-:S02]  /*fae0*/  USHF.R.S32.HI UR44, URZ, 0x7, UR8 ;  /* 0x000000073f2c7899 */ /* 0x000fc40008011408 */
[----:B------:R-:W-:Y:S02]  /*faf0*/  @UP1 USHF.R.U32.HI UR4, URZ, UR11, UR7 ;  /* 0x0000000b3f041299 */ /* 0x000fe40008011607 */
[----:B------:R-:W-:Y:S02]  /*fb00*/  UISETP.LT.AND UP0, UPT, UR46, UR44, UPT ;  /* 0x0000002c2e00728c */ /* 0x000fe4000bf01270 */
[----:B------:R-:W-:Y:S01]  /*fb10*/  UIADD3 UR4, UR9, UR4, URZ ;  /* 0x0000000409047290 */ /* 0x000fe2000fffe03f */
[----:B------:R-:W-:Y:S01]  /*fb20*/  ULDC UR8, c[0x0][0x9dc] ;  /* 0x0002770000087ab9 */ /* 0x000fe20000000800 */
[----:B------:R-:W-:Y:S02]  /*fb30*/  USEL UR12, UR46, UR44, UP0 ;  /* 0x0000002c2e0c7287 */ /* 0x000fe40008000000 */
        /* <DEDUP_REMOVED lines=12> */
.L_x_937:
[----:B------:R-:W-:-:S11]  /*fc00*/  UISETP.NE.AND UP0, UPT, UR5, 0x1, UPT ;  /* 0x000000010500788c */ /* 0x000fd6000bf05270 */
[----:B------:R-:W-:Y:S02]  /*fc10*/  @UP0 ULDC.64 UR10, c[0x0][0x9e8] ;  /* 0x00027a00000a0ab9 */ /* 0x000fe40000000a00 */
[----:B------:R-:W-:-:S04]  /*fc20*/  UIMAD.WIDE.U32 UR6, UR4, UR10, URZ ;  /* 0x0000000a040672a5 */ /* 0x000fc8000f8e003f */
[----:B------:R-:W-:-:S12]  /*fc30*/  @UP0 USHF.R.U32.HI UR4, URZ, UR11, UR7 ;  /* 0x0000000b3f040299 */ /* 0x000fd80008011607 */
.L_x_938:
[----:B------:R-:W-:-:S04]  /*fc40*/  UIMAD UR4, UR4, UR5, URZ ;  /* 0x00000005040472a4 */ /* 0x000fc8000f8e023f */
[----:B------:R-:W-:-:S04]  /*fc50*/  UISETP.LT.AND UP0, UPT, UR8, UR4, UPT ;  /* 0x000000040800728c */ /* 0x000fc8000bf01270 */
[----:B------:R-:W-:-:S12]  /*fc60*/  USEL UR8, UR8, UR4, !UP0 ;  /* 0x0000000408087287 */ /* 0x000fd8000c000000 */
.L_x_936:
[----:B------:R-:W-:Y:S02]  /*fc70*/  USHF.R.S32.HI UR4, URZ, 0x1f, UR8 ;  /* 0x0000001f3f047899 */ /* 0x000fe40008011408 */
[----:B------:R-:W-:Y:S02]  /*fc80*/  USHF.R.U32.HI UR9, URZ, 0x10, UR47 ;  /* 0x000000103f097899 */ /* 0x000fe4000801162f */
[----:B------:R-:W-:Y:S02]  /*fc90*/  ULEA.HI UR4, UR4, UR8, URZ, 0x7 ;  /* 0x0000000804047291 */ /* 0x000fe4000f8f383f */
[----:B------:R-:W-:Y:S02]  /*fca0*/  ULOP3.LUT UR47, UR47, 0xffff, URZ, 0xc0, !UPT ;  /* 0x0000ffff2f2f7892 */ /* 0x000fe4000f8ec03f */
[----:B------:R-:W-:Y:S01]  /*fcb0*/  USHF.R.S32.HI UR4, URZ, 0x7, UR4 ;  /* 0x000000073f047899 */ /* 0x000fe20008011404 */
[----:B------:R-:W-:-:S03]  /*fcc0*/  UMOV UR43, URZ ;  /* 0x0000003f002b7c82 */ /* 0x000fc60008000000 */
[----:B------:R-:W-:-:S04]  /*fcd0*/  UISETP.LT.AND UP0, UPT, URZ, UR4, UPT ;  /* 0x000000043f00728c */ /* 0x000fc8000bf01270 */
[----:B------:R-:W-:Y:S02]  /*fce0*/  USEL UR42, URZ, UR4, !UP0 ;  /* 0x000000043f2a7287 */ /* 0x000fe4000c000000 */
[----:B------:R-:W-:Y:S02]  /*fcf0*/  UISETP.NE.AND UP0, UPT, UR9, URZ, UPT ;  /* 0x0000003f0900728c */ /* 0x000fe4000bf05270 */
[----:B------:R-:W-:-:S06]  /*fd00*/  UISETP.GT.AND UP1, UPT, UR12, UR42, UPT ;  /* 0x0000002a0c00728c */ /* 0x000fcc000bf24270 */
[----:B------:R-:W-:-:S03]  /*fd10*/  PLOP3.LUT P0, PT, PT, PT, UP1, 0x80, 0x0 ;  /* 0x000000000000781c */ /* 0x000fc60003f0f018 */
[----:B------:R-:W-:-:S10]  /*fd20*/  @!UP0 ULDC UR9, c[0x0][0x9f0] ;  /* 0x00027c0000098ab9 */ /* 0x000fd40000000800 */
[----:B------:R-:W-:Y:S05]  /*fd30*/  @!P0 BRA `(.L_x_939) ;  /* 0x0000000000848947 */ /* 0x000fea0003800000 */
[----:B------:R-:W-:Y:S01]  /*fd40*/  IMAD.U32 R4, RZ, RZ, UR9 ;  /* 0x00000009ff047e24 */ /* 0x000fe2000f8e00ff */
[----:B------:R-:W-:-:S04]  /*fd50*/  UIADD3 UR4, UR9, -0x1, UR12 ;  /* 0xffffffff09047890 */ /* 0x000fc8000fffe00c */
[-C--:B------:R-:W-:Y:S01]  /*fd60*/  IABS R0, R4.reuse ;  /* 0x0000000400007213 */ /* 0x080fe20000000000 */
[----:B------:R-:W-:Y:S01]  /*fd70*/  UIADD3 UR6, -UR42, UR4, URZ ;  /* 0x000000042a067290 */ /* 0x000fe2000fffe13f */
[----:B------:R-:W-:Y:S02]  /*fd80*/  IABS R6, R4 ;  /* 0x0000000400067213 */ /* 0x000fe40000000000 */
[----:B------:R-:W-:Y:S01]  /*fd90*/  R2UR UR10, R0 ;  /* 0x00000000000a72ca */ /* 0x000fe200000e0000 */
[----:B------:R-:W-:Y:S02]  /*fda0*/  UMOV UR4, URZ ;  /* 0x0000003f00047c82 */ /* 0x000fe40008000000 */
[----:B------:R-:W-:Y:S01]  /*fdb0*/  IABS R5, UR6 ;  /* 0x0000000600057c13 */ /* 0x000fe20008000000 */
[----:B------:R-:W-:-:S04]  /*fdc0*/  ULOP3.LUT UR6, UR6, UR9, URZ, 0x3c, !UPT ;  /* 0x0000000906067292 */ /* 0x000fc8000f8e3c3f */
[----:B------:R-:W-:-:S05]  /*fdd0*/  IMAD.MOV.U32 R4, RZ, RZ, R5 ;  /* 0x000000ffff047224 */ /* 0x000fca00078e0005 */
[----:B------:R-:W0:Y:S01]  /*fde0*/  I2F.RP R0, UR10 ;  /* 0x0000000a00007d06 */ /* 0x000e220008209400 */
[----:B------:R-:W-:-:S07]  /*fdf0*/  R2UR UR8, R4 ;  /* 0x00000000040872ca */ /* 0x000fce00000e0000 */
[----:B0-----:R-:W0:Y:S02]  /*fe00*/  MUFU.RCP R0, R0 ;  /* 0x0000000000007308 */ /* 0x001e240000001000 */
[----:B0-----:R-:W-:Y:S02]  /*fe10*/  VIADD R3, R0, 0xffffffe ;  /* 0x0ffffffe00037836 */ /* 0x001fe40000000000 */
        /* <DEDUP_REMOVED lines=15> */
[----:B------:R-:W-:Y:S02]  /*ff10*/  UISETP.NE.AND UP0, UPT, UR9, URZ, UPT ;  /* 0x0000003f0900728c */ /* 0x000fe4000bf05270 */
[----:B------:R-:W-:-:S09]  /*ff20*/  @!UP1 UIADD3 UR5, -UR5, URZ, URZ ;  /* 0x0000003f05059290 */ /* 0x000fd2000fffe13f */
[----:B------:R-:W-:-:S07]  /*ff30*/  @!UP0 ULOP3.LUT UR5, URZ, UR9, URZ, 0x33, !UPT ;  /* 0x000000093f058292 */ /* 0x000fce000f8e333f */
[----:B------:R-:W-:-:S05]  /*ff40*/  UMOV UR43, UR5 ;  /* 0x00000005002b7c82 */ /* 0x000fca0008000000 */
.L_x_939:
[----:B------:R-:W-:Y:S01]  /*ff50*/  UIMAD UR39, UR47, UR43, UR42 ;  /* 0x0000002b2f2772a4 */ /* 0x000fe2000f8e022a */
[----:B------:R-:W-:Y:S02]  /*ff60*/  IMAD.U32 R18, RZ, RZ, UR12 ;  /* 0x0000000cff127e24 */ /* 0x000fe4000f8e00ff */
[----:B------:R-:W-:Y:S02]  /*ff70*/  IMAD.MOV.U32 R0, RZ, RZ, RZ ;  /* 0x000000ffff007224 */ /* 0x000fe400078e00ff */
[----:B------:R-:W-:Y:S02]  /*ff80*/  IMAD.MOV.U32 R4, RZ, RZ, 0x1 ;  /* 0x00000001ff047424 */ /* 0x000fe400078e00ff */
[----:B------:R-:W-:-:S05]  /*ff90*/  IMAD.U32 R3, RZ, RZ, UR39 ;  /* 0x00000027ff037e24 */ /* 0x000fca000f8e00ff */
[----:B------:R-:W-:Y:S01]  /*ffa0*/  VIADDMNMX R18, R3, UR43, R18, PT ;  /* 0x0000002b03127c46 */ /* 0x000fe2000b800112 */
[----:B------:R-:W-:-:S03]  /*ffb0*/  IMAD.MOV.U32 R3, RZ, RZ, 0x1 ;  /* 0x00000001ff037424 */ /* 0x000fc600078e00ff */
[----:B------:R-:W-:-:S13]  /*ffc0*/  ISETP.GT.AND P0, PT, R18, UR39, PT ;  /* 0x0000002712007c0c */ /* 0x000fda000bf04270 */
        /* <DEDUP_REMOVED lines=24> */
.L_x_940:
        /* <DEDUP_REMOVED lines=20> */
.L_x_942:
        /* <DEDUP_REMOVED lines=15> */
.L_x_941:
[----:B------:R-:W0:Y:S01]  /*10380*/  LDC.64 R4, c[0x0][0x9f8] ;  /* 0x00027e00ff047b82 */ /* 0x000e220000000a00 */
[----:B------:R-:W-:Y:S01]  /*10390*/  IMAD.MOV.U32 R17, RZ, RZ, R19 ;  /* 0x000000ffff117224 */ /* 0x000fe200078e0013 */
[----:B------:R-:W-:Y:S01]  /*103a0*/  ULDC.64 UR4, c[0x0][0x208] ;  /* 0x0000820000047ab9 */ /* 0x000fe20000000a00 */
[----:B0-----:R-:W-:-:S04]  /*103b0*/  ISETP.NE.U32.AND P0, PT, R4, RZ, PT ;  /* 0x000000ff0400720c */ /* 0x001fc80003f05070 */
[----:B------:R-:W-:-:S13]  /*103c0*/  ISETP.NE.AND.EX P0, PT, R5, RZ, PT, P0 ;  /* 0x000000ff0500720c */ /* 0x000fda0003f05300 */
[----:B------:R-:W0:Y:S02]  /*103d0*/  @P0 LDC.64 R4, c[0x0][0x9f8] ;  /* 0x00027e00ff040b82 */ /* 0x000e240000000a00 */
[----:B0-----:R-:W-:-:S06]  /*103e0*/  @P0 IMAD.WIDE R6, R19, 0x4, R4 ;  /* 0x0000000413060825 */ /* 0x001fcc00078e0204 */
[----:B------:R-:W0:Y:S01]  /*103f0*/  LDC.64 R4, c[0x0][0x418] ;  /* 0x00010600ff047b82 */ /* 0x000e220000000a00 */
[----:B------:R-:W2:Y:S01]  /*10400*/  @P0 LDG.E R17, desc[UR4][R6.64] ;  /* 0x0000000406110981 */ /* 0x000ea2000c1e1900 */
[----:B------:R-:W-:Y:S01]  /*10410*/  UMOV UR4, 0xffffffff ;  /* 0xffffffff00047882 */ /* 0x000fe20000000000 */
[----:B------:R-:W-:Y:S01]  /*10420*/  LOP3.LUT R22, R22, 0xfffffffe, RZ, 0xc0, !PT ;  /* 0xfffffffe16167812 */ /* 0x000fe200078ec0ff */
[----:B------:R-:W-:Y:S01]  /*10430*/  VIADD R27, R18, 0xffffffff ;  /* 0xffffffff121b7836 */ /* 0x000fe20000000000 */
[----:B0-----:R-:W-:-:S04]  /*10440*/  ISETP.NE.U32.AND P0, PT, R4, RZ, PT ;  /* 0x000000ff0400720c */ /* 0x001fc80003f05070 */
[----:B------:R-:W-:-:S13]  /*10450*/  ISETP.NE.AND.EX P1, PT, R5, RZ, PT, P0 ;  /* 0x000000ff0500720c */ /* 0x000fda0003f25300 */
[----:B------:R-:W-:Y:S02]  /*10460*/  @P1 LOP3.LUT R22, R22, 0x1, RZ, 0xfc, !PT ;  /* 0x0000000116161812 */ /* 0x000fe400078efcff */
[----:B--2---:R-:W-:Y:S02]  /*10470*/  SHF.R.S32.HI R24, RZ, 0x1f, R17 ;  /* 0x0000001fff187819 */ /* 0x004fe40000011411 */
[----:B------:R-:W-:Y:S01]  /*10480*/  SEL R25, R17, RZ, !P1 ;  /* 0x000000ff11197207 */ /* 0x000fe20004800000 */
[----:B------:R-:W-:Y:S06]  /*10490*/  BRA.DIV UR4, `(.L_x_943) ;  /* 0x0000003a04507947 */ /* 0x000fec000b800000 */
[----:B------:R0:W1:Y:S02]  /*104a0*/  SHFL.IDX PT, R14, R26, RZ, 0x1f ;  /* 0x00001fff1a0e7589 */ /* 0x00006400000e0000 */
.L_x_1027:
        /* <DEDUP_REMOVED lines=8> */
.L_x_1030:
[----:B------:R-:W-:Y:S05]  /*10530*/  @!P6 BRA `(.L_x_944) ;  /* 0x0000000000fce947 */ /* 0x000fea0003800000 */
[----:B------:R-:W-:Y:S02]  /*10540*/  IMAD.MOV.U32 R0, RZ, RZ, 0x1 ;  /* 0x00000001ff007424 */ /* 0x000fe400078e00ff */
[----:B------:R-:W-:-:S03]  /*10550*/  IMAD.MOV.U32 R25, RZ, RZ, R17 ;  /* 0x000000ffff197224 */ /* 0x000fc600078e0011 */
[----:B------:R-:W-:Y:S01]  /*10560*/  SHF.L.U32 R0, R0, 0x1f, RZ ;  /* 0x0000001f00007819 */ /* 0x000fe200000006ff */
[----:B------:R-:W-:Y:S06]  /*10570*/  @!P1 BRA `(.L_x_946) ;  /* 0x00000000004c9947 */ /* 0x000fec0003800000 */
[----:B------:R-:W1:Y:S01]  /*10580*/  LDC R10, c[0x0][0x43c] ;  /* 0x00010f00ff0a7b82 */ /* 0x000e620000000800 */
[----:B------:R-:W-:Y:S01]  /*10590*/  IMAD.MOV.U32 R3, RZ, RZ, R27 ;  /* 0x000000ffff037224 */ /* 0x000fe200078e001b */
[----:B------:R-:W-:Y:S01]  /*105a0*/  ULDC.64 UR4, c[0x0][0x428] ;  /* 0x00010a0000047ab9 */ /* 0x000fe20000000a00 */
[----:B------:R-:W-:Y:S01]  /*105b0*/  ULDC.64 UR6, c[0x0][0x208] ;  /* 0x0000820000067ab9 */ /* 0x000fe20000000a00 */
        /* <DEDUP_REMOVED lines=15> */
.L_x_946:
[----:B------:R-:W2:Y:S01]  /*106b0*/  SYNCS.PHASECHK.TRANS64.TRYWAIT P0, [UR38+0x2d840], R0 ;  /* 0x02d84000ff0075a7 */ /* 0x000ea20008000166 */
[----:B------:R-:W-:Y:S01]  /*106c0*/  ISETP.NE.AND P1, PT, R23, RZ, PT ;  /* 0x000000ff1700720c */ /* 0x000fe20003f25270 */
[----:B--2---:R-:W-:-:S12]  /*106d0*/  @!P0 BRA `(.L_x_947) ;  /* 0x0000003800008947 */ /* 0x004fd80003800000 */
.L_x_1031:
[----:B------:R-:W-:Y:S05]  /*106e0*/  @P1 BRA `(.L_x_948) ;  /* 0x0000000000141947 */ /* 0x000fea0003800000 */
[----:B------:R-:W-:Y:S01]  /*106f0*/  LOP3.LUT P0, RZ, R2, 0x1f, RZ, 0xc0, !PT ;  /* 0x0000001f02ff7812 */ /* 0x000fe2000780c0ff */
[----:B--2---:R-:W-:-:S04]  /*10700*/  IMAD.MOV.U32 R0, RZ, RZ, 0x6000 ;  /* 0x00006000ff007424 */ /* 0x004fc800078e00ff */
[----:B------:R3:W-:Y:S08]  /*10710*/  SYNCS.ARRIVE.TRANS64 RZ, [UR38+0x2d830], R0 ;  /* 0x02d83000ffff79a7 */ /* 0x0007f00008000026 */
[----:B---3--:R-:W-:Y:S05]  /*10720*/  @!P0 BRA `(.L_x_948) ;  /* 0x0000000000048947 */ /* 0x008fea0003800000 */
[----:B------:R-:W-:Y:S01]  /*10730*/  BPT.TRAP 0x1 ;  /* 0x000000040000795c */ /* 0x000fe20000300000 */
.L_x_948:
        /* <DEDUP_REMOVED lines=10> */
[----:B------:R-:W-:Y:S02]  /*107e0*/  USHF.L.U32 UR11, UR11, 0x7, URZ ;  /* 0x000000070b0b7899 */ /* 0x000fe4000800063f */
        /* <DEDUP_REMOVED lines=20> */
.L_x_944:
[----:B------:R-:W-:Y:S05]  /*10930*/  WARPSYNC.ALL ;  /* 0x0000000000007948 */ /* 0x000fea0003800000 */
[----:B------:R-:W-:Y:S01]  /*10940*/  UIADD3 UR5, UR38, 0xc400, URZ ;  /* 0x0000c40026057890 */ /* 0x000fe2000fffe03f */
[----:B------:R-:W-:Y:S01]  /*10950*/  BAR.SYNC.DEFER_BLOCKING 0x8, 0x200 ;  /* 0x0208000000007b1d */ /* 0x000fe20000010000 */
[----:B------:R-:W-:Y:S01]  /*10960*/  USHF.R.S32.HI UR4, URZ, 0x1f, UR36 ;  /* 0x0000001f3f047899 */ /* 0x000fe20008011424 */
[----:B------:R-:W-:Y:S01]  /*10970*/  SHF.R.S32.HI R29, RZ, 0x1f, R19 ;  /* 0x0000001fff1d7819 */ /* 0x000fe20000011413 */
[----:B------:R-:W-:-:S03]  /*10980*/  ULOP3.LUT UP0, URZ, UR5, 0x1bf, URZ, 0xc0, !UPT ;  /* 0x000001bf053f7892 */ /* 0x000fc6000f80c03f */
[----:B------:R-:W-:Y:S02]  /*10990*/  ULDC.64 UR6, c[0x0][0x2d8] ;  /* 0x0000b60000067ab9 */ /* 0x000fe40000000a00 */
[----:B------:R-:W-:Y:S01]  /*109a0*/  UIMAD UR4, UR4, UR6, URZ ;  /* 0x00000006040472a4 */ /* 0x000fe2000f8e023f */
[----:B------:R-:W-:Y:S01]  /*109b0*/  PLOP3.LUT P0, PT, PT, PT, UP0, 0x80, 0x0 ;  /* 0x000000000000781c */ /* 0x000fe20003f0f008 */
[----:B------:R-:W-:Y:S02]  /*109c0*/  UIMAD.WIDE.U32 UR40, UR36, UR6, URZ ;  /* 0x00000006242872a5 */ /* 0x000fe4000f8e003f */
[----:B------:R-:W-:-:S04]  /*109d0*/  UIMAD UR4, UR36, UR7, UR4 ;  /* 0x00000007240472a4 */ /* 0x000fc8000f8e0204 */
[----:B------:R-:W-:-:S06]  /*109e0*/  UIADD3 UR45, UR41, UR4, URZ ;  /* 0x00000004292d7290 */ /* 0x000fcc000fffe03f */
[----:B------:R-:W-:Y:S06]  /*109f0*/  @!P0 BRA `(.L_x_949) ;  /* 0x0000000000408947 */ /* 0x000fec0003800000 */
[----:B------:R-:W-:Y:S01]  /*10a00*/  MOV R14, 0x0 ;  /* 0x00000000000e7802 */ /* 0x000fe20000000f00 */
[----:B------:R-:W-:Y:S01]  /*10a10*/  ULDC.64 UR4, c[0x4][0xa8] ;  /* 0x01002a0000047ab9 */ /* 0x000fe20000000a00 */
[----:B------:R-:W-:Y:S01]  /*10a20*/  ULDC.64 UR6, c[0x4][0xb0] ;  /* 0x01002c0000067ab9 */ /* 0x000fe20000000a00 */
[----:B-1----:R-:W-:Y:S02]  /*10a30*/  IMAD.U32 R4, RZ, RZ, UR4 ;  /* 0x00000004ff047e24 */ /* 0x002fe4000f8e00ff */
[----:B------:R-:W-:Y:S01]  /*10a40*/  IMAD.U32 R5, RZ, RZ, UR5 ;  /* 0x00000005ff057e24 */ /* 0x000fe2000f8e00ff */
[----:B------:R-:W1:Y:S01]  /*10a50*/  LDC.64 R14, c[0x4][R14] ;  /* 0x010000000e0e7b82 */ /* 0x000e620000000a00 */
        /* <DEDUP_REMOVED lines=9> */
[----:B012---:R-:W-:Y:S05]  /*10af0*/  CALL.ABS.NOINC R14 ;  /* 0x000000000e007343 */ /* 0x007fea0003c00000 */
.L_x_949:
[----:B--2---:R-:W2:Y:S01]  /*10b00*/  LDC R0, c[0x0][0x448] ;  /* 0x00011200ff007b82 */ /* 0x004ea20000000800 */
[C---:B------:R-:W-:Y:S01]  /*10b10*/  IMAD.SHL.U32 R3, R2.reuse, 0x8, RZ ;  /* 0x0000000802037824 */ /* 0x040fe200078e00ff */
[----:B-1----:R-:W-:Y:S01]  /*10b20*/  SHF.R.U32.HI R4, RZ, 0x3, R2 ;  /* 0x00000003ff047819 */ /* 0x002fe20000011602 */
[----:B------:R-:W-:Y:S01]  /*10b30*/  IMAD.SHL.U32 R6, R23, 0x8, RZ ;  /* 0x0000000817067824 */ /* 0x000fe200078e00ff */
[----:B------:R-:W-:Y:S01]  /*10b40*/  UMOV UR4, UR40 ;  /* 0x0000002800047c82 */ /* 0x000fe20008000000 */
[----:B------:R-:W-:Y:S01]  /*10b50*/  IMAD.SHL.U32 R8, R2, 0x20, RZ ;  /* 0x0000002002087824 */ /* 0x000fe200078e00ff */
[C---:B------:R-:W-:Y:S01]  /*10b60*/  LOP3.LUT R7, R3.reuse, 0x18, RZ, 0xc0, !PT ;  /* 0x0000001803077812 */ /* 0x040fe200078ec0ff */
[----:B------:R-:W-:Y:S01]  /*10b70*/  UMOV UR5, UR45 ;  /* 0x0000002d00057c82 */ /* 0x000fe20008000000 */
[----:B------:R-:W-:Y:S01]  /*10b80*/  LOP3.LUT R3, R3, 0x20, RZ, 0xc0, !PT ;  /* 0x0000002003037812 */ /* 0x000fe200078ec0ff */
[----:B------:R-:W-:Y:S01]  /*10b90*/  ULDC.64 UR6, c[0x0][0x2c8] ;  /* 0x0000b20000067ab9 */ /* 0x000fe20000000a00 */
[----:B------:R-:W-:Y:S01]  /*10ba0*/  LOP3.LUT R4, R4, 0x3, RZ, 0xc0, !PT ;  /* 0x0000000304047812 */ /* 0x000fe200078ec0ff */
[----:B------:R-:W-:Y:S01]  /*10bb0*/  ULDC.64 UR8, c[0x0][0x280] ;  /* 0x0000a00000087ab9 */ /* 0x000fe20000000a00 */
[----:B------:R-:W-:-:S03]  /*10bc0*/  LOP3.LUT R6, R3, 0x300, R6, 0xf8, !PT ;  /* 0x0000030003067812 */ /* 0x000fc600078ef806 */
[C---:B------:R-:W-:Y:S02]  /*10bd0*/  IMAD R3, R4.reuse, 0x40, R7 ;  /* 0x0000004004037824 */ /* 0x040fe400078e0207 */
[----:B------:R-:W-:-:S05]  /*10be0*/  IMAD.SHL.U32 R4, R4, 0x8, RZ ;  /* 0x0000000804047824 */ /* 0x000fca00078e00ff */
[----:B------:R-:W-:Y:S02]  /*10bf0*/  LOP3.LUT R6, R6, R3, R4, 0xf6, !PT ;  /* 0x0000000306067212 */ /* 0x000fe400078ef604 */
[----:B--2---:R-:W-:Y:S01]  /*10c00*/  ISETP.NE.AND P0, PT, R0, 0x1, PT ;  /* 0x000000010000780c */ /* 0x004fe20003f05270 */
[----:B------:R-:W1:Y:S01]  /*10c10*/  LDC.64 R4, c[0x0][0x2e0] ;  /* 0x0000b800ff047b82 */ /* 0x000e620000000a00 */
[----:B------:R-:W-:-:S04]  /*10c20*/  SHF.R.U32.HI R3, RZ, 0x2, R23 ;  /* 0x00000002ff037819 */ /* 0x000fc80000011617 */
[----:B------:R-:W-:-:S05]  /*10c30*/  LOP3.LUT R8, R3, 0x60, R8, 0xf8, !PT ;  /* 0x0000006003087812 */ /* 0x000fca00078ef808 */
[----:B------:R-:W-:Y:S02]  /*10c40*/  VIADD R11, R8, UR48 ;  /* 0x00000030080b7c36 */ /* 0x000fe40008000000 */
[----:B------:R-:W2:Y:S02]  /*10c50*/  @P0 LDC R10, c[0x0][0x44c] ;  /* 0x00011300ff0a0b82 */ /* 0x000ea40000000800 */
[----:B------:R-:W-:-:S06]  /*10c60*/  IMAD.MOV.U32 R9, RZ, RZ, R11 ;  /* 0x000000ffff097224 */ /* 0x000fcc00078e000b */
[----:B------:R-:W3:Y:S08]  /*10c70*/  @P0 LDC R13, c[0x0][0x450] ;  /* 0x00011400ff0d0b82 */ /* 0x000ef00000000800 */
[----:B------:R-:W4:Y:S01]  /*10c80*/  @P0 LDC R12, c[0x0][0x44c] ;  /* 0x00011300ff0c0b82 */ /* 0x000f220000000800 */
[----:B--2---:R-:W-:-:S07]  /*10c90*/  @P0 IMAD.HI.U32 R8, R11, R10, RZ ;  /* 0x0000000a0b080227 */ /* 0x004fce00078e00ff */
[----:B------:R-:W2:Y:S01]  /*10ca0*/  @P0 LDC R10, c[0x0][0x450] ;  /* 0x00011400ff0a0b82 */ /* 0x000ea20000000800 */
[----:B---3--:R-:W-:Y:S01]  /*10cb0*/  @P0 SHF.R.U32.HI R9, RZ, R13, R8 ;  /* 0x0000000dff090219 */ /* 0x008fe20000011608 */
[----:B-1----:R-:W-:-:S04]  /*10cc0*/  IMAD R8, R29, R4, RZ ;  /* 0x000000041d087224 */ /* 0x002fc800078e02ff */
[C---:B------:R-:W-:Y:S01]  /*10cd0*/  IMAD R13, R19.reuse, R5, R8 ;  /* 0x00000005130d7224 */ /* 0x040fe200078e0208 */
[----:B------:R-:W-:Y:S01]  /*10ce0*/  SHF.R.S32.HI R8, RZ, 0x1f, R9 ;  /* 0x0000001fff087819 */ /* 0x000fe20000011409 */
[----:B------:R-:W-:Y:S01]  /*10cf0*/  IMAD.WIDE.U32 R4, R19, R4, UR4 ;  /* 0x0000000413047e25 */ /* 0x000fe2000f8e0004 */
[----:B------:R-:W-:-:S03]  /*10d00*/  ULDC.64 UR4, c[0x0][0x2d0] ;  /* 0x0000b40000047ab9 */ /* 0x000fc60000000a00 */
[----:B------:R-:W-:Y:S02]  /*10d10*/  IMAD R8, R8, UR4, RZ ;  /* 0x0000000408087c24 */ /* 0x000fe4000f8e02ff */
[----:B------:R-:W-:Y:S02]  /*10d20*/  IMAD.IADD R5, R5, 0x1, R13 ;  /* 0x0000000105057824 */ /* 0x000fe400078e020d */
[C---:B------:R-:W-:Y:S02]  /*10d30*/  IMAD R13, R9.reuse, UR5, R8 ;  /* 0x00000005090d7c24 */ /* 0x040fe4000f8e0208 */
[----:B------:R-:W-:Y:S02]  /*10d40*/  IMAD.MOV R14, RZ, RZ, -R9 ;  /* 0x000000ffff0e7224 */ /* 0x000fe400078e0a09 */
[----:B------:R-:W-:-:S04]  /*10d50*/  IMAD.WIDE.U32 R8, R9, UR4, R4 ;  /* 0x0000000409087c25 */ /* 0x000fc8000f8e0004 */
[----:B------:R-:W-:Y:S02]  /*10d60*/  IMAD.IADD R9, R9, 0x1, R13 ;  /* 0x0000000109097824 */ /* 0x000fe400078e020d */
[----:B------:R-:W-:Y:S02]  /*10d70*/  IMAD R13, R0, R14, R11 ;  /* 0x0000000e000d7224 */ /* 0x000fe400078e020b */
[----:B------:R-:W-:Y:S02]  /*10d80*/  VIADD R11, R11, 0x80 ;  /* 0x000000800b0b7836 */ /* 0x000fe40000000000 */
[----:B------:R-:W-:Y:S01]  /*10d90*/  IMAD.WIDE.U32 R8, R13, UR6, R8 ;  /* 0x000000060d087c25 */ /* 0x000fe2000f8e0008 */
[----:B------:R-:W-:-:S03]  /*10da0*/  SHF.R.S32.HI R14, RZ, 0x1f, R13 ;  /* 0x0000001fff0e7819 */ /* 0x000fc6000001140d */
[----:B----4-:R-:W-:-:S04]  /*10db0*/  @P0 IMAD.HI.U32 R15, R11, R12, RZ ;  /* 0x0000000c0b0f0227 */ /* 0x010fc800078e00ff */
[----:B------:R-:W-:-:S04]  /*10dc0*/  IMAD R14, R14, UR6, RZ ;  /* 0x000000060e0e7c24 */ /* 0x000fc8000f8e02ff */
[----:B------:R-:W-:Y:S02]  /*10dd0*/  IMAD R19, R13, UR7, R14 ;  /* 0x000000070d137c24 */ /* 0x000fe4000f8e020e */
[----:B------:R-:W-:Y:S01]  /*10de0*/  IMAD.MOV.U32 R13, RZ, RZ, R11 ;  /* 0x000000ffff0d7224 */ /* 0x000fe200078e000b */
[----:B--2---:R-:W-:Y:S01]  /*10df0*/  @P0 SHF.R.U32.HI R13, RZ, R10, R15 ;  /* 0x0000000aff0d0219 */ /* 0x004fe2000001160f */
[----:B------:R-:W-:Y:S01]  /*10e00*/  IMAD.IADD R19, R9, 0x1, R19 ;  /* 0x0000000109137824 */ /* 0x000fe200078e0213 */
[----:B------:R-:W-:-:S03]  /*10e10*/  LEA R10, P0, R8, UR8, 0x1 ;  /* 0x00000008080a7c11 */ /* 0x000fc6000f8008ff */
[----:B------:R-:W-:Y:S01]  /*10e20*/  IMAD.MOV R9, RZ, RZ, -R13 ;  /* 0x000000ffff097224 */ /* 0x000fe200078e0a0d */
[----:B------:R-:W-:Y:S01]  /*10e30*/  LEA.HI.X R19, R8, UR9, R19, 0x1, P0 ;  /* 0x0000000908137c11 */ /* 0x000fe200080f0c13 */
[----:B------:R-:W-:Y:S01]  /*10e40*/  IMAD.WIDE.U32 R4, R13, UR4, R4 ;  /* 0x000000040d047c25 */ /* 0x000fe2000f8e0004 */
[----:B------:R-:W-:-:S03]  /*10e50*/  SHF.R.S32.HI R8, RZ, 0x1f, R13 ;  /* 0x0000001fff087819 */ /* 0x000fc6000001140d */
[----:B------:R-:W-:Y:S02]  /*10e60*/  IMAD R9, R0, R9, R11 ;  /* 0x0000000900097224 */ /* 0x000fe400078e020b */
[----:B------:R-:W-:Y:S01]  /*10e70*/  IMAD R8, R8, UR4, RZ ;  /* 0x0000000408087c24 */ /* 0x000fe2000f8e02ff */
[----:B------:R-:W-:Y:S02]  /*10e80*/  ULDC UR4, c[0x0][0x2b8] ;  /* 0x0000ae0000047ab9 */ /* 0x000fe40000000800 */
[----:B------:R-:W-:Y:S01]  /*10e90*/  ISETP.GE.AND P2, PT, R7, UR4, PT ;  /* 0x0000000407007c0c */ /* 0x000fe2000bf46270 */
[----:B------:R-:W-:Y:S01]  /*10ea0*/  IMAD R13, R13, UR5, R8 ;  /* 0x000000050d0d7c24 */ /* 0x000fe2000f8e0208 */
[----:B------:R-:W-:-:S03]  /*10eb0*/  SHF.R.S32.HI R8, RZ, 0x1f, R9 ;  /* 0x0000001fff087819 */ /* 0x000fc60000011409 */
[----:B------:R-:W-:Y:S02]  /*10ec0*/  IMAD.IADD R5, R5, 0x1, R13 ;  /* 0x0000000105057824 */ /* 0x000fe400078e020d */
[----:B------:R-:W-:Y:S02]  /*10ed0*/  IMAD R8, R8, UR6, RZ ;  /* 0x0000000608087c24 */ /* 0x000fe4000f8e02ff */
[----:B------:R-:W-:-:S04]  /*10ee0*/  IMAD.WIDE.U32 R4, R9, UR6, R4 ;  /* 0x0000000609047c25 */ /* 0x000fc8000f8e0004 */
[----:B------:R-:W-:Y:S01]  /*10ef0*/  IMAD R11, R9, UR7, R8 ;  /* 0x00000007090b7c24 */ /* 0x000fe2000f8e0208 */
[----:B------:R-:W-:-:S03]  /*10f00*/  LOP3.LUT R8, R7, 0x20, RZ, 0xfc, !PT ;  /* 0x0000002007087812 */ /* 0x000fc600078efcff */
[----:B------:R-:W-:Y:S01]  /*10f10*/  IMAD.IADD R9, R5, 0x1, R11 ;  /* 0x0000000105097824 */ /* 0x000fe200078e020b */
[----:B------:R-:W-:Y:S02]  /*10f20*/  ISETP.GE.AND P0, PT, R8, UR4, PT ;  /* 0x0000000408007c0c */ /* 0x000fe4000bf06270 */
[----:B------:R-:W-:-:S04]  /*10f30*/  LOP3.LUT R8, R7, 0x40, RZ, 0xfc, !PT ;  /* 0x0000004007087812 */ /* 0x000fc800078efcff */
[----:B------:R-:W-:Y:S01]  /*10f40*/  ISETP.GE.AND P1, PT, R8, UR4, PT ;  /* 0x0000000408007c0c */ /* 0x000fe2000bf26270 */
[----:B------:R-:W-:Y:S01]  /*10f50*/  UMOV UR4, 0xffffffff ;  /* 0xffffffff00047882 */ /* 0x000fe20000000000 */
[----:B------:R-:W-:-:S04]  /*10f60*/  LEA R8, P3, R4, UR8, 0x1 ;  /* 0x0000000804087c11 */ /* 0x000fc8000f8608ff */
[----:B------:R-:W-:Y:S01]  /*10f70*/  LEA.HI.X R9, R4, UR9, R9, 0x1, P3 ;  /* 0x0000000904097c11 */ /* 0x000fe200098f0c09 */
[----:B------:R-:W-:Y:S08]  /*10f80*/  BRA.DIV UR4, `(.L_x_950) ;  /* 0x0000002e04ec7947 */ /* 0x000ff0000b800000 */
[----:B------:R-:W-:Y:S01]  /*10f90*/  SHFL.IDX PT, R5, R19, RZ, 0x1c1f ;  /* 0x001c1fff13057589 */ /* 0x000fe200000e0000 */
[----:B------:R-:W-:Y:S01]  /*10fa0*/  ULDC UR4, c[0x0][0x288] ;  /* 0x0000a20000047ab9 */ /* 0x000fe20000000800 */
[----:B------:R-:W-:Y:S01]  /*10fb0*/  VIADD R3, R3, UR48 ;  /* 0x0000003003037c36 */ /* 0x000fe20008000000 */
[----:B------:R-:W-:Y:S01]  /*10fc0*/  ULDC.64 UR6, c[0x0][0x208] ;  /* 0x0000820000067ab9 */ /* 0x000fe20000000a00 */
[----:B------:R-:W1:Y:S01]  /*10fd0*/  SHFL.IDX PT, R4, R10, RZ, 0x1c1f ;  /* 0x001c1fff0a047589 */ /* 0x000e6200000e0000 */
[----:B------:R-:W-:Y:S02]  /*10fe0*/  IMAD R0, R0, UR4, RZ ;  /* 0x0000000400007c24 */ /* 0x000fe4000f8e02ff */
[C---:B------:R-:W-:Y:S01]  /*10ff0*/  VIADD R11, R3.reuse, 0x20 ;  /* 0x00000020030b7836 */ /* 0x040fe20000000000 */
[----:B------:R-:W-:Y:S01]  /*11000*/  SHFL.IDX PT, R20, R19, 0x1, 0x1c1f ;  /* 0x003c1f0013147f89 */ /* 0x000fe200000e0000 */
[C---:B------:R-:W-:Y:S01]  /*11010*/  VIADD R13, R3.reuse, 0x40 ;  /* 0x00000040030d7836 */ /* 0x040fe20000000000 */
[----:B------:R-:W-:-:S02]  /*11020*/  ISETP.GE.AND P3, PT, R3, R0, PT ;  /* 0x000000000300720c */ /* 0x000fc40003f66270 */
[----:B------:R-:W2:Y:S02]  /*11030*/  SHFL.IDX PT, R14, R10, 0x1, 0x1c1f ;  /* 0x003c1f000a0e7f89 */ /* 0x000ea400000e0000 */
[----:B------:R-:W-:Y:S02]  /*11040*/  ISETP.GE.AND P4, PT, R13, R0, PT ;  /* 0x000000000d00720c */ /* 0x000fe40003f86270 */
[----:B------:R-:W3:Y:S04]  /*11050*/  SHFL.IDX PT, R28, R19, 0x2, 0x1c1f ;  /* 0x005c1f00131c7f89 */ /* 0x000ee800000e0000 */
[----:B------:R-:W-:Y:S03]  /*11060*/  SHFL.IDX PT, R19, R19, 0x3, 0x1c1f ;  /* 0x007c1f0013137f89 */ /* 0x000fe600000e0000 */
[----:B------:R-:W-:Y:S01]  /*11070*/  @!P3 LEA R29, R6, UR38, 0x1 ;  /* 0x00000026061dbc11 */ /* 0x000fe2000f8e08ff */
[----:B-1----:R-:W-:-:S05]  /*11080*/  @!P3 IMAD.WIDE.U32 R4, R7, 0x2, R4 ;  /* 0x000000020704b825 */ /* 0x002fca00078e0004 */
[----:B------:R-:W-:Y:S04]  /*11090*/  @!P3 LDGSTS.E.BYPASS.LTC128B.128 [R29+0xc400], desc[UR6][R4.64], !P2 ;  /* 0x0c400000041dbfae */ /* 0x000fe8000d101d46 */
[----:B------:R-:W-:Y:S04]  /*110a0*/  @!P3 LDGSTS.E.BYPASS.LTC128B.128 [R29+0xf400], desc[UR6][R4.64+0x40], !P0 ;  /* 0x0f400040041dbfae */ /* 0x000fe8000c101d46 */
[----:B------:R2:W-:Y:S01]  /*110b0*/  @!P3 LDGSTS.E.BYPASS.LTC128B.128 [R29+0x12400], desc[UR6][R4.64+0x80], !P1 ;  /* 0x12400080041dbfae */ /* 0x0005e2000c901d46 */
[----:B------:R-:W-:-:S03]  /*110c0*/  ISETP.GE.AND P3, PT, R11, R0, PT ;  /* 0x000000000b00720c */ /* 0x000fc60003f66270 */
[----:B------:R-:W1:Y:S01]  /*110d0*/  SHFL.IDX PT, R11, R10, 0x2, 0x1c1f ;  /* 0x005c1f000a0b7f89 */ /* 0x000e6200000e0000 */
[----:B--2---:R-:W-:Y:S02]  /*110e0*/  IMAD.MOV.U32 R4, RZ, RZ, R14 ;  /* 0x000000ffff047224 */ /* 0x004fe400078e000e */
[----:B------:R-:W-:-:S07]  /*110f0*/  IMAD.MOV.U32 R5, RZ, RZ, R20 ;  /* 0x000000ffff057224 */ /* 0x000fce00078e0014 */
[----:B------:R-:W-:Y:S01]  /*11100*/  @!P3 LEA R29, R6, UR38, 0x1 ;  /* 0x00000026061dbc11 */ /* 0x000fe2000f8e08ff */
[----:B------:R2:W4:Y:S01]  /*11110*/  SHFL.IDX PT, R14, R10, 0x3, 0x1c1f ;  /* 0x007c1f000a0e7f89 */ /* 0x00052200000e0000 */
[----:B------:R-:W-:-:S04]  /*11120*/  @!P3 IMAD.WIDE.U32 R20, R7, 0x2, R4 ;  /* 0x000000020714b825 */ /* 0x000fc800078e0004 */
[----:B---3--:R-:W-:Y:S01]  /*11130*/  IMAD.MOV.U32 R5, RZ, RZ, R28 ;  /* 0x000000ffff057224 */ /* 0x008fe200078e001c */
[----:B------:R-:W-:Y:S04]  /*11140*/  @!P3 LDGSTS.E.BYPASS.LTC128B.128 [R29+0xcc00], desc[UR6][R20.64], !P2 ;  /* 0x0cc00000141dbfae */ /* 0x000fe8000d101d46 */
[----:B------:R-:W-:Y:S01]  /*11150*/  @!P3 LDGSTS.E.BYPASS.LTC128B.128 [R29+0xfc00], desc[UR6][R20.64+0x40], !P0 ;  /* 0x0fc00040141dbfae */ /* 0x000fe2000c101d46 */
[----:B-1----:R-:W-:Y:S02]  /*11160*/  IMAD.MOV.U32 R4, RZ, RZ, R11 ;  /* 0x000000ffff047224 */ /* 0x002fe400078e000b */
[----:B------:R-:W-:Y:S01]  /*11170*/  VIADD R11, R3, 0x60 ;  /* 0x00000060030b7836 */ /* 0x000fe20000000000 */
[----:B------:R1:W-:Y:S01]  /*11180*/  @!P3 LDGSTS.E.BYPASS.LTC128B.128 [R29+0x12c00], desc[UR6][R20.64+0x80], !P1 ;  /* 0x12c00080141dbfae */ /* 0x0003e2000c901d46 */
[----:B------:R-:W-:-:S03]  /*11190*/  @!P4 IMAD.WIDE.U32 R4, R7, 0x2, R4 ;  /* 0x000000020704c825 */ /* 0x000fc600078e0004 */
[----:B------:R-:W-:Y:S01]  /*111a0*/  SHFL.IDX PT, R28, R9, RZ, 0x1c1f ;  /* 0x001c1fff091c7589 */ /* 0x000fe200000e0000 */
[----:B------:R-:W-:Y:S01]  /*111b0*/  ISETP.GE.AND P3, PT, R11, R0, PT ;  /* 0x000000000b00720c */ /* 0x000fe20003f66270 */
[----:B------:R-:W-:Y:S02]  /*111c0*/  VIADD R11, R3, 0x80 ;  /* 0x00000080030b7836 */ /* 0x000fe40000000000 */
[----:B------:R-:W-:Y:S04]  /*111d0*/  SHFL.IDX PT, R9, R9, 0x1, 0x1c1f ;  /* 0x003c1f0009097f89 */ /* 0x000fe800000e0000 */
[----:B-1----:R-:W1:Y:S01]  /*111e0*/  SHFL.IDX PT, R29, R8, RZ, 0x1c1f ;  /* 0x001c1fff081d7589 */ /* 0x002e6200000e0000 */
[----:B------:R-:W-:-:S05]  /*111f0*/  @!P4 LEA R21, R6, UR38, 0x1 ;  /* 0x000000260615cc11 */ /* 0x000fca000f8e08ff */
[----:B------:R-:W-:Y:S01]  /*11200*/  @!P4 LDGSTS.E.BYPASS.LTC128B.128 [R21+0xd400], desc[UR6][R4.64], !P2 ;  /* 0x0d4000000415cfae */ /* 0x000fe2000d101d46 */
[----:B--2---:R-:W-:-:S03]  /*11210*/  @!P3 LEA R10, R6, UR38, 0x1 ;  /* 0x00000026060abc11 */ /* 0x004fc6000f8e08ff */
[----:B------:R-:W-:Y:S04]  /*11220*/  @!P4 LDGSTS.E.BYPASS.LTC128B.128 [R21+0x10400], desc[UR6][R4.64+0x40], !P0 ;  /* 0x104000400415cfae */ /* 0x000fe8000c101d46 */
[----:B------:R4:W-:Y:S01]  /*11230*/  @!P4 LDGSTS.E.BYPASS.LTC128B.128 [R21+0x13400], desc[UR6][R4.64+0x80], !P1 ;  /* 0x134000800415cfae */ /* 0x0009e2000c901d46 */
[----:B------:R-:W-:Y:S01]  /*11240*/  ISETP.GE.AND P4, PT, R11, R0, PT ;  /* 0x000000000b00720c */ /* 0x000fe20003f86270 */
[----:B----4-:R-:W-:Y:S02]  /*11250*/  IMAD.MOV.U32 R4, RZ, RZ, R14 ;  /* 0x000000ffff047224 */ /* 0x010fe400078e000e */
[----:B------:R-:W-:Y:S01]  /*11260*/  IMAD.MOV.U32 R5, RZ, RZ, R19 ;  /* 0x000000ffff057224 */ /* 0x000fe200078e0013 */
[----:B------:R2:W3:Y:S01]  /*11270*/  SHFL.IDX PT, R14, R8, 0x1, 0x1c1f ;  /* 0x003c1f00080e7f89 */ /* 0x0004e200000e0000 */
[----:B------:R-:W-:-:S02]  /*11280*/  IMAD.MOV.U32 R19, RZ, RZ, 0x1 ;  /* 0x00000001ff137424 */ /* 0x000fc400078e00ff */
[----:B------:R-:W-:-:S04]  /*11290*/  @!P3 IMAD.WIDE.U32 R20, R7, 0x2, R4 ;  /* 0x000000020714b825 */ /* 0x000fc800078e0004 */
[----:B-1----:R-:W-:Y:S02]  /*112a0*/  IMAD.MOV.U32 R4, RZ, RZ, R29 ;  /* 0x000000ffff047224 */ /* 0x002fe400078e001d */
[----:B------:R-:W-:Y:S01]  /*112b0*/  @!P4 LEA R29, R6, UR38, 0x1 ;  /* 0x00000026061dcc11 */ /* 0x000fe2000f8e08ff */
[----:B------:R-:W-:Y:S01]  /*112c0*/  IMAD.MOV.U32 R5, RZ, RZ, R28 ;  /* 0x000000ffff057224 */ /* 0x000fe200078e001c */
[----:B------:R2:W-:Y:S01]  /*112d0*/  @!P3 LDGSTS.E.BYPASS.LTC128B.128 [R10+0xdc00], desc[UR6][R20.64], !P2 ;  /* 0x0dc00000140abfae */ /* 0x0005e2000d101d46 */
[----:B------:R-:W-:-:S03]  /*112e0*/  @!P4 IMAD.WIDE.U32 R4, R7, 0x2, R4 ;  /* 0x000000020704c825 */ /* 0x000fc600078e0004 */
[----:B------:R2:W-:Y:S04]  /*112f0*/  @!P3 LDGSTS.E.BYPASS.LTC128B.128 [R10+0x10c00], desc[UR6][R20.64+0x40], !P0 ;  /* 0x10c00040140abfae */ /* 0x0005e8000c101d46 */
[----:B------:R2:W-:Y:S04]  /*11300*/  @!P3 LDGSTS.E.BYPASS.LTC128B.128 [R10+0x13c00], desc[UR6][R20.64+0x80], !P1 ;  /* 0x13c00080140abfae */ /* 0x0005e8000c901d46 */
[----:B------:R2:W-:Y:S04]  /*11310*/  @!P4 LDGSTS.E.BYPASS.LTC128B.128 [R29+0xe400], desc[UR6][R4.64], !P2 ;  /* 0x0e400000041dcfae */ /* 0x0005e8000d101d46 */
[----:B------:R2:W-:Y:S04]  /*11320*/  @!P4 LDGSTS.E.BYPASS.LTC128B.128 [R29+0x11400], desc[UR6][R4.64+0x40], !P0 ;  /* 0x11400040041dcfae */ /* 0x0005e8000c101d46 */
[----:B---3--:R2:W-:Y:S02]  /*11330*/  @!P4 LDGSTS.E.BYPASS.LTC128B.128 [R29+0x14400], desc[UR6][R4.64+0x80], !P1 ;  /* 0x14400080041dcfae */ /* 0x0085e4000c901d46 */
.L_x_1044:
[----:B------:R-:W-:Y:S01]  /*11340*/  VIADD R3, R3, 0xa0 ;  /* 0x000000a003037836 */ /* 0x000fe20000000000 */
[----:B------:R-:W-:Y:S01]  /*11350*/  BSSY B0, `(.L_x_951) ;  /* 0x0000010000007945 */ /* 0x000fe20003800000 */
[----:B--2---:R-:W-:Y:S02]  /*11360*/  IMAD.MOV.U32 R4, RZ, RZ, R14 ;  /* 0x000000ffff047224 */ /* 0x004fe400078e000e */
[----:B------:R-:W-:Y:S01]  /*11370*/  IMAD.MOV.U32 R5, RZ, RZ, R9 ;  /* 0x000000ffff057224 */ /* 0x000fe200078e0009 */
[----:B------:R-:W-:Y:S01]  /*11380*/  ISETP.GE.AND P3, PT, R3, R0, PT ;  /* 0x000000000300720c */ /* 0x000fe20003f66270 */
[----:B------:R-:W-:-:S05]  /*11390*/  IMAD.MOV.U32 R0, RZ, RZ, 0x1 ;  /* 0x00000001ff007424 */ /* 0x000fca00078e00ff */
[----:B------:R-:W-:-:S07]  /*113a0*/  SHF.L.U32 R0, R0, 0x1f, RZ ;  /* 0x0000001f00007819 */ /* 0x000fce00000006ff */
[----:B------:R-:W-:Y:S05]  /*113b0*/  @P3 BRA `(.L_x_952) ;  /* 0x0000000000243947 */ /* 0x000fea0003800000 */
[----:B------:R-:W-:Y:S01]  /*113c0*/  IMAD.WIDE.U32 R4, R7, 0x2, R4 ;  /* 0x0000000207047825 */ /* 0x000fe200078e0004 */
[----:B------:R-:W-:Y:S01]  /*113d0*/  LEA R3, R6, UR38, 0x1 ;  /* 0x0000002606037c11 */ /* 0x000fe2000f8e08ff */
[----:B------:R-:W-:-:S04]  /*113e0*/  ULDC.64 UR4, c[0x0][0x208] ;  /* 0x0000820000047ab9 */ /* 0x000fc80000000a00 */
[----:B------:R-:W-:Y:S01]  /*113f0*/  @!PT LDS RZ, [RZ] ;  /* 0x00000000fffff984 */ /* 0x000fe20000000800 */
[----:B------:R-:W-:Y:S01]  /*11400*/  @!PT LDS RZ, [RZ] ;  /* 0x00000000fffff984 */ /* 0x000fe20000000800 */
[----:B------:R-:W-:Y:S01]  /*11410*/  @!PT LDS RZ, [RZ] ;  /* 0x00000000fffff984 */ /* 0x000fe20000000800 */
[----:B------:R1:W-:Y:S04]  /*11420*/  LDGSTS.E.BYPASS.LTC128B.128 [R3+0xec00], desc[UR4][R4.64], !P2 ;  /* 0x0ec0000004037fae */ /* 0x0003e8000d101d44 */
[----:B------:R1:W-:Y:S04]  /*11430*/  LDGSTS.E.BYPASS.LTC128B.128 [R3+0x11c00], desc[UR4][R4.64+0x40], !P0 ;  /* 0x11c0004004037fae */ /* 0x0003e8000c101d44 */
[----:B------:R1:W-:Y:S02]  /*11440*/  LDGSTS.E.BYPASS.LTC128B.128 [R3+0x14c00], desc[UR4][R4.64+0x80], !P1 ;  /* 0x14c0008004037fae */ /* 0x0003e4000c901d44 */
.L_x_952:
[----:B------:R-:W-:Y:S05]  /*11450*/  BSYNC B0 ;  /* 0x0000000000007941 */ /* 0x000fea0003800000 */
.L_x_951:
[----:B------:R-:W-:Y:S01]  /*11460*/  NOP ;  /* 0x0000000000007918 */ /* 0x000fe20000000000 */
[----:B------:R-:W-:Y:S01]  /*11470*/  SYNCS.ARRIVE.TRANS64.RED.A0T1 RZ, [UR38+0x2d800], RZ ;  /* 0x02d800ffffff79a7 */ /* 0x000fe20008200426 */
[----:B------:R-:W-:Y:S01]  /*11480*/  ARRIVES.LDGSTSBAR.64.TRANSCNT [UR38+0x2d800] ;  /* 0x02d80000ff0079b0 */ /* 0x000fe20008000aa6 */
[----:B------:R-:W-:Y:S01]  /*11490*/  NOP ;  /* 0x0000000000007918 */ /* 0x000fe20000000000 */
[----:B------:R-:W-:Y:S01]  /*114a0*/  SYNCS.ARRIVE.TRANS64.A1T0 RZ, [UR38+0x2d800], RZ ;  /* 0x02d800ffffff79a7 */ /* 0x000fe20008100026 */
[----:B-1----:R-:W-:-:S05]  /*114b0*/  VIADD R3, R18, 0xfffffffe ;  /* 0xfffffffe12037836 */ /* 0x002fca0000000000 */
[----:B------:R-:W-:Y:S01]  /*114c0*/  ISETP.GE.AND P1, PT, R3, UR39, PT ;  /* 0x0000002703007c0c */ /* 0x000fe2000bf26270 */
[----:B------:R-:W1:Y:S02]  /*114d0*/  SYNCS.PHASECHK.TRANS64.TRYWAIT P0, [UR38+0x2d820], R0 ;  /* 0x02d82000ff0075a7 */ /* 0x000e640008000166 */
[----:B-1----:R-:W-:Y:S10]  /*114e0*/  @!P0 BRA `(.L_x_953) ;  /* 0x0000003000ac8947 */ /* 0x002ff40003800000 */
.L_x_1045:
[----:B-1----:R-:W-:Y:S01]  /*114f0*/  IMAD.MOV.U32 R0, RZ, RZ, RZ ;  /* 0x000000ffff007224 */ /* 0x002fe200078e00ff */
[----:B------:R-:W-:Y:S06]  /*11500*/  @!P1 BRA `(.L_x_954) ;  /* 0x0000001c007c9947 */ /* 0x000fec0003800000 */
[----:B------:R-:W-:Y:S01]  /*11510*/  UIADD3 UR4, UR47, 0x1, URZ ;  /* 0x000000012f047890 */ /* 0x000fe2000fffe03f */
[----:B------:R-:W-:Y:S01]  /*11520*/  LOP3.LUT R8, R2, 0x1f, RZ, 0xc0, !PT ;  /* 0x0000001f02087812 */ /* 0x000fe200078ec0ff */
[----:B------:R-:W-:Y:S01]  /*11530*/  ULOP3.LUT UR5, URZ, UR44, URZ, 0x33, !UPT ;  /* 0x0000002c3f057292 */ /* 0x000fe2000f8e333f */
[----:B------:R-:W-:Y:S01]  /*11540*/  IMAD.MOV.U32 R19, RZ, RZ, 0x1 ;  /* 0x00000001ff137424 */ /* 0x000fe200078e00ff */
[----:B------:R-:W-:-:S04]  /*11550*/  UIMAD UR4, UR4, UR43, URZ ;  /* 0x0000002b040472a4 */ /* 0x000fc8000f8e023f */
[----:B------:R-:W-:Y:S01]  /*11560*/  IMAD.U32 R5, RZ, RZ, UR5 ;  /* 0x00000005ff057e24 */ /* 0x000fe2000f8e00ff */
[----:B------:R-:W-:Y:S01]  /*11570*/  ULOP3.LUT UR5, URZ, UR39, URZ, 0x33, !UPT ;  /* 0x000000273f057292 */ /* 0x000fe2000f8e333f */
[----:B------:R-:W-:Y:S01]  /*11580*/  LOP3.LUT R4, RZ, UR4, RZ, 0x33, !PT ;  /* 0x00000004ff047c12 */ /* 0x000fe2000f8e33ff */
[----:B------:R-:W-:-:S03]  /*11590*/  ULOP3.LUT UR4, URZ, UR46, URZ, 0x33, !UPT ;  /* 0x0000002e3f047292 */ /* 0x000fc6000f8e333f */
[----:B------:R-:W-:Y:S01]  /*115a0*/  VIADDMNMX R4, R4, -UR42, R5, !PT ;  /* 0x8000002a04047c46 */ /* 0x000fe2000f800105 */
[----:B------:R-:W-:-:S03]  /*115b0*/  IMAD.MOV.U32 R5, RZ, RZ, 0x2 ;  /* 0x00000002ff057424 */ /* 0x000fc600078e00ff */
[----:B------:R-:W-:-:S04]  /*115c0*/  VIMNMX R4, R4, UR4, !PT ;  /* 0x0000000404047c48 */ /* 0x000fc8000ffe0100 */
[----:B------:R-:W-:Y:S02]  /*115d0*/  VIADDMNMX R5, R4, R5, UR5, !PT ;  /* 0x0000000504057e46 */ /* 0x000fe4000f800105 */
[----:B------:R-:W-:-:S03]  /*115e0*/  LOP3.LUT R6, RZ, R4, RZ, 0x33, !PT ;  /* 0x00000004ff067212 */ /* 0x000fc600078e33ff */
[C---:B------:R-:W-:Y:S02]  /*115f0*/  VIADD R7, R5.reuse, 0xfffffffe ;  /* 0xfffffffe05077836 */ /* 0x040fe40000000000 */
[----:B------:R-:W-:Y:S02]  /*11600*/  IMAD.IADD R10, R5, 0x1, R6 ;  /* 0x00000001050a7824 */ /* 0x000fe400078e0206 */
[----:B------:R-:W-:Y:S01]  /*11610*/  IMAD.MOV.U32 R6, RZ, RZ, R25 ;  /* 0x000000ffff067224 */ /* 0x000fe200078e0019 */
[----:B------:R-:W-:Y:S02]  /*11620*/  ISETP.NE.AND P0, PT, R7, R4, PT ;  /* 0x000000040700720c */ /* 0x000fe40003f05270 */
[----:B------:R-:W-:-:S11]  /*11630*/  LOP3.LUT R9, R10, 0x1, RZ, 0xc0, !PT ;  /* 0x000000010a097812 */ /* 0x000fd600078ec0ff */
[----:B------:R-:W-:Y:S05]  /*11640*/  @!P0 BRA `(.L_x_955) ;  /* 0x0000001000d48947 */ /* 0x000fea0003800000 */
[----:B------:R-:W-:Y:S01]  /*11650*/  BSSY B0, `(.L_x_955) ;  /* 0x0000134000007945 */ /* 0x000fe20003800000 */
[----:B------:R-:W-:Y:S02]  /*11660*/  IMAD.IADD R10, R10, 0x1, -R9 ;  /* 0x000000010a0a7824 */ /* 0x000fe400078e0a09 */
[----:B------:R-:W-:Y:S02]  /*11670*/  IMAD.MOV.U32 R11, RZ, RZ, 0x1 ;  /* 0x00000001ff0b7424 */ /* 0x000fe400078e00ff */
[----:B------:R-:W-:-:S07]  /*11680*/  IMAD.MOV.U32 R6, RZ, RZ, R25 ;  /* 0x000000ffff067224 */ /* 0x000fce00078e0019 */
.L_x_990:
        /* <DEDUP_REMOVED lines=9> */
[----:B------:R-:W1:Y:S01]  /*11720*/  LDC R14, c[0x0][0x43c] ;  /* 0x00010f00ff0e7b82 */ /* 0x000e620000000800 */
[----:B------:R-:W-:Y:S01]  /*11730*/  IMAD.MOV.U32 R13, RZ, RZ, R3 ;  /* 0x000000ffff0d7224 */ /* 0x000fe200078e0003 */
[----:B------:R-:W-:Y:S01]  /*11740*/  ULDC.64 UR4, c[0x0][0x428] ;  /* 0x00010a0000047ab9 */ /* 0x000fe20000000a00 */
[----:B------:R-:W-:Y:S01]  /*11750*/  ULDC.64 UR6, c[0x0][0x208] ;  /* 0x0000820000067ab9 */ /* 0x000fe20000000a00 */
[----:B-1----:R-:W-:-:S13]  /*11760*/  ISETP.NE.AND P0, PT, R14, 0x1, PT ;  /* 0x000000010e00780c */ /* 0x002fda0003f05270 */
[----:B------:R-:W1:Y:S02]  /*11770*/  @P0 LDC.64 R4, c[0x0][0x440] ;  /* 0x00011000ff040b82 */ /* 0x000e640000000a00 */
[----:B-1----:R-:W-:-:S05]  /*11780*/  @P0 IMAD.HI.U32 R4, R3, R4, RZ ;  /* 0x0000000403040227 */ /* 0x002fca00078e00ff */
        /* <DEDUP_REMOVED lines=13> */
.L_x_958:
[----:B------:R-:W2:Y:S01]  /*11860*/  SYNCS.PHASECHK.TRANS64.TRYWAIT P0, [UR38+0x2d848], R12 ;  /* 0x02d8480cff0075a7 */ /* 0x000ea20008000166 */
[----:B------:R-:W-:Y:S01]  /*11870*/  BSSY B2, `(.L_x_959) ;  /* 0x0000003000027945 */ /* 0x000fe20003800000 */
[----:B------:R-:W-:-:S03]  /*11880*/  ISETP.NE.AND P2, PT, R23, RZ, PT ;  /* 0x000000ff1700720c */ /* 0x000fc60003f45270 */
[----:B--2---:R-:W-:Y:S10]  /*11890*/  @!P0 BRA `(.L_x_960) ;  /* 0x0000002c00d88947 */ /* 0x004ff40003800000 */
.L_x_1046:
[----:B------:R-:W-:Y:S05]  /*118a0*/  BSYNC B2 ;  /* 0x0000000000027941 */ /* 0x000fea0003800000 */
.L_x_959:
[----:B------:R-:W-:Y:S04]  /*118b0*/  BSSY B2, `(.L_x_961) ;  /* 0x0000007000027945 */ /* 0x000fe80003800000 */
[----:B------:R-:W-:Y:S05]  /*118c0*/  @P2 BRA `(.L_x_962) ;  /* 0x0000000000142947 */ /* 0x000fea0003800000 */
[----:B------:R-:W-:Y:S01]  /*118d0*/  ISETP.NE.AND P0, PT, R8, RZ, PT ;  /* 0x000000ff0800720c */ /* 0x000fe20003f05270 */
[----:B-1----:R-:W-:-:S04]  /*118e0*/  IMAD.MOV.U32 R4, RZ, RZ, 0x6000 ;  /* 0x00006000ff047424 */ /* 0x002fc800078e00ff */
[----:B------:R2:W-:Y:S08]  /*118f0*/  SYNCS.ARRIVE.TRANS64 RZ, [UR38+0x2d838], R4 ;  /* 0x02d83804ffff79a7 */ /* 0x0005f00008000026 */
[----:B--2---:R-:W-:Y:S05]  /*11900*/  @!P0 BRA `(.L_x_962) ;  /* 0x0000000000048947 */ /* 0x004fea0003800000 */
[----:B------:R-:W-:Y:S01]  /*11910*/  BPT.TRAP 0x1 ;  /* 0x000000040000795c */ /* 0x000fe20000300000 */
.L_x_962:
[----:B------:R-:W-:Y:S05]  /*11920*/  BSYNC B2 ;  /* 0x0000000000027941 */ /* 0x000fea0003800000 */
.L_x_961:
[----:B------:R-:W-:Y:S01]  /*11930*/  IMAD.MOV.U32 R7, RZ, RZ, RZ ;  /* 0x000000ffff077224 */ /* 0x000fe200078e00ff */
[----:B------:R-:W-:Y:S01]  /*11940*/  ULDC.64 UR4, c[0x0][0x198] ;  /* 0x0000660000047ab9 */ /* 0x000fe20000000a00 */
[----:B------:R-:W-:Y:S01]  /*11950*/  PLOP3.LUT P0, PT, PT, PT, PT, 0x80, 0x0 ;  /* 0x000000000000781c */ /* 0x000fe20003f0f070 */
[----:B------:R-:W-:Y:S01]  /*11960*/  UIADD3 UR4, UP0, UR4, 0x370, URZ ;  /* 0x0000037004047890 */ /* 0x000fe2000ff1e03f */
[----:B-1----:R-:W-:Y:S01]  /*11970*/  IMAD.SHL.U32 R4, R14, 0x80, RZ ;  /* 0x000000800e047824 */ /* 0x002fe200078e00ff */
[----:B------:R-:W-:Y:S01]  /*11980*/  R2UR UR34, R7 ;  /* 0x00000000072272ca */ /* 0x000fe200000e0000 */
[----:B------:R-:W-:Y:S02]  /*11990*/  UIADD3 UR32, UR38, 0x1b400, URZ ;  /* 0x0001b40026207890 */ /* 0x000fe4000fffe03f */
[----:B------:R-:W-:Y:S02]  /*119a0*/  UIADD3 UR33, UR38, 0x2d838, URZ ;  /* 0x0002d83826217890 */ /* 0x000fe4000fffe03f */
[----:B------:R-:W-:Y:S01]  /*119b0*/  UIADD3.X UR5, URZ, UR5, URZ, UP0, !UPT ;  /* 0x000000053f057290 */ /* 0x000fe200087fe43f */
[----:B------:R-:W-:Y:S01]  /*119c0*/  UMOV UR6, 0x0 ;  /* 0x0000000000067882 */ /* 0x000fe20000000000 */
[----:B------:R-:W-:-:S10]  /*119d0*/  UMOV UR7, 0x14f00000 ;  /* 0x14f0000000077882 */ /* 0x000fd40000000000 */
.L_x_963:
[----:B------:R-:W-:-:S13]  /*119e0*/  @P0 ELECT P3, URZ, PT ;  /* 0x00000000003f082f */ /* 0x000fda0003860000 */
[----:B-----5:R-:W-:Y:S02]  /*119f0*/  @P3 R2UR UR37, R6 ;  /* 0x00000000062532ca */ /* 0x020fe400000e0000 */
[----:B------:R-:W-:Y:S02]  /*11a00*/  @P3 R2UR UR35, R4 ;  /* 0x00000000042332ca */ /* 0x000fe400000e0000 */
[----:B------:R-:W-:Y:S02]  /*11a10*/  @P3 PLOP3.LUT P0, PT, P3, PT, PT, 0x8, 0x0 ;  /* 0x000000000000381c */ /* 0x000fe40001f0e170 */
[----:B------:R-:W-:-:S09]  /*11a20*/  PLOP3.LUT P3, PT, PT, PT, PT, 0x8, 0x0 ;  /* 0x000000000000781c */ /* 0x000fd20003f6e170 */
[----:B------:R1:W-:Y:S02]  /*11a30*/  UTMALDG.4D [UR32], [UR4], desc[UR6] ;  /* 0x00000620040075b4 */ /* 0x0003e40008019000 */
[----:B-1----:R-:W-:Y:S05]  /*11a40*/  @P0 BRA.U.ANY `(.L_x_963) ;  /* 0xfffffffd00e40947 */ /* 0x002fea000393ffff */
[----:B------:R-:W-:Y:S01]  /*11a50*/  IMAD.MOV.U32 R13, RZ, RZ, 0x20 ;  /* 0x00000020ff0d7424 */ /* 0x000fe200078e00ff */
[----:B------:R-:W-:Y:S01]  /*11a60*/  PLOP3.LUT P0, PT, PT, PT, PT, 0x80, 0x0 ;  /* 0x000000000000781c */ /* 0x000fe20003f0f070 */
[----:B------:R-:W-:Y:S01]  /*11a70*/  UIADD3 UR8, UR38, 0x1d400, URZ ;  /* 0x0001d40026087890 */ /* 0x000fe2000fffe03f */
[----:B------:R-:W-:Y:S02]  /*11a80*/  UMOV UR6, 0x0 ;  /* 0x0000000000067882 */ /* 0x000fe40000000000 */
[----:B------:R-:W-:Y:S01]  /*11a90*/  R2UR UR10, R13 ;  /* 0x000000000d0a72ca */ /* 0x000fe200000e0000 */
[----:B------:R-:W-:-:S14]  /*11aa0*/  UMOV UR7, 0x14f00000 ;  /* 0x14f0000000077882 */ /* 0x000fdc0000000000 */
.L_x_964:
        /* <DEDUP_REMOVED lines=15> */
.L_x_965:
        /* <DEDUP_REMOVED lines=9> */
[----:B------:R-:W1:Y:S01]  /*11c30*/  SYNCS.PHASECHK.TRANS64.TRYWAIT P0, [UR38+0x2d860], R12 ;  /* 0x02d8600cff0075a7 */ /* 0x000e620008000166 */
[----:B------:R-:W-:Y:S04]  /*11c40*/  BSSY B2, `(.L_x_966) ;  /* 0x0000002000027945 */ /* 0x000fe80003800000 */
[----:B-1----:R-:W-:Y:S05]  /*11c50*/  @!P0 BRA `(.L_x_967) ;  /* 0x0000002c00008947 */ /* 0x002fea0003800000 */
.L_x_1047:
[----:B------:R-:W-:Y:S05]  /*11c60*/  BSYNC B2 ;  /* 0x0000000000027941 */ /* 0x000fea0003800000 */
.L_x_966:
[----:B------:R-:W-:Y:S01]  /*11c70*/  BSSY B2, `(.L_x_968) ;  /* 0x0000009000027945 */ /* 0x000fe20003800000 */
[----:B------:R-:W-:Y:S02]  /*11c80*/  IMAD.MOV.U32 R4, RZ, RZ, 0x0 ;  /* 0x00000000ff047424 */ /* 0x000fe400078e00ff */
[----:B-1----:R-:W-:Y:S01]  /*11c90*/  IMAD.MOV.U32 R5, RZ, RZ, 0x14f00000 ;  /* 0x14f00000ff057424 */ /* 0x002fe200078e00ff */
[----:B------:R-:W-:Y:S06]  /*11ca0*/  @P2 BRA `(.L_x_969) ;  /* 0x0000000000142947 */ /* 0x000fec0003800000 */
[----:B------:R-:W-:Y:S01]  /*11cb0*/  ISETP.NE.AND P0, PT, R8, RZ, PT ;  /* 0x000000ff0800720c */ /* 0x000fe20003f05270 */
[----:B------:R-:W-:-:S04]  /*11cc0*/  IMAD.MOV.U32 R12, RZ, RZ, 0x6000 ;  /* 0x00006000ff0c7424 */ /* 0x000fc800078e00ff */
[----:B------:R1:W-:Y:S08]  /*11cd0*/  SYNCS.ARRIVE.TRANS64 RZ, [UR38+0x2d850], R12 ;  /* 0x02d8500cffff79a7 */ /* 0x0003f00008000026 */
[----:B-1----:R-:W-:Y:S05]  /*11ce0*/  @!P0 BRA `(.L_x_969) ;  /* 0x0000000000048947 */ /* 0x002fea0003800000 */
[----:B------:R-:W-:Y:S01]  /*11cf0*/  BPT.TRAP 0x1 ;  /* 0x000000040000795c */ /* 0x000fe20000300000 */
.L_x_969:
[----:B------:R-:W-:Y:S05]  /*11d00*/  BSYNC B2 ;  /* 0x0000000000027941 */ /* 0x000fea0003800000 */
.L_x_968:
[----:B------:R-:W-:Y:S01]  /*11d10*/  R2UR UR6, R4 ;  /* 0x00000000040672ca */ /* 0x000fe200000e0000 */
[----:B------:R-:W-:Y:S01]  /*11d20*/  ULDC.64 UR4, c[0x0][0x198] ;  /* 0x0000660000047ab9 */ /* 0x000fe20000000a00 */
[----:B------:R-:W-:Y:S01]  /*11d30*/  R2UR UR7, R5 ;  /* 0x00000000050772ca */ /* 0x000fe200000e0000 */
[----:B------:R-:W-:Y:S01]  /*11d40*/  UIADD3 UR4, UP0, UR4, 0x470, URZ ;  /* 0x0000047004047890 */ /* 0x000fe2000ff1e03f */
[----:B------:R-:W-:Y:S01]  /*11d50*/  R2UR UR10, R7 ;  /* 0x00000000070a72ca */ /* 0x000fe200000e0000 */
[----:B------:R-:W-:Y:S01]  /*11d60*/  IMAD.SHL.U32 R7, R27, 0x80, RZ ;  /* 0x000000801b077824 */ /* 0x000fe200078e00ff */
[----:B------:R-:W-:Y:S01]  /*11d70*/  PLOP3.LUT P0, PT, PT, PT, PT, 0x80, 0x0 ;  /* 0x000000000000781c */ /* 0x000fe20003f0f070 */
[----:B------:R-:W-:Y:S02]  /*11d80*/  UIADD3 UR8, UR38, 0x400, URZ ;  /* 0x0000040026087890 */ /* 0x000fe4000fffe03f */
[----:B------:R-:W-:Y:S02]  /*11d90*/  UIADD3 UR9, UR38, 0x2d850, URZ ;  /* 0x0002d85026097890 */ /* 0x000fe4000fffe03f */
[----:B------:R-:W-:-:S12]  /*11da0*/  UIADD3.X UR5, URZ, UR5, URZ, UP0, !UPT ;  /* 0x000000053f057290 */ /* 0x000fd800087fe43f */
.L_x_970:
        /* <DEDUP_REMOVED lines=8> */
[----:B------:R-:W-:Y:S01]  /*11e30*/  R2UR UR10, R13 ;  /* 0x000000000d0a72ca */ /* 0x000fe200000e0000 */
[----:B------:R-:W-:Y:S01]  /*11e40*/  UIADD3 UR8, UR38, 0x2400, URZ ;  /* 0x0000240026087890 */ /* 0x000fe2000fffe03f */
[----:B------:R-:W-:Y:S02]  /*11e50*/  R2UR UR6, R4 ;  /* 0x00000000040672ca */ /* 0x000fe400000e0000 */
[----:B------:R-:W-:Y:S02]  /*11e60*/  R2UR UR7, R5 ;  /* 0x00000000050772ca */ /* 0x000fe400000e0000 */
[----:B------:R-:W-:-:S13]  /*11e70*/  PLOP3.LUT P0, PT, PT, PT, PT, 0x80, 0x0 ;  /* 0x000000000000781c */ /* 0x000fda0003f0f070 */
.L_x_971:
        /* <DEDUP_REMOVED lines=13> */
.L_x_972:
        /* <DEDUP_REMOVED lines=8> */
[----:B------:R-:W-:Y:S02]  /*11fd0*/  IMAD.MOV.U32 R27, RZ, RZ, R14 ;  /* 0x000000ffff1b7224 */ /* 0x000fe400078e000e */
[----:B------:R-:W-:-:S07]  /*11fe0*/  IMAD.MOV.U32 R25, RZ, RZ, R6 ;  /* 0x000000ffff197224 */ /* 0x000fce00078e0006 */
.L_x_957:
[----:B------:R-:W-:Y:S05]  /*11ff0*/  BSYNC B1 ;  /* 0x0000000000017941 */ /* 0x000fea0003800000 */
.L_x_956:
        /* <DEDUP_REMOVED lines=28> */
.L_x_975:
[----:B------:R-:W2:Y:S01]  /*121c0*/  SYNCS.PHASECHK.TRANS64.TRYWAIT P0, [UR38+0x2d840], R12 ;  /* 0x02d8400cff0075a7 */ /* 0x000ea20008000166 */
[----:B------:R-:W-:Y:S01]  /*121d0*/  BSSY B2, `(.L_x_976) ;  /* 0x0000003000027945 */ /* 0x000fe20003800000 */
[----:B------:R-:W-:-:S03]  /*121e0*/  ISETP.NE.AND P2, PT, R23, RZ, PT ;  /* 0x000000ff1700720c */ /* 0x000fc60003f45270 */
[----:B--2---:R-:W-:Y:S10]  /*121f0*/  @!P0 BRA `(.L_x_977) ;  /* 0x0000002400b08947 */ /* 0x004ff40003800000 */
.L_x_1048:
[----:B------:R-:W-:Y:S05]  /*12200*/  BSYNC B2 ;  /* 0x0000000000027941 */ /* 0x000fea0003800000 */
.L_x_976:
[----:B------:R-:W-:Y:S04]  /*12210*/  BSSY B2, `(.L_x_978) ;  /* 0x0000007000027945 */ /* 0x000fe80003800000 */
[----:B------:R-:W-:Y:S05]  /*12220*/  @P2 BRA `(.L_x_979) ;  /* 0x0000000000142947 */ /* 0x000fea0003800000 */
[----:B------:R-:W-:Y:S01]  /*12230*/  ISETP.NE.AND P0, PT, R8, RZ, PT ;  /* 0x000000ff0800720c */ /* 0x000fe20003f05270 */
[----:B-1----:R-:W-:-:S04]  /*12240*/  IMAD.MOV.U32 R4, RZ, RZ, 0x6000 ;  /* 0x00006000ff047424 */ /* 0x002fc800078e00ff */
[----:B------:R2:W-:Y:S08]  /*12250*/  SYNCS.ARRIVE.TRANS64 RZ, [UR38+0x2d830], R4 ;  /* 0x02d83004ffff79a7 */ /* 0x0005f00008000026 */
[----:B--2---:R-:W-:Y:S05]  /*12260*/  @!P0 BRA `(.L_x_979) ;  /* 0x0000000000048947 */ /* 0x004fea0003800000 */
[----:B------:R-:W-:Y:S01]  /*12270*/  BPT.TRAP 0x1 ;  /* 0x000000040000795c */ /* 0x000fe20000300000 */
.L_x_979:
[----:B------:R-:W-:Y:S05]  /*12280*/  BSYNC B2 ;  /* 0x0000000000027941 */ /* 0x000fea0003800000 */
.L_x_978:
        /* <DEDUP_REMOVED lines=11> */
.L_x_980:
[----:B------:R-:W-:-:S13]  /*12340*/  @P0 ELECT P3, URZ, PT ;  /* 0x00000000003f082f */ /* 0x000fda0003860000 */
[----:B-----5:R-:W-:Y:S01]  /*12350*/  @P3 R2UR UR13, R6 ;  /* 0x00000000060d32ca */ /* 0x020fe200000e0000 */
[----:B------:R-:W-:Y:S01]  /*12360*/  UMOV UR12, UR36 ;  /* 0x00000024000c7c82 */ /* 0x000fe20008000000 */
        /* <DEDUP_REMOVED lines=11> */
.L_x_981:
        /* <DEDUP_REMOVED lines=14> */
.L_x_982:
        /* <DEDUP_REMOVED lines=8> */
[----:B------:R-:W-:Y:S01]  /*12580*/  SHF.L.U32 R4, R11, 0x1f, RZ ;  /* 0x0000001f0b047819 */ /* 0x000fe200000006ff */
[----:B------:R-:W-:Y:S03]  /*12590*/  BSSY B2, `(.L_x_983) ;  /* 0x0000003000027945 */ /* 0x000fe60003800000 */
[----:B------:R-:W1:Y:S02]  /*125a0*/  SYNCS.PHASECHK.TRANS64.TRYWAIT P0, [UR38+0x2d868], R4 ;  /* 0x02d86804ff0075a7 */ /* 0x000e640008000166 */
[----:B-1----:R-:W-:Y:S05]  /*125b0*/  @!P0 BRA `(.L_x_984) ;  /* 0x0000002000d88947 */ /* 0x002fea0003800000 */
.L_x_1049:
[----:B------:R-:W-:Y:S05]  /*125c0*/  BSYNC B2 ;  /* 0x0000000000027941 */ /* 0x000fea0003800000 */
.L_x_983:
[----:B------:R-:W-:Y:S01]  /*125d0*/  BSSY B2, `(.L_x_985) ;  /* 0x0000009000027945 */ /* 0x000fe20003800000 */
[----:B-1----:R-:W-:Y:S02]  /*125e0*/  IMAD.MOV.U32 R4, RZ, RZ, 0x0 ;  /* 0x00000000ff047424 */ /* 0x002fe400078e00ff */
[----:B------:R-:W-:Y:S01]  /*125f0*/  IMAD.MOV.U32 R5, RZ, RZ, 0x14f00000 ;  /* 0x14f00000ff057424 */ /* 0x000fe200078e00ff */
[----:B------:R-:W-:Y:S06]  /*12600*/  @P2 BRA `(.L_x_986) ;  /* 0x0000000000142947 */ /* 0x000fec0003800000 */
[----:B------:R-:W-:Y:S01]  /*12610*/  ISETP.NE.AND P0, PT, R8, RZ, PT ;  /* 0x000000ff0800720c */ /* 0x000fe20003f05270 */
[----:B------:R-:W-:-:S04]  /*12620*/  IMAD.MOV.U32 R11, RZ, RZ, 0x6000 ;  /* 0x00006000ff0b7424 */ /* 0x000fc800078e00ff */
[----:B------:R1:W-:Y:S08]  /*12630*/  SYNCS.ARRIVE.TRANS64 RZ, [UR38+0x2d858], R11 ;  /* 0x02d8580bffff79a7 */ /* 0x0003f00008000026 */
[----:B-1----:R-:W-:Y:S05]  /*12640*/  @!P0 BRA `(.L_x_986) ;  /* 0x0000000000048947 */ /* 0x002fea0003800000 */
[----:B------:R-:W-:Y:S01]  /*12650*/  BPT.TRAP 0x1 ;  /* 0x000000040000795c */ /* 0x000fe20000300000 */
.L_x_986:
[----:B------:R-:W-:Y:S05]  /*12660*/  BSYNC B2 ;  /* 0x0000000000027941 */ /* 0x000fea0003800000 */
.L_x_985:
        /* <DEDUP_REMOVED lines=10> */
.L_x_987:
        /* <DEDUP_REMOVED lines=13> */
.L_x_988:
        /* <DEDUP_REMOVED lines=13> */
.L_x_989:
        /* <DEDUP_REMOVED lines=10> */
.L_x_974:
[----:B------:R-:W-:Y:S05]  /*12950*/  BSYNC B1 ;  /* 0x0000000000017941 */ /* 0x000fea0003800000 */
.L_x_973:
[----:B------:R-:W-:Y:S02]  /*12960*/  VIADD R3, R3, 0xfffffffe ;  /* 0xfffffffe03037836 */ /* 0x000fe40000000000 */
[----:B------:R-:W-:Y:S01]  /*12970*/  IMAD.MOV.U32 R11, RZ, RZ, R19 ;  /* 0x000000ffff0b7224 */ /* 0x000fe200078e0013 */
[----:B------:R-:W-:Y:S06]  /*12980*/  @P1 BRA `(.L_x_990) ;  /* 0xffffffec00401947 */ /* 0x000fec000383ffff */
[----:B------:R-:W-:Y:S05]  /*12990*/  BSYNC B0 ;  /* 0x0000000000007941 */ /* 0x000fea0003800000 */
.L_x_955:
        /* <DEDUP_REMOVED lines=29> */
.L_x_992:
[----:B------:R-:W2:Y:S01]  /*12b70*/  SYNCS.PHASECHK.TRANS64.TRYWAIT P0, [UR38+0x2d848], R9 ;  /* 0x02d84809ff0075a7 */ /* 0x000ea20008000166 */
[----:B------:R-:W-:Y:S01]  /*12b80*/  BSSY B1, `(.L_x_993) ;  /* 0x0000003000017945 */ /* 0x000fe20003800000 */
[----:B------:R-:W-:-:S03]  /*12b90*/  ISETP.NE.AND P1, PT, R23, RZ, PT ;  /* 0x000000ff1700720c */ /* 0x000fc60003f25270 */
[----:B--2---:R-:W-:Y:S10]  /*12ba0*/  @!P0 BRA `(.L_x_994) ;  /* 0x0000001c00748947 */ /* 0x004ff40003800000 */
.L_x_1050:
[----:B------:R-:W-:Y:S05]  /*12bb0*/  BSYNC B1 ;  /* 0x0000000000017941 */ /* 0x000fea0003800000 */
.L_x_993:
[----:B------:R-:W-:Y:S04]  /*12bc0*/  BSSY B1, `(.L_x_995) ;  /* 0x0000007000017945 */ /* 0x000fe80003800000 */
[----:B------:R-:W-:Y:S05]  /*12bd0*/  @P1 BRA `(.L_x_996) ;  /* 0x0000000000141947 */ /* 0x000fea0003800000 */
[----:B------:R-:W-:Y:S01]  /*12be0*/  ISETP.NE.AND P0, PT, R8, RZ, PT ;  /* 0x000000ff0800720c */ /* 0x000fe20003f05270 */
[----:B-1----:R-:W-:-:S04]  /*12bf0*/  IMAD.MOV.U32 R4, RZ, RZ, 0x6000 ;  /* 0x00006000ff047424 */ /* 0x002fc800078e00ff */
[----:B------:R2:W-:Y:S08]  /*12c00*/  SYNCS.ARRIVE.TRANS64 RZ, [UR38+0x2d838], R4 ;  /* 0x02d83804ffff79a7 */ /* 0x0005f00008000026 */
[----:B--2---:R-:W-:Y:S05]  /*12c10*/  @!P0 BRA `(.L_x_996) ;  /* 0x0000000000048947 */ /* 0x004fea0003800000 */
[----:B------:R-:W-:Y:S01]  /*12c20*/  BPT.TRAP 0x1 ;  /* 0x000000040000795c */ /* 0x000fe20000300000 */
.L_x_996:
[----:B------:R-:W-:Y:S05]  /*12c30*/  BSYNC B1 ;  /* 0x0000000000017941 */ /* 0x000fea0003800000 */
.L_x_995:
        /* <DEDUP_REMOVED lines=11> */
.L_x_997:
        /* <DEDUP_REMOVED lines=14> */
.L_x_998:
        /* <DEDUP_REMOVED lines=14> */
.L_x_999:
        /* <DEDUP_REMOVED lines=8> */
[----:B------:R-:W1:Y:S01]  /*12f30*/  SYNCS.PHASECHK.TRANS64.TRYWAIT P0, [UR38+0x2d860], R9 ;  /* 0x02d86009ff0075a7 */ /* 0x000e620008000166 */
[----:B------:R-:W-:Y:S04]  /*12f40*/  BSSY B1, `(.L_x_1000) ;  /* 0x0000002000017945 */ /* 0x000fe80003800000 */
[----:B-1----:R-:W-:Y:S05]  /*12f50*/  @!P0 BRA `(.L_x_1001) ;  /* 0x0000001800a08947 */ /* 0x002fea0003800000 */
.L_x_1051:
[----:B------:R-:W-:Y:S05]  /*12f60*/  BSYNC B1 ;  /* 0x0000000000017941 */ /* 0x000fea0003800000 */
.L_x_1000:
        /* <DEDUP_REMOVED lines=9> */
.L_x_1003:
[----:B------:R-:W-:Y:S05]  /*13000*/  BSYNC B1 ;  /* 0x0000000000017941 */ /* 0x000fea0003800000 */
.L_x_1002:
        /* <DEDUP_REMOVED lines=10> */
.L_x_1004:
        /* <DEDUP_REMOVED lines=13> */
.L_x_1005:
        /* <DEDUP_REMOVED lines=13> */
.L_x_1006:
        /* <DEDUP_REMOVED lines=10> */
.L_x_991:
[----:B------:R-:W-:Y:S05]  /*132f0*/  BSYNC B0 ;  /* 0x0000000000007941 */ /* 0x000fea0003800000 */
.L_x_954:
[----:B------:R-:W-:Y:S01]  /*13300*/  LOP3.LUT P0, RZ, R22, 0x2, RZ, 0xc0, !PT ;  /* 0x0000000216ff7812 */ /* 0x000fe2000780c0ff */
[----:B------:R-:W-:-:S12]  /*13310*/  BSSY B0, `(.L_x_1007) ;  /* 0x0000040000007945 */ /* 0x000fd80003800000 */
[----:B------:R-:W-:Y:S05]  /*13320*/  @!P0 BRA `(.L_x_1008) ;  /* 0x0000000000f88947 */ /* 0x000fea0003800000 */
[----:B------:R-:W-:Y:S01]  /*13330*/  LEA R4, R0, UR38, 0x3 ;  /* 0x0000002600047c11 */ /* 0x000fe2000f8e18ff */
[----:B------:R-:W-:Y:S01]  /*13340*/  BSSY B1, `(.L_x_1009) ;  /* 0x0000005000017945 */ /* 0x000fe20003800000 */
[----:B------:R-:W-:Y:S02]  /*13350*/  SHF.L.U32 R3, R19, 0x1f, RZ ;  /* 0x0000001f13037819 */ /* 0x000fe400000006ff */
[----:B------:R-:W-:Y:S02]  /*13360*/  ISETP.NE.AND P1, PT, R23, RZ, PT ;  /* 0x000000ff1700720c */ /* 0x000fe40003f25270 */
[----:B------:R-:W1:Y:S02]  /*13370*/  SYNCS.PHASECHK.TRANS64.TRYWAIT P0, [R4+URZ+0x2d860], R3 ;  /* 0x02d86003040075a7 */ /* 0x000e64000800017f */
[----:B-1----:R-:W-:Y:S09]  /*13380*/  @!P0 BRA `(.L_x_1010) ;  /* 0x0000001400ac8947 */ /* 0x002ff20003800000 */
.L_x_1052:
[----:B------:R-:W-:Y:S05]  /*13390*/  BSYNC B1 ;  /* 0x0000000000017941 */ /* 0x000fea0003800000 */
.L_x_1009:
[----:B------:R-:W-:Y:S04]  /*133a0*/  BSSY B1, `(.L_x_1011) ;  /* 0x0000007000017945 */ /* 0x000fe80003800000 */
[----:B------:R-:W-:Y:S05]  /*133b0*/  @P1 BRA `(.L_x_1012) ;  /* 0x0000000000141947 */ /* 0x000fea0003800000 */
[----:B------:R-:W-:Y:S01]  /*133c0*/  LOP3.LUT P0, RZ, R2, 0x1f, RZ, 0xc0, !PT ;  /* 0x0000001f02ff7812 */ /* 0x000fe2000780c0ff */
[----:B-1----:R-:W-:-:S04]  /*133d0*/  IMAD.MOV.U32 R3, RZ, RZ, 0x6000 ;  /* 0x00006000ff037424 */ /* 0x002fc800078e00ff */
[----:B------:R2:W-:Y:S08]  /*133e0*/  SYNCS.ARRIVE.TRANS64 RZ, [R4+URZ+0x2d850], R3 ;  /* 0x02d8500304ff79a7 */ /* 0x0005f0000800003f */
[----:B------:R-:W-:Y:S05]  /*133f0*/  @!P0 BRA `(.L_x_1012) ;  /* 0x0000000000048947 */ /* 0x000fea0003800000 */
[----:B------:R-:W-:Y:S01]  /*13400*/  BPT.TRAP 0x1 ;  /* 0x000000040000795c */ /* 0x000fe20000300000 */
.L_x_1012:
[----:B------:R-:W-:Y:S05]  /*13410*/  BSYNC B1 ;  /* 0x0000000000017941 */ /* 0x000fea0003800000 */
.L_x_1011:
[----:B------:R-:W-:Y:S01]  /*13420*/  R2UR UR4, R0 ;  /* 0x00000000000472ca */ /* 0x000fe200000e0000 */
[----:B------:R-:W-:Y:S01]  /*13430*/  ULDC.64 UR6, c[0x0][0x198] ;  /* 0x0000660000067ab9 */ /* 0x000fe20000000a00 */
[----:B------:R-:W-:Y:S01]  /*13440*/  R2UR UR9, R4 ;  /* 0x00000000040972ca */ /* 0x000fe200000e0000 */
[----:B------:R-:W-:Y:S01]  /*13450*/  UIADD3 UR6, UP0, UR6, 0x470, URZ ;  /* 0x0000047006067890 */ /* 0x000fe2000ff1e03f */
[----:B------:R-:W-:Y:S01]  /*13460*/  PLOP3.LUT P0, PT, PT, PT, PT, 0x80, 0x0 ;  /* 0x000000000000781c */ /* 0x000fe20003f0f070 */
[----:B------:R-:W-:Y:S01]  /*13470*/  IMAD.SHL.U32 R27, R27, 0x80, RZ ;  /* 0x000000801b1b7824 */ /* 0x000fe200078e00ff */
[----:B------:R-:W-:Y:S01]  /*13480*/  UMOV UR14, 0x0 ;  /* 0x00000000000e7882 */ /* 0x000fe20000000000 */
[----:B------:R-:W-:Y:S01]  /*13490*/  UIADD3.X UR7, URZ, UR7, URZ, UP0, !UPT ;  /* 0x000000073f077290 */ /* 0x000fe200087fe43f */
[----:B------:R-:W-:Y:S01]  /*134a0*/  UMOV UR15, 0x14f00000 ;  /* 0x14f00000000f7882 */ /* 0x000fe20000000000 */
[----:B------:R-:W-:-:S04]  /*134b0*/  UMOV UR10, URZ ;  /* 0x0000003f000a7c82 */ /* 0x000fc80008000000 */
[----:B------:R-:W-:Y:S02]  /*134c0*/  UIMAD UR4, UR4, 0x6000, UR38 ;  /* 0x00006000040478a4 */ /* 0x000fe4000f8e0226 */
[----:B------:R-:W-:Y:S02]  /*134d0*/  UIADD3 UR9, UR9, 0x2d850, URZ ;  /* 0x0002d85009097890 */ /* 0x000fe4000fffe03f */
[----:B------:R-:W-:-:S12]  /*134e0*/  UIADD3 UR8, UR4, 0x400, URZ ;  /* 0x0000040004087890 */ /* 0x000fd8000fffe03f */
.L_x_1013:
[----:B------:R-:W-:-:S13]  /*134f0*/  @P0 ELECT P1, URZ, PT ;  /* 0x00000000003f082f */ /* 0x000fda0003820000 */
[----:B------:R-:W-:Y:S01]  /*13500*/  @P1 R2UR UR13, R25 ;  /* 0x00000000190d12ca */ /* 0x000fe200000e0000 */
[----:B------:R-:W-:Y:S01]  /*13510*/  UMOV UR12, UR36 ;  /* 0x00000024000c7c82 */ /* 0x000fe20008000000 */
[----:B------:R-:W-:Y:S02]  /*13520*/  @P1 R2UR UR11, R27 ;  /* 0x000000001b0b12ca */ /* 0x000fe400000e0000 */
[----:B------:R-:W-:Y:S02]  /*13530*/  @P1 PLOP3.LUT P0, PT, P1, PT, PT, 0x8, 0x0 ;  /* 0x000000000000181c */ /* 0x000fe40000f0e170 */
[----:B------:R-:W-:-:S09]  /*13540*/  PLOP3.LUT P1, PT, PT, PT, PT, 0x8, 0x0 ;  /* 0x000000000000781c */ /* 0x000fd20003f2e170 */
[----:B------:R3:W-:Y:S02]  /*13550*/  UTMALDG.4D [UR8], [UR6], desc[UR14] ;  /* 0x00000e08060075b4 */ /* 0x0007e40008019000 */
[----:B---3--:R-:W-:Y:S05]  /*13560*/  @P0 BRA.U.ANY `(.L_x_1013) ;  /* 0xfffffffd00e00947 */ /* 0x008fea000393ffff */
[----:B------:R-:W-:Y:S01]  /*13570*/  PLOP3.LUT P0, PT, PT, PT, PT, 0x80, 0x0 ;  /* 0x000000000000781c */ /* 0x000fe20003f0f070 */
[----:B------:R-:W-:Y:S01]  /*13580*/  UIADD3 UR8, UR4, 0x2400, URZ ;  /* 0x0000240004087890 */ /* 0x000fe2000fffe03f */
[----:B------:R-:W-:Y:S01]  /*13590*/  UMOV UR14, 0x0 ;  /* 0x00000000000e7882 */ /* 0x000fe20000000000 */
[----:B------:R-:W-:Y:S01]  /*135a0*/  UMOV UR15, 0x14f00000 ;  /* 0x14f00000000f7882 */ /* 0x000fe20000000000 */
[----:B------:R-:W-:-:S09]  /*135b0*/  UMOV UR10, 0x20 ;  /* 0x00000020000a7882 */ /* 0x000fd20000000000 */
.L_x_1014:
        /* <DEDUP_REMOVED lines=10> */
[----:B------:R-:W-:Y:S02]  /*13660*/  UMOV UR5, 0x14f00000 ;  /* 0x14f0000000057882 */ /* 0x000fe40000000000 */
[----:B------:R-:W-:Y:S01]  /*13670*/  UMOV UR4, 0x0 ;  /* 0x0000000000047882 */ /* 0x000fe20000000000 */
[----:B------:R-:W-:-:S08]  /*13680*/  UMOV UR10, 0x40 ;  /* 0x00000040000a7882 */ /* 0x000fd00000000000 */
.L_x_1015:
        /* <DEDUP_REMOVED lines=8> */
.L_x_1008:
[----:B------:R-:W-:Y:S05]  /*13710*/  BSYNC B0 ;  /* 0x0000000000007941 */ /* 0x000fea0003800000 */
.L_x_1007:
[----:B------:R-:W-:Y:S02]  /*13720*/  VIADD R0, R0, 0x1 ;  /* 0x0000000100007836 */ /* 0x000fe40000000000 */
[----:B-12---:R-:W-:-:S03]  /*13730*/  IMAD.MOV.U32 R4, RZ, RZ, RZ ;  /* 0x000000ffff047224 */ /* 0x006fc600078e00ff */
[----:B------:R-:W-:-:S04]  /*13740*/  ISETP.NE.AND P0, PT, R0, 0x2, PT ;  /* 0x000000020000780c */ /* 0x000fc80003f05270 */
[----:B------:R-:W-:Y:S02]  /*13750*/  SEL R2, RZ, 0x1, P0 ;  /* 0x00000001ff027807 */ /* 0x000fe40000000000 */
[----:B------:R-:W-:Y:S02]  /*13760*/  SEL R0, R0, RZ, P0 ;  /* 0x000000ff00007207 */ /* 0x000fe40000000000 */
[----:B------:R-:W-:-:S07]  /*13770*/  LOP3.LUT R3, R19, R2, RZ, 0x3c, !PT ;  /* 0x0000000213037212 */ /* 0x000fce00078e3cff */
.L_x_932:
[----:B------:R-:W1:Y:S01]  /*13780*/  S2R R5, SR_CgaCtaId ;  /* 0x0000000000057919 */ /* 0x000e620000008800 */
[----:B------:R-:W-:Y:S02]  /*13790*/  MOV R2, 0x400 ;  /* 0x0000040000027802 */ /* 0x000fe40000000f00 */
[----:B------:R-:W-:Y:S02]  /*137a0*/  SHF.L.U32 R4, R4, 0x1f, RZ ;  /* 0x0000001f04047819 */ /* 0x000fe400000006ff */
[----:B-1----:R-:W-:-:S04]  /*137b0*/  LEA R7, R5, R2, 0x18 ;  /* 0x0000000205077211 */ /* 0x002fc800078ec0ff */
[----:B------:R-:W1:Y:S02]  /*137c0*/  SYNCS.PHASECHK.TRANS64.TRYWAIT P0, [R7+URZ+0x2d820], R4 ;  /* 0x02d82004070075a7 */ /* 0x000e64000800017f */
[----:B-1----:R-:W-:Y:S05]  /*137d0*/  @!P0 BRA `(.L_x_1016) ;  /* 0x0000001000ac8947 */ /* 0x002fea0003800000 */
.L_x_1053:
[----:B------:R-:W-:-:S03]  /*137e0*/  UMOV UR4, 0xffffffff ;  /* 0xffffffff00047882 */ /* 0x000fc60000000000 */
[----:B------:R-:W-:Y:S05]  /*137f0*/  BRA.DIV UR4, `(.L_x_1017) ;  /* 0x0000001204b87947 */ /* 0x000fea000b800000 */
[----:B------:R2:W3:Y:S02]  /*13800*/  SHFL.IDX PT, R14, R26, RZ, 0x1f ;  /* 0x00001fff1a0e7589 */ /* 0x0004e400000e0000 */
.L_x_1056:
[----:B---3--:R-:W-:-:S13]  /*13810*/  ISETP.NE.AND P0, PT, R14, RZ, PT ;  /* 0x000000ff0e00720c */ /* 0x008fda0003f05270 */
[----:B------:R-:W-:Y:S05]  /*13820*/  @P0 BRA `(.L_x_848) ;  /* 0x00000000008c0947 */ /* 0x000fea0003800000 */
[----:B------:R-:W-:-:S03]  /*13830*/  UMOV UR4, 0xffffffff ;  /* 0xffffffff00047882 */ /* 0x000fc60000000000 */
[----:B------:R-:W-:Y:S05]  /*13840*/  BRA.DIV UR4, `(.L_x_1018) ;  /* 0x0000001204cc7947 */ /* 0x000fea000b800000 */
[----:B------:R-:W-:-:S13]  /*13850*/  ELECT P6, URZ, PT ;  /* 0x00000000003f782f */ /* 0x000fda00038c0000 */
.L_x_1059:
[----:B------:R-:W-:Y:S05]  /*13860*/  @!P6 BRA `(.L_x_848) ;  /* 0x00000000007ce947 */ /* 0x000fea0003800000 */
[----:B------:R-:W-:-:S13]  /*13870*/  R2UR UR4, R16 ;  /* 0x00000000100472ca */ /* 0x000fda00000e0000 */
[----:B------:R-:W-:-:S06]  /*13880*/  ULOP3.LUT UR4, UR4, 0x2, URZ, 0xfc, !UPT ;  /* 0x0000000204047892 */ /* 0x000fcc000f8efc3f */
[----:B------:R-:W-:-:S05]  /*13890*/  IMAD.U32 R2, RZ, RZ, UR4 ;  /* 0x00000004ff027e24 */ /* 0x000fca000f8e00ff */
[----:B------:R-:W-:-:S13]  /*138a0*/  ISETP.NE.AND P2, PT, R2, 0x3, PT ;  /* 0x000000030200780c */ /* 0x000fda0003f45270 */
[----:B------:R-:W-:Y:S05]  /*138b0*/  @!P2 BRA `(.L_x_1019) ;  /* 0x000000000004a947 */ /* 0x000fea0003800000 */
[----:B------:R-:W-:Y:S01]  /*138c0*/  BPT.TRAP 0x1 ;  /* 0x000000040000795c */ /* 0x000fe20000300000 */
.L_x_1019:
[----:B------:R-:W-:Y:S01]  /*138d0*/  VIADD R9, R7, 0x2d840 ;  /* 0x0002d84007097836 */ /* 0x000fe20000000000 */
[----:B------:R-:W-:Y:S01]  /*138e0*/  SHF.L.U32 R5, R3, 0x1f, RZ ;  /* 0x0000001f03057819 */ /* 0x000fe200000006ff */
[C---:B------:R-:W-:Y:S02]  /*138f0*/  VIADD R2, R0.reuse, 0x1 ;  /* 0x0000000100027836 */ /* 0x040fe40000000000 */
[----:B------:R-:W-:-:S03]  /*13900*/  IMAD R6, R0, 0x8, R9 ;  /* 0x0000000800067824 */ /* 0x000fc600078e0209 */
[C---:B------:R-:W-:Y:S01]  /*13910*/  ISETP.NE.AND P1, PT, R2.reuse, 0x2, PT ;  /* 0x000000020200780c */ /* 0x040fe20003f25270 */
[----:B------:R-:W3:Y:S03]  /*13920*/  SYNCS.PHASECHK.TRANS64.TRYWAIT P0, [R6+URZ], R5 ;  /* 0x00000005060075a7 */ /* 0x000ee6000800017f */
[----:B-1----:R-:W-:Y:S02]  /*13930*/  SEL R4, RZ, 0x1, P1 ;  /* 0x00000001ff047807 */ /* 0x002fe40000800000 */
[----:B------:R-:W-:Y:S02]  /*13940*/  SEL R8, R2, RZ, P1 ;  /* 0x000000ff02087207 */ /* 0x000fe40000800000 */
[----:B------:R-:W-:-:S03]  /*13950*/  LOP3.LUT R2, R3, R4, RZ, 0x3c, !PT ;  /* 0x0000000403027212 */ /* 0x000fc600078e3cff */
[----:B------:R-:W-:Y:S01]  /*13960*/  IMAD R3, R8, 0x8, R9 ;  /* 0x0000000808037824 */ /* 0x000fe200078e0209 */
[----:B------:R-:W-:Y:S01]  /*13970*/  SHF.L.U32 R2, R2, 0x1f, RZ ;  /* 0x0000001f02027819 */ /* 0x000fe200000006ff */
[----:B---3--:R-:W-:Y:S06]  /*13980*/  @!P0 BRA `(.L_x_1020) ;  /* 0x00000010009c8947 */ /* 0x008fec0003800000 */
.L_x_1060:
[----:B------:R-:W3:Y:S02]  /*13990*/  SYNCS.PHASECHK.TRANS64.TRYWAIT P0, [R3+URZ], R2 ;  /* 0x00000002030075a7 */ /* 0x000ee4000800017f */
[----:B---3--:R-:W-:Y:S05]  /*139a0*/  @!P0 BRA `(.L_x_1021) ;  /* 0x0000001000a88947 */ /* 0x008fea0003800000 */
.L_x_1061:
[----:B------:R-:W-:Y:S05]  /*139b0*/  @!P2 BRA `(.L_x_1022) ;  /* 0x000000000004a947 */ /* 0x000fea0003800000 */
[----:B------:R-:W-:Y:S01]  /*139c0*/  BPT.TRAP 0x1 ;  /* 0x000000040000795c */ /* 0x000fe20000300000 */
.L_x_1022:
[----:B---3--:R-:W-:-:S04]  /*139d0*/  VIADD R3, R7, 0x2d860 ;  /* 0x0002d86007037836 */ /* 0x008fc80000000000 */
[----:B------:R-:W-:-:S04]  /*139e0*/  IMAD R0, R0, 0x8, R3 ;  /* 0x0000000800007824 */ /* 0x000fc800078e0203 */
[----:B------:R-:W3:Y:S02]  /*139f0*/  SYNCS.PHASECHK.TRANS64.TRYWAIT P0, [R0+URZ], R5 ;  /* 0x00000005000075a7 */ /* 0x000ee4000800017f */
[----:B---3--:R-:W-:Y:S05]  /*13a00*/  @!P0 BRA `(.L_x_1023) ;  /* 0x0000001000a48947 */ /* 0x008fea0003800000 */
.L_x_1062:
[----:B------:R-:W-:-:S07]  /*13a10*/  IMAD R3, R8, 0x8, R3 ;  /* 0x0000000808037824 */ /* 0x000fce00078e0203 */
.L_x_1024:
[----:B----4-:R4:W0:Y:S02]  /*13a20*/  SYNCS.PHASECHK.TRANS64.TRYWAIT P0, [R3+URZ], R2 ;  /* 0x00000002030075a7 */ /* 0x010824000800017f */
[----:B0-----:R-:W-:Y:S05]  /*13a30*/  @!P0 NANOSLEEP.SYNCS 0x989680 ;  /* 0x009896800000895d */ /* 0x001fea0003900000 */
[----:B------:R-:W0:Y:S02]  /*13a40*/  @!P0 SYNCS.PHASECHK.TRANS64 P0, [R3+URZ], R2 ;  /* 0x00000002030085a7 */ /* 0x000e24000800007f */
[----:B0-----:R-:W-:Y:S05]  /*13a50*/  @!P0 BRA `(.L_x_1024) ;  /* 0xfffffffc00f08947 */ /* 0x001fea000383ffff */
.L_x_848:
[----:B------:R-:W-:Y:S05]  /*13a60*/  BSYNC B6 ;  /* 0x0000000000067941 */ /* 0x000fea0003800000 */
.L_x_845:
[----:B------:R-:W-:Y:S05]  /*13a70*/  EXIT ;  /* 0x000000000000794d */ /* 0x000fea0003800000 */
.L_x_858:
[----:B0-----:R-:W-:-:S04]  /*13a80*/  IMAD.U32 R6, RZ, RZ, UR36 ;  /* 0x00000024ff067e24 */ /* 0x001fc8000f8e00ff */
[----:B------:R0:W1:Y:S03]  /*13a90*/  SYNCS.PHASECHK.TRANS64.TRYWAIT P0, [R6+URZ+0x2d800], R5 ;  /* 0x02d80005060075a7 */ /* 0x000066000800017f */
[----:B-1----:R-:W-:Y:S05]  /*13aa0*/  @!P0 NANOSLEEP.SYNCS 0x989680 ;  /* 0x009896800000895d */ /* 0x002fea0003900000 */
[----:B------:R-:W1:Y:S02]  /*13ab0*/  @!P0 SYNCS.PHASECHK.TRANS64 P0, [R6+URZ+0x2d800], R5 ;  /* 0x02d80005060085a7 */ /* 0x000e64000800007f */
[----:B-1----:R-:W-:Y:S05]  /*13ac0*/  @!P0 BRA `(.L_x_858) ;  /* 0xfffffffc00ec8947 */ /* 0x002fea000383ffff */
[----:B------:R-:W-:Y:S05]  /*13ad0*/  BRA `(.L_x_1025) ;  /* 0xfffffedc00387947 */ /* 0x000fea000383ffff */
.L_x_862:
[----:B-1----:R-:W-:-:S04]  /*13ae0*/  IMAD.U32 R10, RZ, RZ, UR36 ;  /* 0x00000024ff0a7e24 */ /* 0x002fc8000f8e00ff */
[----:B------:R1:W2:Y:S03]  /*13af0*/  SYNCS.PHASECHK.TRANS64.TRYWAIT P2, [R10+URZ+0x2d830], R5 ;  /* 0x02d830050a0075a7 */ /* 0x0002a6000804017f */
[----:B--2---:R-:W-:Y:S05]  /*13b00*/  @!P2 NANOSLEEP.SYNCS 0x989680 ;  /* 0x009896800000a95d */ /* 0x004fea0003900000 */
[----:B------:R-:W2:Y:S02]  /*13b10*/  @!P2 SYNCS.PHASECHK.TRANS64 P2, [R10+URZ+0x2d830], R5 ;  /* 0x02d830050a00a5a7 */ /* 0x000ea4000804007f */
[----:B--2---:R-:W-:Y:S05]  /*13b20*/  @!P2 BRA `(.L_x_862) ;  /* 0xfffffffc00eca947 */ /* 0x004fea000383ffff */
[----:B------:R-:W-:Y:S05]  /*13b30*/  BRA `(.L_x_861) ;  /* 0xfffffedc00707947 */ /* 0x000fea000383ffff */
.L_x_878:
[----:B-1----:R-:W-:-:S04]  /*13b40*/  IMAD.U32 R21, RZ, RZ, UR10 ;  /* 0x0000000aff157e24 */ /* 0x002fc8000f8e00ff */
[----:B------:R1:W3:Y:S03]  /*13b50*/  SYNCS.PHASECHK.TRANS64.TRYWAIT P2, [R21+URZ+0x2d830], R12 ;  /* 0x02d8300c150075a7 */ /* 0x0002e6000804017f */
[----:B---3--:R-:W-:Y:S05]  /*13b60*/  @!P2 NANOSLEEP.SYNCS 0x989680 ;  /* 0x009896800000a95d */ /* 0x008fea0003900000 */
[----:B------:R-:W3:Y:S02]  /*13b70*/  @!P2 SYNCS.PHASECHK.TRANS64 P2, [R21+URZ+0x2d830], R12 ;  /* 0x02d8300c1500a5a7 */ /* 0x000ee4000804007f */
[----:B---3--:R-:W-:Y:S05]  /*13b80*/  @!P2 BRA `(.L_x_878) ;  /* 0xfffffffc00eca947 */ /* 0x008fea000383ffff */
[----:B------:R-:W-:Y:S05]  /*13b90*/  BRA `(.L_x_875) ;  /* 0xffffff1400407947 */ /* 0x000fea000383ffff */
.L_x_882:
[----:B-1----:R-:W-:-:S04]  /*13ba0*/  IMAD.U32 R21, RZ, RZ, UR10 ;  /* 0x0000000aff157e24 */ /* 0x002fc8000f8e00ff */
[----:B------:R1:W2:Y:S03]  /*13bb0*/  SYNCS.PHASECHK.TRANS64.TRYWAIT P2, [R21+URZ+0x2d850], R12 ;  /* 0x02d8500c150075a7 */ /* 0x0002a6000804017f */
[----:B--2---:R-:W-:Y:S05]  /*13bc0*/  @!P2 NANOSLEEP.SYNCS 0x989680 ;  /* 0x009896800000a95d */ /* 0x004fea0003900000 */
[----:B------:R-:W2:Y:S02]  /*13bd0*/  @!P2 SYNCS.PHASECHK.TRANS64 P2, [R21+URZ+0x2d850], R12 ;  /* 0x02d8500c1500a5a7 */ /* 0x000ea4000804007f */
[----:B--2---:R-:W-:Y:S05]  /*13be0*/  @!P2 BRA `(.L_x_882) ;  /* 0xfffffffc00eca947 */ /* 0x004fea000383ffff */
[----:B------:R-:W-:Y:S05]  /*13bf0*/  BRA `(.L_x_879) ;  /* 0xffffff1400e07947 */ /* 0x000fea000383ffff */
.L_x_899:
[----:B-1----:R-:W-:-:S04]  /*13c00*/  IMAD.U32 R20, RZ, RZ, UR14 ;  /* 0x0000000eff147e24 */ /* 0x002fc8000f8e00ff */
[----:B------:R1:W4:Y:S03]  /*13c10*/  SYNCS.PHASECHK.TRANS64.TRYWAIT P2, [R20+URZ+0x2d830], R11 ;  /* 0x02d8300b140075a7 */ /* 0x000326000804017f */
[----:B----4-:R-:W-:Y:S05]  /*13c20*/  @!P2 NANOSLEEP.SYNCS 0x989680 ;  /* 0x009896800000a95d */ /* 0x010fea0003900000 */
[----:B------:R-:W4:Y:S02]  /*13c30*/  @!P2 SYNCS.PHASECHK.TRANS64 P2, [R20+URZ+0x2d830], R11 ;  /* 0x02d8300b1400a5a7 */ /* 0x000f24000804007f */
[----:B----4-:R-:W-:Y:S05]  /*13c40*/  @!P2 BRA `(.L_x_899) ;  /* 0xfffffffc00eca947 */ /* 0x010fea000383ffff */
[----:B------:R-:W-:Y:S05]  /*13c50*/  BRA `(.L_x_896) ;  /* 0xffffff4800147947 */ /* 0x000fea000383ffff */
.L_x_903:
[----:B-1----:R-:W-:-:S04]  /*13c60*/  IMAD.U32 R20, RZ, RZ, UR14 ;  /* 0x0000000eff147e24 */ /* 0x002fc8000f8e00ff */
[----:B------:R1:W2:Y:S03]  /*13c70*/  SYNCS.PHASECHK.TRANS64.TRYWAIT P2, [R20+URZ+0x2d850], R11 ;  /* 0x02d8500b140075a7 */ /* 0x0002a6000804017f */
[----:B--2---:R-:W-:Y:S05]  /*13c80*/  @!P2 NANOSLEEP.SYNCS 0x989680 ;  /* 0x009896800000a95d */ /* 0x004fea0003900000 */
[----:B------:R-:W2:Y:S02]  /*13c90*/  @!P2 SYNCS.PHASECHK.TRANS64 P2, [R20+URZ+0x2d850], R11 ;  /* 0x02d8500b1400a5a7 */ /* 0x000ea4000804007f */
[----:B--2---:R-:W-:Y:S05]  /*13ca0*/  @!P2 BRA `(.L_x_903) ;  /* 0xfffffffc00eca947 */ /* 0x004fea000383ffff */
[----:B------:R-:W-:Y:S05]  /*13cb0*/  BRA `(.L_x_900) ;  /* 0xffffff4800c07947 */ /* 0x000fea000383ffff */
.L_x_909:
[----:B-1----:R-:W-:-:S04]  /*13cc0*/  IMAD.U32 R20, RZ, RZ, UR10 ;  /* 0x0000000aff147e24 */ /* 0x002fc8000f8e00ff */
[----:B------:R1:W4:Y:S03]  /*13cd0*/  SYNCS.PHASECHK.TRANS64.TRYWAIT P2, [R20+URZ+0x2d830], R11 ;  /* 0x02d8300b140075a7 */ /* 0x000326000804017f */
[----:B----4-:R-:W-:Y:S05]  /*13ce0*/  @!P2 NANOSLEEP.SYNCS 0x989680 ;  /* 0x009896800000a95d */ /* 0x010fea0003900000 */
[----:B------:R-:W4:Y:S02]  /*13cf0*/  @!P2 SYNCS.PHASECHK.TRANS64 P2, [R20+URZ+0x2d830], R11 ;  /* 0x02d8300b1400a5a7 */ /* 0x000f24000804007f */
[----:B----4-:R-:W-:Y:S05]  /*13d00*/  @!P2 BRA `(.L_x_909) ;  /* 0xfffffffc00eca947 */ /* 0x010fea000383ffff */
[----:B------:R-:W-:Y:S05]  /*13d10*/  BRA `(.L_x_906) ;  /* 0xffffff6800687947 */ /* 0x000fea000383ffff */
.L_x_913:
[----:B-1----:R-:W-:-:S04]  /*13d20*/  IMAD.U32 R20, RZ, RZ, UR10 ;  /* 0x0000000aff147e24 */ /* 0x002fc8000f8e00ff */
[----:B------:R1:W2:Y:S03]  /*13d30*/  SYNCS.PHASECHK.TRANS64.TRYWAIT P2, [R20+URZ+0x2d850], R11 ;  /* 0x02d8500b140075a7 */ /* 0x0002a6000804017f */
[----:B--2---:R-:W-:Y:S05]  /*13d40*/  @!P2 NANOSLEEP.SYNCS 0x989680 ;  /* 0x009896800000a95d */ /* 0x004fea0003900000 */
[----:B------:R-:W2:Y:S02]  /*13d50*/  @!P2 SYNCS.PHASECHK.TRANS64 P2, [R20+URZ+0x2d850], R11 ;  /* 0x02d8500b1400a5a7 */ /* 0x000ea4000804007f */
[----:B--2---:R-:W-:Y:S05]  /*13d60*/  @!P2 BRA `(.L_x_913) ;  /* 0xfffffffc00eca947 */ /* 0x004fea000383ffff */
[----:B------:R-:W-:Y:S05]  /*13d70*/  BRA `(.L_x_910) ;  /* 0xffffff6c00087947 */ /* 0x000fea000383ffff */
.L_x_926:
[----:B----4-:R-:W-:-:S04]  /*13d80*/  IMAD.U32 R3, RZ, RZ, UR9 ;  /* 0x00000009ff037e24 */ /* 0x010fc8000f8e00ff */
[----:B------:R4:W0:Y:S03]  /*13d90*/  SYNCS.PHASECHK.TRANS64.TRYWAIT P0, [R3+URZ+0x2d850], R0 ;  /* 0x02d85000030075a7 */ /* 0x000826000800017f */
[----:B0-----:R-:W-:Y:S05]  /*13da0*/  @!P0 NANOSLEEP.SYNCS 0x989680 ;  /* 0x009896800000895d */ /* 0x001fea0003900000 */
[----:B------:R-:W0:Y:S02]  /*13db0*/  @!P0 SYNCS.PHASECHK.TRANS64 P0, [R3+URZ+0x2d850], R0 ;  /* 0x02d85000030085a7 */ /* 0x000e24000800007f */
[----:B0-----:R-:W-:Y:S05]  /*13dc0*/  @!P0 BRA `(.L_x_926) ;  /* 0xfffffffc00ec8947 */ /* 0x001fea000383ffff */
[----:B------:R-:W-:Y:S05]  /*13dd0*/  BRA `(.L_x_925) ;  /* 0xffffff9800287947 */ /* 0x000fea000383ffff */
.L_x_943:
[----:B------:R-:W-:Y:S02]  /*13de0*/  IMAD.MOV.U32 R13, RZ, RZ, R26 ;  /* 0x000000ffff0d7224 */ /* 0x000fe400078e001a */
[----:B------:R-:W-:Y:S02]  /*13df0*/  IMAD.MOV.U32 R12, RZ, RZ, RZ ;  /* 0x000000ffff0c7224 */ /* 0x000fe400078e00ff */
[----:B------:R-:W-:Y:S02]  /*13e00*/  IMAD.MOV.U32 R11, RZ, RZ, 0x1f ;  /* 0x0000001fff0b7424 */ /* 0x000fe400078e00ff */
[----:B------:R-:W-:-:S07]  /*13e10*/  IMAD.MOV.U32 R15, RZ, RZ, -0x1 ;  /* 0xffffffffff0f7424 */ /* 0x000fce00078e00ff */
[----:B------:R-:W-:Y:S05]  /*13e20*/  WARPSYNC.COLLECTIVE R15, `(.L_x_1026) ;  /* 0x000000000f087348 */ /* 0x000fea0003c00000 */
[----:B------:R0:W1:Y:S02]  /*13e30*/  SHFL.IDX P6, R14, R13, R12, R11 ;  /* 0x0000000c0d0e7389 */ /* 0x00006400000c000b */
[----:B01----:R-:W-:Y:S01]  /*13e40*/  ENDCOLLECTIVE ;  /* 0x000000000000791b */ /* 0x003fe20003800000 */
.L_x_1026:
[----:B------:R-:W-:Y:S05]  /*13e50*/  BRA `(.L_x_1027) ;  /* 0xffffffc400947947 */ /* 0x000fea000383ffff */
.L_x_945:
[----:B------:R-:W-:Y:S01]  /*13e60*/  BSSY B0, `(.L_x_1028) ;  /* 0x0000006000007945 */ /* 0x000fe20003800000 */
[----:B------:R-:W-:-:S07]  /*13e70*/  IMAD.MOV.U32 R15, RZ, RZ, -0x1 ;  /* 0xffffffffff0f7424 */ /* 0x000fce00078e00ff */
[----:B0-----:R-:W-:Y:S05]  /*13e80*/  WARPSYNC.COLLECTIVE R15, `(.L_x_1029) ;  /* 0x000000000f0c7348 */ /* 0x001fea0003c00000 */
[----:B------:R-:W-:Y:S02]  /*13e90*/  ELECT P6, UR62, PT ;  /* 0x00000000003e782f */ /* 0x000fe400038c0000 */
[----:B------:R-:W-:Y:S01]  /*13ea0*/  MOV R14, UR62 ;  /* 0x0000003e000e7c02 */ /* 0x000fe20008000f00 */
[----:B0-----:R-:W-:Y:S10]  /*13eb0*/  ENDCOLLECTIVE ;  /* 0x000000000000791b */ /* 0x001ff40003800000 */
.L_x_1029:
[----:B------:R-:W-:Y:S05]  /*13ec0*/  BSYNC B0 ;  /* 0x0000000000007941 */ /* 0x000fea0003800000 */
.L_x_1028:
[----:B------:R-:W-:Y:S05]  /*13ed0*/  BRA `(.L_x_1030) ;  /* 0xffffffc400947947 */ /* 0x000fea000383ffff */
.L_x_947:
[----:B--2---:R-:W-:-:S04]  /*13ee0*/  IMAD.U32 R3, RZ, RZ, UR38 ;  /* 0x00000026ff037e24 */ /* 0x004fc8000f8e00ff */
[----:B------:R2:W3:Y:S03]  /*13ef0*/  SYNCS.PHASECHK.TRANS64.TRYWAIT P0, [R3+URZ+0x2d840], R0 ;  /* 0x02d84000030075a7 */ /* 0x0004e6000800017f */
[----:B---3--:R-:W-:Y:S05]  /*13f00*/  @!P0 NANOSLEEP.SYNCS 0x989680 ;  /* 0x009896800000895d */ /* 0x008fea0003900000 */
[----:B------:R-:W3:Y:S02]  /*13f10*/  @!P0 SYNCS.PHASECHK.TRANS64 P0, [R3+URZ+0x2d840], R0 ;  /* 0x02d84000030085a7 */ /* 0x000ee4000800007f */
[----:B---3--:R-:W-:Y:S05]  /*13f20*/  @!P0 BRA `(.L_x_947) ;  /* 0xfffffffc00ec8947 */ /* 0x008fea000383ffff */
[----:B------:R-:W-:Y:S05]  /*13f30*/  BRA `(.L_x_1031) ;  /* 0xffffffc400e87947 */ /* 0x000fea000383ffff */
.L_x_950:
[----:B------:R-:W-:Y:S02]  /*13f40*/  IMAD.MOV.U32 R13, RZ, RZ, R19 ;  /* 0x000000ffff0d7224 */ /* 0x000fe400078e0013 */
[----:B------:R-:W-:Y:S02]  /*13f50*/  IMAD.MOV.U32 R12, RZ, RZ, RZ ;  /* 0x000000ffff0c7224 */ /* 0x000fe400078e00ff */
[----:B------:R-:W-:Y:S02]  /*13f60*/  IMAD.MOV.U32 R11, RZ, RZ, 0x1c1f ;  /* 0x00001c1fff0b7424 */ /* 0x000fe400078e00ff */
[----:B------:R-:W-:Y:S02]  /*13f70*/  IMAD.MOV.U32 R15, RZ, RZ, -0x1 ;  /* 0xffffffffff0f7424 */ /* 0x000fe400078e00ff */
[----:B------:R-:W-:-:S07]  /*13f80*/  VIADD R3, R3, UR48 ;  /* 0x0000003003037c36 */ /* 0x000fce0008000000 */
[----:B0-----:R-:W-:Y:S05]  /*13f90*/  WARPSYNC.COLLECTIVE R15, `(.L_x_1032) ;  /* 0x000000000f087348 */ /* 0x001fea0003c00000 */
[----:B------:R1:W2:Y:S02]  /*13fa0*/  SHFL.IDX P6, R14, R13, R12, R11 ;  /* 0x0000000c0d0e7389 */ /* 0x0002a400000c000b */
[----:B012---:R-:W-:Y:S01]  /*13fb0*/  ENDCOLLECTIVE ;  /* 0x000000000000791b */ /* 0x007fe20003800000 */
.L_x_1032:
[----:B------:R-:W-:Y:S02]  /*13fc0*/  IMAD.MOV.U32 R13, RZ, RZ, R10 ;  /* 0x000000ffff0d7224 */ /* 0x000fe400078e000a */
[----:B------:R-:W-:-:S07]  /*13fd0*/  IMAD.MOV.U32 R5, RZ, RZ, R14 ;  /* 0x000000ffff057224 */ /* 0x000fce00078e000e */
[----:B------:R-:W-:Y:S05]  /*13fe0*/  WARPSYNC.COLLECTIVE R15, `(.L_x_1033) ;  /* 0x000000000f087348 */ /* 0x000fea0003c00000 */
[----:B------:R0:W1:Y:S02]  /*13ff0*/  SHFL.IDX P6, R14, R13, R12, R11 ;  /* 0x0000000c0d0e7389 */ /* 0x00006400000c000b */
[----:B01----:R-:W-:Y:S01]  /*14000*/  ENDCOLLECTIVE ;  /* 0x000000000000791b */ /* 0x003fe20003800000 */
.L_x_1033:
[----:B------:R-:W-:Y:S01]  /*14010*/  ULDC UR4, c[0x0][0x288] ;  /* 0x0000a20000047ab9 */ /* 0x000fe20000000800 */
[----:B------:R-:W-:Y:S01]  /*14020*/  ULDC.64 UR6, c[0x0][0x208] ;  /* 0x0000820000067ab9 */ /* 0x000fe20000000a00 */
[----:B------:R-:W-:-:S05]  /*14030*/  IMAD R0, R0, UR4, RZ ;  /* 0x0000000400007c24 */ /* 0x000fca000f8e02ff */
[C---:B------:R-:W-:Y:S01]  /*14040*/  ISETP.GE.AND P3, PT, R3.reuse, R0, PT ;  /* 0x000000000300720c */ /* 0x040fe20003f66270 */
[----:B------:R-:W-:Y:S02]  /*14050*/  VIADD R11, R3, 0x20 ;  /* 0x00000020030b7836 */ /* 0x000fe40000000000 */
[----:B------:R-:W-:Y:S02]  /*14060*/  IMAD.MOV.U32 R13, RZ, RZ, R19 ;  /* 0x000000ffff0d7224 */ /* 0x000fe400078e0013 */
[----:B------:R-:W-:-:S08]  /*14070*/  IMAD.MOV.U32 R12, RZ, RZ, 0x1 ;  /* 0x00000001ff0c7424 */ /* 0x000fd000078e00ff */
[----:B------:R-:W-:Y:S01]  /*14080*/  @!P3 LEA R29, R6, UR38, 0x1 ;  /* 0x00000026061dbc11 */ /* 0x000fe2000f8e08ff */
[----:B------:R-:W-:-:S04]  /*14090*/  IMAD.MOV.U32 R4, RZ, RZ, R14 ;  /* 0x000000ffff047224 */ /* 0x000fc800078e000e */
[----:B------:R-:W-:-:S05]  /*140a0*/  @!P3 IMAD.WIDE.U32 R4, R7, 0x2, R4 ;  /* 0x000000020704b825 */ /* 0x000fca00078e0004 */
[----:B------:R-:W-:Y:S01]  /*140b0*/  @!PT LDS RZ, [RZ] ;  /* 0x00000000fffff984 */ /* 0x000fe20000000800 */
[----:B------:R-:W-:Y:S01]  /*140c0*/  @!PT LDS RZ, [RZ] ;  /* 0x00000000fffff984 */ /* 0x000fe20000000800 */
[----:B------:R-:W-:Y:S01]  /*140d0*/  @!PT LDS RZ, [RZ] ;  /* 0x00000000fffff984 */ /* 0x000fe20000000800 */
[----:B------:R0:W-:Y:S04]  /*140e0*/  @!P3 LDGSTS.E.BYPASS.LTC128B.128 [R29+0xc400], desc[UR6][R4.64], !P2 ;  /* 0x0c400000041dbfae */ /* 0x0001e8000d101d46 */
[----:B------:R0:W-:Y:S04]  /*140f0*/  @!P3 LDGSTS.E.BYPASS.LTC128B.128 [R29+0xf400], desc[UR6][R4.64+0x40], !P0 ;  /* 0x0f400040041dbfae */ /* 0x0001e8000c101d46 */
[----:B------:R0:W-:Y:S01]  /*14100*/  @!P3 LDGSTS.E.BYPASS.LTC128B.128 [R29+0x12400], desc[UR6][R4.64+0x80], !P1 ;  /* 0x12400080041dbfae */ /* 0x0001e2000c901d46 */
[----:B------:R-:W-:Y:S01]  /*14110*/  ISETP.GE.AND P3, PT, R11, R0, PT ;  /* 0x000000000b00720c */ /* 0x000fe20003f66270 */
[----:B------:R-:W-:-:S12]  /*14120*/  IMAD.MOV.U32 R11, RZ, RZ, 0x1c1f ;  /* 0x00001c1fff0b7424 */ /* 0x000fd800078e00ff */
[----:B0-----:R-:W-:Y:S05]  /*14130*/  WARPSYNC.COLLECTIVE R15, `(.L_x_1034) ;  /* 0x000000000f087348 */ /* 0x001fea0003c00000 */
[----:B------:R1:W2:Y:S02]  /*14140*/  SHFL.IDX P6, R14, R13, R12, R11 ;  /* 0x0000000c0d0e7389 */ /* 0x0002a400000c000b */
[----:B012---:R-:W-:Y:S01]  /*14150*/  ENDCOLLECTIVE ;  /* 0x000000000000791b */ /* 0x007fe20003800000 */
.L_x_1034:
[----:B------:R-:W-:Y:S01]  /*14160*/  @!P3 LEA R29, R6, UR38, 0x1 ;  /* 0x00000026061dbc11 */ /* 0x000fe2000f8e08ff */
[----:B------:R-:W-:Y:S02]  /*14170*/  IMAD.MOV.U32 R13, RZ, RZ, R10 ;  /* 0x000000ffff0d7224 */ /* 0x000fe400078e000a */
[----:B------:R-:W-:-:S07]  /*14180*/  IMAD.MOV.U32 R20, RZ, RZ, R14 ;  /* 0x000000ffff147224 */ /* 0x000fce00078e000e */
[----:B------:R-:W-:Y:S05]  /*14190*/  WARPSYNC.COLLECTIVE R15, `(.L_x_1035) ;  /* 0x000000000f087348 */ /* 0x000fea0003c00000 */
[----:B------:R0:W1:Y:S02]  /*141a0*/  SHFL.IDX P6, R14, R13, R12, R11 ;  /* 0x0000000c0d0e7389 */ /* 0x00006400000c000b */
[----:B01----:R-:W-:Y:S01]  /*141b0*/  ENDCOLLECTIVE ;  /* 0x000000000000791b */ /* 0x003fe20003800000 */
.L_x_1035:
[----:B------:R-:W-:Y:S01]  /*141c0*/  ULDC.64 UR4, c[0x0][0x208] ;  /* 0x0000820000047ab9 */ /* 0x000fe20000000a00 */
[----:B------:R-:W-:Y:S02]  /*141d0*/  IMAD.MOV.U32 R5, RZ, RZ, R20 ;  /* 0x000000ffff057224 */ /* 0x000fe400078e0014 */
[----:B------:R-:W-:Y:S02]  /*141e0*/  IMAD.MOV.U32 R13, RZ, RZ, R19 ;  /* 0x000000ffff0d7224 */ /* 0x000fe400078e0013 */
[----:B------:R-:W-:Y:S02]  /*141f0*/  IMAD.MOV.U32 R12, RZ, RZ, 0x2 ;  /* 0x00000002ff0c7424 */ /* 0x000fe400078e00ff */
[----:B------:R-:W-:-:S04]  /*14200*/  IMAD.MOV.U32 R4, RZ, RZ, R14 ;  /* 0x000000ffff047224 */ /* 0x000fc800078e000e */
[----:B------:R-:W-:-:S04]  /*14210*/  @!P3 IMAD.WIDE.U32 R20, R7, 0x2, R4 ;  /* 0x000000020714b825 */ /* 0x000fc800078e0004 */
[----:B------:R-:W-:Y:S01]  /*14220*/  VIADD R5, R3, 0x40 ;  /* 0x0000004003057836 */ /* 0x000fe20000000000 */
[----:B------:R-:W-:Y:S01]  /*14230*/  @!PT LDS RZ, [RZ] ;  /* 0x00000000fffff984 */ /* 0x000fe20000000800 */
[----:B------:R-:W-:Y:S01]  /*14240*/  @!PT LDS RZ, [RZ] ;  /* 0x00000000fffff984 */ /* 0x000fe20000000800 */
[----:B------:R-:W-:Y:S01]  /*14250*/  @!PT LDS RZ, [RZ] ;  /* 0x00000000fffff984 */ /* 0x000fe20000000800 */
[----:B------:R0:W-:Y:S04]  /*14260*/  @!P3 LDGSTS.E.BYPASS.LTC128B.128 [R29+0xcc00], desc[UR4][R20.64], !P2 ;  /* 0x0cc00000141dbfae */ /* 0x0001e8000d101d44 */
[----:B------:R0:W-:Y:S04]  /*14270*/  @!P3 LDGSTS.E.BYPASS.LTC128B.128 [R29+0xfc00], desc[UR4][R20.64+0x40], !P0 ;  /* 0x0fc00040141dbfae */ /* 0x0001e8000c101d44 */
[----:B------:R0:W-:Y:S01]  /*14280*/  @!P3 LDGSTS.E.BYPASS.LTC128B.128 [R29+0x12c00], desc[UR4][R20.64+0x80], !P1 ;  /* 0x12c00080141dbfae */ /* 0x0001e2000c901d44 */
[----:B------:R-:W-:-:S13]  /*14290*/  ISETP.GE.AND P3, PT, R5, R0, PT ;  /* 0x000000000500720c */ /* 0x000fda0003f66270 */
[----:B0-----:R-:W-:Y:S05]  /*142a0*/  WARPSYNC.COLLECTIVE R15, `(.L_x_1036) ;  /* 0x000000000f087348 */ /* 0x001fea0003c00000 */
[----:B------:R1:W2:Y:S02]  /*142b0*/  SHFL.IDX P6, R14, R13, R12, R11 ;  /* 0x0000000c0d0e7389 */ /* 0x0002a400000c000b */
[----:B012---:R-:W-:Y:S01]  /*142c0*/  ENDCOLLECTIVE ;  /* 0x000000000000791b */ /* 0x007fe20003800000 */
.L_x_1036:
[----:B------:R-:W-:Y:S01]  /*142d0*/  @!P3 LEA R21, R6, UR38, 0x1 ;  /* 0x000000260615bc11 */ /* 0x000fe2000f8e08ff */
[----:B------:R-:W-:Y:S02]  /*142e0*/  IMAD.MOV.U32 R13, RZ, RZ, R10 ;  /* 0x000000ffff0d7224 */ /* 0x000fe400078e000a */
[----:B------:R-:W-:-:S07]  /*142f0*/  IMAD.MOV.U32 R28, RZ, RZ, R14 ;  /* 0x000000ffff1c7224 */ /* 0x000fce00078e000e */
[----:B------:R-:W-:Y:S05]  /*14300*/  WARPSYNC.COLLECTIVE R15, `(.L_x_1037) ;  /* 0x000000000f087348 */ /* 0x000fea0003c00000 */
[----:B------:R0:W1:Y:S02]  /*14310*/  SHFL.IDX P6, R14, R13, R12, R11 ;  /* 0x0000000c0d0e7389 */ /* 0x00006400000c000b */
[----:B01----:R-:W-:Y:S01]  /*14320*/  ENDCOLLECTIVE ;  /* 0x000000000000791b */ /* 0x003fe20003800000 */
.L_x_1037:
[----:B------:R-:W-:Y:S01]  /*14330*/  ULDC.64 UR4, c[0x0][0x208] ;  /* 0x0000820000047ab9 */ /* 0x000fe20000000a00 */
[----:B------:R-:W-:Y:S02]  /*14340*/  IMAD.MOV.U32 R5, RZ, RZ, R28 ;  /* 0x000000ffff057224 */ /* 0x000fe400078e001c */
[----:B------:R-:W-:Y:S02]  /*14350*/  IMAD.MOV.U32 R13, RZ, RZ, R19 ;  /* 0x000000ffff0d7224 */ /* 0x000fe400078e0013 */
[----:B------:R-:W-:Y:S02]  /*14360*/  IMAD.MOV.U32 R12, RZ, RZ, 0x3 ;  /* 0x00000003ff0c7424 */ /* 0x000fe400078e00ff */
[----:B------:R-:W-:-:S04]  /*14370*/  IMAD.MOV.U32 R11, RZ, RZ, R14 ;  /* 0x000000ffff0b7224 */ /* 0x000fc800078e000e */
[----:B------:R-:W-:Y:S02]  /*14380*/  IMAD.MOV.U32 R4, RZ, RZ, R11 ;  /* 0x000000ffff047224 */ /* 0x000fe400078e000b */
[----:B------:R-:W-:Y:S02]  /*14390*/  IMAD.MOV.U32 R11, RZ, RZ, 0x1c1f ;  /* 0x00001c1fff0b7424 */ /* 0x000fe400078e00ff */
[----:B------:R-:W-:-:S05]  /*143a0*/  @!P3 IMAD.WIDE.U32 R4, R7, 0x2, R4 ;  /* 0x000000020704b825 */ /* 0x000fca00078e0004 */
        /* <DEDUP_REMOVED lines=9> */
.L_x_1038:
[----:B------:R-:W-:-:S05]  /*14440*/  VIADD R5, R3, 0x60 ;  /* 0x0000006003057836 */ /* 0x000fca0000000000 */
[----:B------:R-:W-:Y:S01]  /*14450*/  ISETP.GE.AND P3, PT, R5, R0, PT ;  /* 0x000000000500720c */ /* 0x000fe20003f66270 */
[----:B------:R-:W-:Y:S02]  /*14460*/  IMAD.MOV.U32 R13, RZ, RZ, R10 ;  /* 0x000000ffff0d7224 */ /* 0x000fe400078e000a */
[----:B------:R-:W-:-:S10]  /*14470*/  IMAD.MOV.U32 R19, RZ, RZ, R14 ;  /* 0x000000ffff137224 */ /* 0x000fd400078e000e */
[----:B------:R-:W-:Y:S05]  /*14480*/  WARPSYNC.COLLECTIVE R15, `(.L_x_1039) ;  /* 0x000000000f087348 */ /* 0x000fea0003c00000 */
[----:B------:R0:W1:Y:S02]  /*14490*/  SHFL.IDX P6, R14, R13, R12, R11 ;  /* 0x0000000c0d0e7389 */ /* 0x00006400000c000b */
[----:B01----:R-:W-:Y:S01]  /*144a0*/  ENDCOLLECTIVE ;  /* 0x000000000000791b */ /* 0x003fe20003800000 */
.L_x_1039:
[----:B------:R-:W-:Y:S01]  /*144b0*/  @!P3 LEA R10, R6, UR38, 0x1 ;  /* 0x00000026060abc11 */ /* 0x000fe2000f8e08ff */
[----:B------:R-:W-:Y:S01]  /*144c0*/  IMAD.MOV.U32 R5, RZ, RZ, R19 ;  /* 0x000000ffff057224 */ /* 0x000fe200078e0013 */
[----:B------:R-:W-:Y:S01]  /*144d0*/  ULDC.64 UR4, c[0x0][0x208] ;  /* 0x0000820000047ab9 */ /* 0x000fe20000000a00 */
[----:B------:R-:W-:Y:S02]  /*144e0*/  IMAD.MOV.U32 R19, RZ, RZ, 0x1 ;  /* 0x00000001ff137424 */ /* 0x000fe400078e00ff */
[----:B------:R-:W-:Y:S02]  /*144f0*/  IMAD.MOV.U32 R13, RZ, RZ, R9 ;  /* 0x000000ffff0d7224 */ /* 0x000fe400078e0009 */
[----:B------:R-:W-:Y:S02]  /*14500*/  IMAD.MOV.U32 R12, RZ, RZ, RZ ;  /* 0x000000ffff0c7224 */ /* 0x000fe400078e00ff */
        /* <DEDUP_REMOVED lines=13> */
.L_x_1040:
[----:B------:R-:W-:Y:S02]  /*145e0*/  IMAD.MOV.U32 R13, RZ, RZ, R8 ;  /* 0x000000ffff0d7224 */ /* 0x000fe400078e0008 */
[----:B------:R-:W-:-:S07]  /*145f0*/  IMAD.MOV.U32 R28, RZ, RZ, R14 ;  /* 0x000000ffff1c7224 */ /* 0x000fce00078e000e */
[----:B------:R-:W-:Y:S05]  /*14600*/  WARPSYNC.COLLECTIVE R15, `(.L_x_1041) ;  /* 0x000000000f087348 */ /* 0x000fea0003c00000 */
[----:B------:R0:W1:Y:S02]  /*14610*/  SHFL.IDX P6, R14, R13, R12, R11 ;  /* 0x0000000c0d0e7389 */ /* 0x00006400000c000b */
[----:B01----:R-:W-:Y:S01]  /*14620*/  ENDCOLLECTIVE ;  /* 0x000000000000791b */ /* 0x003fe20003800000 */
.L_x_1041:
[----:B------:R-:W-:Y:S01]  /*14630*/  ULDC.64 UR4, c[0x0][0x208] ;  /* 0x0000820000047ab9 */ /* 0x000fe20000000a00 */
[----:B------:R-:W-:Y:S02]  /*14640*/  IMAD.MOV.U32 R5, RZ, RZ, R28 ;  /* 0x000000ffff057224 */ /* 0x000fe400078e001c */
[----:B------:R-:W-:Y:S02]  /*14650*/  IMAD.MOV.U32 R13, RZ, RZ, R9 ;  /* 0x000000ffff0d7224 */ /* 0x000fe400078e0009 */
[----:B------:R-:W-:Y:S02]  /*14660*/  IMAD.MOV.U32 R12, RZ, RZ, 0x1 ;  /* 0x00000001ff0c7424 */ /* 0x000fe400078e00ff */
[----:B------:R-:W-:-:S04]  /*14670*/  IMAD.MOV.U32 R29, RZ, RZ, R14 ;  /* 0x000000ffff1d7224 */ /* 0x000fc800078e000e */
[----:B------:R-:W-:Y:S01]  /*14680*/  IMAD.MOV.U32 R4, RZ, RZ, R29 ;  /* 0x000000ffff047224 */ /* 0x000fe200078e001d */
[----:B------:R-:W-:-:S03]  /*14690*/  @!P3 LEA R29, R6, UR38, 0x1 ;  /* 0x00000026061dbc11 */ /* 0x000fc6000f8e08ff */
        /* <DEDUP_REMOVED lines=10> */
.L_x_1042:
[----:B------:R-:W-:Y:S02]  /*14740*/  IMAD.MOV.U32 R13, RZ, RZ, R8 ;  /* 0x000000ffff0d7224 */ /* 0x000fe400078e0008 */
[----:B------:R-:W-:-:S07]  /*14750*/  IMAD.MOV.U32 R9, RZ, RZ, R14 ;  /* 0x000000ffff097224 */ /* 0x000fce00078e000e */
[----:B------:R-:W-:Y:S05]  /*14760*/  WARPSYNC.COLLECTIVE R15, `(.L_x_1043) ;  /* 0x000000000f087348 */ /* 0x000fea0003c00000 */
[----:B------:R0:W1:Y:S02]  /*14770*/  SHFL.IDX P6, R14, R13, R12, R11 ;  /* 0x0000000c0d0e7389 */ /* 0x00006400000c000b */
[----:B01----:R-:W-:Y:S01]  /*14780*/  ENDCOLLECTIVE ;  /* 0x000000000000791b */ /* 0x003fe20003800000 */
.L_x_1043:
[----:B------:R-:W-:Y:S05]  /*14790*/  BRA `(.L_x_1044) ;  /* 0xffffffc800e87947 */ /* 0x000fea000383ffff */
.L_x_953:
[----:B-1----:R-:W-:-:S04]  /*147a0*/  IMAD.U32 R5, RZ, RZ, UR38 ;  /* 0x00000026ff057e24 */ /* 0x002fc8000f8e00ff */
[----:B------:R1:W2:Y:S03]  /*147b0*/  SYNCS.PHASECHK.TRANS64.TRYWAIT P0, [R5+URZ+0x2d820], R0 ;  /* 0x02d82000050075a7 */ /* 0x0002a6000800017f */
[----:B--2---:R-:W-:Y:S05]  /*147c0*/  @!P0 NANOSLEEP.SYNCS 0x989680 ;  /* 0x009896800000895d */ /* 0x004fea0003900000 */
[----:B------:R-:W2:Y:S02]  /*147d0*/  @!P0 SYNCS.PHASECHK.TRANS64 P0, [R5+URZ+0x2d820], R0 ;  /* 0x02d82000050085a7 */ /* 0x000ea4000800007f */
[----:B--2---:R-:W-:Y:S05]  /*147e0*/  @!P0 BRA `(.L_x_953) ;  /* 0xfffffffc00ec8947 */ /* 0x004fea000383ffff */
[----:B------:R-:W-:Y:S05]  /*147f0*/  BRA `(.L_x_1045) ;  /* 0xffffffcc003c7947 */ /* 0x000fea000383ffff */
.L_x_960:
[----:B-1----:R-:W-:-:S04]  /*14800*/  IMAD.U32 R5, RZ, RZ, UR38 ;  /* 0x00000026ff057e24 */ /* 0x002fc8000f8e00ff */
[----:B------:R1:W2:Y:S03]  /*14810*/  SYNCS.PHASECHK.TRANS64.TRYWAIT P0, [R5+URZ+0x2d848], R12 ;  /* 0x02d8480c050075a7 */ /* 0x0002a6000800017f */
[----:B--2---:R-:W-:Y:S05]  /*14820*/  @!P0 NANOSLEEP.SYNCS 0x989680 ;  /* 0x009896800000895d */ /* 0x004fea0003900000 */
[----:B------:R-:W2:Y:S02]  /*14830*/  @!P0 SYNCS.PHASECHK.TRANS64 P0, [R5+URZ+0x2d848], R12 ;  /* 0x02d8480c050085a7 */ /* 0x000ea4000800007f */
[----:B--2---:R-:W-:Y:S05]  /*14840*/  @!P0 BRA `(.L_x_960) ;  /* 0xfffffffc00ec8947 */ /* 0x004fea000383ffff */
[----:B------:R-:W-:Y:S05]  /*14850*/  BRA `(.L_x_1046) ;  /* 0xffffffd000107947 */ /* 0x000fea000383ffff */
.L_x_967:
[----:B-1----:R-:W-:-:S04]  /*14860*/  IMAD.U32 R5, RZ, RZ, UR38 ;  /* 0x00000026ff057e24 */ /* 0x002fc8000f8e00ff */
[----:B------:R1:W2:Y:S03]  /*14870*/  SYNCS.PHASECHK.TRANS64.TRYWAIT P0, [R5+URZ+0x2d860], R12 ;  /* 0x02d8600c050075a7 */ /* 0x0002a6000800017f */
[----:B--2---:R-:W-:Y:S05]  /*14880*/  @!P0 NANOSLEEP.SYNCS 0x989680 ;  /* 0x009896800000895d */ /* 0x004fea0003900000 */
[----:B------:R-:W2:Y:S02]  /*14890*/  @!P0 SYNCS.PHASECHK.TRANS64 P0, [R5+URZ+0x2d860], R12 ;  /* 0x02d8600c050085a7 */ /* 0x000ea4000800007f */
[----:B--2---:R-:W-:Y:S05]  /*148a0*/  @!P0 BRA `(.L_x_967) ;  /* 0xfffffffc00ec8947 */ /* 0x004fea000383ffff */
[----:B------:R-:W-:Y:S05]  /*148b0*/  BRA `(.L_x_1047) ;  /* 0xffffffd000e87947 */ /* 0x000fea000383ffff */
.L_x_977:
[----:B-1----:R-:W-:-:S04]  /*148c0*/  IMAD.U32 R5, RZ, RZ, UR38 ;  /* 0x00000026ff057e24 */ /* 0x002fc8000f8e00ff */
[----:B------:R1:W2:Y:S03]  /*148d0*/  SYNCS.PHASECHK.TRANS64.TRYWAIT P0, [R5+URZ+0x2d840], R12 ;  /* 0x02d8400c050075a7 */ /* 0x0002a6000800017f */
[----:B--2---:R-:W-:Y:S05]  /*148e0*/  @!P0 NANOSLEEP.SYNCS 0x989680 ;  /* 0x009896800000895d */ /* 0x004fea0003900000 */
[----:B------:R-:W2:Y:S02]  /*148f0*/  @!P0 SYNCS.PHASECHK.TRANS64 P0, [R5+URZ+0x2d840], R12 ;  /* 0x02d8400c050085a7 */ /* 0x000ea4000800007f */
[----:B--2---:R-:W-:Y:S05]  /*14900*/  @!P0 BRA `(.L_x_977) ;  /* 0xfffffffc00ec8947 */ /* 0x004fea000383ffff */
[----:B------:R-:W-:Y:S05]  /*14910*/  BRA `(.L_x_1048) ;  /* 0xffffffd800387947 */ /* 0x000fea000383ffff */
.L_x_984:
[----:B-1----:R-:W-:-:S04]  /*14920*/  IMAD.U32 R5, RZ, RZ, UR38 ;  /* 0x00000026ff057e24 */ /* 0x002fc8000f8e00ff */
[----:B------:R1:W2:Y:S03]  /*14930*/  SYNCS.PHASECHK.TRANS64.TRYWAIT P0, [R5+URZ+0x2d868], R4 ;  /* 0x02d86804050075a7 */ /* 0x0002a6000800017f */
[----:B--2---:R-:W-:Y:S05]  /*14940*/  @!P0 NANOSLEEP.SYNCS 0x989680 ;  /* 0x009896800000895d */ /* 0x004fea0003900000 */
[----:B------:R-:W2:Y:S02]  /*14950*/  @!P0 SYNCS.PHASECHK.TRANS64 P0, [R5+URZ+0x2d868], R4 ;  /* 0x02d86804050085a7 */ /* 0x000ea4000800007f */
[----:B--2---:R-:W-:Y:S05]  /*14960*/  @!P0 BRA `(.L_x_984) ;  /* 0xfffffffc00ec8947 */ /* 0x004fea000383ffff */
[----:B------:R-:W-:Y:S05]  /*14970*/  BRA `(.L_x_1049) ;  /* 0xffffffdc00107947 */ /* 0x000fea000383ffff */
.L_x_994:
[----:B-1----:R-:W-:-:S04]  /*14980*/  IMAD.U32 R4, RZ, RZ, UR38 ;  /* 0x00000026ff047e24 */ /* 0x002fc8000f8e00ff */
[----:B------:R1:W2:Y:S03]  /*14990*/  SYNCS.PHASECHK.TRANS64.TRYWAIT P0, [R4+URZ+0x2d848], R9 ;  /* 0x02d84809040075a7 */ /* 0x0002a6000800017f */
[----:B--2---:R-:W-:Y:S05]  /*149a0*/  @!P0 NANOSLEEP.SYNCS 0x989680 ;  /* 0x009896800000895d */ /* 0x004fea0003900000 */
[----:B------:R-:W2:Y:S02]  /*149b0*/  @!P0 SYNCS.PHASECHK.TRANS64 P0, [R4+URZ+0x2d848], R9 ;  /* 0x02d84809040085a7 */ /* 0x000ea4000800007f */
[----:B--2---:R-:W-:Y:S05]  /*149c0*/  @!P0 BRA `(.L_x_994) ;  /* 0xfffffffc00ec8947 */ /* 0x004fea000383ffff */
[----:B------:R-:W-:Y:S05]  /*149d0*/  BRA `(.L_x_1050) ;  /* 0xffffffe000747947 */ /* 0x000fea000383ffff */
.L_x_1001:
[----:B-1----:R-:W-:-:S04]  /*149e0*/  IMAD.U32 R4, RZ, RZ, UR38 ;  /* 0x00000026ff047e24 */ /* 0x002fc8000f8e00ff */
[----:B------:R1:W2:Y:S03]  /*149f0*/  SYNCS.PHASECHK.TRANS64.TRYWAIT P0, [R4+URZ+0x2d860], R9 ;  /* 0x02d86009040075a7 */ /* 0x0002a6000800017f */
[----:B--2---:R-:W-:Y:S05]  /*14a00*/  @!P0 NANOSLEEP.SYNCS 0x989680 ;  /* 0x009896800000895d */ /* 0x004fea0003900000 */
[----:B------:R-:W2:Y:S02]  /*14a10*/  @!P0 SYNCS.PHASECHK.TRANS64 P0, [R4+URZ+0x2d860], R9 ;  /* 0x02d86009040085a7 */ /* 0x000ea4000800007f */
[----:B--2---:R-:W-:Y:S05]  /*14a20*/  @!P0 BRA `(.L_x_1001) ;  /* 0xfffffffc00ec8947 */ /* 0x004fea000383ffff */
[----:B------:R-:W-:Y:S05]  /*14a30*/  BRA `(.L_x_1051) ;  /* 0xffffffe400487947 */ /* 0x000fea000383ffff */
.L_x_1010:
[----:B-1----:R1:W2:Y:S02]  /*14a40*/  SYNCS.PHASECHK.TRANS64.TRYWAIT P0, [R4+URZ+0x2d860], R3 ;  /* 0x02d86003040075a7 */ /* 0x0022a4000800017f */
[----:B--2---:R-:W-:Y:S05]  /*14a50*/  @!P0 NANOSLEEP.SYNCS 0x989680 ;  /* 0x009896800000895d */ /* 0x004fea0003900000 */
[----:B------:R-:W2:Y:S02]  /*14a60*/  @!P0 SYNCS.PHASECHK.TRANS64 P0, [R4+URZ+0x2d860], R3 ;  /* 0x02d86003040085a7 */ /* 0x000ea4000800007f */
[----:B--2---:R-:W-:Y:S05]  /*14a70*/  @!P0 BRA `(.L_x_1010) ;  /* 0xfffffffc00f08947 */ /* 0x004fea000383ffff */
[----:B------:R-:W-:Y:S05]  /*14a80*/  BRA `(.L_x_1052) ;  /* 0xffffffe800407947 */ /* 0x000fea000383ffff */
.L_x_1016:
[----:B-1----:R1:W2:Y:S02]  /*14a90*/  SYNCS.PHASECHK.TRANS64.TRYWAIT P0, [R7+URZ+0x2d820], R4 ;  /* 0x02d82004070075a7 */ /* 0x0022a4000800017f */
[----:B--2---:R-:W-:Y:S05]  /*14aa0*/  @!P0 NANOSLEEP.SYNCS 0x989680 ;  /* 0x009896800000895d */ /* 0x004fea0003900000 */
[----:B------:R-:W2:Y:S02]  /*14ab0*/  @!P0 SYNCS.PHASECHK.TRANS64 P0, [R7+URZ+0x2d820], R4 ;  /* 0x02d82004070085a7 */ /* 0x000ea4000800007f */
[----:B--2---:R-:W-:Y:S05]  /*14ac0*/  @!P0 BRA `(.L_x_1016) ;  /* 0xfffffffc00f08947 */ /* 0x004fea000383ffff */
[----:B------:R-:W-:Y:S05]  /*14ad0*/  BRA `(.L_x_1053) ;  /* 0xffffffec00407947 */ /* 0x000fea000383ffff */
.L_x_1017:
[----:B------:R-:W-:Y:S01]  /*14ae0*/  BSSY B0, `(.L_x_1054) ;  /* 0x0000008000007945 */ /* 0x000fe20003800000 */
[----:B------:R-:W-:Y:S02]  /*14af0*/  IMAD.MOV.U32 R13, RZ, RZ, R26 ;  /* 0x000000ffff0d7224 */ /* 0x000fe400078e001a */
[----:B------:R-:W-:Y:S02]  /*14b00*/  IMAD.MOV.U32 R12, RZ, RZ, RZ ;  /* 0x000000ffff0c7224 */ /* 0x000fe400078e00ff */
[----:B------:R-:W-:Y:S02]  /*14b10*/  IMAD.MOV.U32 R11, RZ, RZ, 0x1f ;  /* 0x0000001fff0b7424 */ /* 0x000fe400078e00ff */
[----:B------:R-:W-:-:S07]  /*14b20*/  IMAD.MOV.U32 R15, RZ, RZ, -0x1 ;  /* 0xffffffffff0f7424 */ /* 0x000fce00078e00ff */
[----:B01----:R-:W-:Y:S05]  /*14b30*/  WARPSYNC.COLLECTIVE R15, `(.L_x_1055) ;  /* 0x000000000f087348 */ /* 0x003fea0003c00000 */
[----:B------:R2:W3:Y:S02]  /*14b40*/  SHFL.IDX P6, R14, R13, R12, R11 ;  /* 0x0000000c0d0e7389 */ /* 0x0004e400000c000b */
[----:B0123--:R-:W-:Y:S01]  /*14b50*/  ENDCOLLECTIVE ;  /* 0x000000000000791b */ /* 0x00ffe20003800000 */
.L_x_1055:
[----:B------:R-:W-:Y:S05]  /*14b60*/  BSYNC B0 ;  /* 0x0000000000007941 */ /* 0x000fea0003800000 */
.L_x_1054:
[----:B------:R-:W-:Y:S05]  /*14b70*/  BRA `(.L_x_1056) ;  /* 0xffffffec00247947 */ /* 0x000fea000383ffff */
.L_x_1018:
[----:B------:R-:W-:Y:S01]  /*14b80*/  BSSY B0, `(.L_x_1057) ;  /* 0x0000006000007945 */ /* 0x000fe20003800000 */
[----:B------:R-:W-:-:S07]  /*14b90*/  IMAD.MOV.U32 R15, RZ, RZ, -0x1 ;  /* 0xffffffffff0f7424 */ /* 0x000fce00078e00ff */
[----:B012---:R-:W-:Y:S05]  /*14ba0*/  WARPSYNC.COLLECTIVE R15, `(.L_x_1058) ;  /* 0x000000000f0c7348 */ /* 0x007fea0003c00000 */
[----:B------:R-:W-:Y:S02]  /*14bb0*/  ELECT P6, UR62, PT ;  /* 0x00000000003e782f */ /* 0x000fe400038c0000 */
[----:B------:R-:W-:Y:S01]  /*14bc0*/  MOV R14, UR62 ;  /* 0x0000003e000e7c02 */ /* 0x000fe20008000f00 */
[----:B012---:R-:W-:Y:S10]  /*14bd0*/  ENDCOLLECTIVE ;  /* 0x000000000000791b */ /* 0x007ff40003800000 */
.L_x_1058:
[----:B------:R-:W-:Y:S05]  /*14be0*/  BSYNC B0 ;  /* 0x0000000000007941 */ /* 0x000fea0003800000 */
.L_x_1057:
[----:B------:R-:W-:Y:S05]  /*14bf0*/  BRA `(.L_x_1059) ;  /* 0xffffffec00187947 */ /* 0x000fea000383ffff */
.L_x_1020:
[----:B-1----:R1:W3:Y:S02]  /*14c00*/  SYNCS.PHASECHK.TRANS64.TRYWAIT P0, [R6+URZ], R5 ;  /* 0x00000005060075a7 */ /* 0x0022e4000800017f */
[----:B---3--:R-:W-:Y:S05]  /*14c10*/  @!P0 NANOSLEEP.SYNCS 0x989680 ;  /* 0x009896800000895d */ /* 0x008fea0003900000 */
[----:B------:R-:W3:Y:S02]  /*14c20*/  @!P0 SYNCS.PHASECHK.TRANS64 P0, [R6+URZ], R5 ;  /* 0x00000005060085a7 */ /* 0x000ee4000800007f */
[----:B---3--:R-:W-:Y:S05]  /*14c30*/  @!P0 BRA `(.L_x_1020) ;  /* 0xfffffffc00f08947 */ /* 0x008fea000383ffff */
[----:B------:R-:W-:Y:S05]  /*14c40*/  BRA `(.L_x_1060) ;  /* 0xffffffec00507947 */ /* 0x000fea000383ffff */
.L_x_1021:
[----:B---3--:R3:W4:Y:S02]  /*14c50*/  SYNCS.PHASECHK.TRANS64.TRYWAIT P0, [R3+URZ], R2 ;  /* 0x00000002030075a7 */ /* 0x008724000800017f */
[----:B----4-:R-:W-:Y:S05]  /*14c60*/  @!P0 NANOSLEEP.SYNCS 0x989680 ;  /* 0x009896800000895d */ /* 0x010fea0003900000 */
[----:B------:R-:W4:Y:S02]  /*14c70*/  @!P0 SYNCS.PHASECHK.TRANS64 P0, [R3+URZ], R2 ;  /* 0x00000002030085a7 */ /* 0x000f24000800007f */
[----:B----4-:R-:W-:Y:S05]  /*14c80*/  @!P0 BRA `(.L_x_1021) ;  /* 0xfffffffc00f08947 */ /* 0x010fea000383ffff */
[----:B------:R-:W-:Y:S05]  /*14c90*/  BRA `(.L_x_1061) ;  /* 0xffffffec00447947 */ /* 0x000fea000383ffff */
.L_x_1023:
[----:B---3--:R3:W4:Y:S02]  /*14ca0*/  SYNCS.PHASECHK.TRANS64.TRYWAIT P0, [R0+URZ], R5 ;  /* 0x00000005000075a7 */ /* 0x008724000800017f */
[----:B----4-:R-:W-:Y:S05]  /*14cb0*/  @!P0 NANOSLEEP.SYNCS 0x989680 ;  /* 0x009896800000895d */ /* 0x010fea0003900000 */
[----:B------:R-:W4:Y:S02]  /*14cc0*/  @!P0 SYNCS.PHASECHK.TRANS64 P0, [R0+URZ], R5 ;  /* 0x00000005000085a7 */ /* 0x000f24000800007f */
[----:B----4-:R-:W-:Y:S05]  /*14cd0*/  @!P0 BRA `(.L_x_1023) ;  /* 0xfffffffc00f08947 */ /* 0x010fea000383ffff */
[----:B------:R-:W-:Y:S05]  /*14ce0*/  BRA `(.L_x_1062) ;  /* 0xffffffec00487947 */ /* 0x000fea000383ffff */
.L_x_1063:
        /* <DEDUP_REMOVED lines=9> */
.L_x_2779:


//--------------------- .text._ZN7cutlass13device_kernelIN5flash11enable_sm90INS1_16FlashAttnFwdSm90INS1_25CollectiveMainloopFwdSm90ILi2EN4cute5tupleIJNS5_1CILi1EEES8_S8_EEENS6_IJNS7_ILi192EEENS7_ILi128EEENS7_ILi96EEEEEELi96ENS_10bfloat16_tEfNS_4arch4Sm90ELb0ELb1ELb0ELb1ELb0ELb0ELb0ELb0ELb1ELb1ELb1ELb0EEENS1_21CollectiveEpilogueFwdINS6_IJSA_SC_SB_EEES9_SE_SG_Li384ELb1ELb1ELb1ELb0EEENS1_36VarlenDynamicPersistentTileSchedulerILi192ELi128ELi384ELi128ELb1ELb1ELb1ELb1ELb0ELb1EEEEEEEEEvNT_6ParamsE --------------------------
	.section	.text._ZN7cutlass13device_kernelIN5flash11enable_sm90INS1_16FlashAttnFwdSm90INS1_25CollectiveMainloopFwdSm90ILi2EN4cute5tupleIJNS5_1CILi1EEES8_S8_EEENS6_IJNS7_ILi192EEENS7_ILi128EEENS7_ILi96EEEEEELi96ENS_10bfloat16_tEfNS_4arch4Sm90ELb0ELb1ELb0ELb1ELb0ELb0ELb0ELb0ELb1ELb1ELb1ELb0EEENS1_21CollectiveEpilogueFwdINS6_IJSA_SC_SB_EEES9_SE_SG_Li384ELb1ELb1ELb1ELb0EEENS1_36VarlenDynamicPersistentTileSchedulerILi192ELi128ELi384ELi128ELb1ELb1ELb1ELb1ELb0ELb1EEEEEEEEEvNT_6ParamsE,"ax",@progbits
	.align	128
.text._ZN7cutlass13device_kernelIN5flash11enable_sm90INS1_16FlashAttnFwdSm90INS1_25CollectiveMainloopFwdSm90ILi2EN4cute5tupleIJNS5_1CILi1EEES8_S8_EEENS6_IJNS7_ILi192EEENS7_ILi128EEENS7_ILi96EEEEEELi96ENS_10bfloat16_tEfNS_4arch4Sm90ELb0ELb1ELb0ELb1ELb0ELb0ELb0ELb0ELb1ELb1ELb1ELb0EEENS1_21CollectiveEpilogueFwdINS6_IJSA_SC_SB_EEES9_SE_SG_Li384ELb1ELb1ELb1ELb0EEENS1_36VarlenDynamicPersistentTileSchedulerILi192ELi128ELi384ELi128ELb1ELb1ELb1ELb1ELb0ELb1EEEEEEEEEvNT_6ParamsE:
        .type           _ZN7cutlass13device_kernelIN5flash11enable_sm90INS1_16FlashAttnFwdSm90INS1_25CollectiveMainloopFwdSm90ILi2EN4cute5tupleIJNS5_1CILi1EEES8_S8_EEENS6_IJNS7_ILi192EEENS7_ILi128EEENS7_ILi96EEEEEELi96ENS_10bfloat16_tEfNS_4arch4Sm90ELb0ELb1ELb0ELb1ELb0ELb0ELb0ELb0ELb1ELb1ELb1ELb0EEENS1_21CollectiveEpilogueFwdINS6_IJSA_SC_SB_EEES9_SE_SG_Li384ELb1ELb1ELb1ELb0EEENS1_36VarlenDynamicPersistentTileSchedulerILi192ELi128ELi384ELi128ELb1ELb1ELb1ELb1ELb0ELb1EEEEEEEEEvNT_6ParamsE,@function
        .size           _ZN7cutlass13device_kernelIN5flash11enable_sm90INS1_16FlashAttnFwdSm90INS1_25CollectiveMainloopFwdSm90ILi2EN4cute5tupleIJNS5_1CILi1EEES8_S8_EEENS6_IJNS7_ILi192EEENS7_ILi128EEENS7_ILi96EEEEEELi96ENS_10bfloat16_tEfNS_4arch4Sm90ELb0ELb1ELb0ELb1ELb0ELb0ELb0ELb0ELb1ELb1ELb1ELb0EEENS1_21CollectiveEpilogueFwdINS6_IJSA_SC_SB_EEES9_SE_SG_Li384ELb1ELb1ELb1ELb0EEENS1_36VarlenDynamicPersistentTileSchedulerILi192ELi128ELi384ELi128ELb1ELb1ELb1ELb1ELb0ELb1EEEEEEEEEvNT_6ParamsE,(.L_x_2780 - _ZN7cutlass13device_kernelIN5flash11enable_sm90INS1_16FlashAttnFwdSm90INS1_25CollectiveMainloopFwdSm90ILi2EN4cute5tupleIJNS5_1CILi1EEES8_S8_EEENS6_IJNS7_ILi192EEENS7_ILi128EEENS7_ILi96EEEEEELi96ENS_10bfloat16_tEfNS_4arch4Sm90ELb0ELb1ELb0ELb1ELb0ELb0ELb0ELb0ELb1ELb1ELb1ELb0EEENS1_21CollectiveEpilogueFwdINS6_IJSA_SC_SB_EEES9_SE_SG_Li384ELb1ELb1ELb1ELb0EEENS1_36VarlenDynamicPersistentTileSchedulerILi192ELi128ELi384ELi128ELb1ELb1ELb1ELb1ELb0ELb1EEEEEEEEEvNT_6ParamsE)
        .other          _ZN7cutlass13device_kernelIN5flash11enable_sm90INS1_16FlashAttnFwdSm90INS1_25CollectiveMainloopFwdSm90ILi2EN4cute5tupleIJNS5_1CILi1EEES8_S8_EEENS6_IJNS7_ILi192EEENS7_ILi128EEENS7_ILi96EEEEEELi96ENS_10bfloat16_tEfNS_4arch4Sm90ELb0ELb1ELb0ELb1ELb0ELb0ELb0ELb0ELb1ELb1ELb1ELb0EEENS1_21CollectiveEpilogueFwdINS6_IJSA_SC_SB_EEES9_SE_SG_Li384ELb1ELb1ELb1ELb0EEENS1_36VarlenDynamicPersistentTileSchedulerILi192ELi128ELi384ELi128ELb1ELb1ELb1ELb1ELb0ELb1EEEEEEEEEvNT_6ParamsE,@"STO_CUDA_ENTRY STV_DEFAULT"
_ZN7cutlass13device_kernelIN5flash11enable_sm90INS1_16FlashAttnFwdSm90INS1_25CollectiveMainloopFwdSm90ILi2EN4cute5tupleIJNS5_1CILi1EEES8_S8_EEENS6_IJNS7_ILi192EEENS7_ILi128EEENS7_ILi96EEEEEELi96ENS_10bfloat16_tEfNS_4arch4Sm90ELb0ELb1ELb0ELb1ELb0ELb0ELb0ELb0ELb1ELb1ELb1ELb0EEENS1_21CollectiveEpilogueFwdINS6_IJSA_SC_SB_EEES9_SE_SG_Li384ELb1ELb1ELb1ELb0EEENS1_36VarlenDynamicPersistentTileSchedulerILi192ELi128ELi384ELi128ELb1ELb1ELb1ELb1ELb0ELb1EEEEEEEEEvNT_6ParamsE:
        /* <DEDUP_REMOVED lines=18> */
.L_x_1065:
[----:B------:R-:W-:Y:S05]  /*0120*/  BSYNC B0 ;  /* 0x0000000000007941 */ /* 0x000fea0003800000 */
.L_x_1064:
        /* <DEDUP_REMOVED lines=41> */
.L_x_1066:
        /* <DEDUP_REMOVED lines=22> */
.L_x_1067:
        /* <DEDUP_REMOVED lines=18> */
.L_x_1068:
        /* <DEDUP_REMOVED lines=22> */
.L_x_1069:
        /* <DEDUP_REMOVED lines=22> */
.L_x_1070:
[----:B------:R-:W-:Y:S01]  /*0900*/  PLOP3.LUT P0, PT, PT, PT, UP0, 0x80, 0x0 ;  /* 0x000000000000781c */ /* 0x000fe20003f0f008 */
[----:B------:R-:W-:Y:S01]  /*0910*/  UMOV UR36, 0x1 ;  /* 0x0000000100247882 */ /* 0x000fe20000000000 */
[----:B------:R-:W-:Y:S01]  /*0920*/  NOP ;  /* 0x0000000000007918 */ /* 0x000fe20000000000 */
[----:B------:R-:W-:Y:S01]  /*0930*/  USEL UR36, UR36, 0x2, !UP0 ;  /* 0x0000000224247887 */ /* 0x000fe2000c000000 */
[----:B------:R-:W-:Y:S01]  /*0940*/  ULDC.64 UR52, c[0x0][0x208] ;  /* 0x0000820000347ab9 */ /* 0x000fe20000000a00 */
[----:B012-4-:R-:W-:Y:S08]  /*0950*/  BAR.SYNC.DEFER_BLOCKING 0x0 ;  /* 0x0000000000007b1d */ /* 0x017ff00000010000 */
[----:B------:R-:W-:Y:S05]  /*0960*/  @!P0 BRA `(.L_x_1071) ;  /* 0x0000010400088947 */ /* 0x000fea0003800000 */
.L_x_1072:
[----:B------:R-:W-:-:S08]  /*0970*/  NOP ;  /* 0x0000000000007918 */ /* 0x000fd00000000000 */
[----:B------:R-:W0:Y:S02]  /*0980*/  USETMAXREG.TRY_ALLOC.CTAPOOL UP0, 0xa0 ;  /* 0x000000a0000079c8 */ /* 0x000e240008000600 */
[----:B0-----:R-:W-:-:S13]  /*0990*/  PLOP3.LUT P0, PT, PT, PT, UP0, 0x80, 0x0 ;  /* 0x000000000000781c */ /* 0x001fda0003f0f008 */
[----:B------:R-:W-:Y:S05]  /*09a0*/  @!P0 BRA `(.L_x_1072) ;  /* 0xfffffffc00f08947 */ /* 0x000fea000383ffff */
[----:B------:R-:W0:Y:S01]  /*09b0*/  S2R R2, SR_TID.X ;  /* 0x0000000000027919 */ /* 0x000e220000002100 */
[----:B------:R-:W1:Y:S01]  /*09c0*/  S2UR UR4, SR_CgaCtaId ;  /* 0x00000000000479c3 */ /* 0x000e620000008800 */
[----:B------:R-:W-:-:S07]  /*09d0*/  UMOV UR42, 0x400 ;  /* 0x00000400002a7882 */ /* 0x000fce0000000000 */
[----:B------:R-:W-:Y:S06]  /*09e0*/  BAR.ARV 0x8, 0x200 ;  /* 0x0208000000007b1d */ /* 0x000fec0000002000 */
[----:B-1----:R-:W-:-:S03]  /*09f0*/  ULEA UR42, UR4, UR42, 0x18 ;  /* 0x0000002a042a7291 */ /* 0x002fc6000f8ec03f */
[----:B------:R-:W-:Y:S01]  /*0a00*/  ULDC UR4, c[0x0][0xc3c] ;  /* 0x00030f0000047ab9 */ /* 0x000fe20000000800 */
[----:B0-----:R-:W-:-:S04]  /*0a10*/  LOP3.LUT R0, R2, 0xffffff80, RZ, 0xc0, !PT ;  /* 0xffffff8002007812 */ /* 0x001fc800078ec0ff */
[----:B------:R-:W-:-:S13]  /*0a20*/  ISETP.NE.AND P0, PT, R0, 0x80, PT ;  /* 0x000000800000780c */ /* 0x000fda0003f05270 */
[----:B------:R-:W-:Y:S08]  /*0a30*/  @!P0 BAR.ARV 0x9, 0x100 ;  /* 0x0244000000008b1d */ /* 0x000ff00000002000 */
[----:B------:R-:W-:Y:S06]  /*0a40*/  BAR.SYNC.DEFER_BLOCKING 0x5, 0x200 ;  /* 0x0148000000007b1d */ /* 0x000fec0000010000 */
[----:B------:R-:W0:Y:S02]  /*0a50*/  LDS.128 R8, [UR42+0x2d8d0] ;  /* 0x02d8d02aff087984 */ /* 0x000e240008000c00 */
[----:B------:R-:W-:Y:S06]  /*0a60*/  BAR.ARV 0x4, 0x200 ;  /* 0x0108000000007b1d */ /* 0x000fec0000002000 */
[----:B0-----:R-:W-:-:S13]  /*0a70*/  ISETP.GE.AND P0, PT, R11, UR4, PT ;  /* 0x000000040b007c0c */ /* 0x001fda000bf06270 */
[----:B------:R-:W-:Y:S05]  /*0a80*/  @P0 EXIT ;  /* 0x000000000000094d */ /* 0x000fea0003800000 */
[----:B------:R-:W-:Y:S01]  /*0a90*/  VIADD R13, R2, 0xffffff80 ;  /* 0xffffff80020d7836 */ /* 0x000fe20000000000 */
[----:B------:R-:W-:Y:S01]  /*0aa0*/  R2UR UR5, R9 ;  /* 0x00000000090572ca */ /* 0x000fe200000e0000 */
[----:B------:R-:W-:Y:S01]  /*0ab0*/  IMAD.MOV.U32 R18, RZ, RZ, 0x40 ;  /* 0x00000040ff127424 */ /* 0x000fe200078e00ff */
[----:B------:R-:W-:Y:S01]  /*0ac0*/  R2UR UR7, R10 ;  /* 0x000000000a0772ca */ /* 0x000fe200000e0000 */
[----:B------:R-:W-:Y:S01]  /*0ad0*/  ULOP3.LUT UR50, UR36, 0x1, URZ, 0xfc, !UPT ;  /* 0x0000000124327892 */ /* 0x000fe2000f8efc3f */
[----:B------:R-:W-:Y:S01]  /*0ae0*/  SHF.R.S32.HI R0, RZ, 0x1f, R13 ;  /* 0x0000001fff007819 */ /* 0x000fe2000001140d */
[----:B------:R-:W-:Y:S01]  /*0af0*/  UMOV UR49, URZ ;  /* 0x0000003f00317c82 */ /* 0x000fe20008000000 */
[----:B------:R-:W-:Y:S01]  /*0b00*/  R2UR UR6, R11 ;  /* 0x000000000b0672ca */ /* 0x000fe200000e0000 */
[----:B------:R-:W-:Y:S01]  /*0b10*/  UMOV UR51, URZ ;  /* 0x0000003f00337c82 */ /* 0x000fe20008000000 */
[CC--:B------:R-:W-:Y:S01]  /*0b20*/  LEA.HI R3, R0.reuse, R13.reuse, RZ, 0x4 ;  /* 0x0000000d00037211 */ /* 0x0c0fe200078f20ff */
[----:B------:R-:W-:Y:S01]  /*0b30*/  UMOV UR48, URZ ;  /* 0x0000003f00307c82 */ /* 0x000fe20008000000 */
[----:B------:R-:W-:-:S02]  /*0b40*/  LEA.HI R2, R0, R13, RZ, 0x7 ;  /* 0x0000000d00027211 */ /* 0x000fc400078f38ff */
[----:B------:R-:W-:Y:S02]  /*0b50*/  LOP3.LUT R4, R3, 0xfffffff0, RZ, 0xc0, !PT ;  /* 0xfffffff003047812 */ /* 0x000fe400078ec0ff */
[----:B------:R-:W-:Y:S02]  /*0b60*/  SHF.R.S32.HI R6, RZ, 0x4, R3 ;  /* 0x00000004ff067819 */ /* 0x000fe40000011403 */
[----:B------:R-:W-:Y:S01]  /*0b70*/  LOP3.LUT R151, R2, 0xffffff80, RZ, 0xc0, !PT ;  /* 0xffffff8002977812 */ /* 0x000fe200078ec0ff */
[----:B------:R-:W-:Y:S01]  /*0b80*/  IMAD.IADD R4, R13, 0x1, -R4 ;  /* 0x000000010d047824 */ /* 0x000fe200078e0a04 */
[----:B------:R-:W-:Y:S02]  /*0b90*/  LEA.HI R3, R3, R6, RZ, 0x1 ;  /* 0x0000000603037211 */ /* 0x000fe400078f08ff */
[----:B------:R-:W-:Y:S01]  /*0ba0*/  LEA.HI R7, R0, R13, RZ, 0x5 ;  /* 0x0000000d00077211 */ /* 0x000fe200078f28ff */
[----:B------:R-:W-:Y:S01]  /*0bb0*/  IMAD.IADD R151, R13, 0x1, -R151 ;  /* 0x000000010d977824 */ /* 0x000fe200078e0a97 */
[----:B------:R-:W-:-:S02]  /*0bc0*/  LOP3.LUT R5, R3, 0x1ffffffe, RZ, 0xc0, !PT ;  /* 0x1ffffffe03057812 */ /* 0x000fc400078ec0ff */
[----:B------:R-:W-:Y:S02]  /*0bd0*/  SHF.R.S32.HI R3, RZ, 0x1f, R4 ;  /* 0x0000001fff037819 */ /* 0x000fe40000011404 */
[----:B------:R-:W-:Y:S01]  /*0be0*/  SHF.R.S32.HI R8, RZ, 0x1f, R151 ;  /* 0x0000001fff087819 */ /* 0x000fe20000011497 */
[----:B------:R-:W-:Y:S01]  /*0bf0*/  IMAD.IADD R5, R6, 0x1, -R5 ;  /* 0x0000000106057824 */ /* 0x000fe200078e0a05 */
[----:B------:R-:W-:Y:S02]  /*0c00*/  LEA.HI R3, R3, R4, RZ, 0x3 ;  /* 0x0000000403037211 */ /* 0x000fe400078f18ff */
[----:B------:R-:W-:Y:S01]  /*0c10*/  LEA.HI R9, R8, R151, RZ, 0x2 ;  /* 0x0000009708097211 */ /* 0x000fe200078f10ff */
[----:B------:R-:W-:Y:S01]  /*0c20*/  IMAD.SHL.U32 R5, R5, 0x8, RZ ;  /* 0x0000000805057824 */ /* 0x000fe200078e00ff */
[----:B------:R-:W-:Y:S01]  /*0c30*/  SHF.R.S32.HI R7, RZ, 0x5, R7 ;  /* 0x00000005ff077819 */ /* 0x000fe20000011407 */
[----:B------:R-:W-:Y:S01]  /*0c40*/  IMAD.SHL.U32 R6, R3, 0x40, RZ ;  /* 0x0000004003067824 */ /* 0x000fe200078e00ff */
[----:B------:R-:W-:-:S02]  /*0c50*/  SHF.R.S32.HI R10, RZ, 0x2, R9 ;  /* 0x00000002ff0a7819 */ /* 0x000fc40000011409 */
[----:B------:R-:W-:Y:S01]  /*0c60*/  SHF.R.S32.HI R11, RZ, 0x1f, R9 ;  /* 0x0000001fff0b7819 */ /* 0x000fe20000011409 */
[----:B------:R-:W-:Y:S01]  /*0c70*/  IMAD R12, R7, 0x10, R4 ;  /* 0x00000010070c7824 */ /* 0x000fe200078e0204 */
[----:B------:R-:W-:Y:S02]  /*0c80*/  LOP3.LUT R3, R3, 0xfffffff8, RZ, 0xc0, !PT ;  /* 0xfffffff803037812 */ /* 0x000fe400078ec0ff */
[----:B------:R-:W-:Y:S02]  /*0c90*/  SHF.R.S32.HI R14, RZ, 0x7, R2 ;  /* 0x00000007ff0e7819 */ /* 0x000fe40000011402 */
[----:B------:R-:W-:Y:S01]  /*0ca0*/  LEA.HI R11, R11, R10, RZ, 0x3 ;  /* 0x0000000a0b0b7211 */ /* 0x000fe200078f18ff */
[----:B------:R-:W-:Y:S01]  /*0cb0*/  IMAD.IADD R3, R4, 0x1, -R3 ;  /* 0x0000000104037824 */ /* 0x000fe200078e0a03 */
[----:B------:R-:W-:Y:S01]  /*0cc0*/  LEA.HI R8, R8, R151, RZ, 0x5 ;  /* 0x0000009708087211 */ /* 0x000fe200078f28ff */
[----:B------:R-:W-:Y:S01]  /*0cd0*/  IMAD.HI R4, R14, 0x55555556, RZ ;  /* 0x555555560e047827 */ /* 0x000fe200078e02ff */
[----:B------:R-:W-:-:S02]  /*0ce0*/  LOP3.LUT R11, R11, 0xfffffff8, RZ, 0xc0, !PT ;  /* 0xfffffff80b0b7812 */ /* 0x000fc400078ec0ff */
[----:B------:R-:W-:Y:S01]  /*0cf0*/  LOP3.LUT R6, R6, 0x7ffffe00, RZ, 0xc0, !PT ;  /* 0x7ffffe0006067812 */ /* 0x000fe200078ec0ff */
[----:B------:R-:W-:Y:S01]  /*0d00*/  IMAD.SHL.U32 R2, R3, 0x40, RZ ;  /* 0x0000004003027824 */ /* 0x000fe200078e00ff */
[----:B------:R-:W-:Y:S01]  /*0d10*/  LEA.HI R4, R4, R4, RZ, 0x1 ;  /* 0x0000000404047211 */ /* 0x000fe200078f08ff */
[----:B------:R-:W-:Y:S01]  /*0d20*/  IMAD.IADD R11, R10, 0x1, -R11 ;  /* 0x000000010a0b7824 */ /* 0x000fe200078e0a0b */
[----:B------:R-:W-:Y:S01]  /*0d30*/  SHF.R.S32.HI R8, RZ, 0x5, R8 ;  /* 0x00000005ff087819 */ /* 0x000fe20000011408 */
[----:B------:R-:W-:Y:S01]  /*0d40*/  IMAD R6, R7, 0x400, R6 ;  /* 0x0000040007067824 */ /* 0x000fe200078e0206 */
[----:B------:R-:W-:Y:S01]  /*0d50*/  LOP3.LUT R2, R2, 0x1c0, RZ, 0xc0, !PT ;  /* 0x000001c002027812 */ /* 0x000fe200078ec0ff */
[--C-:B------:R-:W-:Y:S01]  /*0d60*/  IMAD.U32 R7, R12, 0x20, R5.reuse ;  /* 0x000000200c077824 */ /* 0x100fe200078e0005 */
[----:B------:R-:W-:Y:S01]  /*0d70*/  LEA.HI R0, R0, R13, RZ, 0x2 ;  /* 0x0000000d00007211 */ /* 0x000fe200078f10ff */
[----:B------:R-:W-:Y:S01]  /*0d80*/  IMAD R4, R4, -0x3, R14 ;  /* 0xfffffffd04047824 */ /* 0x000fe200078e020e */
[----:B------:R-:W-:Y:S01]  /*0d90*/  LOP3.LUT R5, R2, 0x8, R5, 0xf8, !PT ;  /* 0x0000000802057812 */ /* 0x000fe200078ef805 */
[----:B------:R-:W-:Y:S01]  /*0da0*/  IMAD R11, R8, 0x10, R11 ;  /* 0x00000010080b7824 */ /* 0x000fe200078e020b */
[----:B------:R-:W-:Y:S01]  /*0db0*/  SHF.R.U32.HI R2, RZ, 0x3, R2 ;  /* 0x00000003ff027819 */ /* 0x000fe20000011602 */
[----:B------:R0:W-:Y:S01]  /*0dc0*/  STL [R1+0x1c], R7 ;  /* 0x00001c0701007387 */ /* 0x0001e20000100800 */
[----:B------:R-:W-:-:S02]  /*0dd0*/  LOP3.LUT R149, R0, 0xfffffffc, RZ, 0xc0, !PT ;  /* 0xfffffffc00957812 */ /* 0x000fc400078ec0ff */
[----:B------:R-:W-:Y:S02]  /*0de0*/  LOP3.LUT R5, R5, R2, RZ, 0x3c, !PT ;  /* 0x0000000205057212 */ /* 0x000fe400078e3cff */
[----:B------:R-:W-:Y:S01]  /*0df0*/  R2P PR, R3, 0x6 ;  /* 0x0000000603007804 */ /* 0x000fe20000000000 */
[----:B------:R-:W-:Y:S01]  /*0e00*/  IMAD.IADD R149, R13, 0x1, -R149 ;  /* 0x000000010d957824 */ /* 0x000fe200078e0a95 */
[----:B------:R-:W-:Y:S01]  /*0e10*/  SHF.R.S32.HI R150, RZ, 0x2, R0 ;  /* 0x00000002ff967819 */ /* 0x000fe20000011400 */
[----:B------:R-:W-:Y:S02]  /*0e20*/  IMAD.IADD R5, R6, 0x1, R5 ;  /* 0x0000000106057824 */ /* 0x000fe400078e0205 */
[----:B0-----:R-:W-:Y:S01]  /*0e30*/  IMAD R7, R4, 0x40, R11 ;  /* 0x0000004004077824 */ /* 0x001fe200078e020b */
[----:B------:R-:W-:Y:S01]  /*0e40*/  LOP3.LUT R4, R9, 0x7ffffffc, RZ, 0xc0, !PT ;  /* 0x7ffffffc09047812 */ /* 0x000fe200078ec0ff */
[C---:B------:R-:W-:Y:S01]  /*0e50*/  IMAD.SHL.U32 R137, R149.reuse, 0x8, RZ ;  /* 0x0000000895897824 */ /* 0x040fe200078e00ff */
[----:B------:R-:W-:-:S02]  /*0e60*/  LEA.HI R2, R149, R149, RZ, 0x1 ;  /* 0x0000009595027211 */ /* 0x000fc400078f08ff */
[----:B------:R0:W-:Y:S01]  /*0e70*/  STL [R1+0x18], R7 ;  /* 0x0000180701007387 */ /* 0x0001e20000100800 */
[----:B------:R-:W-:Y:S01]  /*0e80*/  IMAD.IADD R4, R151, 0x1, -R4 ;  /* 0x0000000197047824 */ /* 0x000fe200078e0a04 */
[----:B------:R-:W-:Y:S01]  /*0e90*/  LEA R17, R5, UR42, 0x1 ;  /* 0x0000002a05117c11 */ /* 0x000fe2000f8e08ff */
[----:B------:R-:W-:Y:S01]  /*0ea0*/  VIADD R138, R137, 0x20 ;  /* 0x00000020898a7836 */ /* 0x000fe20000000000 */
[----:B------:R-:W-:Y:S01]  /*0eb0*/  LOP3.LUT R2, R2, 0x1ffffffe, RZ, 0xc0, !PT ;  /* 0x1ffffffe02027812 */ /* 0x000fe200078ec0ff */
[----:B------:R-:W-:Y:S01]  /*0ec0*/  IMAD.SHL.U32 R16, R4, 0x2, RZ ;  /* 0x0000000204107824 */ /* 0x000fe200078e00ff */
[----:B------:R-:W-:Y:S01]  /*0ed0*/  SEL R18, R18, 0xffffffc0, !P2 ;  /* 0xffffffc012127807 */ /* 0x000fe20005000000 */
[----:B------:R-:W-:Y:S01]  /*0ee0*/  VIADD R19, R17, 0x21800 ;  /* 0x0002180011137836 */ /* 0x000fe20000000000 */
[----:B------:R-:W-:Y:S01]  /*0ef0*/  SHF.R.S32.HI R3, RZ, 0x1f, R138 ;  /* 0x0000001fff037819 */ /* 0x000fe2000001148a */
[----:B------:R-:W-:Y:S02]  /*0f00*/  VIADD R140, R137, 0x40 ;  /* 0x00000040898c7836 */ /* 0x000fe40000000000 */
[----:B------:R-:W-:-:S02]  /*0f10*/  VIADD R148, R16, 0x20 ;  /* 0x0000002010947836 */ /* 0x000fc40000000000 */
[C---:B------:R-:W-:Y:S01]  /*0f20*/  VIADD R147, R16.reuse, 0x28 ;  /* 0x0000002810937836 */ /* 0x040fe20000000000 */
[----:B------:R-:W-:Y:S01]  /*0f30*/  SHF.R.S32.HI R0, RZ, 0x1f, R140 ;  /* 0x0000001fff007819 */ /* 0x000fe2000001148c */
        /* <DEDUP_REMOVED lines=10> */
[----:B------:R-:W-:Y:S01]  /*0fe0*/  VIADD R141, R16, 0x58 ;  /* 0x00000058108d7836 */ /* 0x000fe20000000000 */
[----:B------:R-:W-:Y:S01]  /*0ff0*/  SHF.R.S32.HI R154, RZ, 0x1f, R143 ;  /* 0x0000001fff9a7819 */ /* 0x000fe2000001148f */
[----:B------:R-:W-:Y:S01]  /*1000*/  VIADD R22, R17, 0x21820 ;  /* 0x0002182011167836 */ /* 0x000fe20000000000 */
[----:B------:R-:W-:Y:S01]  /*1010*/  SHF.R.S32.HI R153, RZ, 0x1f, R142 ;  /* 0x0000001fff997819 */ /* 0x000fe2000001148e */
[----:B------:R-:W-:Y:S01]  /*1020*/  IMAD.IADD R2, R149, 0x1, -R2 ;  /* 0x0000000195027824 */ /* 0x000fe200078e0a02 */
[----:B------:R-:W-:Y:S01]  /*1030*/  SHF.R.S32.HI R152, RZ, 0x1f, R141 ;  /* 0x0000001fff987819 */ /* 0x000fe2000001148d */
[----:B------:R-:W-:-:S02]  /*1040*/  @P1 VIADD R22, R19, 0xffffffe0 ;  /* 0xffffffe013161836 */ /* 0x000fc40000000000 */
[----:B------:R-:W-:Y:S02]  /*1050*/  IMAD.IADD R19, R19, 0x1, R18 ;  /* 0x0000000113137824 */ /* 0x000fe400078e0212 */
[----:B------:R-:W-:Y:S02]  /*1060*/  VIADD R139, R16, 0x18 ;  /* 0x00000018108b7836 */ /* 0x000fe40000000000 */
[----:B------:R-:W-:Y:S02]  /*1070*/  IMAD R136, R2, 0x8, R7 ;  /* 0x0000000802887824 */ /* 0x000fe400078e0207 */
[----:B------:R-:W-:Y:S02]  /*1080*/  IMAD.IADD R18, R18, 0x1, R22 ;  /* 0x0000000112127824 */ /* 0x000fe400078e0216 */
[----:B0-----:R-:W-:-:S07]  /*1090*/  VIADD R23, R22, 0x6000 ;  /* 0x0000600016177836 */ /* 0x001fce0000000000 */
.L_x_1168:
[----:B------:R-:W-:Y:S02]  /*10a0*/  ULDC.64 UR8, c[0x0][0xa28] ;  /* 0x00028a0000087ab9 */ /* 0x000fe40000000a00 */
[----:B------:R-:W-:-:S04]  /*10b0*/  UISETP.NE.U32.AND UP0, UPT, UR8, URZ, UPT ;  /* 0x0000003f0800728c */ /* 0x000fc8000bf05070 */
[----:B------:R-:W-:-:S03]  /*10c0*/  UISETP.NE.AND.EX UP0, UPT, UR9, URZ, UPT, UP0 ;  /* 0x0000003f0900728c */ /* 0x000fc6000bf05300 */
[----:B------:R-:W-:Y:S02]  /*10d0*/  ULDC.64 UR8, c[0x0][0xa18] ;  /* 0x0002860000087ab9 */ /* 0x000fe40000000a00 */
[----:B------:R-:W-:Y:S01]  /*10e0*/  UISETP.NE.U32.AND UP1, UPT, UR8, URZ, UPT ;  /* 0x0000003f0800728c */ /* 0x000fe2000bf25070 */
[----:B------:R-:W-:-:S03]  /*10f0*/  PLOP3.LUT P0, PT, PT, PT, UP0, 0x80, 0x0 ;  /* 0x000000000000781c */ /* 0x000fc60003f0f008 */
[----:B------:R-:W-:-:S03]  /*1100*/  UISETP.NE.AND.EX UP1, UPT, UR9, URZ, UPT, UP1 ;  /* 0x0000003f0900728c */ /* 0x000fc6000bf25310 */
[----:B------:R-:W-:Y:S02]  /*1110*/  @UP0 ULDC.64 UR8, c[0x0][0xa28] ;  /* 0x00028a0000080ab9 */ /* 0x000fe40000000a00 */
[----:B------:R-:W-:Y:S01]  /*1120*/  @UP0 UIMAD.WIDE UR8, UR6, 0x4, UR8 ;  /* 0x00000004060808a5 */ /* 0x000fe2000f8e0208 */
[----:B------:R-:W-:-:S05]  /*1130*/  PLOP3.LUT P2, PT, PT, PT, UP1, 0x80, 0x0 ;  /* 0x000000000000781c */ /* 0x000fca0003f4f018 */
[----:B------:R-:W-:Y:S01]  /*1140*/  @UP1 ULDC.64 UR10, c[0x0][0xa18] ;  /* 0x00028600000a1ab9 */ /* 0x000fe20000000a00 */
[----:B01----:R-:W-:Y:S02]  /*1150*/  IMAD.U32 R2, RZ, RZ, UR8 ;  /* 0x00000008ff027e24 */ /* 0x003fe4000f8e00ff */
[----:B----4-:R-:W-:Y:S01]  /*1160*/  IMAD.U32 R3, RZ, RZ, UR9 ;  /* 0x00000009ff037e24 */ /* 0x010fe2000f8e00ff */
[----:B------:R-:W-:Y:S02]  /*1170*/  @UP1 UIMAD.WIDE UR8, UR6, 0x4, UR10 ;  /* 0x00000004060818a5 */ /* 0x000fe4000f8e020a */
[----:B------:R-:W-:Y:S02]  /*1180*/  ULOP3.LUT UR4, UR7, 0xff000000, URZ, 0xc0, !UPT ;  /* 0xff00000007047892 */ /* 0x000fe4000f8ec03f */
[----:B--2---:R-:W2:Y:S01]  /*1190*/  @P0 LDG.E R2, desc[UR52][R2.64] ;  /* 0x0000003402020981 */ /* 0x004ea2000c1e1900 */
[----:B------:R-:W-:Y:S01]  /*11a0*/  ULDC.64 UR10, c[0x0][0xa20] ;  /* 0x00028800000a7ab9 */ /* 0x000fe20000000a00 */
[----:B------:R-:W-:-:S02]  /*11b0*/  IMAD.U32 R4, RZ, RZ, UR8 ;  /* 0x00000008ff047e24 */ /* 0x000fc4000f8e00ff */
[----:B------:R-:W-:Y:S01]  /*11c0*/  IMAD.U32 R5, RZ, RZ, UR9 ;  /* 0x00000009ff057e24 */ /* 0x000fe2000f8e00ff */
[----:B------:R-:W-:-:S04]  /*11d0*/  ULDC.64 UR8, c[0x0][0x418] ;  /* 0x0001060000087ab9 */ /* 0x000fc80000000a00 */
[----:B---3--:R-:W3:Y:S01]  /*11e0*/  @P2 LDG.E R4, desc[UR52][R4.64] ;  /* 0x0000003404042981 */ /* 0x008ee2000c1e1900 */
[----:B------:R-:W-:Y:S01]  /*11f0*/  UISETP.NE.U32.AND UP0, UPT, UR8, URZ, UPT ;  /* 0x0000003f0800728c */ /* 0x000fe2000bf05070 */
[----:B------:R-:W-:Y:S01]  /*1200*/  ISETP.NE.U32.AND P1, PT, RZ, UR10, PT ;  /* 0x0000000aff007c0c */ /* 0x000fe2000bf25070 */
[----:B------:R-:W-:Y:S02]  /*1210*/  ULOP3.LUT UR46, UR7, 0xff0000, URZ, 0xc0, !UPT ;  /* 0x00ff0000072e7892 */ /* 0x000fe4000f8ec03f */
[----:B------:R-:W-:Y:S01]  /*1220*/  UISETP.NE.AND.EX UP0, UPT, UR9, URZ, UPT, UP0 ;  /* 0x0000003f0900728c */ /* 0x000fe2000bf05300 */
[----:B------:R-:W-:Y:S01]  /*1230*/  ISETP.NE.AND.EX P1, PT, RZ, UR11, PT, P1 ;  /* 0x0000000bff007c0c */ /* 0x000fe2000bf25310 */
[----:B------:R-:W-:Y:S01]  /*1240*/  ULDC UR8, c[0x0][0x424] ;  /* 0x0001090000087ab9 */ /* 0x000fe20000000800 */
[----:B------:R-:W-:Y:S02]  /*1250*/  USHF.R.U32.HI UR4, URZ, 0x8, UR4 ;  /* 0x000000083f047899 */ /* 0x000fe40008011604 */
[----:B------:R-:W-:Y:S01]  /*1260*/  USEL UR8, UR8, 0x1, UP0 ;  /* 0x0000000108087887 */ /* 0x000fe20008000000 */
[----:B------:R-:W-:Y:S01]  /*1270*/  ULDC UR9, c[0x0][0x2f0] ;  /* 0x0000bc0000097ab9 */ /* 0x000fe20000000800 */
[----:B------:R-:W-:Y:S01]  /*1280*/  UMOV UR39, URZ ;  /* 0x0000003f00277c82 */ /* 0x000fe20008000000 */
[----:B------:R-:W-:Y:S01]  /*1290*/  ULEA.HI UR46, UR46, UR4, URZ, 0x10 ;  /* 0x000000042e2e7291 */ /* 0x000fe2000f8f803f */
[----:B------:R-:W-:Y:S01]  /*12a0*/  ULDC UR47, c[0x0][0x288] ;  /* 0x0000a200002f7ab9 */ /* 0x000fe20000000800 */
[----:B------:R-:W-:-:S02]  /*12b0*/  UIMAD UR4, UR8, UR9, URZ ;  /* 0x00000009080472a4 */ /* 0x000fc4000f8e023f */
[----:B------:R-:W-:Y:S01]  /*12c0*/  ULOP3.LUT UR41, UR7, 0xffff, URZ, 0xc0, !UPT ;  /* 0x0000ffff07297892 */ /* 0x000fe2000f8ec03f */
[----:B--2---:R-:W-:Y:S02]  /*12d0*/  @P0 R2UR UR39, R2 ;  /* 0x00000000022702ca */ /* 0x004fe400000e0000 */
[----:B---3--:R-:W-:Y:S01]  /*12e0*/  @P2 R2UR UR47, R4 ;  /* 0x00000000042f22ca */ /* 0x008fe200000e0000 */
[----:B-----5:R-:W-:-:S14]  /*12f0*/  @P2 BRA `(.L_x_1073) ;  /* 0x0000000000342947 */ /* 0x020fdc0003800000 */
[----:B------:R-:W-:Y:S02]  /*1300*/  ULDC.64 UR8, c[0x0][0xa00] ;  /* 0x0002800000087ab9 */ /* 0x000fe40000000a00 */
[----:B------:R-:W-:-:S04]  /*1310*/  ISETP.NE.U32.AND P0, PT, RZ, UR8, PT ;  /* 0x00000008ff007c0c */ /* 0x000fc8000bf05070 */
[----:B------:R-:W-:-:S13]  /*1320*/  ISETP.NE.AND.EX P0, PT, RZ, UR9, PT, P0 ;  /* 0x00000009ff007c0c */ /* 0x000fda000bf05300 */
[----:B------:R-:W-:Y:S05]  /*1330*/  @!P0 BRA `(.L_x_1073) ;  /* 0x0000000000248947 */ /* 0x000fea0003800000 */
[----:B------:R-:W-:Y:S02]  /*1340*/  ULDC.64 UR8, c[0x0][0xa00] ;  /* 0x0002800000087ab9 */ /* 0x000fe40000000a00 */
        /* <DEDUP_REMOVED lines=8> */
.L_x_1073:
[----:B------:R-:W-:Y:S01]  /*13d0*/  UMOV UR43, UR6 ;  /* 0x00000006002b7c82 */ /* 0x000fe20008000000 */
[----:B------:R-:W-:Y:S05]  /*13e0*/  @!P1 BRA `(.L_x_1074) ;  /* 0x00000000001c9947 */ /* 0x000fea0003800000 */
[----:B------:R-:W-:Y:S02]  /*13f0*/  ULDC.64 UR8, c[0x0][0xa20] ;  /* 0x0002880000087ab9 */ /* 0x000fe40000000a00 */
[----:B------:R-:W-:-:S06]  /*1400*/  UIMAD.WIDE UR6, UR6, 0x4, UR8 ;  /* 0x00000004060678a5 */ /* 0x000fcc000f8e0208 */
[----:B------:R-:W-:Y:S02]  /*1410*/  IMAD.U32 R2, RZ, RZ, UR6 ;  /* 0x00000006ff027e24 */ /* 0x000fe4000f8e00ff */
[----:B------:R-:W-:-:S05]  /*1420*/  IMAD.U32 R3, RZ, RZ, UR7 ;  /* 0x00000007ff037e24 */ /* 0x000fca000f8e00ff */
[----:B------:R-:W2:Y:S02]  /*1430*/  LDG.E R2, desc[UR52][R2.64] ;  /* 0x0000003402027981 */ /* 0x000ea4000c1e1900 */
[----:B--2---:R-:W-:Y:S01]  /*1440*/  R2UR UR4, R2 ;  /* 0x00000000020472ca */ /* 0x004fe200000e0000 */
[----:B------:R-:W-:-:S14]  /*1450*/  BRA `(.L_x_1075) ;  /* 0x0000000000347947 */ /* 0x000fdc0003800000 */
.L_x_1074:
        /* <DEDUP_REMOVED lines=13> */
.L_x_1075:
[----:B------:R-:W-:Y:S01]  /*1530*/  ULDC UR6, c[0x0][0x448] ;  /* 0x0001120000067ab9 */ /* 0x000fe20000000800 */
[----:B------:R-:W-:Y:S02]  /*1540*/  UIMAD UR40, UR5, 0xc0, URZ ;  /* 0x000000c0052878a4 */ /* 0x000fe4000f8e023f */
[----:B------:R-:W-:Y:S02]  /*1550*/  UISETP.NE.AND UP0, UPT, UR6, 0x1, UPT ;  /* 0x000000010600788c */ /* 0x000fe4000bf05270 */
[----:B------:R-:W-:Y:S02]  /*1560*/  UIADD3 UR39, -UR39, UR4, URZ ;  /* 0x0000000427277290 */ /* 0x000fe4000fffe13f */
[----:B------:R-:W-:Y:S01]  /*1570*/  UIADD3 UR8, UR40, 0xbf, URZ ;  /* 0x000000bf28087890 */ /* 0x000fe2000fffe03f */
[----:B------:R-:W-:Y:S01]  /*1580*/  ULDC.64 UR4, c[0x0][0x9e0] ;  /* 0x0002780000047ab9 */ /* 0x000fe20000000a00 */
[----:B------:R-:W-:Y:S02]  /*1590*/  UIADD3 UR9, UR39, 0x1, -UR47 ;  /* 0x0000000127097890 */ /* 0x000fe4000fffe82f */
[----:B------:R-:W-:-:S03]  /*15a0*/  UISETP.GE.AND UP1, UPT, UR5, 0x1, UPT ;  /* 0x000000010500788c */ /* 0x000fc6000bf26270 */
[----:B------:R-:W-:Y:S01]  /*15b0*/  @UP0 ULDC UR6, c[0x0][0x44c] ;  /* 0x0001130000060ab9 */ /* 0x000fe20000000800 */
[----:B------:R-:W-:Y:S01]  /*15c0*/  @UP0 ULDC UR10, c[0x0][0x450] ;  /* 0x00011400000a0ab9 */ /* 0x000fe20000000800 */
[----:B------:R-:W-:Y:S01]  /*15d0*/  UIMAD.WIDE.U32 UR6, UR8, UR6, URZ ;  /* 0x00000006080672a5 */ /* 0x000fe2000f8e003f */
[----:B------:R-:W-:-:S03]  /*15e0*/  PLOP3.LUT P1, PT, PT, PT, UP1, 0x80, 0x0 ;  /* 0x000000000000781c */ /* 0x000fc60003f2f018 */
[----:B------:R-:W-:-:S04]  /*15f0*/  @UP0 USHF.R.U32.HI UR8, URZ, UR10, UR7 ;  /* 0x0000000a3f080299 */ /* 0x000fc80008011607 */
[----:B------:R-:W-:-:S04]  /*1600*/  UIADD3 UR9, UR9, UR8, URZ ;  /* 0x0000000809097290 */ /* 0x000fc8000fffe03f */
[----:B------:R-:W-:Y:S02]  /*1610*/  UIADD3 UR4, UR9, UR4, URZ ;  /* 0x0000000409047290 */ /* 0x000fe4000fffe03f */
[----:B------:R-:W-:Y:S10]  /*1620*/  @!P1 BRA `(.L_x_1076) ;  /* 0x0000000000449947 */ /* 0x000ff40003800000 */
        /* <DEDUP_REMOVED lines=10> */
.L_x_1077:
[----:B------:R-:W-:-:S11]  /*16d0*/  UISETP.NE.AND UP1, UPT, UR5, 0x1, UPT ;  /* 0x000000010500788c */ /* 0x000fd6000bf25270 */
[----:B------:R-:W-:Y:S02]  /*16e0*/  @UP1 ULDC.64 UR10, c[0x0][0x9e8] ;  /* 0x00027a00000a1ab9 */ /* 0x000fe40000000a00 */
[----:B------:R-:W-:-:S04]  /*16f0*/  UIMAD.WIDE.U32 UR6, UR8, UR10, URZ ;  /* 0x0000000a080672a5 */ /* 0x000fc8000f8e003f */
[----:B------:R-:W-:-:S12]  /*1700*/  @UP1 USHF.R.U32.HI UR8, URZ, UR11, UR7 ;  /* 0x0000000b3f081299 */ /* 0x000fd80008011607 */
.L_x_1078:
[----:B------:R-:W-:-:S04]  /*1710*/  UIMAD UR8, UR8, UR5, UR5 ;  /* 0x00000005080872a4 */ /* 0x000fc8000f8e0205 */
[----:B------:R-:W-:-:S04]  /*1720*/  UISETP.LT.AND UP1, UPT, UR4, UR8, UPT ;  /* 0x000000080400728c */ /* 0x000fc8000bf21270 */
[----:B------:R-:W-:-:S12]  /*1730*/  USEL UR4, UR4, UR8, UP1 ;  /* 0x0000000804047287 */ /* 0x000fd80008800000 */
.L_x_1076:
[----:B------:R-:W-:Y:S02]  /*1740*/  UIADD3 UR8, UR39, 0x7f, URZ ;  /* 0x0000007f27087890 */ /* 0x000fe4000fffe03f */
[----:B------:R-:W-:Y:S02]  /*1750*/  UIADD3 UR9, UR4, 0x7f, URZ ;  /* 0x0000007f04097890 */ /* 0x000fe4000fffe03f */
[----:B------:R-:W-:Y:S02]  /*1760*/  USHF.R.S32.HI UR4, URZ, 0x1f, UR8 ;  /* 0x0000001f3f047899 */ /* 0x000fe40008011408 */
[----:B------:R-:W-:Y:S01]  /*1770*/  USHF.R.S32.HI UR10, URZ, 0x1f, UR9 ;  /* 0x0000001f3f0a7899 */ /* 0x000fe20008011409 */
[----:B------:R-:W-:Y:S01]  /*1780*/  @UP0 ULDC UR6, c[0x0][0x44c] ;  /* 0x0001130000060ab9 */ /* 0x000fe20000000800 */
[----:B------:R-:W-:Y:S02]  /*1790*/  ULEA.HI UR4, UR4, UR8, URZ, 0x7 ;  /* 0x0000000804047291 */ /* 0x000fe4000f8f383f */
[----:B------:R-:W-:-:S02]  /*17a0*/  ULEA.HI UR10, UR10, UR9, URZ, 0x7 ;  /* 0x000000090a0a7291 */ /* 0x000fc4000f8f383f */
[----:B------:R-:W-:Y:S01]  /*17b0*/  UIMAD.WIDE.U32 UR6, UR40, UR6, URZ ;  /* 0x00000006280672a5 */ /* 0x000fe2000f8e003f */
[----:B------:R-:W-:Y:S01]  /*17c0*/  @UP0 ULDC UR12, c[0x0][0x450] ;  /* 0x00011400000c0ab9 */ /* 0x000fe20000000800 */
[----:B------:R-:W-:Y:S01]  /*17d0*/  UMOV UR11, UR40 ;  /* 0x00000028000b7c82 */ /* 0x000fe20008000000 */
[----:B------:R-:W-:Y:S02]  /*17e0*/  USHF.R.S32.HI UR4, URZ, 0x7, UR4 ;  /* 0x000000073f047899 */ /* 0x000fe40008011404 */
[----:B------:R-:W-:Y:S02]  /*17f0*/  USHF.R.S32.HI UR10, URZ, 0x7, UR10 ;  /* 0x000000073f0a7899 */ /* 0x000fe4000801140a */
[----:B------:R-:W-:Y:S02]  /*1800*/  UIADD3 UR55, UR39, -UR47, URZ ;  /* 0x8000002f27377290 */ /* 0x000fe4000fffe03f */
[----:B------:R-:W-:Y:S02]  /*1810*/  @UP0 USHF.R.U32.HI UR11, URZ, UR12, UR7 ;  /* 0x0000000c3f0b0299 */ /* 0x000fe40008011607 */
[----:B------:R-:W-:-:S02]  /*1820*/  UISETP.LT.AND UP0, UPT, UR4, UR10, UPT ;  /* 0x0000000a0400728c */ /* 0x000fc4000bf01270 */
        /* <DEDUP_REMOVED lines=15> */
.L_x_1080:
[----:B------:R-:W-:-:S11]  /*1920*/  UISETP.NE.AND UP0, UPT, UR5, 0x1, UPT ;  /* 0x000000010500788c */ /* 0x000fd6000bf05270 */
[----:B------:R-:W-:Y:S02]  /*1930*/  @UP0 ULDC.64 UR10, c[0x0][0x9e8] ;  /* 0x00027a00000a0ab9 */ /* 0x000fe40000000a00 */
[----:B------:R-:W-:-:S04]  /*1940*/  UIMAD.WIDE.U32 UR8, UR7, UR10, URZ ;  /* 0x0000000a070872a5 */ /* 0x000fc8000f8e003f */
[----:B------:R-:W-:-:S12]  /*1950*/  @UP0 USHF.R.U32.HI UR7, URZ, UR11, UR9 ;  /* 0x0000000b3f070299 */ /* 0x000fd80008011609 */
.L_x_1081:
[----:B------:R-:W-:-:S04]  /*1960*/  UIMAD UR5, UR7, UR5, URZ ;  /* 0x00000005070572a4 */ /* 0x000fc8000f8e023f */
[----:B------:R-:W-:-:S04]  /*1970*/  UISETP.LT.AND UP0, UPT, UR4, UR5, UPT ;  /* 0x000000050400728c */ /* 0x000fc8000bf01270 */
[----:B------:R-:W-:-:S12]  /*1980*/  USEL UR4, UR4, UR5, !UP0 ;  /* 0x0000000504047287 */ /* 0x000fd8000c000000 */
.L_x_1079:
[----:B------:R-:W-:Y:S02]  /*1990*/  USHF.R.S32.HI UR5, URZ, 0x1f, UR4 ;  /* 0x0000001f3f057899 */ /* 0x000fe40008011404 */
[----:B------:R-:W-:Y:S02]  /*19a0*/  ULOP3.LUT UR38, UR46, 0xff, URZ, 0xc0, !UPT ;  /* 0x000000ff2e267892 */ /* 0x000fe4000f8ec03f */
[----:B------:R-:W-:Y:S02]  /*19b0*/  ULEA.HI UR5, UR5, UR4, URZ, 0x7 ;  /* 0x0000000405057291 */ /* 0x000fe4000f8f383f */
[----:B------:R-:W-:Y:S02]  /*19c0*/  USHF.R.U32.HI UR46, URZ, 0x10, UR46 ;  /* 0x000000103f2e7899 */ /* 0x000fe4000801162e */
[----:B------:R-:W-:Y:S01]  /*19d0*/  USHF.R.S32.HI UR5, URZ, 0x7, UR5 ;  /* 0x000000073f057899 */ /* 0x000fe20008011405 */
[----:B------:R-:W-:-:S03]  /*19e0*/  UMOV UR4, URZ ;  /* 0x0000003f00047c82 */ /* 0x000fc60008000000 */
[----:B------:R-:W-:-:S04]  /*19f0*/  UISETP.LT.AND UP0, UPT, URZ, UR5, UPT ;  /* 0x000000053f00728c */ /* 0x000fc8000bf01270 */
[----:B------:R-:W-:-:S04]  /*1a00*/  USEL UR37, URZ, UR5, !UP0 ;  /* 0x000000053f257287 */ /* 0x000fc8000c000000 */
[----:B------:R-:W-:-:S06]  /*1a10*/  UISETP.GT.AND UP0, UPT, UR6, UR37, UPT ;  /* 0x000000250600728c */ /* 0x000fcc000bf04270 */
[----:B------:R-:W-:-:S13]  /*1a20*/  PLOP3.LUT P0, PT, PT, PT, UP0, 0x80, 0x0 ;  /* 0x000000000000781c */ /* 0x000fda0003f0f008 */
[----:B------:R-:W-:Y:S05]  /*1a30*/  @!P0 BRA `(.L_x_1082) ;  /* 0x0000000000948947 */ /* 0x000fea0003800000 */
[----:B------:R-:W-:Y:S01]  /*1a40*/  UISETP.NE.AND UP0, UPT, UR46, URZ, UPT ;  /* 0x0000003f2e00728c */ /* 0x000fe2000bf05270 */
[----:B------:R-:W-:-:S03]  /*1a50*/  ULDC UR4, c[0x0][0x9f0] ;  /* 0x00027c0000047ab9 */ /* 0x000fc60000000800 */
[----:B------:R-:W-:-:S04]  /*1a60*/  USEL UR10, UR46, UR4, UP0 ;  /* 0x000000042e0a7287 */ /* 0x000fc80008000000 */
[----:B------:R-:W-:Y:S02]  /*1a70*/  UIADD3 UR4, UR10, -0x1, UR6 ;  /* 0xffffffff0a047890 */ /* 0x000fe4000fffe006 */
[----:B------:R-:W-:Y:S02]  /*1a80*/  IMAD.U32 R3, RZ, RZ, UR10 ;  /* 0x0000000aff037e24 */ /* 0x000fe4000f8e00ff */
[----:B------:R-:W-:-:S03]  /*1a90*/  UIADD3 UR7, -UR37, UR4, URZ ;  /* 0x0000000425077290 */ /* 0x000fc6000fffe13f */
[-C--:B------:R-:W-:Y:S01]  /*1aa0*/  IABS R0, R3.reuse ;  /* 0x0000000300007213 */ /* 0x080fe20000000000 */
[----:B------:R-:W-:Y:S01]  /*1ab0*/  UMOV UR4, URZ ;  /* 0x0000003f00047c82 */ /* 0x000fe20008000000 */
[----:B------:R-:W-:Y:S01]  /*1ac0*/  IABS R5, R3 ;  /* 0x0000000300057213 */ /* 0x000fe20000000000 */
[----:B------:R-:W-:Y:S01]  /*1ad0*/  IMAD.U32 R4, RZ, RZ, UR7 ;  /* 0x00000007ff047e24 */ /* 0x000fe2000f8e00ff */
[----:B------:R-:W-:Y:S01]  /*1ae0*/  R2UR UR11, R0 ;  /* 0x00000000000b72ca */ /* 0x000fe200000e0000 */
[----:B------:R-:W-:-:S03]  /*1af0*/  ULOP3.LUT UR7, UR7, UR10, URZ, 0x3c, !UPT ;  /* 0x0000000a07077292 */ /* 0x000fc6000f8e3c3f */
[----:B------:R-:W-:-:S05]  /*1b00*/  IABS R4, R4 ;  /* 0x0000000400047213 */ /* 0x000fca0000000000 */
[----:B------:R-:W-:-:S04]  /*1b10*/  IMAD.MOV.U32 R3, RZ, RZ, R4 ;  /* 0x000000ffff037224 */ /* 0x000fc800078e0004 */
        /* <DEDUP_REMOVED lines=23> */
.L_x_1082:
[----:B------:R-:W-:Y:S01]  /*1c90*/  UIMAD UR37, UR38, UR4, UR37 ;  /* 0x00000004262572a4 */ /* 0x000fe2000f8e0225 */
[----:B------:R-:W-:Y:S01]  /*1ca0*/  IMAD.U32 R2, RZ, RZ, UR6 ;  /* 0x00000006ff027e24 */ /* 0x000fe2000f8e00ff */
[----:B------:R-:W-:Y:S01]  /*1cb0*/  PLOP3.LUT P0, PT, PT, PT, PT, 0x80, 0x0 ;  /* 0x000000000000781c */ /* 0x000fe20003f0f070 */
[----:B------:R-:W-:Y:S01]  /*1cc0*/  IMAD.U32 R3, RZ, RZ, UR4 ;  /* 0x00000004ff037e24 */ /* 0x000fe2000f8e00ff */
[----:B------:R-:W-:Y:S01]  /*1cd0*/  CS2R R134, SRZ ;  /* 0x0000000000867805 */ /* 0x000fe2000001ff00 */
        /* <DEDUP_REMOVED lines=27> */
[----:B------:R-:W-:Y:S06]  /*1e90*/  @!P1 BRA `(.L_x_1083) ;  /* 0x000000c400889947 */ /* 0x000fec0003800000 */
[----:B------:R-:W0:Y:S02]  /*1ea0*/  S2R R0, SR_TID.X ;  /* 0x0000000000007919 */ /* 0x000e240000002100 */
[----:B0-----:R-:W-:-:S05]  /*1eb0*/  VIADD R4, R0, 0xffffff80 ;  /* 0xffffff8000047836 */ /* 0x001fca0000000000 */
[----:B------:R-:W-:-:S04]  /*1ec0*/  SHF.R.S32.HI R0, RZ, 0x1f, R4 ;  /* 0x0000001fff007819 */ /* 0x000fc80000011404 */
[----:B------:R-:W-:-:S04]  /*1ed0*/  LEA.HI R0, R0, R4, RZ, 0x7 ;  /* 0x0000000400007211 */ /* 0x000fc800078f38ff */
[----:B------:R-:W-:-:S06]  /*1ee0*/  SHF.R.S32.HI R0, RZ, 0x7, R0 ;  /* 0x00000007ff007819 */ /* 0x000fcc0000011400 */
[----:B------:R-:W0:Y:S02]  /*1ef0*/  SHFL.IDX PT, R0, R0, RZ, 0x1f ;  /* 0x00001fff00007589 */ /* 0x000e2400000e0000 */
[----:B0-----:R-:W-:-:S13]  /*1f00*/  R2UR UR45, R0 ;  /* 0x00000000002d72ca */ /* 0x001fda00000e0000 */
[----:B------:R-:W-:-:S04]  /*1f10*/  UIMAD.WIDE UR4, UR45, 0x55555556, URZ ;  /* 0x555555562d0478a5 */ /* 0x000fc8000f8e023f */
[----:B------:R-:W-:Y:S02]  /*1f20*/  ULEA.HI UR54, UR5, UR5, URZ, 0x1 ;  /* 0x0000000505367291 */ /* 0x000fe4000f8f083f */
[----:B------:R-:W-:Y:S02]  /*1f30*/  UIADD3 UR5, UR42, 0x21800, URZ ;  /* 0x000218002a057890 */ /* 0x000fe4000fffe03f */
[----:B------:R-:W-:Y:S02]  /*1f40*/  UIMAD UR54, UR54, -0x3, UR45 ;  /* 0xfffffffd363678a4 */ /* 0x000fe4000f8e022d */
[----:B------:R-:W-:Y:S02]  /*1f50*/  ULOP3.LUT UP0, URZ, UR5, 0x3ff, URZ, 0xc0, !UPT ;  /* 0x000003ff053f7892 */ /* 0x000fe4000f80c03f */
[----:B------:R-:W-:Y:S02]  /*1f60*/  ULEA UR4, UR54, UR42, 0xc ;  /* 0x0000002a36047291 */ /* 0x000fe4000f8e603f */
[----:B------:R-:W-:-:S02]  /*1f70*/  ULEA UR5, UR54, UR5, 0xd ;  /* 0x0000000536057291 */ /* 0x000fc4000f8e683f */
[----:B------:R-:W-:Y:S01]  /*1f80*/  PLOP3.LUT P0, PT, PT, PT, UP0, 0x80, 0x0 ;  /* 0x000000000000781c */ /* 0x000fe20003f0f008 */
[----:B------:R-:W-:Y:S02]  /*1f90*/  UIADD3 UR4, UR4, 0xc400, URZ ;  /* 0x0000c40004047890 */ /* 0x000fe4000fffe03f */
[----:B------:R-:W-:Y:S02]  /*1fa0*/  USHF.R.U32.HI UR5, URZ, 0x4, UR5 ;  /* 0x000000043f057899 */ /* 0x000fe40008011605 */
[----:B------:R-:W-:Y:S02]  /*1fb0*/  USHF.R.U32.HI UR4, URZ, 0x4, UR4 ;  /* 0x000000043f047899 */ /* 0x000fe40008011604 */
[----:B------:R-:W-:Y:S02]  /*1fc0*/  ULOP3.LUT UR44, UR5, 0x3fff, URZ, 0xc0, !UPT ;  /* 0x00003fff052c7892 */ /* 0x000fe4000f8ec03f */
[----:B------:R-:W-:-:S04]  /*1fd0*/  ULOP3.LUT UR56, UR4, 0x3fff, URZ, 0xc0, !UPT ;  /* 0x00003fff04387892 */ /* 0x000fc8000f8ec03f */
[----:B------:R-:W-:Y:S08]  /*1fe0*/  @!P0 BRA `(.L_x_1084) ;  /* 0x0000000000408947 */ /* 0x000ff00003800000 */
        /* <DEDUP_REMOVED lines=16> */
.L_x_1084:
[----:B------:R-:W-:Y:S01]  /*20f0*/  ULEA.HI UR4, UR49, UR49, URZ, 0x1 ;  /* 0x0000003131047291 */ /* 0x000fe2000f8f083f */
[----:B------:R-:W-:-:S03]  /*2100*/  IMAD.U32 R3, RZ, RZ, UR50 ;  /* 0x00000032ff037e24 */ /* 0x000fc6000f8e00ff */
[----:B------:R-:W-:Y:S02]  /*2110*/  ULOP3.LUT UR4, UR4, 0xfffffffe, URZ, 0xc0, !UPT ;  /* 0xfffffffe04047892 */ /* 0x000fe4000f8ec03f */
[----:B------:R-:W-:Y:S02]  /*2120*/  ISETP.NE.AND P0, PT, R3, 0x3, PT ;  /* 0x000000030300780c */ /* 0x000fe40003f05270 */
[----:B------:R-:W-:-:S06]  /*2130*/  UIADD3 UR4, UR49, -UR4, URZ ;  /* 0x8000000431047290 */ /* 0x000fcc000fffe03f */
[----:B------:R-:W-:-:S05]  /*2140*/  IMAD.U32 R0, RZ, RZ, UR4 ;  /* 0x00000004ff007e24 */ /* 0x000fca000f8e00ff */
[----:B------:R-:W-:-:S04]  /*2150*/  SHF.L.U32 R0, R0, 0x1f, RZ ;  /* 0x0000001f00007819 */ /* 0x000fc800000006ff */
[----:B------:R-:W0:Y:S02]  /*2160*/  SYNCS.PHASECHK.TRANS64.TRYWAIT P1, [UR42+0x2d800], R0 ;  /* 0x02d80000ff0075a7 */ /* 0x000e24000802016a */
[----:B0-----:R-:W-:Y:S05]  /*2170*/  @!P1 BRA `(.L_x_1085) ;  /* 0x0000015c00bc9947 */ /* 0x001fea0003800000 */
.L_x_1305:
[----:B------:R-:W-:Y:S05]  /*2180*/  @!P0 BRA `(.L_x_1086) ;  /* 0x0000000000048947 */ /* 0x000fea0003800000 */
[----:B------:R-:W-:Y:S01]  /*2190*/  BPT.TRAP 0x1 ;  /* 0x000000040000795c */ /* 0x000fe20000300000 */
.L_x_1086:
[----:B0-----:R-:W-:Y:S02]  /*21a0*/  IMAD.U32 R3, RZ, RZ, UR48 ;  /* 0x00000030ff037e24 */ /* 0x001fe4000f8e00ff */
[----:B------:R-:W-:-:S03]  /*21b0*/  IMAD.U32 R0, RZ, RZ, UR51 ;  /* 0x00000033ff007e24 */ /* 0x000fc6000f8e00ff */
[----:B------:R-:W-:Y:S02]  /*21c0*/  LEA R3, R3, UR42, 0x3 ;  /* 0x0000002a03037c11 */ /* 0x000fe4000f8e18ff */
[----:B------:R-:W-:-:S04]  /*21d0*/  SHF.L.U32 R0, R0, 0x1f, RZ ;  /* 0x0000001f00007819 */ /* 0x000fc800000006ff */
[----:B------:R0:W1:Y:S01]  /*21e0*/  SYNCS.PHASECHK.TRANS64.TRYWAIT P2, [R3+URZ+0x2d830], R0 ;  /* 0x02d83000030075a7 */ /* 0x000062000804017f */
[----:B------:R-:W-:Y:S05]  /*21f0*/  @!P0 BRA `(.L_x_1087) ;  /* 0x0000000000048947 */ /* 0x000fea0003800000 */
[----:B------:R-:W-:Y:S01]  /*2200*/  BPT.TRAP 0x1 ;  /* 0x000000040000795c */ /* 0x000fe20000300000 */
.L_x_1087:
[----:B------:R-:W2:Y:S02]  /*2210*/  S2R R4, SR_TID.X ;  /* 0x0000000000047919 */ /* 0x000ea40000002100 */
[----:B--2---:R-:W-:Y:S01]  /*2220*/  LOP3.LUT P1, RZ, R4, 0x7f, RZ, 0xc0, !PT ;  /* 0x0000007f04ff7812 */ /* 0x004fe2000782c0ff */
[----:B-1----:R-:W-:-:S12]  /*2230*/  @P2 BRA `(.L_x_1088) ;  /* 0x0000000000082947 */ /* 0x002fd80003800000 */
[----:B------:R-:W1:Y:S02]  /*2240*/  SYNCS.PHASECHK.TRANS64.TRYWAIT P2, [R3+URZ+0x2d830], R0 ;  /* 0x02d83000030075a7 */ /* 0x000e64000804017f */
[----:B-1----:R-:W-:Y:S05]  /*2250*/  @!P2 BRA `(.L_x_1089) ;  /* 0x0000015c009ca947 */ /* 0x002fea0003800000 */
.L_x_1088:
[----:B------:R-:W-:Y:S05]  /*2260*/  WARPSYNC.ALL ;  /* 0x0000000000007948 */ /* 0x000fea0003800000 */
[----:B------:R-:W-:Y:S01]  /*2270*/  UIADD3 UR4, UR42, 0x15400, URZ ;  /* 0x000154002a047890 */ /* 0x000fe2000fffe03f */
[----:B------:R-:W-:Y:S01]  /*2280*/  WARPGROUP.ARRIVE ;  /* 0x00000000000079c5 */ /* 0x000fe20000000000 */
[----:B------:R-:W-:Y:S01]  /*2290*/  UMOV UR5, 0x80000020 ;  /* 0x8000002000057882 */ /* 0x000fe20000000000 */
[----:B------:R-:W-:Y:S01]  /*22a0*/  UMOV UR7, 0x80000020 ;  /* 0x8000002000077882 */ /* 0x000fe20000000000 */
[----:B------:R-:W-:Y:S01]  /*22b0*/  USHF.R.U32.HI UR4, URZ, 0x4, UR4 ;  /* 0x000000043f047899 */ /* 0x000fe20008011604 */
[----:B01----:R-:W-:Y:S01]  /*22c0*/  VIADD R0, R136, UR40 ;  /* 0x0000002888007c36 */ /* 0x003fe20008000000 */
[----:B------:R-:W-:Y:S01]  /*22d0*/  UMOV UR9, 0x80000020 ;  /* 0x8000002000097882 */ /* 0x000fe20000000000 */
[----:B------:R-:W-:Y:S01]  /*22e0*/  UMOV UR11, 0x80000020 ;  /* 0x80000020000b7882 */ /* 0x000fe20000000000 */
[----:B------:R-:W-:Y:S01]  /*22f0*/  ULOP3.LUT UR4, UR4, 0x3fff, URZ, 0xc0, !UPT ;  /* 0x00003fff04047892 */ /* 0x000fe2000f8ec03f */
[----:B------:R-:W-:Y:S01]  /*2300*/  @!P1 VIADD R3, R3, 0x2d840 ;  /* 0x0002d84003039836 */ /* 0x000fe20000000000 */
[----:B------:R-:W-:Y:S01]  /*2310*/  UMOV UR13, 0x80000020 ;  /* 0x80000020000d7882 */ /* 0x000fe20000000000 */
[----:B------:R-:W-:Y:S01]  /*2320*/  UMOV UR15, 0x80000020 ;  /* 0x80000020000f7882 */ /* 0x000fe20000000000 */
[----:B------:R-:W-:Y:S01]  /*2330*/  ULOP3.LUT UR32, UR4, 0x10000, URZ, 0xfc, !UPT ;  /* 0x0001000004207892 */ /* 0x000fe2000f8efc3f */
[----:B------:R-:W-:Y:S01]  /*2340*/  IMAD.MOV.U32 R5, RZ, RZ, -0x80 ;  /* 0xffffff80ff057424 */ /* 0x000fe200078e00ff */
[----:B------:R-:W-:Y:S01]  /*2350*/  ULOP3.LUT UR4, UR56, 0x10000, URZ, 0xfc, !UPT ;  /* 0x0001000038047892 */ /* 0x000fe2000f8efc3f */
[----:B------:R-:W-:Y:S01]  /*2360*/  @!P1 PRMT R3, RZ, 0x654, R3 ;  /* 0x00000654ff039816 */ /* 0x000fe20000000003 */
[----:B------:R-:W-:Y:S01]  /*2370*/  UIMAD UR6, UR48, 0x600, UR32 ;  /* 0x00000600300678a4 */ /* 0x000fe2000f8e0220 */
[----:B------:R-:W-:Y:S01]  /*2380*/  IMAD R7, R2, R5, 0x80 ;  /* 0x0000008002077424 */ /* 0x000fe200078e0205 */
[----:B------:R-:W-:-:S02]  /*2390*/  UIADD3 UR8, UR4, 0x2, URZ ;  /* 0x0000000204087890 */ /* 0x000fc4000fffe03f */
[----:B------:R-:W-:Y:S02]  /*23a0*/  UIADD3 UR10, UR6, 0x2, URZ ;  /* 0x00000002060a7890 */ /* 0x000fe4000fffe03f */
[----:B------:R-:W-:Y:S01]  /*23b0*/  UIADD3 UR12, UR4, 0x300, URZ ;  /* 0x00000300040c7890 */ /* 0x000fe2000fffe03f */
[----:B------:R-:W-:Y:S01]  /*23c0*/  IADD3 R8, -R16, UR39, R7 ;  /* 0x0000002710087c10 */ /* 0x000fe2000fffe107 */
[----:B------:R-:W-:Y:S02]  /*23d0*/  UIADD3 UR14, UR6, 0x200, URZ ;  /* 0x00000200060e7890 */ /* 0x000fe4000fffe03f */
[----:B------:R-:W-:Y:S01]  /*23e0*/  HGMMA.64x128x16.F32.BF16 R24, gdesc[UR4], RZ, !UPT, gsb0 ;  /* 0x01e00000041879f0 */ /* 0x000fe2000c0018ff */
[----:B------:R-:W-:Y:S02]  /*23f0*/  UIADD3 UR16, UR4, 0x302, URZ ;  /* 0x0000030204107890 */ /* 0x000fe4000fffe03f */
        /* <DEDUP_REMOVED lines=11> */
[----:B------:R-:W-:Y:S01]  /*24b0*/  ULDC UR6, c[0x0][0x448] ;  /* 0x0001120000067ab9 */ /* 0x000fe20000000800 */
[----:B------:R-:W-:Y:S01]  /*24c0*/  ULDC UR35, c[0x0][0x9dc] ;  /* 0x0002770000237ab9 */ /* 0x000fe20000000800 */
[----:B------:R-:W-:-:S06]  /*24d0*/  UISETP.NE.AND UP0, UPT, UR6, 0x1, UPT ;  /* 0x000000010600788c */ /* 0x000fcc000bf05270 */
[----:B------:R-:W-:Y:S02]  /*24e0*/  PLOP3.LUT P2, PT, PT, PT, UP0, 0x80, 0x0 ;  /* 0x000000000000781c */ /* 0x000fe40003f4f008 */
[----:B------:R-:W-:-:S03]  /*24f0*/  PLOP3.LUT P3, PT, PT, PT, UP0, 0x80, 0x0 ;  /* 0x000000000000781c */ /* 0x000fc60003f6f008 */
[----:B------:R-:W-:-:S08]  /*2500*/  @UP0 ULDC UR6, c[0x0][0x44c] ;  /* 0x0001130000060ab9 */ /* 0x000fd00000000800 */
[----:B------:R-:W-:Y:S01]  /*2510*/  @P2 IMAD.HI.U32 R4, R0, UR6, RZ ;  /* 0x0000000600042c27 */ /* 0x000fe2000f8e00ff */
[----:B------:R-:W-:-:S04]  /*2520*/  @UP0 ULDC UR6, c[0x0][0x450] ;  /* 0x0001140000060ab9 */ /* 0x000fc80000000800 */
[----:B------:R-:W-:Y:S01]  /*2530*/  @P3 SHF.R.U32.HI R0, RZ, UR6, R4 ;  /* 0x00000006ff003c19 */ /* 0x000fe20008011604 */
[----:B------:R-:W-:Y:S01]  /*2540*/  ULDC.64 UR6, c[0x0][0x9e0] ;  /* 0x0002780000067ab9 */ /* 0x000fe20000000a00 */
[----:B------:R-:W-:Y:S01]  /*2550*/  IMAD.U32 R4, RZ, RZ, UR47 ;  /* 0x0000002fff047e24 */ /* 0x000fe2000f8e00ff */
[----:B------:R-:W-:Y:S02]  /*2560*/  UISETP.GE.AND UP1, UPT, UR7, 0x1, UPT ;  /* 0x000000010700788c */ /* 0x000fe4000bf26270 */
[----:B------:R-:W0:Y:S04]  /*2570*/  SHFL.IDX PT, R11, R0, RZ, 0x1c1f ;  /* 0x001c1fff000b7589 */ /* 0x000e2800000e0000 */
[----:B------:R-:W-:Y:S01]  /*2580*/  PLOP3.LUT P2, PT, PT, PT, UP1, 0x40, 0x0 ;  /* 0x000000000000781c */ /* 0x000fe20003f4e818 */
[----:B------:R-:W-:-:S02]  /*2590*/  WARPGROUP.DEPBAR.LE gsb0, 0x0 ;  /* 0x00008000000079c5 */ /* 0x000fc40000010000 */
[----:B------:R-:W-:-:S06]  /*25a0*/  WARPGROUP.ARRIVE ;  /* 0x00000000000079c5 */ /* 0x000fcc0000000000 */
[----:B------:R-:W-:Y:S01]  /*25b0*/  HGMMA.64x128x16.F32.BF16 R24, gdesc[UR8], R24, gsb0 ;  /* 0x01e00000081879f0 */ /* 0x000fe20008001818 */
[----:B------:R-:W-:Y:S02]  /*25c0*/  ULOP3.LUT UR10, URZ, UR35, URZ, 0x33, !UPT ;  /* 0x000000233f0a7292 */ /* 0x000fe4000f8e333f */
        /* <DEDUP_REMOVED lines=14> */
[----:B-1----:R-:W-:-:S04]  /*26b0*/  IADD3 R3, -R16, 0x1, R7 ;  /* 0x0000000110037810 */ /* 0x002fc80007ffe107 */
[----:B------:R-:W-:Y:S02]  /*26c0*/  IADD3 R3, -R4, UR39, R3 ;  /* 0x0000002704037c10 */ /* 0x000fe4000fffe103 */
[----:B------:R-:W-:-:S03]  /*26d0*/  LEA R4, R2, 0xffffff80, 0x7 ;  /* 0xffffff8002047811 */ /* 0x000fc600078e38ff */
[C---:B------:R-:W-:Y:S02]  /*26e0*/  VIADD R9, R3.reuse, UR6 ;  /* 0x0000000603097c36 */ /* 0x040fe40008000000 */
[----:B------:R-:W-:-:S03]  /*26f0*/  VIADD R20, R3, UR10 ;  /* 0x0000000a03147c36 */ /* 0x000fc60008000000 */
[----:B0-----:R-:W-:Y:S01]  /*2700*/  VIADDMNMX R5, R11, R9, R8, PT ;  /* 0x000000090b057246 */ /* 0x001fe20003800108 */
[----:B------:R-:W-:Y:S01]  /*2710*/  IMAD.IADD R6, R20, 0x1, R11 ;  /* 0x0000000114067824 */ /* 0x000fe200078e020b */
[----:B------:R-:W-:Y:S06]  /*2720*/  @P2 BRA `(.L_x_1090) ;  /* 0x00000000005c2947 */ /* 0x000fec0003800000 */
[----:B------:R-:W-:Y:S01]  /*2730*/  IMAD.U32 R10, RZ, RZ, UR47 ;  /* 0x0000002fff0a7e24 */ /* 0x000fe2000f8e00ff */
[----:B------:R-:W-:Y:S04]  /*2740*/  BSSY B0, `(.L_x_1091) ;  /* 0x0000011000007945 */ /* 0x000fe80003800000 */
[----:B------:R-:W-:-:S04]  /*2750*/  IADD3 R3, -R10, UR39, R11 ;  /* 0x000000270a037c10 */ /* 0x000fc8000fffe10b */
        /* <DEDUP_REMOVED lines=10> */
.L_x_1092:
[----:B------:R-:W-:-:S06]  /*2800*/  UISETP.NE.AND UP2, UPT, UR7, 0x1, UPT ;  /* 0x000000010700788c */ /* 0x000fcc000bf45270 */
[----:B------:R-:W-:-:S05]  /*2810*/  PLOP3.LUT P2, PT, PT, PT, UP2, 0x80, 0x0 ;  /* 0x000000000000781c */ /* 0x000fca0003f4f028 */
[----:B------:R-:W-:-:S08]  /*2820*/  @UP2 ULDC.64 UR10, c[0x0][0x9e8] ;  /* 0x00027a00000a2ab9 */ /* 0x000fd00000000a00 */
[----:B------:R-:W-:-:S05]  /*2830*/  @P2 IMAD.HI.U32 R10, R3, UR10, RZ ;  /* 0x0000000a030a2c27 */ /* 0x000fca000f8e00ff */
[----:B------:R-:W-:-:S07]  /*2840*/  @P2 SHF.R.U32.HI R3, RZ, UR11, R10 ;  /* 0x0000000bff032c19 */ /* 0x000fce000801160a */
.L_x_1093:
[----:B------:R-:W-:Y:S05]  /*2850*/  BSYNC B0 ;  /* 0x0000000000007941 */ /* 0x000fea0003800000 */
.L_x_1091:
[----:B------:R-:W-:-:S04]  /*2860*/  IMAD R3, R3, UR7, -R4 ;  /* 0x0000000703037c24 */ /* 0x000fc8000f8e0a04 */
[----:B------:R-:W-:-:S05]  /*2870*/  IMAD.IADD R3, R3, 0x1, -R16 ;  /* 0x0000000103037824 */ /* 0x000fca00078e0a10 */
[----:B------:R-:W-:Y:S02]  /*2880*/  VIMNMX R6, R6, R3, !PT ;  /* 0x0000000306067248 */ /* 0x000fe40007fe0100 */
[----:B------:R-:W-:-:S07]  /*2890*/  VIADDMNMX R5, R3, UR7, R5, PT ;  /* 0x0000000703057c46 */ /* 0x000fce000b800105 */
.L_x_1090:
[----:B------:R-:W2:Y:S01]  /*28a0*/  LDL.LU R10, [R1] ;  /* 0x00000000010a7983 */ /* 0x000ea20000300800 */
[C---:B------:R-:W-:Y:S02]  /*28b0*/  ISETP.GE.AND P4, PT, R7.reuse, 0x9, PT ;  /* 0x000000090700780c */ /* 0x040fe40003f86270 */
[C---:B------:R-:W-:Y:S02]  /*28c0*/  ISETP.GE.AND P2, PT, R7.reuse, 0x2, PT ;  /* 0x000000020700780c */ /* 0x040fe40003f46270 */
[----:B------:R-:W-:Y:S02]  /*28d0*/  ISETP.GE.AND P5, PT, R7, 0xa, PT ;  /* 0x0000000a0700780c */ /* 0x000fe40003fa6270 */
[----:B------:R-:W-:-:S04]  /*28e0*/  ISETP.GT.AND P3, PT, R6, 0x1, !P2 ;  /* 0x000000010600780c */ /* 0x000fc80005764270 */
[----:B------:R-:W-:-:S04]  /*28f0*/  ISETP.LT.OR P3, PT, R5, 0x2, P3 ;  /* 0x000000020500780c */ /* 0x000fc80001f61670 */
[----:B------:R-:W-:Y:S02]  /*2900*/  FSEL R25, R25, -INF , !P3 ;  /* 0xff80000019197808 */ /* 0x000fe40005800000 */
[----:B------:R-:W-:-:S04]  /*2910*/  ISETP.GT.AND P3, PT, R6, 0x9, !P5 ;  /* 0x000000090600780c */ /* 0x000fc80006f64270 */
[----:B------:R-:W-:-:S04]  /*2920*/  ISETP.LT.OR P3, PT, R5, 0xa, P3 ;  /* 0x0000000a0500780c */ /* 0x000fc80001f61670 */
[----:B------:R-:W-:Y:S02]  /*2930*/  FSEL R29, R29, -INF , !P3 ;  /* 0xff8000001d1d7808 */ /* 0x000fe40005800000 */
[----:B--2---:R-:W-:-:S04]  /*2940*/  LOP3.LUT R10, R10, 0xfffffffd, RZ, 0xc0, !PT ;  /* 0xfffffffd0a0a7812 */ /* 0x004fc800078ec0ff */
[----:B------:R-:W-:Y:S02]  /*2950*/  @P4 LOP3.LUT R10, R10, 0x2, RZ, 0xfc, !PT ;  /* 0x000000020a0a4812 */ /* 0x000fe400078efcff */
[----:B------:R-:W-:Y:S02]  /*2960*/  ISETP.GT.AND P4, PT, R6, 0x8, !P4 ;  /* 0x000000080600780c */ /* 0x000fe40006784270 */
[----:B------:R-:W-:Y:S02]  /*2970*/  LOP3.LUT R10, R10, 0xfffffffb, RZ, 0xc0, !PT ;  /* 0xfffffffb0a0a7812 */ /* 0x000fe400078ec0ff */
[----:B------:R-:W-:Y:S02]  /*2980*/  ISETP.LT.OR P4, PT, R5, 0x9, P4 ;  /* 0x000000090500780c */ /* 0x000fe40002781670 */
[----:B------:R-:W-:Y:S02]  /*2990*/  @P5 LOP3.LUT R10, R10, 0x4, RZ, 0xfc, !PT ;  /* 0x000000040a0a5812 */ /* 0x000fe400078efcff */
[----:B------:R-:W-:-:S02]  /*29a0*/  ISETP.GE.AND P5, PT, R7, 0x11, PT ;  /* 0x000000110700780c */ /* 0x000fc40003fa6270 */
[----:B------:R-:W-:Y:S02]  /*29b0*/  FSEL R28, R28, -INF , !P4 ;  /* 0xff8000001c1c7808 */ /* 0x000fe40006000000 */
        /* <DEDUP_REMOVED lines=9> */
[----:B------:R-:W-:Y:S02]  /*2a50*/  ISETP.GE.AND P4, PT, R7, 0x19, PT ;  /* 0x000000190700780c */ /* 0x000fe40003f86270 */
[----:B------:R-:W-:Y:S02]  /*2a60*/  ISETP.LT.OR P3, PT, R5, 0x12, P3 ;  /* 0x000000120500780c */ /* 0x000fe40001f61670 */
[----:B------:R-:W-:Y:S02]  /*2a70*/  LOP3.LUT R10, R10, 0xfeffffff, RZ, 0xc0, !PT ;  /* 0xfeffffff0a0a7812 */ /* 0x000fe400078ec0ff */
        /* <DEDUP_REMOVED lines=150> */
[----:B------:R-:W-:Y:S02]  /*33e0*/  ISETP.GE.AND P6, PT, R7, 0x7a, PT ;  /* 0x0000007a0700780c */ /* 0x000fe40003fc6270 */
[----:B------:R-:W0:Y:S11]  /*33f0*/  SHFL.IDX PT, R7, R0, 0x1, 0x1c1f ;  /* 0x003c1f0000077f89 */ /* 0x000e3600000e0000 */
[----:B------:R-:W-:-:S02]  /*3400*/  @P6 LOP3.LUT R10, R10, 0x8000000, RZ, 0xfc, !PT ;  /* 0x080000000a0a6812 */ /* 0x000fc400078efcff */
[----:B------:R-:W-:-:S03]  /*3410*/  ISETP.GT.AND P6, PT, R6, 0x79, !P6 ;  /* 0x000000790600780c */ /* 0x000fc600077c4270 */
[----:B------:R1:W-:Y:S01]  /*3420*/  STL [R1], R10 ;  /* 0x0000000a01007387 */ /* 0x0003e20000100800 */
[----:B------:R-:W-:-:S04]  /*3430*/  ISETP.LT.OR P6, PT, R5, 0x7a, P6 ;  /* 0x0000007a0500780c */ /* 0x000fc800037c1670 */
[----:B------:R-:W-:Y:S02]  /*3440*/  FSEL R85, R85, -INF , !P6 ;  /* 0xff80000055557808 */ /* 0x000fe40007000000 */
[----:B------:R-:W-:Y:S01]  /*3450*/  PLOP3.LUT P6, PT, PT, PT, UP1, 0x40, 0x0 ;  /* 0x000000000000781c */ /* 0x000fe20003fce818 */
[----:B0-----:R-:W-:Y:S01]  /*3460*/  IMAD.IADD R20, R20, 0x1, R7 ;  /* 0x0000000114147824 */ /* 0x001fe200078e0207 */
[----:B------:R-:W-:-:S11]  /*3470*/  VIADDMNMX R5, R7, R9, R8, PT ;  /* 0x0000000907057246 */ /* 0x000fd60003800108 */
[----:B-1----:R-:W-:Y:S05]  /*3480*/  @P6 BRA `(.L_x_1094) ;  /* 0x0000000000646947 */ /* 0x002fea0003800000 */
        /* <DEDUP_REMOVED lines=14> */
.L_x_1096:
[----:B------:R-:W-:-:S06]  /*3570*/  UISETP.NE.AND UP2, UPT, UR7, 0x1, UPT ;  /* 0x000000010700788c */ /* 0x000fcc000bf45270 */
[----:B------:R-:W-:-:S05]  /*3580*/  PLOP3.LUT P6, PT, PT, PT, UP2, 0x80, 0x0 ;  /* 0x000000000000781c */ /* 0x000fca0003fcf028 */
[----:B------:R-:W-:-:S08]  /*3590*/  @UP2 ULDC.64 UR10, c[0x0][0x9e8] ;  /* 0x00027a00000a2ab9 */ /* 0x000fd00000000a00 */
[----:B------:R-:W-:Y:S01]  /*35a0*/  @P6 IMAD.HI.U32 R0, R7, UR10, RZ ;  /* 0x0000000a07006c27 */ /* 0x000fe2000f8e00ff */
[----:B------:R-:W-:-:S13]  /*35b0*/  PLOP3.LUT P6, PT, PT, PT, UP2, 0x80, 0x0 ;  /* 0x000000000000781c */ /* 0x000fda0003fcf028 */
[----:B------:R-:W-:-:S07]  /*35c0*/  @P6 SHF.R.U32.HI R7, RZ, UR11, R0 ;  /* 0x0000000bff076c19 */ /* 0x000fce0008011600 */
.L_x_1097:
[----:B------:R-:W-:Y:S05]  /*35d0*/  BSYNC B0 ;  /* 0x0000000000007941 */ /* 0x000fea0003800000 */
.L_x_1095:
[----:B------:R-:W-:-:S04]  /*35e0*/  IMAD R7, R7, UR7, -R4 ;  /* 0x0000000707077c24 */ /* 0x000fc8000f8e0a04 */
[----:B------:R-:W-:-:S05]  /*35f0*/  IMAD.IADD R7, R7, 0x1, -R16 ;  /* 0x0000000107077824 */ /* 0x000fca00078e0a10 */
[----:B------:R-:W-:Y:S02]  /*3600*/  VIMNMX R20, R20, R7, !PT ;  /* 0x0000000714147248 */ /* 0x000fe40007fe0100 */
[----:B------:R-:W-:-:S07]  /*3610*/  VIADDMNMX R5, R7, UR7, R5, PT ;  /* 0x0000000707057c46 */ /* 0x000fce000b800105 */
.L_x_1094:
        /* <DEDUP_REMOVED lines=9> */
[----:B------:R-:W-:Y:S01]  /*36b0*/  UMOV UR14, UR40 ;  /* 0x00000028000e7c82 */ /* 0x000fe20008000000 */
[----:B------:R-:W-:Y:S01]  /*36c0*/  LOP3.LUT P2, RZ, R10, 0x2, RZ, 0xc0, !PT ;  /* 0x000000020aff7812 */ /* 0x000fe2000784c0ff */
[----:B------:R-:W-:Y:S01]  /*36d0*/  @UP0 USHF.R.U32.HI UR14, URZ, UR15, UR11 ;  /* 0x0000000f3f0e0299 */ /* 0x000fe2000801160b */
[----:B------:R-:W-:Y:S01]  /*36e0*/  FMNMX.FTZ R0, R28, R7, !PT ;  /* 0x000000071c007209 */ /* 0x000fe20007810000 */
[----:B------:R-:W-:Y:S01]  /*36f0*/  VIADD R2, R2, 0xfffffffe ;  /* 0xfffffffe02027836 */ /* 0x000fe20000000000 */
[----:B------:R-:W-:Y:S01]  /*3700*/  ISETP.GT.AND P2, PT, R20, 0x8, !P2 ;  /* 0x000000081400780c */ /* 0x000fe20005744270 */
[----:B------:R-:W-:Y:S01]  /*3710*/  UIADD3 UR55, UR55, UR14, URZ ;  /* 0x0000000e37377290 */ /* 0x000fe2000fffe03f */
[----:B------:R-:W-:-:S02]  /*3720*/  FMNMX.FTZ R7, R29, R0, !PT ;  /* 0x000000001d077209 */ /* 0x000fc40007810000 */
[----:B------:R-:W-:Y:S01]  /*3730*/  ISETP.LT.OR P2, PT, R5, 0x9, P2 ;  /* 0x000000090500780c */ /* 0x000fe20001741670 */
[----:B------:R-:W-:Y:S01]  /*3740*/  UIADD3 UR6, UR55, UR6, URZ ;  /* 0x0000000637067290 */ /* 0x000fe2000fffe03f */
        /* <DEDUP_REMOVED lines=9> */
[----:B------:R-:W-:Y:S02]  /*37e0*/  ISETP.GT.AND P2, PT, R20, 0x10, !P6 ;  /* 0x000000101400780c */ /* 0x000fe40007744270 */
[----:B------:R-:W-:-:S02]  /*37f0*/  FMNMX.FTZ R0, R40, R7, !PT ;  /* 0x0000000728007209 */ /* 0x000fc40007810000 */
[----:B------:R-:W-:Y:S02]  /*3800*/  ISETP.LT.OR P2, PT, R5, 0x11, P2 ;  /* 0x000000110500780c */ /* 0x000fe40001741670 */
[----:B------:R-:W-:Y:S02]  /*3810*/  LOP3.LUT P6, RZ, R10, 0x8000, RZ, 0xc0, !PT ;  /* 0x000080000aff7812 */ /* 0x000fe400078cc0ff */
        /* <DEDUP_REMOVED lines=52> */
[C---:B------:R-:W-:Y:S02]  /*3b60*/  ISETP.GT.AND P2, PT, R20.reuse, 0x30, !P2 ;  /* 0x000000301400780c */ /* 0x040fe40005744270 */
[----:B------:R-:W-:Y:S02]  /*3b70*/  FMNMX.FTZ R4, R85, R0, !PT ;  /* 0x0000000055047209 */ /* 0x000fe40007810000 */
[----:B------:R-:W-:Y:S02]  /*3b80*/  ISETP.LT.OR P2, PT, R5, 0x31, P2 ;  /* 0x000000310500780c */ /* 0x000fe40001741670 */
[----:B------:R-:W-:Y:S01]  /*3b90*/  ISETP.GT.AND P3, PT, R20, 0x70, !P3 ;  /* 0x000000701400780c */ /* 0x000fe20005f64270 */
[----:B------:R-:W0:Y:S01]  /*3ba0*/  SHFL.BFLY PT, R7, R4, 0x2, 0x1f ;  /* 0x0c401f0004077f89 */ /* 0x000e2200000e0000 */
[----:B------:R-:W-:Y:S02]  /*3bb0*/  FSEL R50, R50, -INF , !P2 ;  /* 0xff80000032327808 */ /* 0x000fe40005000000 */
[----:B------:R-:W-:-:S02]  /*3bc0*/  LOP3.LUT P2, RZ, R10, 0x20000, RZ, 0xc0, !PT ;  /* 0x000200000aff7812 */ /* 0x000fc4000784c0ff */
[C---:B------:R-:W-:Y:S02]  /*3bd0*/  ISETP.GT.AND P4, PT, R20.reuse, 0x71, !P4 ;  /* 0x000000711400780c */ /* 0x040fe40006784270 */
[C---:B------:R-:W-:Y:S02]  /*3be0*/  ISETP.GT.AND P2, PT, R20.reuse, 0x31, !P2 ;  /* 0x000000311400780c */ /* 0x040fe40005744270 */
[----:B------:R-:W-:Y:S02]  /*3bf0*/  ISETP.GT.AND P5, PT, R20, 0x78, !P5 ;  /* 0x000000781400780c */ /* 0x000fe40006fa4270 */
[C---:B------:R-:W-:Y:S02]  /*3c00*/  ISETP.LT.OR P2, PT, R5.reuse, 0x32, P2 ;  /* 0x000000320500780c */ /* 0x040fe40001741670 */
[----:B------:R-:W-:Y:S02]  /*3c10*/  ISETP.LT.OR P3, PT, R5, 0x71, P3 ;  /* 0x000000710500780c */ /* 0x000fe40001f61670 */
[----:B------:R-:W-:-:S02]  /*3c20*/  FSEL R51, R51, -INF , !P2 ;  /* 0xff80000033337808 */ /* 0x000fc40005000000 */
[----:B------:R-:W-:Y:S02]  /*3c30*/  LOP3.LUT P2, RZ, R10, 0x10000, RZ, 0xc0, !PT ;  /* 0x000100000aff7812 */ /* 0x000fe4000784c0ff */
[C---:B------:R-:W-:Y:S02]  /*3c40*/  ISETP.LT.OR P4, PT, R5.reuse, 0x72, P4 ;  /* 0x000000720500780c */ /* 0x040fe40002781670 */
[----:B------:R-:W-:Y:S02]  /*3c50*/  ISETP.GT.AND P2, PT, R20, 0x38, !P2 ;  /* 0x000000381400780c */ /* 0x000fe40005744270 */
[----:B------:R-:W-:Y:S02]  /*3c60*/  FSEL R82, R82, -INF , !P3 ;  /* 0xff80000052527808 */ /* 0x000fe40005800000 */
[----:B------:R-:W-:Y:S02]  /*3c70*/  ISETP.LT.OR P2, PT, R5, 0x39, P2 ;  /* 0x000000390500780c */ /* 0x000fe40001741670 */
[----:B0-----:R-:W-:-:S02]  /*3c80*/  FMNMX.FTZ R7, R4, R7, !PT ;  /* 0x0000000704077209 */ /* 0x001fc40007810000 */
[----:B------:R-:W-:Y:S02]  /*3c90*/  FSEL R54, R54, -INF , !P2 ;  /* 0xff80000036367808 */ /* 0x000fe40005000000 */
[----:B------:R-:W-:Y:S01]  /*3ca0*/  ISETP.GT.AND P2, PT, R20, 0x39, !P6 ;  /* 0x000000391400780c */ /* 0x000fe20007744270 */
[----:B------:R-:W0:Y:S01]  /*3cb0*/  SHFL.BFLY PT, R0, R7, 0x1, 0x1f ;  /* 0x0c201f0007007f89 */ /* 0x000e2200000e0000 */
[----:B------:R-:W-:Y:S02]  /*3cc0*/  LOP3.LUT P6, RZ, R10, 0x10, RZ, 0xc0, !PT ;  /* 0x000000100aff7812 */ /* 0x000fe400078cc0ff */
[C---:B------:R-:W-:Y:S02]  /*3cd0*/  ISETP.LT.OR P2, PT, R5.reuse, 0x3a, P2 ;  /* 0x0000003a0500780c */ /* 0x040fe40001741670 */
[----:B------:R-:W-:Y:S02]  /*3ce0*/  ISETP.LT.OR P5, PT, R5, 0x79, P5 ;  /* 0x000000790500780c */ /* 0x000fe40002fa1670 */
[----:B------:R-:W-:-:S02]  /*3cf0*/  FSEL R55, R55, -INF , !P2 ;  /* 0xff80000037377808 */ /* 0x000fc40005000000 */
[----:B------:R-:W-:Y:S02]  /*3d00*/  LOP3.LUT P2, RZ, R10, 0x4000, RZ, 0xc0, !PT ;  /* 0x000040000aff7812 */ /* 0x000fe4000784c0ff */
[----:B------:R-:W-:Y:S02]  /*3d10*/  FSEL R83, R83, -INF , !P4 ;  /* 0xff80000053537808 */ /* 0x000fe40006000000 */
[----:B------:R-:W-:Y:S02]  /*3d20*/  ISETP.GT.AND P2, PT, R20, 0x40, !P2 ;  /* 0x000000401400780c */ /* 0x000fe40005744270 */
[----:B------:R-:W-:Y:S02]  /*3d30*/  FSEL R86, R86, -INF , !P5 ;  /* 0xff80000056567808 */ /* 0x000fe40006800000 */
[----:B------:R-:W-:-:S04]  /*3d40*/  ISETP.LT.OR P2, PT, R5, 0x41, P2 ;  /* 0x000000410500780c */ /* 0x000fc80001741670 */
[----:B------:R-:W-:Y:S02]  /*3d50*/  FSEL R58, R58, -INF , !P2 ;  /* 0xff8000003a3a7808 */ /* 0x000fe40005000000 */
[----:B------:R-:W-:Y:S02]  /*3d60*/  LOP3.LUT P2, RZ, R10, 0x2000, RZ, 0xc0, !PT ;  /* 0x000020000aff7812 */ /* 0x000fe4000784c0ff */
[----:B0-----:R-:W-:Y:S02]  /*3d70*/  FMNMX.FTZ R0, R7, R0, !PT ;  /* 0x0000000007007209 */ /* 0x001fe40007810000 */
[----:B------:R-:W-:-:S03]  /*3d80*/  ISETP.GT.AND P2, PT, R20, 0x41, !P2 ;  /* 0x000000411400780c */ /* 0x000fc60005744270 */
[----:B------:R-:W-:Y:S01]  /*3d90*/  FMUL.FTZ R90, R0, UR33 ;  /* 0x00000021005a7c20 */ /* 0x000fe20008410000 */
        /* <DEDUP_REMOVED lines=52> */
[----:B------:R-:W-:Y:S01]  /*40e0*/  MUFU.EX2 R8, R8 ;  /* 0x0000000800087308 */ /* 0x000fe20000000800 */
[----:B------:R-:W-:Y:S01]  /*40f0*/  ISETP.GT.AND P2, PT, R20, 0x69, !P2 ;  /* 0x000000691400780c */ /* 0x000fe20005744270 */
[--C-:B------:R-:W-:Y:S01]  /*4100*/  FFMA.FTZ R25, R44, UR33, -R90.reuse ;  /* 0x000000212c197c23 */ /* 0x100fe2000801085a */
[----:B------:R-:W-:Y:S01]  /*4110*/  FMNMX.FTZ R6, R30, R3, !PT ;  /* 0x000000031e067209 */ /* 0x000fe20007810000 */
[--C-:B------:R-:W-:Y:S01]  /*4120*/  FFMA.FTZ R44, R60, UR33, -R90.reuse ;  /* 0x000000213c2c7c23 */ /* 0x100fe2000801085a */
[----:B------:R-:W-:Y:S01]  /*4130*/  ISETP.LT.OR P2, PT, R5, 0x6a, P2 ;  /* 0x0000006a0500780c */ /* 0x000fe20001741670 */
[--C-:B------:R-:W-:Y:S01]  /*4140*/  FFMA.FTZ R48, R48, UR33, -R90.reuse ;  /* 0x0000002130307c23 */ /* 0x100fe2000801085a */
[----:B------:R-:W-:Y:S01]  /*4150*/  FMNMX.FTZ R3, R31, R6, !PT ;  /* 0x000000061f037209 */ /* 0x000fe20007810000 */
[----:B------:R-:W0:Y:S01]  /*4160*/  MUFU.EX2 R9, R9 ;  /* 0x0000000900097308 */ /* 0x000e220000000800 */
[----:B------:R-:W-:Y:S01]  /*4170*/  FSEL R79, R79, -INF , !P2 ;  /* 0xff8000004f4f7808 */ /* 0x000fe20005000000 */
[--C-:B------:R-:W-:Y:S01]  /*4180*/  FFMA.FTZ R52, R52, UR33, -R90.reuse ;  /* 0x0000002134347c23 */ /* 0x100fe2000801085a */
[----:B------:R-:W-:Y:S01]  /*4190*/  FMNMX.FTZ R6, R34, R3, !PT ;  /* 0x0000000322067209 */ /* 0x000fe20007810000 */
[--C-:B------:R-:W-:Y:S01]  /*41a0*/  FFMA.FTZ R13, R33, UR33, -R90.reuse ;  /* 0x00000021210d7c23 */ /* 0x100fe2000801085a */
[----:B------:R-:W-:Y:S01]  /*41b0*/  ISETP.LT.OR P6, PT, R5, 0x7a, P6 ;  /* 0x0000007a0500780c */ /* 0x000fe200037c1670 */
[--C-:B------:R-:W-:Y:S01]  /*41c0*/  FFMA.FTZ R12, R36, UR33, -R90.reuse ;  /* 0x00000021240c7c23 */ /* 0x100fe2000801085a */
[----:B------:R-:W-:Y:S01]  /*41d0*/  FMNMX.FTZ R3, R35, R6, !PT ;  /* 0x0000000623037209 */ /* 0x000fe20007810000 */
[----:B------:R-:W1:Y:S01]  /*41e0*/  MUFU.EX2 R10, R10 ;  /* 0x0000000a000a7308 */ /* 0x000e620000000800 */
[----:B------:R-:W-:Y:S01]  /*41f0*/  FSEL R87, R87, -INF , !P6 ;  /* 0xff80000057577808 */ /* 0x000fe20007000000 */
        /* <DEDUP_REMOVED lines=16> */
[----:B------:R-:W-:Y:S01]  /*4300*/  FFMA.FTZ R37, R85, UR33, -R90 ;  /* 0x0000002155257c23 */ /* 0x000fe2000801085a */
        /* <DEDUP_REMOVED lines=14> */
[--C-:B------:R-:W-:Y:S01]  /*43f0*/  FFMA.FTZ R6, R49, UR33, -R90.reuse ;  /* 0x0000002131067c23 */ /* 0x100fe2000801085a */
[----:B------:R-:W-:Y:S01]  /*4400*/  FFMA.FTZ R49, R61, UR33, -R90 ;  /* 0x000000213d317c23 */ /* 0x000fe2000801085a */
[----:B------:R2:W-:Y:S01]  /*4410*/  MUFU.EX2 R3, R48 ;  /* 0x0000003000037308 */ /* 0x0005e20000000800 */
[----:B------:R-:W-:-:S04]  /*4420*/  FMNMX.FTZ R24, R66, R7, !PT ;  /* 0x0000000742187209 */ /* 0x000fc80007810000 */
[----:B------:R-:W-:-:S03]  /*4430*/  FMNMX.FTZ R7, R67, R24, !PT ;  /* 0x0000001843077209 */ /* 0x000fc60007810000 */
[----:B------:R-:W-:Y:S01]  /*4440*/  MUFU.EX2 R21, R21 ;  /* 0x0000001500157308 */ /* 0x000fe20000000800 */
[----:B------:R-:W-:Y:S01]  /*4450*/  FMNMX.FTZ R24, R70, R7, !PT ;  /* 0x0000000746187209 */ /* 0x000fe20007810000 */
[----:B--2---:R-:W-:-:S03]  /*4460*/  FFMA.FTZ R48, R64, UR33, -R90 ;  /* 0x0000002140307c23 */ /* 0x004fc6000801085a */
[----:B------:R-:W-:Y:S01]  /*4470*/  FMNMX.FTZ R29, R71, R24, !PT ;  /* 0x00000018471d7209 */ /* 0x000fe20007810000 */
[--C-:B------:R-:W-:Y:S01]  /*4480*/  FFMA.FTZ R24, R53, UR33, -R90.reuse ;  /* 0x0000002135187c23 */ /* 0x100fe2000801085a */
[----:B------:R-:W-:Y:S01]  /*4490*/  FFMA.FTZ R53, R65, UR33, -R90 ;  /* 0x0000002141357c23 */ /* 0x000fe2000801085a */
[----:B------:R2:W-:Y:S01]  /*44a0*/  MUFU.EX2 R7, R52 ;  /* 0x0000003400077308 */ /* 0x0005e20000000800 */
[----:B------:R-:W-:-:S04]  /*44b0*/  FMNMX.FTZ R28, R74, R29, !PT ;  /* 0x0000001d4a1c7209 */ /* 0x000fc80007810000 */
[----:B------:R-:W-:Y:S01]  /*44c0*/  FMNMX.FTZ R29, R75, R28, !PT ;  /* 0x0000001c4b1d7209 */ /* 0x000fe20007810000 */
[--C-:B------:R-:W-:Y:S02]  /*44d0*/  FFMA.FTZ R28, R56, UR33, -R90.reuse ;  /* 0x00000021381c7c23 */ /* 0x100fe4000801085a */
[----:B------:R-:W-:Y:S01]  /*44e0*/  MUFU.EX2 R25, R25 ;  /* 0x0000001900197308 */ /* 0x000fe20000000800 */
[----:B------:R-:W-:Y:S01]  /*44f0*/  FMNMX.FTZ R20, R78, R29, !PT ;  /* 0x0000001d4e147209 */ /* 0x000fe20007810000 */
[----:B--2---:R-:W-:-:S03]  /*4500*/  FFMA.FTZ R52, R68, UR33, -R90 ;  /* 0x0000002144347c23 */ /* 0x004fc6000801085a */
[----:B------:R-:W-:-:S03]  /*4510*/  FMNMX.FTZ R29, R79, R20, !PT ;  /* 0x000000144f1d7209 */ /* 0x000fc60007810000 */
[----:B------:R-:W-:Y:S01]  /*4520*/  MUFU.EX2 R26, R26 ;  /* 0x0000001a001a7308 */ /* 0x000fe20000000800 */
[----:B------:R-:W-:Y:S01]  /*4530*/  FMNMX.FTZ R20, R82, R29, !PT ;  /* 0x0000001d52147209 */ /* 0x000fe20007810000 */
[----:B------:R-:W-:-:S03]  /*4540*/  FFMA.FTZ R29, R72, UR33, -R90 ;  /* 0x00000021481d7c23 */ /* 0x000fc6000801085a */
[----:B------:R-:W-:-:S03]  /*4550*/  FMNMX.FTZ R5, R83, R20, !PT ;  /* 0x0000001453057209 */ /* 0x000fc60007810000 */
[----:B------:R-:W-:Y:S01]  /*4560*/  MUFU.EX2 R6, R6 ;  /* 0x0000000600067308 */ /* 0x000fe20000000800 */
[----:B------:R-:W-:-:S04]  /*4570*/  FMNMX.FTZ R20, R86, R5, !PT ;  /* 0x0000000556147209 */ /* 0x000fc80007810000 */
[----:B------:R-:W-:-:S03]  /*4580*/  FMNMX.FTZ R20, R87, R20, !PT ;  /* 0x0000001457147209 */ /* 0x000fc60007810000 */
[----:B------:R-:W-:Y:S02]  /*4590*/  MUFU.EX2 R24, R24 ;  /* 0x0000001800187308 */ /* 0x000fe40000000800 */
[----:B------:R-:W2:Y:S06]  /*45a0*/  SHFL.BFLY PT, R5, R20, 0x2, 0x1f ;  /* 0x0c401f0014057f89 */ /* 0x000eac00000e0000 */
[----:B------:R-:W-:Y:S08]  /*45b0*/  MUFU.EX2 R28, R28 ;  /* 0x0000001c001c7308 */ /* 0x000ff00000000800 */
[----:B------:R-:W-:Y:S08]  /*45c0*/  MUFU.EX2 R45, R45 ;  /* 0x0000002d002d7308 */ /* 0x000ff00000000800 */
[----:B------:R-:W-:Y:S01]  /*45d0*/  MUFU.EX2 R44, R44 ;  /* 0x0000002c002c7308 */ /* 0x000fe20000000800 */
[----:B--2---:R-:W-:Y:S01]  /*45e0*/  FMNMX.FTZ R32, R20, R5, !PT ;  /* 0x0000000514207209 */ /* 0x004fe20007810000 */
[----:B------:R-:W-:-:S04]  /*45f0*/  FFMA.FTZ R20, R80, UR33, -R90 ;  /* 0x0000002150147c23 */ /* 0x000fc8000801085a */
[----:B------:R-:W2:Y:S02]  /*4600*/  SHFL.BFLY PT, R5, R32, 0x1, 0x1f ;  /* 0x0c201f0020057f89 */ /* 0x000ea400000e0000 */
[----:B------:R-:W-:Y:S08]  /*4610*/  MUFU.EX2 R49, R49 ;  /* 0x0000003100317308 */ /* 0x000ff00000000800 */
[----:B------:R-:W-:Y:S08]  /*4620*/  MUFU.EX2 R48, R48 ;  /* 0x0000003000307308 */ /* 0x000ff00000000800 */
[----:B------:R-:W-:Y:S01]  /*4630*/  MUFU.EX2 R53, R53 ;  /* 0x0000003500357308 */ /* 0x000fe20000000800 */
[----:B--2---:R-:W-:-:S07]  /*4640*/  FMNMX.FTZ R5, R32, R5, !PT ;  /* 0x0000000520057209 */ /* 0x004fce0007810000 */
[----:B------:R-:W-:Y:S01]  /*4650*/  MUFU.EX2 R52, R52 ;  /* 0x0000003400347308 */ /* 0x000fe20000000800 */
[----:B------:R-:W-:Y:S01]  /*4660*/  FFMA.FTZ R32, R84, UR33, -R90 ;  /* 0x0000002154207c23 */ /* 0x000fe2000801085a */
[C---:B------:R-:W-:Y:S01]  /*4670*/  FSETP.NEU.FTZ.AND P2, PT, R5.reuse, -INF , PT ;  /* 0xff8000000500780b */ /* 0x040fe20003f5d000 */
[----:B------:R-:W-:-:S05]  /*4680*/  FMUL.FTZ R56, R5, UR33 ;  /* 0x0000002105387c20 */ /* 0x000fca0008410000 */
[----:B------:R-:W-:Y:S01]  /*4690*/  MUFU.EX2 R57, R57 ;  /* 0x0000003900397308 */ /* 0x000fe20000000800 */
[----:B------:R-:W-:Y:S02]  /*46a0*/  FSEL R56, R56, RZ, P2 ;  /* 0x000000ff38387208 */ /* 0x000fe40001000000 */
[----:B------:R-:W-:-:S03]  /*46b0*/  PLOP3.LUT P2, PT, PT, PT, UP1, 0x40, 0x0 ;  /* 0x000000000000781c */ /* 0x000fc60003f4e818 */
[--C-:B------:R-:W-:Y:S01]  /*46c0*/  FFMA.FTZ R88, R88, UR33, -R56.reuse ;  /* 0x0000002158587c23 */ /* 0x100fe20008010838 */
[--C-:B------:R-:W-:Y:S01]  /*46d0*/  FFMA.FTZ R60, R27, UR33, -R56.reuse ;  /* 0x000000211b3c7c23 */ /* 0x100fe20008010838 */
[--C-:B------:R-:W-:Y:S01]  /*46e0*/  FFMA.FTZ R61, R30, UR33, -R56.reuse ;  /* 0x000000211e3d7c23 */ /* 0x100fe20008010838 */
[--C-:B------:R-:W-:Y:S01]  /*46f0*/  FFMA.FTZ R68, R31, UR33, -R56.reuse ;  /* 0x000000211f447c23 */ /* 0x100fe20008010838 */
[--C-:B------:R-:W-:Y:S01]  /*4700*/  FFMA.FTZ R27, R34, UR33, -R56.reuse ;  /* 0x00000021221b7c23 */ /* 0x100fe20008010838 */
[----:B------:R2:W-:Y:S01]  /*4710*/  MUFU.EX2 R65, R60 ;  /* 0x0000003c00417308 */ /* 0x0005e20000000800 */
[--C-:B------:R-:W-:Y:S01]  /*4720*/  FFMA.FTZ R30, R35, UR33, -R56.reuse ;  /* 0x00000021231e7c23 */ /* 0x100fe20008010838 */
[--C-:B------:R-:W-:Y:S01]  /*4730*/  FFMA.FTZ R31, R38, UR33, -R56.reuse ;  /* 0x00000021261f7c23 */ /* 0x100fe20008010838 */
[--C-:B------:R-:W-:Y:S01]  /*4740*/  FFMA.FTZ R34, R50, UR33, -R56.reuse ;  /* 0x0000002132227c23 */ /* 0x100fe20008010838 */
[--C-:B------:R-:W-:Y:S01]  /*4750*/  FFMA.FTZ R50, R59, UR33, -R56.reuse ;  /* 0x000000213b327c23 */ /* 0x100fe20008010838 */
[--C-:B------:R-:W-:Y:S01]  /*4760*/  FFMA.FTZ R38, R39, UR33, -R56.reuse ;  /* 0x0000002127267c23 */ /* 0x100fe20008010838 */
[--C-:B------:R-:W-:Y:S01]  /*4770*/  FFMA.FTZ R35, R51, UR33, -R56.reuse ;  /* 0x0000002133237c23 */ /* 0x100fe20008010838 */
[--C-:B------:R-:W-:Y:S01]  /*4780*/  FFMA.FTZ R51, R62, UR33, -R56.reuse ;  /* 0x000000213e337c23 */ /* 0x100fe20008010838 */
[----:B------:R-:W3:Y:S01]  /*4790*/  MUFU.EX2 R88, R88 ;  /* 0x0000005800587308 */ /* 0x000ee20000000800 */
[--C-:B--2---:R-:W-:Y:S01]  /*47a0*/  FFMA.FTZ R60, R46, UR33, -R56.reuse ;  /* 0x000000212e3c7c23 */ /* 0x104fe20008010838 */
[--C-:B------:R-:W-:Y:S01]  /*47b0*/  FFMA.FTZ R46, R55, UR33, -R56.reuse ;  /* 0x00000021372e7c23 */ /* 0x100fe20008010838 */
[----:B0-----:R-:W-:Y:S01]  /*47c0*/  FADD.FTZ R55, R8, R9 ;  /* 0x0000000908377221 */ /* 0x001fe20000010000 */
[----:B------:R-:W-:Y:S01]  /*47d0*/  F2FP.BF16.F32.PACK_AB R8, R9, R8 ;  /* 0x000000080908723e */ /* 0x000fe200000010ff */
[--C-:B------:R-:W-:Y:S01]  /*47e0*/  FFMA.FTZ R42, R42, UR33, -R56.reuse ;  /* 0x000000212a2a7c23 */ /* 0x100fe20008010838 */
[--C-:B------:R-:W-:Y:S01]  /*47f0*/  FFMA.FTZ R39, R54, UR33, -R56.reuse ;  /* 0x0000002136277c23 */ /* 0x100fe20008010838 */
[--C-:B------:R-:W-:Y:S01]  /*4800*/  FFMA.FTZ R54, R63, UR33, -R56.reuse ;  /* 0x000000213f367c23 */ /* 0x100fe20008010838 */
[----:B------:R0:W2:Y:S01]  /*4810*/  MUFU.EX2 R64, R61 ;  /* 0x0000003d00407308 */ /* 0x0000a20000000800 */
[--C-:B------:R-:W-:Y:S01]  /*4820*/  FFMA.FTZ R43, R43, UR33, -R56.reuse ;  /* 0x000000212b2b7c23 */ /* 0x100fe20008010838 */
[--C-:B------:R-:W-:Y:S01]  /*4830*/  FFMA.FTZ R74, R74, UR33, -R56.reuse ;  /* 0x000000214a4a7c23 */ /* 0x100fe20008010838 */
[--C-:B------:R-:W-:Y:S01]  /*4840*/  FFMA.FTZ R75, R75, UR33, -R56.reuse ;  /* 0x000000214b4b7c23 */ /* 0x100fe20008010838 */
[--C-:B------:R-:W-:Y:S01]  /*4850*/  FFMA.FTZ R78, R78, UR33, -R56.reuse ;  /* 0x000000214e4e7c23 */ /* 0x100fe20008010838 */
[--C-:B------:R-:W-:Y:S01]  /*4860*/  FFMA.FTZ R79, R79, UR33, -R56.reuse ;  /* 0x000000214f4f7c23 */ /* 0x100fe20008010838 */
[--C-:B------:R-:W-:Y:S01]  /*4870*/  FFMA.FTZ R82, R82, UR33, -R56.reuse ;  /* 0x0000002152527c23 */ /* 0x100fe20008010838 */
[--C-:B------:R-:W-:Y:S01]  /*4880*/  FFMA.FTZ R83, R83, UR33, -R56.reuse ;  /* 0x0000002153537c23 */ /* 0x100fe20008010838 */
[----:B------:R-:W4:Y:S01]  /*4890*/  MUFU.EX2 R69, R68 ;  /* 0x0000004400457308 */ /* 0x000f220000000800 */
[--C-:B0-----:R-:W-:Y:S01]  /*48a0*/  FFMA.FTZ R61, R47, UR33, -R56.reuse ;  /* 0x000000212f3d7c23 */ /* 0x101fe20008010838 */
[--C-:B------:R-:W-:Y:S01]  /*48b0*/  FFMA.FTZ R47, R58, UR33, -R56.reuse ;  /* 0x000000213a2f7c23 */ /* 0x100fe20008010838 */
[----:B-1----:R-:W-:Y:S01]  /*48c0*/  FADD.FTZ R58, R10, R55 ;  /* 0x000000370a3a7221 */ /* 0x002fe20000010000 */
[----:B---3--:R-:W-:Y:S01]  /*48d0*/  FADD.FTZ R9, R88, R65 ;  /* 0x0000004158097221 */ /* 0x008fe20000010000 */
[----:B------:R-:W-:Y:S01]  /*48e0*/  FFMA.FTZ R55, R66, UR33, -R56 ;  /* 0x0000002142377c23 */ /* 0x000fe20008010838 */
[C---:B------:R-:W-:Y:S01]  /*48f0*/  F2FP.BF16.F32.PACK_AB R10, R11.reuse, R10 ;  /* 0x0000000a0b0a723e */ /* 0x040fe200000010ff */
[----:B------:R-:W-:Y:S01]  /*4900*/  FADD.FTZ R59, R11, R58 ;  /* 0x0000003a0b3b7221 */ /* 0x000fe20000010000 */
[----:B------:R-:W0:Y:S01]  /*4910*/  MUFU.EX2 R27, R27 ;  /* 0x0000001b001b7308 */ /* 0x000e220000000800 */
[----:B--2---:R-:W-:Y:S01]  /*4920*/  FADD.FTZ R62, R64, R9 ;  /* 0x00000009403e7221 */ /* 0x004fe20000010000 */
[----:B------:R-:W-:Y:S01]  /*4930*/  F2FP.BF16.F32.PACK_AB R9, R65, R88 ;  /* 0x000000584109723e */ /* 0x000fe200000010ff */
[----:B------:R-:W-:Y:S01]  /*4940*/  FADD.FTZ R66, R4, R59 ;  /* 0x0000003b04427221 */ /* 0x000fe20000010000 */
[--C-:B------:R-:W-:Y:S01]  /*4950*/  FFMA.FTZ R58, R67, UR33, -R56.reuse ;  /* 0x00000021433a7c23 */ /* 0x100fe20008010838 */
[--C-:B------:R-:W-:Y:S01]  /*4960*/  FFMA.FTZ R59, R70, UR33, -R56.reuse ;  /* 0x00000021463b7c23 */ /* 0x100fe20008010838 */
[----:B------:R-:W-:Y:S01]  /*4970*/  FFMA.FTZ R86, R86, UR33, -R56 ;  /* 0x0000002156567c23 */ /* 0x000fe20008010838 */
[----:B------:R-:W-:Y:S01]  /*4980*/  FADD.FTZ R63, R13, R66 ;  /* 0x000000420d3f7221 */ /* 0x000fe20000010000 */
[----:B------:R-:W1:Y:S01]  /*4990*/  MUFU.EX2 R30, R30 ;  /* 0x0000001e001e7308 */ /* 0x000e620000000800 */
[C---:B----4-:R-:W-:Y:S01]  /*49a0*/  FADD.FTZ R62, R69.reuse, R62 ;  /* 0x0000003e453e7221 */ /* 0x050fe20000010000 */
[----:B------:R-:W-:Y:S01]  /*49b0*/  F2FP.BF16.F32.PACK_AB R11, R69, R64 ;  /* 0x00000040450b723e */ /* 0x000fe200000010ff */
[----:B------:R-:W-:Y:S01]  /*49c0*/  FADD.FTZ R64, R12, R63 ;  /* 0x0000003f0c407221 */ /* 0x000fe20000010000 */
[----:B------:R-:W-:-:S03]  /*49d0*/  FFMA.FTZ R87, R87, UR33, -R56 ;  /* 0x0000002157577c23 */ /* 0x000fc60008010838 */
[----:B------:R-:W-:Y:S01]  /*49e0*/  FADD.FTZ R65, R15, R64 ;  /* 0x000000400f417221 */ /* 0x000fe20000010000 */
[----:B------:R-:W2:Y:S01]  /*49f0*/  MUFU.EX2 R31, R31 ;  /* 0x0000001f001f7308 */ /* 0x000ea20000000800 */
[----:B0-----:R-:W-:Y:S01]  /*4a00*/  FADD.FTZ R63, R27, R62 ;  /* 0x0000003e1b3f7221 */ /* 0x001fe20000010000 */
[----:B------:R0:W-:Y:S01]  /*4a10*/  STSM.16.M88.4 [R17+0x21800], R8 ;  /* 0x0218000811007844 */ /* 0x0001e20000000200 */
[----:B------:R-:W-:Y:S01]  /*4a20*/  FADD.FTZ R66, R14, R65 ;  /* 0x000000410e427221 */ /* 0x000fe20000010000 */
[----:B------:R-:W-:-:S03]  /*4a30*/  FFMA.FTZ R62, R71, UR33, -R56 ;  /* 0x00000021473e7c23 */ /* 0x000fc60008010838 */
[----:B------:R-:W-:Y:S01]  /*4a40*/  FADD.FTZ R66, R21, R66 ;  /* 0x0000004215427221 */ /* 0x000fe20000010000 */
[----:B------:R-:W3:Y:S01]  /*4a50*/  MUFU.EX2 R38, R38 ;  /* 0x0000002600267308 */ /* 0x000ee20000000800 */
[----:B-1----:R-:W-:Y:S02]  /*4a60*/  FADD.FTZ R64, R30, R63 ;  /* 0x0000003f1e407221 */ /* 0x002fe40000010000 */
[----:B------:R-:W-:-:S04]  /*4a70*/  FADD.FTZ R65, R25, R66 ;  /* 0x0000004219417221 */ /* 0x000fc80000010000 */
[----:B------:R-:W-:Y:S01]  /*4a80*/  FADD.FTZ R66, R26, R65 ;  /* 0x000000411a427221 */ /* 0x000fe20000010000 */
[----:B------:R-:W1:Y:S01]  /*4a90*/  MUFU.EX2 R42, R42 ;  /* 0x0000002a002a7308 */ /* 0x000e620000000800 */
[----:B--2---:R-:W-:Y:S01]  /*4aa0*/  FADD.FTZ R63, R31, R64 ;  /* 0x000000401f3f7221 */ /* 0x004fe20000010000 */
[----:B0-----:R-:W-:Y:S01]  /*4ab0*/  F2FP.BF16.F32.PACK_AB R8, R13, R4 ;  /* 0x000000040d08723e */ /* 0x001fe200000010ff */
[----:B------:R-:W-:Y:S01]  /*4ac0*/  FADD.FTZ R65, R3, R66 ;  /* 0x0000004203417221 */ /* 0x000fe20000010000 */
[----:B------:R-:W-:Y:S02]  /*4ad0*/  F2FP.BF16.F32.PACK_AB R10, R15, R12 ;  /* 0x0000000c0f0a723e */ /* 0x000fe400000010ff */
[----:B------:R-:W-:Y:S01]  /*4ae0*/  F2FP.BF16.F32.PACK_AB R12, R21, R14 ;  /* 0x0000000e150c723e */ /* 0x000fe200000010ff */
[----:B------:R-:W-:Y:S01]  /*4af0*/  FADD.FTZ R66, R6, R65 ;  /* 0x0000004106427221 */ /* 0x000fe20000010000 */
[----:B------:R-:W0:Y:S01]  /*4b00*/  MUFU.EX2 R43, R43 ;  /* 0x0000002b002b7308 */ /* 0x000e220000000800 */
[----:B---3--:R-:W-:Y:S01]  /*4b10*/  FADD.FTZ R63, R38, R63 ;  /* 0x0000003f263f7221 */ /* 0x008fe20000010000 */
[----:B------:R-:W-:Y:S01]  /*4b20*/  F2FP.BF16.F32.PACK_AB R14, R26, R25 ;  /* 0x000000191a0e723e */ /* 0x000fe200000010ff */
[----:B------:R-:W-:Y:S01]  /*4b30*/  FADD.FTZ R15, R7, R66 ;  /* 0x00000042070f7221 */ /* 0x000fe20000010000 */
[----:B------:R-:W-:-:S02]  /*4b40*/  F2FP.BF16.F32.PACK_AB R9, R30, R27 ;  /* 0x0000001b1e09723e */ /* 0x000fc400000010ff */
[----:B------:R-:W-:Y:S01]  /*4b50*/  F2FP.BF16.F32.PACK_AB R11, R38, R31 ;  /* 0x0000001f260b723e */ /* 0x000fe200000010ff */
[----:B------:R-:W-:Y:S01]  /*4b60*/  FADD.FTZ R15, R24, R15 ;  /* 0x0000000f180f7221 */ /* 0x000fe20000010000 */
[----:B------:R-:W2:Y:S01]  /*4b70*/  MUFU.EX2 R60, R60 ;  /* 0x0000003c003c7308 */ /* 0x000ea20000000800 */
[----:B-1----:R-:W-:Y:S02]  /*4b80*/  FADD.FTZ R64, R42, R63 ;  /* 0x0000003f2a407221 */ /* 0x002fe40000010000 */
[----:B------:R-:W-:Y:S01]  /*4b90*/  FADD.FTZ R26, R28, R15 ;  /* 0x0000000f1c1a7221 */ /* 0x000fe20000010000 */
[----:B------:R1:W-:Y:S03]  /*4ba0*/  STSM.16.M88.4 [R22], R8 ;  /* 0x0000000816007844 */ /* 0x0003e60000000200 */
[----:B------:R-:W-:Y:S01]  /*4bb0*/  FADD.FTZ R21, R45, R26 ;  /* 0x0000001a2d157221 */ /* 0x000fe20000010000 */
[----:B------:R-:W3:Y:S01]  /*4bc0*/  MUFU.EX2 R61, R61 ;  /* 0x0000003d003d7308 */ /* 0x000ee20000000800 */
[----:B0-----:R-:W-:-:S02]  /*4bd0*/  FADD.FTZ R63, R43, R64 ;  /* 0x000000402b3f7221 */ /* 0x001fc40000010000 */
[----:B------:R-:W-:-:S04]  /*4be0*/  FADD.FTZ R26, R44, R21 ;  /* 0x000000152c1a7221 */ /* 0x000fc80000010000 */
[----:B------:R-:W-:Y:S01]  /*4bf0*/  FADD.FTZ R25, R49, R26 ;  /* 0x0000001a31197221 */ /* 0x000fe20000010000 */
[----:B------:R-:W0:Y:S01]  /*4c00*/  MUFU.EX2 R34, R34 ;  /* 0x0000002200227308 */ /* 0x000e220000000800 */
[----:B--2---:R-:W-:Y:S01]  /*4c10*/  FADD.FTZ R64, R60, R63 ;  /* 0x0000003f3c407221 */ /* 0x004fe20000010000 */
[----:B------:R-:W-:Y:S02]  /*4c20*/  F2FP.BF16.F32.PACK_AB R26, R57, R52 ;  /* 0x00000034391a723e */ /* 0x000fe400000010ff */
[----:B-1----:R-:W-:Y:S01]  /*4c30*/  F2FP.BF16.F32.PACK_AB R8, R6, R3 ;  /* 0x000000030608723e */ /* 0x002fe200000010ff */
[----:B------:R-:W-:Y:S01]  /*4c40*/  FADD.FTZ R6, R48, R25 ;  /* 0x0000001930067221 */ /* 0x000fe20000010000 */
[----:B------:R-:W-:Y:S02]  /*4c50*/  F2FP.BF16.F32.PACK_AB R10, R24, R7 ;  /* 0x00000007180a723e */ /* 0x000fe400000010ff */
[----:B------:R-:W1:Y:S01]  /*4c60*/  MUFU.EX2 R35, R35 ;  /* 0x0000002300237308 */ /* 0x000e620000000800 */
[----:B---3--:R-:W-:Y:S01]  /*4c70*/  FADD.FTZ R13, R61, R64 ;  /* 0x000000403d0d7221 */ /* 0x008fe20000010000 */
[C---:B------:R-:W-:Y:S01]  /*4c80*/  FADD.FTZ R7, R53.reuse, R6 ;  /* 0x0000000635077221 */ /* 0x040fe20000010000 */
[----:B------:R-:W-:-:S03]  /*4c90*/  F2FP.BF16.F32.PACK_AB R24, R53, R48 ;  /* 0x000000303518723e */ /* 0x000fc600000010ff */
[----:B------:R-:W-:Y:S02]  /*4ca0*/  FADD.FTZ R6, R52, R7 ;  /* 0x0000000734067221 */ /* 0x000fe40000010000 */
[----:B------:R-:W2:Y:S01]  /*4cb0*/  MUFU.EX2 R39, R39 ;  /* 0x0000002700277308 */ /* 0x000ea20000000800 */
[----:B0-----:R-:W-:Y:S01]  /*4cc0*/  FADD.FTZ R4, R34, R13 ;  /* 0x0000000d22047221 */ /* 0x001fe20000010000 */
[----:B------:R-:W-:Y:S01]  /*4cd0*/  FADD.FTZ R6, R57, R6 ;  /* 0x0000000639067221 */ /* 0x000fe20000010000 */
[----:B------:R-:W-:-:S05]  /*4ce0*/  F2FP.BF16.F32.PACK_AB R13, R43, R42 ;  /* 0x0000002a2b0d723e */ /* 0x000fca00000010ff */
[----:B------:R-:W0:Y:S01]  /*4cf0*/  MUFU.EX2 R46, R46 ;  /* 0x0000002e002e7308 */ /* 0x000e220000000800 */
[C---:B-1----:R-:W-:Y:S01]  /*4d00*/  FADD.FTZ R4, R35.reuse, R4 ;  /* 0x0000000423047221 */ /* 0x042fe20000010000 */
[----:B------:R-:W-:-:S06]  /*4d10*/  F2FP.BF16.F32.PACK_AB R9, R35, R34 ;  /* 0x000000222309723e */ /* 0x000fcc00000010ff */
[----:B------:R-:W1:Y:S01]  /*4d20*/  MUFU.EX2 R47, R47 ;  /* 0x0000002f002f7308 */ /* 0x000e620000000800 */
[----:B--2---:R-:W-:-:S07]  /*4d30*/  FADD.FTZ R15, R39, R4 ;  /* 0x00000004270f7221 */ /* 0x004fce0000010000 */
[----:B------:R-:W2:Y:S01]  /*4d40*/  MUFU.EX2 R50, R50 ;  /* 0x0000003200327308 */ /* 0x000ea20000000800 */
[C---:B0-----:R-:W-:Y:S01]  /*4d50*/  FADD.FTZ R4, R46.reuse, R15 ;  /* 0x0000000f2e047221 */ /* 0x041fe20000010000 */
[----:B------:R-:W-:Y:S02]  /*4d60*/  F2FP.BF16.F32.PACK_AB R15, R61, R60 ;  /* 0x0000003c3d0f723e */ /* 0x000fe400000010ff */
[----:B------:R-:W-:-:S03]  /*4d70*/  F2FP.BF16.F32.PACK_AB R11, R46, R39 ;  /* 0x000000272e0b723e */ /* 0x000fc600000010ff */
[----:B------:R0:W-:Y:S01]  /*4d80*/  STSM.16.M88.4 [R19], R12 ;  /* 0x0000000c13007844 */ /* 0x0001e20000000200 */
[----:B------:R-:W3:Y:S01]  /*4d90*/  MUFU.EX2 R51, R51 ;  /* 0x0000003300337308 */ /* 0x000ee20000000800 */
[----:B-1----:R-:W-:Y:S02]  /*4da0*/  FADD.FTZ R21, R47, R4 ;  /* 0x000000042f157221 */ /* 0x002fe40000010000 */
[----:B------:R1:W-:Y:S05]  /*4db0*/  STSM.16.M88.4 [R18], R8 ;  /* 0x0000000812007844 */ /* 0x0003ea0000000200 */
[----:B------:R-:W4:Y:S01]  /*4dc0*/  MUFU.EX2 R54, R54 ;  /* 0x0000003600367308 */ /* 0x000f220000000800 */
[----:B--2---:R-:W-:Y:S01]  /*4dd0*/  FADD.FTZ R4, R50, R21 ;  /* 0x0000001532047221 */ /* 0x004fe20000010000 */
[----:B0-----:R-:W-:-:S06]  /*4de0*/  F2FP.BF16.F32.PACK_AB R12, R45, R28 ;  /* 0x0000001c2d0c723e */ /* 0x001fcc00000010ff */
[----:B------:R-:W0:Y:S01]  /*4df0*/  MUFU.EX2 R55, R55 ;  /* 0x0000003700377308 */ /* 0x000e220000000800 */
[----:B---3--:R-:W-:Y:S01]  /*4e00*/  FADD.FTZ R3, R51, R4 ;  /* 0x0000000433037221 */ /* 0x008fe20000010000 */
[----:B------:R-:W-:Y:S02]  /*4e10*/  F2FP.BF16.F32.PACK_AB R14, R49, R44 ;  /* 0x0000002c310e723e */ /* 0x000fe400000010ff */
[----:B------:R-:W-:-:S04]  /*4e20*/  F2FP.BF16.F32.PACK_AB R13, R50, R47 ;  /* 0x0000002f320d723e */ /* 0x000fc800000010ff */
[----:B------:R-:W2:Y:S01]  /*4e30*/  MUFU.EX2 R58, R58 ;  /* 0x0000003a003a7308 */ /* 0x000ea20000000800 */
[C---:B----4-:R-:W-:Y:S01]  /*4e40*/  FADD.FTZ R4, R54.reuse, R3 ;  /* 0x0000000336047221 */ /* 0x050fe20000010000 */
[----:B------:R-:W-:-:S05]  /*4e50*/  F2FP.BF16.F32.PACK_AB R15, R54, R51 ;  /* 0x00000033360f723e */ /* 0x000fca00000010ff */
[----:B------:R3:W-:Y:S01]  /*4e60*/  STSM.16.M88.4 [R17+0x27800], R12 ;  /* 0x0278000c11007844 */ /* 0x0007e20000000200 */
[----:B------:R-:W4:Y:S01]  /*4e70*/  MUFU.EX2 R59, R59 ;  /* 0x0000003b003b7308 */ /* 0x000f220000000800 */
[----:B0-----:R-:W-:-:S07]  /*4e80*/  FADD.FTZ R3, R55, R4 ;  /* 0x0000000437037221 */ /* 0x001fce0000010000 */
[----:B------:R-:W0:Y:S01]  /*4e90*/  MUFU.EX2 R62, R62 ;  /* 0x0000003e003e7308 */ /* 0x000e220000000800 */
[C---:B--2---:R-:W-:Y:S01]  /*4ea0*/  FADD.FTZ R4, R58.reuse, R3 ;  /* 0x000000033a047221 */ /* 0x044fe20000010000 */
[----:B------:R-:W-:-:S06]  /*4eb0*/  F2FP.BF16.F32.PACK_AB R25, R58, R55 ;  /* 0x000000373a19723e */ /* 0x000fcc00000010ff */
[----:B------:R-:W2:Y:S01]  /*4ec0*/  MUFU.EX2 R56, R74 ;  /* 0x0000004a00387308 */ /* 0x000ea20000000800 */
[----:B----4-:R-:W-:-:S07]  /*4ed0*/  FADD.FTZ R3, R59, R4 ;  /* 0x000000043b037221 */ /* 0x010fce0000010000 */
[----:B------:R-:W4:Y:S01]  /*4ee0*/  MUFU.EX2 R29, R29 ;  /* 0x0000001d001d7308 */ /* 0x000f220000000800 */
[C---:B0-----:R-:W-:Y:S01]  /*4ef0*/  FADD.FTZ R3, R62.reuse, R3 ;  /* 0x000000033e037221 */ /* 0x041fe20000010000 */
[----:B------:R-:W-:-:S05]  /*4f00*/  F2FP.BF16.F32.PACK_AB R27, R62, R59 ;  /* 0x0000003b3e1b723e */ /* 0x000fca00000010ff */
[----:B------:R3:W-:Y:S01]  /*4f10*/  STSM.16.M88.4 [R23], R24 ;  /* 0x0000001817007844 */ /* 0x0007e20000000200 */
[----:B------:R-:W0:Y:S01]  /*4f20*/  MUFU.EX2 R75, R75 ;  /* 0x0000004b004b7308 */ /* 0x000e220000000800 */
[----:B--2---:R-:W-:-:S07]  /*4f30*/  FADD.FTZ R4, R56, R3 ;  /* 0x0000000338047221 */ /* 0x004fce0000010000 */
[----:B------:R-:W2:Y:S01]  /*4f40*/  MUFU.EX2 R40, R40 ;  /* 0x0000002800287308 */ /* 0x000ea20000000800 */
[----:B----4-:R-:W-:-:S07]  /*4f50*/  FADD.FTZ R7, R29, R6 ;  /* 0x000000061d077221 */ /* 0x010fce0000010000 */
[----:B------:R-:W4:Y:S01]  /*4f60*/  MUFU.EX2 R78, R78 ;  /* 0x0000004e004e7308 */ /* 0x000f220000000800 */
[----:B0-----:R-:W-:-:S07]  /*4f70*/  FADD.FTZ R3, R75, R4 ;  /* 0x000000044b037221 */ /* 0x001fce0000010000 */
[----:B------:R-:W0:Y:S01]  /*4f80*/  MUFU.EX2 R36, R36 ;  /* 0x0000002400247308 */ /* 0x000e220000000800 */
[C---:B--2---:R-:W-:Y:S01]  /*4f90*/  FADD.FTZ R7, R40.reuse, R7 ;  /* 0x0000000728077221 */ /* 0x044fe20000010000 */
[----:B------:R-:W-:Y:S02]  /*4fa0*/  F2FP.BF16.F32.PACK_AB R28, R40, R29 ;  /* 0x0000001d281c723e */ /* 0x000fe400000010ff */
[----:B------:R-:W-:-:S04]  /*4fb0*/  F2FP.BF16.F32.PACK_AB R29, R75, R56 ;  /* 0x000000384b1d723e */ /* 0x000fc800000010ff */
[----:B------:R-:W2:Y:S01]  /*4fc0*/  MUFU.EX2 R31, R79 ;  /* 0x0000004f001f7308 */ /* 0x000ea20000000800 */
[----:B----4-:R-:W-:-:S07]  /*4fd0*/  FADD.FTZ R6, R78, R3 ;  /* 0x000000034e067221 */ /* 0x010fce0000010000 */
[----:B------:R-:W4:Y:S01]  /*4fe0*/  MUFU.EX2 R41, R41 ;  /* 0x0000002900297308 */ /* 0x000f220000000800 */
[----:B0-----:R-:W-:-:S07]  /*4ff0*/  FADD.FTZ R4, R36, R7 ;  /* 0x0000000724047221 */ /* 0x001fce0000010000 */
[----:B------:R-:W-:Y:S01]  /*5000*/  MUFU.EX2 R20, R20 ;  /* 0x0000001400147308 */ /* 0x000fe20000000800 */
[C---:B--2---:R-:W-:Y:S01]  /*5010*/  FADD.FTZ R7, R31.reuse, R6 ;  /* 0x000000061f077221 */ /* 0x044fe20000010000 */
[----:B------:R-:W-:-:S06]  /*5020*/  F2FP.BF16.F32.PACK_AB R31, R31, R78 ;  /* 0x0000004e1f1f723e */ /* 0x000fcc00000010ff */
[----:B------:R-:W1:Y:S01]  /*5030*/  MUFU.EX2 R33, R33 ;  /* 0x0000002100217308 */ /* 0x000e620000000800 */
[C---:B----4-:R-:W-:Y:S01]  /*5040*/  F2FP.BF16.F32.PACK_AB R30, R41.reuse, R36 ;  /* 0x00000024291e723e */ /* 0x050fe200000010ff */
[----:B------:R-:W-:-:S04]  /*5050*/  FADD.FTZ R3, R41, R4 ;  /* 0x0000000429037221 */ /* 0x000fc80000010000 */
[----:B------:R3:W-:Y:S02]  /*5060*/  STSM.16.M88.4 [R19+0x6000], R28 ;  /* 0x0060001c13007844 */ /* 0x0007e40000000200 */
[----:B------:R-:W0:Y:S08]  /*5070*/  MUFU.EX2 R32, R32 ;  /* 0x0000002000207308 */ /* 0x000e300000000800 */
[----:B------:R-:W2:Y:S01]  /*5080*/  MUFU.EX2 R37, R37 ;  /* 0x0000002500257308 */ /* 0x000ea20000000800 */
[----:B-1----:R-:W-:Y:S01]  /*5090*/  F2FP.BF16.F32.PACK_AB R8, R33, R20 ;  /* 0x000000142108723e */ /* 0x002fe200000010ff */
[----:B------:R-:W-:-:S04]  /*50a0*/  FADD.FTZ R20, R20, R3 ;  /* 0x0000000314147221 */ /* 0x000fc80000010000 */
[----:B------:R-:W-:Y:S02]  /*50b0*/  FADD.FTZ R33, R33, R20 ;  /* 0x0000001421217221 */ /* 0x000fe40000010000 */
[----:B------:R-:W-:Y:S02]  /*50c0*/  MUFU.EX2 R82, R82 ;  /* 0x0000005200527308 */ /* 0x000fe40000000800 */
[----:B0-----:R-:W-:-:S06]  /*50d0*/  FADD.FTZ R4, R32, R33 ;  /* 0x0000002120047221 */ /* 0x001fcc0000010000 */
[----:B------:R-:W0:Y:S01]  /*50e0*/  MUFU.EX2 R83, R83 ;  /* 0x0000005300537308 */ /* 0x000e220000000800 */
[C---:B--2---:R-:W-:Y:S01]  /*50f0*/  F2FP.BF16.F32.PACK_AB R10, R37.reuse, R32 ;  /* 0x00000020250a723e */ /* 0x044fe200000010ff */
[----:B------:R-:W-:-:S06]  /*5100*/  FADD.FTZ R4, R37, R4 ;  /* 0x0000000425047221 */ /* 0x000fcc0000010000 */
        /* <DEDUP_REMOVED lines=23> */
.L_x_1099:
[----:B------:R-:W-:-:S11]  /*5280*/  UISETP.NE.AND UP2, UPT, UR7, 0x1, UPT ;  /* 0x000000010700788c */ /* 0x000fd6000bf45270 */
[----:B------:R-:W-:Y:S02]  /*5290*/  @UP2 ULDC.64 UR10, c[0x0][0x9e8] ;  /* 0x00027a00000a2ab9 */ /* 0x000fe40000000a00 */
[----:B------:R-:W-:-:S04]  /*52a0*/  UIMAD.WIDE.U32 UR14, UR18, UR10, URZ ;  /* 0x0000000a120e72a5 */ /* 0x000fc8000f8e003f */
[----:B------:R-:W-:-:S12]  /*52b0*/  @UP2 USHF.R.U32.HI UR18, URZ, UR11, UR15 ;  /* 0x0000000b3f122299 */ /* 0x000fd8000801160f */
.L_x_1100:
[----:B------:R-:W-:-:S04]  /*52c0*/  UIMAD UR7, UR18, UR7, UR7 ;  /* 0x00000007120772a4 */ /* 0x000fc8000f8e0207 */
[----:B------:R-:W-:-:S04]  /*52d0*/  UISETP.LT.AND UP2, UPT, UR6, UR7, UPT ;  /* 0x000000070600728c */ /* 0x000fc8000bf41270 */
[----:B------:R-:W-:-:S12]  /*52e0*/  USEL UR6, UR6, UR7, UP2 ;  /* 0x0000000706067287 */ /* 0x000fd80009000000 */
.L_x_1098:
[----:B------:R-:W-:Y:S01]  /*52f0*/  USHF.R.S32.HI UR7, URZ, 0x1f, UR6 ;  /* 0x0000001f3f077899 */ /* 0x000fe20008011406 */
[----:B------:R-:W-:Y:S02]  /*5300*/  CS2R R134, SRZ ;  /* 0x0000000000867805 */ /* 0x000fe4000001ff00 */
[----:B------:R-:W-:Y:S02]  /*5310*/  CS2R R132, SRZ ;  /* 0x0000000000847805 */ /* 0x000fe4000001ff00 */
[----:B------:R-:W-:Y:S01]  /*5320*/  CS2R R130, SRZ ;  /* 0x0000000000827805 */ /* 0x000fe2000001ff00 */
[----:B------:R-:W-:Y:S01]  /*5330*/  ULEA.HI UR7, UR7, UR6, URZ, 0x7 ;  /* 0x0000000607077291 */ /* 0x000fe2000f8f383f */
[----:B------:R-:W-:Y:S02]  /*5340*/  CS2R R128, SRZ ;  /* 0x0000000000807805 */ /* 0x000fe4000001ff00 */
[----:B------:R-:W-:Y:S02]  /*5350*/  CS2R R126, SRZ ;  /* 0x00000000007e7805 */ /* 0x000fe4000001ff00 */
[----:B------:R-:W-:Y:S01]  /*5360*/  CS2R R124, SRZ ;  /* 0x00000000007c7805 */ /* 0x000fe2000001ff00 */
        /* <DEDUP_REMOVED lines=10> */
[----:B------:R-:W-:Y:S02]  /*5410*/  CS2R R108, SRZ ;  /* 0x00000000006c7805 */ /* 0x000fe4000001ff00 */
[----:B------:R-:W-:Y:S02]  /*5420*/  CS2R R106, SRZ ;  /* 0x00000000006a7805 */ /* 0x000fe4000001ff00 */
[----:B------:R-:W-:Y:S02]  /*5430*/  CS2R R104, SRZ ;  /* 0x0000000000687805 */ /* 0x000fe4000001ff00 */
[----:B------:R-:W-:Y:S02]  /*5440*/  CS2R R102, SRZ ;  /* 0x0000000000667805 */ /* 0x000fe4000001ff00 */
[----:B------:R-:W-:Y:S02]  /*5450*/  ISETP.GE.AND P2, PT, R2, UR58, PT ;  /* 0x0000003a02007c0c */ /* 0x000fe4000bf46270 */
[----:B------:R-:W-:-:S02]  /*5460*/  CS2R R100, SRZ ;  /* 0x0000000000647805 */ /* 0x000fc4000001ff00 */
[----:B------:R-:W-:Y:S02]  /*5470*/  CS2R R98, SRZ ;  /* 0x0000000000627805 */ /* 0x000fe4000001ff00 */
[----:B------:R-:W-:Y:S02]  /*5480*/  CS2R R96, SRZ ;  /* 0x0000000000607805 */ /* 0x000fe4000001ff00 */
[----:B------:R-:W-:Y:S02]  /*5490*/  CS2R R94, SRZ ;  /* 0x00000000005e7805 */ /* 0x000fe4000001ff00 */
[----:B------:R-:W-:Y:S02]  /*54a0*/  CS2R R92, SRZ ;  /* 0x00000000005c7805 */ /* 0x000fe4000001ff00 */
[----:B------:R-:W-:Y:S02]  /*54b0*/  CS2R R90, SRZ ;  /* 0x00000000005a7805 */ /* 0x000fe4000001ff00 */
[----:B------:R-:W-:Y:S01]  /*54c0*/  CS2R R88, SRZ ;  /* 0x0000000000587805 */ /* 0x000fe2000001ff00 */
[----:B------:R-:W-:Y:S06]  /*54d0*/  @!P2 BRA `(.L_x_1101) ;  /* 0x000000300068a947 */ /* 0x000fec0003800000 */
[----:B------:R-:W-:Y:S01]  /*54e0*/  IMAD.MOV.U32 R135, RZ, RZ, RZ ;  /* 0x000000ffff877224 */ /* 0x000fe200078e00ff */
[----:B------:R-:W-:Y:S01]  /*54f0*/  ULDC UR34, c[0x0][0x9e4] ;  /* 0x0002790000227ab9 */ /* 0x000fe20000000800 */
[----:B------:R-:W-:Y:S01]  /*5500*/  ULDC UR35, c[0x0][0x9dc] ;  /* 0x0002770000237ab9 */ /* 0x000fe20000000800 */
[----:B------:R-:W-:Y:S01]  /*5510*/  ULDC UR33, c[0x0][0x988] ;  /* 0x0002620000217ab9 */ /* 0x000fe20000000800 */
[----:B------:R-:W-:-:S05]  /*5520*/  ULDC UR55, c[0x0][0x9e0] ;  /* 0x0002780000377ab9 */ /* 0x000fca0000000800 */
.L_x_1118:
[----:B------:R-:W-:Y:S01]  /*5530*/  UIADD3 UR57, UR48, 0x1, URZ ;  /* 0x0000000130397890 */ /* 0x000fe2000fffe03f */
[----:B------:R-:W-:-:S03]  /*5540*/  ISETP.NE.AND P3, PT, RZ, UR45, PT ;  /* 0x0000002dff007c0c */ /* 0x000fc6000bf65270 */
[----:B------:R-:W-:-:S04]  /*5550*/  UISETP.NE.AND UP2, UPT, UR57, 0x2, UPT ;  /* 0x000000023900788c */ /* 0x000fc8000bf45270 */
[----:B------:R-:W-:Y:S02]  /*5560*/  USEL UR56, URZ, 0x1, UP2 ;  /* 0x000000013f387887 */ /* 0x000fe40009000000 */
[----:B------:R-:W-:Y:S02]  /*5570*/  USEL UR57, UR57, URZ, UP2 ;  /* 0x0000003f39397287 */ /* 0x000fe40009000000 */
[----:B------:R-:W-:Y:S02]  /*5580*/  ULOP3.LUT UR56, UR51, UR56, URZ, 0x3c, !UPT ;  /* 0x0000003833387292 */ /* 0x000fe4000f8e3c3f */
[----:B-1----:R-:W-:Y:S10]  /*5590*/  @P3 BRA `(.L_x_1102) ;  /* 0x00000000002c3947 */ /* 0x002ff40003800000 */
[----:B------:R-:W-:Y:S05]  /*55a0*/  @!P0 BRA `(.L_x_1103) ;  /* 0x0000000000048947 */ /* 0x000fea0003800000 */
[----:B------:R-:W-:Y:S01]  /*55b0*/  BPT.TRAP 0x1 ;  /* 0x000000040000795c */ /* 0x000fe20000300000 */
.L_x_1103:
[----:B------:R-:W-:Y:S01]  /*55c0*/  ULEA UR6, UR57, UR42, 0x3 ;  /* 0x0000002a39067291 */ /* 0x000fe2000f8e183f */
[----:B------:R-:W-:-:S05]  /*55d0*/  IMAD.U32 R6, RZ, RZ, UR56 ;  /* 0x00000038ff067e24 */ /* 0x000fca000f8e00ff */
[----:B------:R-:W-:-:S04]  /*55e0*/  SHF.L.U32 R6, R6, 0x1f, RZ ;  /* 0x0000001f06067819 */ /* 0x000fc800000006ff */
[----:B------:R0:W1:Y:S01]  /*55f0*/  SYNCS.PHASECHK.TRANS64.TRYWAIT P2, [UR6+0x2d830], R6 ;  /* 0x02d83006ff0075a7 */ /* 0x0000620008040146 */
[----:B------:R-:W-:Y:S05]  /*5600*/  @!P0 BRA `(.L_x_1104) ;  /* 0x0000000000048947 */ /* 0x000fea0003800000 */
[----:B------:R-:W-:Y:S01]  /*5610*/  BPT.TRAP 0x1 ;  /* 0x000000040000795c */ /* 0x000fe20000300000 */
.L_x_1104:
[----:B-1----:R-:W-:Y:S05]  /*5620*/  @P2 BRA `(.L_x_1102) ;  /* 0x0000000000082947 */ /* 0x002fea0003800000 */
[----:B------:R-:W1:Y:S02]  /*5630*/  SYNCS.PHASECHK.TRANS64.TRYWAIT P2, [UR6+0x2d830], R6 ;  /* 0x02d83006ff0075a7 */ /* 0x000e640008040146 */
[----:B-1----:R-:W-:Y:S05]  /*5640*/  @!P2 BRA `(.L_x_1105) ;  /* 0x0000012800b4a947 */ /* 0x002fea0003800000 */
.L_x_1102:
[----:B-1----:R-:W1:Y:S01]  /*5650*/  S2R R7, SR_TID.X ;  /* 0x0000000000077919 */ /* 0x002e620000002100 */
[----:B------:R-:W-:Y:S01]  /*5660*/  UIMAD UR6, UR57, 0x600, UR32 ;  /* 0x00000600390678a4 */ /* 0x000fe2000f8e0220 */
[----:B------:R-:W-:Y:S01]  /*5670*/  UMOV UR7, 0x80000020 ;  /* 0x8000002000077882 */ /* 0x000fe20000000000 */
[----:B------:R-:W-:Y:S02]  /*5680*/  UMOV UR11, 0x80000020 ;  /* 0x80000020000b7882 */ /* 0x000fe40000000000 */
[----:B------:R-:W-:Y:S02]  /*5690*/  UIADD3 UR10, UR6, 0x2, URZ ;  /* 0x00000002060a7890 */ /* 0x000fe4000fffe03f */
        /* <DEDUP_REMOVED lines=8> */
[----:B-1----:R-:W-:-:S05]  /*5720*/  SHF.R.U32.HI R7, RZ, 0x7, R7 ;  /* 0x00000007ff077819 */ /* 0x002fca0000011607 */
[----:B0-----:R-:W-:-:S05]  /*5730*/  VIADD R6, R7, 0x8 ;  /* 0x0000000807067836 */ /* 0x001fca0000000000 */
[----:B------:R0:W-:Y:S06]  /*5740*/  BAR.SYNC.DEFER_BLOCKING R6, 0x100 ;  /* 0x000400060000751d */ /* 0x0001ec0000010000 */
[----:B---3--:R-:W-:-:S06]  /*5750*/  WARPGROUP.ARRIVE ;  /* 0x00000000000079c5 */ /* 0x008fcc0000000000 */
        /* <DEDUP_REMOVED lines=20> */
.L_x_1107:
[----:B------:R-:W-:Y:S01]  /*58a0*/  ULEA UR6, UR48, UR42, 0x3 ;  /* 0x0000002a30067291 */ /* 0x000fe2000f8e183f */
[----:B------:R-:W-:-:S05]  /*58b0*/  IMAD.U32 R6, RZ, RZ, UR51 ;  /* 0x00000033ff067e24 */ /* 0x000fca000f8e00ff */
[----:B------:R-:W-:-:S04]  /*58c0*/  SHF.L.U32 R6, R6, 0x1f, RZ ;  /* 0x0000001f06067819 */ /* 0x000fc800000006ff */
[----:B------:R0:W1:Y:S01]  /*58d0*/  SYNCS.PHASECHK.TRANS64.TRYWAIT P2, [UR6+0x2d850], R6 ;  /* 0x02d85006ff0075a7 */ /* 0x0000620008040146 */
[----:B------:R-:W-:Y:S05]  /*58e0*/  @!P0 BRA `(.L_x_1108) ;  /* 0x0000000000048947 */ /* 0x000fea0003800000 */
[----:B------:R-:W-:Y:S01]  /*58f0*/  BPT.TRAP 0x1 ;  /* 0x000000040000795c */ /* 0x000fe20000300000 */
.L_x_1108:
[----:B-1----:R-:W-:Y:S05]  /*5900*/  @P2 BRA `(.L_x_1106) ;  /* 0x0000000000082947 */ /* 0x002fea0003800000 */
[----:B------:R-:W1:Y:S02]  /*5910*/  SYNCS.PHASECHK.TRANS64.TRYWAIT P2, [UR6+0x2d850], R6 ;  /* 0x02d85006ff0075a7 */ /* 0x000e640008040146 */
[----:B-1----:R-:W-:Y:S05]  /*5920*/  @!P2 BRA `(.L_x_1109) ;  /* 0x000001280014a947 */ /* 0x002fea0003800000 */
.L_x_1106:
[----:B------:R-:W-:Y:S01]  /*5930*/  UIADD3 UR6, UR42, 0x400, URZ ;  /* 0x000004002a067890 */ /* 0x000fe2000fffe03f */
[----:B------:R-:W-:Y:S01]  /*5940*/  WARPGROUP.ARRIVE ;  /* 0x00000000000079c5 */ /* 0x000fe20000000000 */
[----:B------:R-:W-:-:S05]  /*5950*/  ULEA UR7, UR54, UR42, 0xd ;  /* 0x0000002a36077291 */ /* 0x000fca000f8e683f */
[----:B------:R-:W1:Y:S01]  /*5960*/  S2R R8, SR_TID.X ;  /* 0x0000000000087919 */ /* 0x000e620000002100 */
[----:B------:R-:W-:Y:S01]  /*5970*/  USHF.R.U32.HI UR6, URZ, 0x4, UR6 ;  /* 0x000000043f067899 */ /* 0x000fe20008011606 */
[----:B------:R-:W-:Y:S01]  /*5980*/  PLOP3.LUT P2, PT, PT, PT, UP0, 0x80, 0x0 ;  /* 0x000000000000781c */ /* 0x000fe20003f4f008 */
[----:B------:R-:W-:Y:S01]  /*5990*/  UIADD3 UR7, UR7, 0x21800, URZ ;  /* 0x0002180007077890 */ /* 0x000fe2000fffe03f */
[----:B------:R-:W-:Y:S01]  /*59a0*/  PLOP3.LUT P3, PT, PT, PT, UP0, 0x80, 0x0 ;  /* 0x000000000000781c */ /* 0x000fe20003f6f008 */
[----:B------:R-:W-:Y:S01]  /*59b0*/  ULOP3.LUT UR6, UR6, 0x3fff, URZ, 0xc0, !UPT ;  /* 0x00003fff06067892 */ /* 0x000fe2000f8ec03f */
[----:B------:R-:W-:Y:S01]  /*59c0*/  VIADD R13, R136, UR40 ;  /* 0x00000028880d7c36 */ /* 0x000fe20008000000 */
[----:B------:R-:W-:Y:S01]  /*59d0*/  USHF.R.U32.HI UR7, URZ, 0x4, UR7 ;  /* 0x000000043f077899 */ /* 0x000fe20008011607 */
[----:B------:R-:W-:Y:S01]  /*59e0*/  IMAD.SHL.U32 R12, R2, 0x80, RZ ;  /* 0x00000080020c7824 */ /* 0x000fe200078e00ff */
[----:B------:R-:W-:Y:S01]  /*59f0*/  ULOP3.LUT UR10, UR6, 0x2000000, URZ, 0xfc, !UPT ;  /* 0x02000000060a7892 */ /* 0x000fe2000f8efc3f */
[----:B------:R-:W-:Y:S01]  /*5a00*/  IMAD.U32 R10, RZ, RZ, UR47 ;  /* 0x0000002fff0a7e24 */ /* 0x000fe2000f8e00ff */
[----:B------:R-:W-:-:S02]  /*5a10*/  ULOP3.LUT UR6, UR7, 0x3fff, URZ, 0xc0, !UPT ;  /* 0x00003fff07067892 */ /* 0x000fc4000f8ec03f */
[----:B------:R-:W-:Y:S02]  /*5a20*/  UIMAD UR7, UR48, 0x600, UR10 ;  /* 0x00000600300778a4 */ /* 0x000fe4000f8e020a */
[----:B------:R-:W-:Y:S01]  /*5a30*/  ULOP3.LUT UR6, UR6, 0x10000, URZ, 0xfc, !UPT ;  /* 0x0001000006067892 */ /* 0x000fe2000f8efc3f */
[----:B------:R-:W-:Y:S01]  /*5a40*/  UMOV UR31, 0x80000020 ;  /* 0x80000020001f7882 */ /* 0x000fe20000000000 */
[----:B------:R-:W-:-:S03]  /*5a50*/  UMOV UR29, 0x40000040 ;  /* 0x40000040001d7882 */ /* 0x000fc60000000000 */
[----:B------:R-:W-:Y:S02]  /*5a60*/  UMOV UR30, UR7 ;  /* 0x00000007001e7c82 */ /* 0x000fe40008000000 */
[----:B------:R-:W-:Y:S02]  /*5a70*/  UMOV UR28, UR6 ;  /* 0x00000006001c7c82 */ /* 0x000fe40008000000 */
[----:B------:R-:W-:Y:S01]  /*5a80*/  HGMMA.64x96x16.F32.BF16 R88, gdesc[UR28].tnspB, R88, gsb0 ;  /* 0x416000001c5879f0 */ /* 0x000fe20008001858 */
[----:B------:R-:W-:Y:S02]  /*5a90*/  UIADD3 UR30, UR7, 0x40, URZ ;  /* 0x00000040071e7890 */ /* 0x000fe4000fffe03f */
[----:B------:R-:W-:Y:S01]  /*5aa0*/  UIADD3 UR28, UR6, 0x2, URZ ;  /* 0x00000002061c7890 */ /* 0x000fe2000fffe03f */
[----:B------:R-:W-:Y:S01]  /*5ab0*/  UMOV UR31, 0x80000020 ;  /* 0x80000020001f7882 */ /* 0x000fe20000000000 */
[----:B------:R-:W-:Y:S01]  /*5ac0*/  UMOV UR29, 0x40000040 ;  /* 0x40000040001d7882 */ /* 0x000fe20000000000 */
[----:B-1----:R-:W-:-:S05]  /*5ad0*/  SHF.R.U32.HI R7, RZ, 0x7, R8 ;  /* 0x00000007ff077819 */ /* 0x002fca0000011608 */
[----:B------:R-:W-:Y:S01]  /*5ae0*/  VIADD R7, R7, 0x9 ;  /* 0x0000000907077836 */ /* 0x000fe20000000000 */
        /* <DEDUP_REMOVED lines=46> */
[----:B------:R-:W-:Y:S01]  /*5dd0*/  @P3 SHF.R.U32.HI R13, RZ, UR6, R6 ;  /* 0x00000006ff0d3c19 */ /* 0x000fe20008011606 */
[----:B------:R-:W-:Y:S01]  /*5de0*/  IMAD.U32 R6, RZ, RZ, UR57 ;  /* 0x00000039ff067e24 */ /* 0x000fe2000f8e00ff */
[----:B------:R-:W-:Y:S01]  /*5df0*/  SEL R7, R7, 0x9, !P2 ;  /* 0x0000000907077807 */ /* 0x000fe20005000000 */
[----:B------:R-:W-:Y:S01]  /*5e00*/  ULOP3.LUT UR6, URZ, UR35, URZ, 0x33, !UPT ;  /* 0x000000233f067292 */ /* 0x000fe2000f8e333f */
[----:B------:R-:W-:Y:S01]  /*5e10*/  PLOP3.LUT P2, PT, PT, PT, UP1, 0x40, 0x0 ;  /* 0x000000000000781c */ /* 0x000fe20003f4e818 */
[----:B------:R-:W0:Y:S01]  /*5e20*/  SHFL.IDX PT, R14, R13, RZ, 0x1c1f ;  /* 0x001c1fff0d0e7589 */ /* 0x000e2200000e0000 */
[----:B------:R-:W-:-:S05]  /*5e30*/  @!P1 LEA R6, R6, UR42, 0x3 ;  /* 0x0000002a06069c11 */ /* 0x000fca000f8e18ff */
[----:B------:R-:W-:-:S05]  /*5e40*/  @!P1 VIADD R6, R6, 0x2d840 ;  /* 0x0002d84006069836 */ /* 0x000fca0000000000 */
[----:B------:R-:W-:Y:S01]  /*5e50*/  @!P1 PRMT R6, RZ, 0x654, R6 ;  /* 0x00000654ff069816 */ /* 0x000fe20000000006 */
[----:B------:R-:W-:Y:S02]  /*5e60*/  WARPGROUP.DEPBAR.LE gsb0, 0x0 ;  /* 0x00008000000079c5 */ /* 0x000fe40000010000 */
[----:B------:R-:W-:-:S06]  /*5e70*/  WARPGROUP.ARRIVE ;  /* 0x00000000000079c5 */ /* 0x000fcc0000000000 */
[----:B------:R-:W-:Y:S03]  /*5e80*/  HGMMA.64x96x16.F32.BF16 R88, gdesc[UR28].tnspB, R88, gsb0 ;  /* 0x416000001c5879f0 */ /* 0x000fe60008001858 */
[----:B------:R-:W-:Y:S02]  /*5e90*/  WARPGROUP.DEPBAR.LE gsb0, 0x0 ;  /* 0x00008000000079c5 */ /* 0x000fe40000010000 */
[----:B------:R1:W-:Y:S06]  /*5ea0*/  BAR.ARV R7, 0x100 ;  /* 0x000400070000751d */ /* 0x0003ec0000002000 */
[----:B------:R2:W-:Y:S02]  /*5eb0*/  @!P1 SYNCS.ARRIVE.TRANS64.RED.A1T0 RZ, [R6+URZ], RZ ;  /* 0x000000ff06ff99a7 */ /* 0x0005e4000810043f */
[----:B--2---:R-:W-:-:S04]  /*5ec0*/  IADD3 R6, -R16, 0x1, -R12 ;  /* 0x0000000110067810 */ /* 0x004fc80007ffe90c */
[----:B------:R-:W-:-:S05]  /*5ed0*/  IADD3 R10, -R10, UR39, R6 ;  /* 0x000000270a0a7c10 */ /* 0x000fca000fffe106 */
[C---:B------:R-:W-:Y:S02]  /*5ee0*/  VIADD R11, R10.reuse, UR55 ;  /* 0x000000370a0b7c36 */ /* 0x040fe40008000000 */
[----:B------:R-:W-:Y:S02]  /*5ef0*/  VIADD R10, R10, UR6 ;  /* 0x000000060a0a7c36 */ /* 0x000fe40008000000 */
[C---:B0-----:R-:W-:Y:S02]  /*5f00*/  IMAD.IADD R9, R14.reuse, 0x1, R11 ;  /* 0x000000010e097824 */ /* 0x041fe400078e020b */
[----:B------:R-:W-:Y:S01]  /*5f10*/  IMAD.IADD R8, R14, 0x1, R10 ;  /* 0x000000010e087824 */ /* 0x000fe200078e020a */
[----:B-1----:R-:W-:Y:S06]  /*5f20*/  @P2 BRA `(.L_x_1110) ;  /* 0x00000000005c2947 */ /* 0x002fec0003800000 */
[----:B------:R-:W-:Y:S01]  /*5f30*/  IMAD.U32 R6, RZ, RZ, UR47 ;  /* 0x0000002fff067e24 */ /* 0x000fe2000f8e00ff */
[----:B------:R-:W-:Y:S04]  /*5f40*/  BSSY B0, `(.L_x_1111) ;  /* 0x0000011000007945 */ /* 0x000fe80003800000 */
[----:B------:R-:W-:-:S04]  /*5f50*/  IADD3 R14, -R6, UR39, R14 ;  /* 0x00000027060e7c10 */ /* 0x000fc8000fffe10e */
        /* <DEDUP_REMOVED lines=10> */
.L_x_1112:
[----:B------:R-:W-:-:S05]  /*6000*/  IMAD.U32 R15, RZ, RZ, UR34 ;  /* 0x00000022ff0f7e24 */ /* 0x000fca000f8e00ff */
[----:B------:R-:W-:-:S13]  /*6010*/  ISETP.NE.AND P2, PT, R15, 0x1, PT ;  /* 0x000000010f00780c */ /* 0x000fda0003f45270 */
[----:B------:R-:W0:Y:S02]  /*6020*/  @P2 LDC.64 R6, c[0x0][0x9e8] ;  /* 0x00027a00ff062b82 */ /* 0x000e240000000a00 */
[----:B0-----:R-:W-:-:S05]  /*6030*/  @P2 IMAD.HI.U32 R6, R14, R6, RZ ;  /* 0x000000060e062227 */ /* 0x001fca00078e00ff */
[----:B------:R-:W-:-:S07]  /*6040*/  @P2 SHF.R.U32.HI R14, RZ, R7, R6 ;  /* 0x00000007ff0e2219 */ /* 0x000fce0000011606 */
.L_x_1113:
[----:B------:R-:W-:Y:S05]  /*6050*/  BSYNC B0 ;  /* 0x0000000000007941 */ /* 0x000fea0003800000 */
.L_x_1111:
[----:B------:R-:W-:-:S04]  /*6060*/  IMAD R14, R14, R15, -R12 ;  /* 0x0000000f0e0e7224 */ /* 0x000fc800078e0a0c */
[----:B------:R-:W-:-:S05]  /*6070*/  IMAD.IADD R14, R14, 0x1, -R16 ;  /* 0x000000010e0e7824 */ /* 0x000fca00078e0a10 */
[----:B------:R-:W-:Y:S02]  /*6080*/  VIMNMX R8, R8, R14, !PT ;  /* 0x0000000e08087248 */ /* 0x000fe40007fe0100 */
[----:B------:R-:W-:-:S07]  /*6090*/  VIADDMNMX R9, R14, R15, R9, PT ;  /* 0x0000000f0e097246 */ /* 0x000fce0003800109 */
.L_x_1110:
[----:B------:R-:W-:Y:S01]  /*60a0*/  ISETP.GT.AND P2, PT, R2, -0x1, PT ;  /* 0xffffffff0200780c */ /* 0x000fe20003f44270 */
[----:B------:R-:W0:Y:S03]  /*60b0*/  SHFL.IDX PT, R6, R13, 0x1, 0x1c1f ;  /* 0x003c1f000d067f89 */ /* 0x000e2600000e0000 */
        /* <DEDUP_REMOVED lines=113> */
.L_x_1116:
[----:B------:R-:W-:-:S05]  /*67d0*/  IMAD.U32 R9, RZ, RZ, UR34 ;  /* 0x00000022ff097e24 */ /* 0x000fca000f8e00ff */
[----:B------:R-:W-:-:S13]  /*67e0*/  ISETP.NE.AND P3, PT, R9, 0x1, PT ;  /* 0x000000010900780c */ /* 0x000fda0003f65270 */
[----:B------:R-:W0:Y:S02]  /*67f0*/  @P3 LDC.64 R6, c[0x0][0x9e8] ;  /* 0x00027a00ff063b82 */ /* 0x000e240000000a00 */
[----:B0-----:R-:W-:-:S05]  /*6800*/  @P3 IMAD.HI.U32 R6, R8, R6, RZ ;  /* 0x0000000608063227 */ /* 0x001fca00078e00ff */
[----:B------:R-:W-:-:S07]  /*6810*/  @P3 SHF.R.U32.HI R8, RZ, R7, R6 ;  /* 0x00000007ff083219 */ /* 0x000fce0000011606 */
.L_x_1117:
[----:B------:R-:W-:Y:S05]  /*6820*/  BSYNC B0 ;  /* 0x0000000000007941 */ /* 0x000fea0003800000 */
.L_x_1115:
[----:B------:R-:W-:-:S04]  /*6830*/  IMAD R8, R8, R9, -R12 ;  /* 0x0000000908087224 */ /* 0x000fc800078e0a0c */
[----:B------:R-:W-:-:S05]  /*6840*/  IMAD.IADD R8, R8, 0x1, -R16 ;  /* 0x0000000108087824 */ /* 0x000fca00078e0a10 */
[----:B------:R-:W-:Y:S02]  /*6850*/  VIMNMX R10, R10, R8, !PT ;  /* 0x000000080a0a7248 */ /* 0x000fe40007fe0100 */
[----:B------:R-:W-:-:S07]  /*6860*/  VIADDMNMX R11, R8, R9, R11, PT ;  /* 0x00000009080b7246 */ /* 0x000fce000380010b */
.L_x_1114:
[----:B------:R-:W-:Y:S01]  /*6870*/  FMNMX.FTZ R6, R24, R0, !PT ;  /* 0x0000000018067209 */ /* 0x000fe20007810000 */
[----:B------:R-:W-:Y:S01]  /*6880*/  UMOV UR51, UR56 ;  /* 0x0000003800337c82 */ /* 0x000fe20008000000 */
[C---:B------:R-:W-:Y:S02]  /*6890*/  ISETP.GT.AND P4, PT, R10.reuse, 0x9, P2 ;  /* 0x000000090a00780c */ /* 0x040fe40001784270 */
        /* <DEDUP_REMOVED lines=9> */
[----:B------:R-:W-:-:S02]  /*6930*/  FSEL R30, R30, -INF , !P5 ;  /* 0xff8000001e1e7808 */ /* 0x000fc40006800000 */
[----:B------:R-:W-:Y:S02]  /*6940*/  FMNMX.FTZ R6, R36, R6, !PT ;  /* 0x0000000624067209 */ /* 0x000fe40007810000 */
[C---:B------:R-:W-:Y:S02]  /*6950*/  ISETP.GT.AND P4, PT, R10.reuse, 0x19, P2 ;  /* 0x000000190a00780c */ /* 0x040fe40001784270 */
[----:B------:R-:W-:Y:S02]  /*6960*/  FMNMX.FTZ R6, R37, R6, !PT ;  /* 0x0000000625067209 */ /* 0x000fe40007810000 */
[----:B------:R-:W-:Y:S02]  /*6970*/  ISETP.GT.AND P6, PT, R10, 0x10, P2 ;  /* 0x000000100a00780c */ /* 0x000fe400017c4270 */
[----:B------:R-:W-:Y:S02]  /*6980*/  FMNMX.FTZ R6, R40, R6, !PT ;  /* 0x0000000628067209 */ /* 0x000fe40007810000 */
[----:B------:R-:W-:-:S02]  /*6990*/  ISETP.GT.AND P5, PT, R10, 0x18, P2 ;  /* 0x000000180a00780c */ /* 0x000fc400017a4270 */
[----:B------:R-:W-:Y:S02]  /*69a0*/  FMNMX.FTZ R6, R41, R6, !PT ;  /* 0x0000000629067209 */ /* 0x000fe40007810000 */
[C---:B------:R-:W-:Y:S02]  /*69b0*/  ISETP.LT.OR P4, PT, R11.reuse, 0x1a, P4 ;  /* 0x0000001a0b00780c */ /* 0x040fe40002781670 */
[----:B------:R-:W-:Y:S02]  /*69c0*/  FMNMX.FTZ R6, R44, R6, !PT ;  /* 0x000000062c067209 */ /* 0x000fe40007810000 */
[----:B------:R-:W-:Y:S02]  /*69d0*/  ISETP.LT.OR P6, PT, R11, 0x11, P6 ;  /* 0x000000110b00780c */ /* 0x000fe400037c1670 */
[----:B------:R-:W-:Y:S02]  /*69e0*/  FMNMX.FTZ R6, R45, R6, !PT ;  /* 0x000000062d067209 */ /* 0x000fe40007810000 */
[----:B------:R-:W-:-:S02]  /*69f0*/  ISETP.LT.OR P5, PT, R11, 0x19, P5 ;  /* 0x000000190b00780c */ /* 0x000fc40002fa1670 */
[----:B------:R-:W-:Y:S02]  /*6a00*/  FMNMX.FTZ R6, R48, R6, !PT ;  /* 0x0000000630067209 */ /* 0x000fe40007810000 */
[----:B------:R-:W-:Y:S02]  /*6a10*/  FSEL R39, R39, -INF , !P4 ;  /* 0xff80000027277808 */ /* 0x000fe40006000000 */
[----:B------:R-:W-:Y:S02]  /*6a20*/  FMNMX.FTZ R6, R49, R6, !PT ;  /* 0x0000000631067209 */ /* 0x000fe40007810000 */
[----:B------:R-:W-:Y:S02]  /*6a30*/  FSEL R34, R34, -INF , !P6 ;  /* 0xff80000022227808 */ /* 0x000fe40007000000 */
[----:B------:R-:W-:Y:S02]  /*6a40*/  FMNMX.FTZ R6, R52, R6, !PT ;  /* 0x0000000634067209 */ /* 0x000fe40007810000 */
[----:B------:R-:W-:-:S02]  /*6a50*/  FSEL R38, R38, -INF , !P5 ;  /* 0xff80000026267808 */ /* 0x000fc40006800000 */
[----:B------:R-:W-:Y:S02]  /*6a60*/  FMNMX.FTZ R6, R53, R6, !PT ;  /* 0x0000000635067209 */ /* 0x000fe40007810000 */
[----:B------:R-:W-:Y:S02]  /*6a70*/  ISETP.GT.AND P4, PT, R10, 0x29, P2 ;  /* 0x000000290a00780c */ /* 0x000fe40001784270 */
[----:B------:R-:W-:Y:S02]  /*6a80*/  FMNMX.FTZ R6, R56, R6, !PT ;  /* 0x0000000638067209 */ /* 0x000fe40007810000 */
[C---:B------:R-:W-:Y:S02]  /*6a90*/  ISETP.GT.AND P6, PT, R10.reuse, 0x20, P2 ;  /* 0x000000200a00780c */ /* 0x040fe400017c4270 */
[----:B------:R-:W-:Y:S02]  /*6aa0*/  FMNMX.FTZ R6, R57, R6, !PT ;  /* 0x0000000639067209 */ /* 0x000fe40007810000 */
[----:B------:R-:W-:-:S02]  /*6ab0*/  ISETP.GT.AND P5, PT, R10, 0x28, P2 ;  /* 0x000000280a00780c */ /* 0x000fc400017a4270 */
[----:B------:R-:W-:Y:S02]  /*6ac0*/  FMNMX.FTZ R6, R60, R6, !PT ;  /* 0x000000063c067209 */ /* 0x000fe40007810000 */
[----:B------:R-:W-:Y:S02]  /*6ad0*/  ISETP.LT.OR P4, PT, R11, 0x2a, P4 ;  /* 0x0000002a0b00780c */ /* 0x000fe40002781670 */
[----:B------:R-:W-:Y:S02]  /*6ae0*/  FMNMX.FTZ R6, R61, R6, !PT ;  /* 0x000000063d067209 */ /* 0x000fe40007810000 */
[C---:B------:R-:W-:Y:S02]  /*6af0*/  ISETP.LT.OR P6, PT, R11.reuse, 0x21, P6 ;  /* 0x000000210b00780c */ /* 0x040fe400037c1670 */
        /* <DEDUP_REMOVED lines=24> */
[----:B------:R-:W-:Y:S01]  /*6c80*/  FSEL R54, R54, -INF , !P5 ;  /* 0xff80000036367808 */ /* 0x000fe20006800000 */
[----:B------:R-:W0:Y:S01]  /*6c90*/  SHFL.BFLY PT, R7, R6, 0x2, 0x1f ;  /* 0x0c401f0006077f89 */ /* 0x000e2200000e0000 */
        /* <DEDUP_REMOVED lines=12> */
[----:B0-----:R-:W-:-:S02]  /*6d60*/  FMNMX.FTZ R6, R6, R7, !PT ;  /* 0x0000000706067209 */ /* 0x001fc40007810000 */
[C---:B------:R-:W-:Y:S02]  /*6d70*/  ISETP.LT.OR P4, PT, R11.reuse, 0x5a, P4 ;  /* 0x0000005a0b00780c */ /* 0x040fe40002781670 */
[C---:B------:R-:W-:Y:S01]  /*6d80*/  ISETP.LT.OR P6, PT, R11.reuse, 0x51, P6 ;  /* 0x000000510b00780c */ /* 0x040fe200037c1670 */
[----:B------:R-:W0:Y:S01]  /*6d90*/  SHFL.BFLY PT, R7, R6, 0x1, 0x1f ;  /* 0x0c201f0006077f89 */ /* 0x000e2200000e0000 */
[----:B------:R-:W-:Y:S02]  /*6da0*/  ISETP.LT.OR P5, PT, R11, 0x59, P5 ;  /* 0x000000590b00780c */ /* 0x000fe40002fa1670 */
[----:B------:R-:W-:Y:S02]  /*6db0*/  FSEL R71, R71, -INF , !P4 ;  /* 0xff80000047477808 */ /* 0x000fe40006000000 */
[----:B------:R-:W-:Y:S02]  /*6dc0*/  FSEL R66, R66, -INF , !P6 ;  /* 0xff80000042427808 */ /* 0x000fe40007000000 */
[----:B------:R-:W-:-:S02]  /*6dd0*/  FSEL R70, R70, -INF , !P5 ;  /* 0xff80000046467808 */ /* 0x000fc40006800000 */
[C---:B------:R-:W-:Y:S02]  /*6de0*/  ISETP.GT.AND P4, PT, R10.reuse, RZ, P2 ;  /* 0x000000ff0a00720c */ /* 0x040fe40001784270 */
[C---:B------:R-:W-:Y:S02]  /*6df0*/  ISETP.GT.AND P6, PT, R10.reuse, 0x60, P2 ;  /* 0x000000600a00780c */ /* 0x040fe400017c4270 */
[----:B------:R-:W-:Y:S02]  /*6e00*/  ISETP.GT.AND P5, PT, R10, 0x68, P2 ;  /* 0x000000680a00780c */ /* 0x000fe400017a4270 */
[C---:B------:R-:W-:Y:S02]  /*6e10*/  ISETP.LT.OR P4, PT, R11.reuse, 0x1, P4 ;  /* 0x000000010b00780c */ /* 0x040fe40002781670 */
[C---:B------:R-:W-:Y:S02]  /*6e20*/  ISETP.LT.OR P6, PT, R11.reuse, 0x61, P6 ;  /* 0x000000610b00780c */ /* 0x040fe400037c1670 */
[----:B------:R-:W-:-:S02]  /*6e30*/  ISETP.LT.OR P5, PT, R11, 0x69, P5 ;  /* 0x000000690b00780c */ /* 0x000fc40002fa1670 */
[----:B------:R-:W-:Y:S02]  /*6e40*/  FSEL R26, R26, -INF , !P4 ;  /* 0xff8000001a1a7808 */ /* 0x000fe40006000000 */
[----:B------:R-:W-:Y:S02]  /*6e50*/  FSEL R74, R74, -INF , !P6 ;  /* 0xff8000004a4a7808 */ /* 0x000fe40007000000 */
[----:B0-----:R-:W-:Y:S02]  /*6e60*/  FMNMX.FTZ R6, R6, R7, !PT ;  /* 0x0000000706067209 */ /* 0x001fe40007810000 */
[----:B------:R-:W-:Y:S02]  /*6e70*/  FSEL R78, R78, -INF , !P5 ;  /* 0xff8000004e4e7808 */ /* 0x000fe40006800000 */
[----:B------:R-:W-:Y:S02]  /*6e80*/  FSETP.NEU.FTZ.AND P3, PT, R6, -INF , PT ;  /* 0xff8000000600780b */ /* 0x000fe40003f7d000 */
[----:B------:R-:W-:-:S02]  /*6e90*/  ISETP.GT.AND P6, PT, R10, 0x69, P2 ;  /* 0x000000690a00780c */ /* 0x000fc400017c4270 */
[----:B------:R-:W-:Y:S02]  /*6ea0*/  FSEL R7, R6, RZ, P3 ;  /* 0x000000ff06077208 */ /* 0x000fe40001800000 */
[C---:B------:R-:W-:Y:S02]  /*6eb0*/  ISETP.GT.AND P5, PT, R10.reuse, 0x71, P2 ;  /* 0x000000710a00780c */ /* 0x040fe400017a4270 */
[----:B------:R-:W-:Y:S01]  /*6ec0*/  ISETP.GT.AND P4, PT, R10, 0x78, P2 ;  /* 0x000000780a00780c */ /* 0x000fe20001784270 */
[----:B------:R-:W-:Y:S01]  /*6ed0*/  FADD.FTZ R7, -R7, R0 ;  /* 0x0000000007077221 */ /* 0x000fe20000010100 */
[----:B------:R-:W-:Y:S01]  /*6ee0*/  FMUL.FTZ R0, R6, UR33 ;  /* 0x0000002106007c20 */ /* 0x000fe20008410000 */
[C---:B------:R-:W-:Y:S02]  /*6ef0*/  ISETP.LT.OR P6, PT, R11.reuse, 0x6a, P6 ;  /* 0x0000006a0b00780c */ /* 0x040fe400037c1670 */
[----:B------:R-:W-:Y:S01]  /*6f00*/  ISETP.LT.OR P5, PT, R11, 0x72, P5 ;  /* 0x000000720b00780c */ /* 0x000fe20002fa1670 */
[----:B------:R-:W-:Y:S01]  /*6f10*/  FMUL.FTZ R7, R7, UR33 ;  /* 0x0000002107077c20 */ /* 0x000fe20008410000 */
[----:B------:R-:W-:-:S02]  /*6f20*/  FSEL R0, R0, RZ, P3 ;  /* 0x000000ff00007208 */ /* 0x000fc40001800000 */
[----:B------:R-:W-:Y:S02]  /*6f30*/  ISETP.GT.AND P3, PT, R10, 0x1, P2 ;  /* 0x000000010a00780c */ /* 0x000fe40001764270 */
[----:B------:R-:W-:Y:S01]  /*6f40*/  FSEL R79, R79, -INF , !P6 ;  /* 0xff8000004f4f7808 */ /* 0x000fe20007000000 */
[--C-:B------:R-:W-:Y:S01]  /*6f50*/  FFMA.FTZ R24, R24, UR33, -R0.reuse ;  /* 0x0000002118187c23 */ /* 0x100fe20008010800 */
[----:B------:R-:W-:Y:S01]  /*6f60*/  ISETP.LT.OR P3, PT, R11, 0x2, P3 ;  /* 0x000000020b00780c */ /* 0x000fe20001f61670 */
[--C-:B------:R-:W-:Y:S01]  /*6f70*/  FFMA.FTZ R25, R25, UR33, -R0.reuse ;  /* 0x0000002119197c23 */ /* 0x100fe20008010800 */
[----:B------:R-:W-:Y:S01]  /*6f80*/  ISETP.LT.OR P4, PT, R11, 0x79, P4 ;  /* 0x000000790b00780c */ /* 0x000fe20002781670 */
[----:B------:R-:W-:Y:S01]  /*6f90*/  MUFU.EX2 R8, R24 ;  /* 0x0000001800087308 */ /* 0x000fe20000000800 */
[----:B------:R-:W-:Y:S01]  /*6fa0*/  FSEL R27, R27, -INF , !P3 ;  /* 0xff8000001b1b7808 */ /* 0x000fe20005800000 */
[--C-:B------:R-:W-:Y:S01]  /*6fb0*/  FFMA.FTZ R28, R28, UR33, -R0.reuse ;  /* 0x000000211c1c7c23 */ /* 0x100fe20008010800 */
[----:B------:R-:W-:Y:S01]  /*6fc0*/  ISETP.GT.AND P3, PT, R10, 0x11, P2 ;  /* 0x000000110a00780c */ /* 0x000fe20001764270 */
[--C-:B------:R-:W-:Y:S01]  /*6fd0*/  FFMA.FTZ R29, R29, UR33, -R0.reuse ;  /* 0x000000211d1d7c23 */ /* 0x100fe20008010800 */
[----:B------:R-:W-:Y:S01]  /*6fe0*/  FSEL R83, R83, -INF , !P5 ;  /* 0xff80000053537808 */ /* 0x000fe20006800000 */
[--C-:B------:R-:W-:Y:S01]  /*6ff0*/  FFMA.FTZ R32, R32, UR33, -R0.reuse ;  /* 0x0000002120207c23 */ /* 0x100fe20008010800 */
[----:B------:R-:W-:Y:S01]  /*7000*/  ISETP.LT.OR P3, PT, R11, 0x12, P3 ;  /* 0x000000120b00780c */ /* 0x000fe20001f61670 */
[----:B------:R-:W0:Y:S01]  /*7010*/  MUFU.EX2 R7, R7 ;  /* 0x0000000700077308 */ /* 0x000e220000000800 */
[----:B------:R-:W-:Y:S01]  /*7020*/  FSEL R86, R86, -INF , !P4 ;  /* 0xff80000056567808 */ /* 0x000fe20006000000 */
[--C-:B------:R-:W-:Y:S01]  /*7030*/  FFMA.FTZ R33, R33, UR33, -R0.reuse ;  /* 0x0000002121217c23 */ /* 0x100fe20008010800 */
[----:B------:R-:W-:Y:S01]  /*7040*/  FSEL R35, R35, -INF , !P3 ;  /* 0xff80000023237808 */ /* 0x000fe20005800000 */
[--C-:B------:R-:W-:Y:S01]  /*7050*/  FFMA.FTZ R36, R36, UR33, -R0.reuse ;  /* 0x0000002124247c23 */ /* 0x100fe20008010800 */
[----:B------:R-:W-:Y:S01]  /*7060*/  ISETP.GT.AND P3, PT, R10, 0x21, P2 ;  /* 0x000000210a00780c */ /* 0x000fe20001764270 */
[--C-:B------:R-:W-:Y:S01]  /*7070*/  FFMA.FTZ R37, R37, UR33, -R0.reuse ;  /* 0x0000002125257c23 */ /* 0x100fe20008010800 */
[--C-:B------:R-:W-:Y:S01]  /*7080*/  FFMA.FTZ R40, R40, UR33, -R0.reuse ;  /* 0x0000002128287c23 */ /* 0x100fe20008010800 */
[----:B------:R-:W1:Y:S01]  /*7090*/  MUFU.EX2 R25, R25 ;  /* 0x0000001900197308 */ /* 0x000e620000000800 */
[----:B------:R-:W-:Y:S01]  /*70a0*/  ISETP.LT.OR P3, PT, R11, 0x22, P3 ;  /* 0x000000220b00780c */ /* 0x000fe20001f61670 */
[--C-:B------:R-:W-:Y:S01]  /*70b0*/  FFMA.FTZ R41, R41, UR33, -R0.reuse ;  /* 0x0000002129297c23 */ /* 0x100fe20008010800 */
[--C-:B------:R-:W-:Y:S01]  /*70c0*/  FFMA.FTZ R44, R44, UR33, -R0.reuse ;  /* 0x000000212c2c7c23 */ /* 0x100fe20008010800 */
[--C-:B------:R-:W-:Y:S01]  /*70d0*/  FFMA.FTZ R45, R45, UR33, -R0.reuse ;  /* 0x000000212d2d7c23 */ /* 0x100fe20008010800 */
[----:B------:R-:W-:Y:S01]  /*70e0*/  FSEL R43, R43, -INF , !P3 ;  /* 0xff8000002b2b7808 */ /* 0x000fe20005800000 */
[----:B------:R-:W-:Y:S01]  /*70f0*/  FFMA.FTZ R48, R48, UR33, -R0 ;  /* 0x0000002130307c23 */ /* 0x000fe20008010800 */
[----:B------:R-:W-:Y:S01]  /*7100*/  ISETP.GT.AND P3, PT, R10, 0x31, P2 ;  /* 0x000000310a00780c */ /* 0x000fe20001764270 */
[----:B------:R-:W-:Y:S01]  /*7110*/  MUFU.EX2 R29, R29 ;  /* 0x0000001d001d7308 */ /* 0x000fe20000000800 */
[----:B0-----:R-:W-:Y:S01]  /*7120*/  FFMA.FTZ R4, R7, R4, R8 ;  /* 0x0000000407047223 */ /* 0x001fe20000010008 */
[--C-:B------:R-:W-:Y:S01]  /*7130*/  FFMA.FTZ R49, R49, UR33, -R0.reuse ;  /* 0x0000002131317c23 */ /* 0x100fe20008010800 */
[----:B------:R-:W-:Y:S01]  /*7140*/  ISETP.LT.OR P3, PT, R11, 0x32, P3 ;  /* 0x000000320b00780c */ /* 0x000fe20001f61670 */
[--C-:B------:R-:W-:Y:S01]  /*7150*/  FFMA.FTZ R52, R52, UR33, -R0.reuse ;  /* 0x0000002134347c23 */ /* 0x100fe20008010800 */
[--C-:B------:R-:W-:Y:S01]  /*7160*/  FFMA.FTZ R53, R53, UR33, -R0.reuse ;  /* 0x0000002135357c23 */ /* 0x100fe20008010800 */
[----:B------:R-:W-:Y:S01]  /*7170*/  FFMA.FTZ R56, R56, UR33, -R0 ;  /* 0x0000002138387c23 */ /* 0x000fe20008010800 */
[----:B------:R-:W-:Y:S01]  /*7180*/  FSEL R51, R51, -INF , !P3 ;  /* 0xff80000033337808 */ /* 0x000fe20005800000 */
[----:B------:R-:W-:Y:S01]  /*7190*/  MUFU.EX2 R33, R33 ;  /* 0x0000002100217308 */ /* 0x000fe20000000800 */
[----:B------:R-:W-:Y:S01]  /*71a0*/  ISETP.GT.AND P3, PT, R10, 0x41, P2 ;  /* 0x000000410a00780c */ /* 0x000fe20001764270 */
[C---:B-1----:R-:W-:Y:S01]  /*71b0*/  FADD.FTZ R4, R25.reuse, R4 ;  /* 0x0000000419047221 */ /* 0x042fe20000010000 */
[----:B------:R-:W-:Y:S01]  /*71c0*/  F2FP.BF16.F32.PACK_AB R8, R25, R8 ;  /* 0x000000081908723e */ /* 0x000fe200000010ff */
[--C-:B------:R-:W-:Y:S01]  /*71d0*/  FFMA.FTZ R57, R57, UR33, -R0.reuse ;  /* 0x0000002139397c23 */ /* 0x100fe20008010800 */
[----:B------:R-:W-:Y:S01]  /*71e0*/  ISETP.LT.OR P3, PT, R11, 0x42, P3 ;  /* 0x000000420b00780c */ /* 0x000fe20001f61670 */
[--C-:B------:R-:W-:Y:S01]  /*71f0*/  FFMA.FTZ R60, R60, UR33, -R0.reuse ;  /* 0x000000213c3c7c23 */ /* 0x100fe20008010800 */
[--C-:B------:R-:W-:Y:S01]  /*7200*/  FFMA.FTZ R61, R61, UR33, -R0.reuse ;  /* 0x000000213d3d7c23 */ /* 0x100fe20008010800 */
[----:B------:R-:W-:Y:S01]  /*7210*/  MUFU.EX2 R37, R37 ;  /* 0x0000002500257308 */ /* 0x000fe20000000800 */
[----:B------:R-:W-:Y:S01]  /*7220*/  FSEL R59, R59, -INF , !P3 ;  /* 0xff8000003b3b7808 */ /* 0x000fe20005800000 */
[--C-:B------:R-:W-:Y:S01]  /*7230*/  FFMA.FTZ R64, R64, UR33, -R0.reuse ;  /* 0x0000002140407c23 */ /* 0x100fe20008010800 */
[----:B------:R-:W-:Y:S01]  /*7240*/  ISETP.GT.AND P3, PT, R10, 0x51, P2 ;  /* 0x000000510a00780c */ /* 0x000fe20001764270 */
[--C-:B------:R-:W-:Y:S01]  /*7250*/  FFMA.FTZ R65, R65, UR33, -R0.reuse ;  /* 0x0000002141417c23 */ /* 0x100fe20008010800 */
[--C-:B------:R-:W-:Y:S01]  /*7260*/  FFMA.FTZ R68, R68, UR33, -R0.reuse ;  /* 0x0000002144447c23 */ /* 0x100fe20008010800 */
[--C-:B------:R-:W-:Y:S01]  /*7270*/  FFMA.FTZ R69, R69, UR33, -R0.reuse ;  /* 0x0000002145457c23 */ /* 0x100fe20008010800 */
[----:B------:R-:W-:Y:S01]  /*7280*/  ISETP.LT.OR P3, PT, R11, 0x52, P3 ;  /* 0x000000520b00780c */ /* 0x000fe20001f61670 */
[----:B------:R-:W-:Y:S01]  /*7290*/  MUFU.EX2 R24, R40 ;  /* 0x0000002800187308 */ /* 0x000fe20000000800 */
[--C-:B------:R-:W-:Y:S01]  /*72a0*/  FFMA.FTZ R72, R72, UR33, -R0.reuse ;  /* 0x0000002148487c23 */ /* 0x100fe20008010800 */
[--C-:B------:R-:W-:Y:S01]  /*72b0*/  FFMA.FTZ R73, R73, UR33, -R0.reuse ;  /* 0x0000002149497c23 */ /* 0x100fe20008010800 */
[----:B------:R-:W-:Y:S01]  /*72c0*/  FSEL R67, R67, -INF , !P3 ;  /* 0xff80000043437808 */ /* 0x000fe20005800000 */
[--C-:B------:R-:W-:Y:S01]  /*72d0*/  FFMA.FTZ R76, R76, UR33, -R0.reuse ;  /* 0x000000214c4c7c23 */ /* 0x100fe20008010800 */
[----:B------:R-:W-:Y:S01]  /*72e0*/  ISETP.GT.AND P3, PT, R10, 0x61, P2 ;  /* 0x000000610a00780c */ /* 0x000fe20001764270 */
[--C-:B------:R-:W-:Y:S01]  /*72f0*/  FFMA.FTZ R77, R77, UR33, -R0.reuse ;  /* 0x000000214d4d7c23 */ /* 0x100fe20008010800 */
[--C-:B------:R-:W-:Y:S01]  /*7300*/  FFMA.FTZ R80, R80, UR33, -R0.reuse ;  /* 0x0000002150507c23 */ /* 0x100fe20008010800 */
[----:B------:R-:W-:Y:S01]  /*7310*/  MUFU.EX2 R41, R41 ;  /* 0x0000002900297308 */ /* 0x000fe20000000800 */
[----:B------:R-:W-:Y:S01]  /*7320*/  ISETP.LT.OR P3, PT, R11, 0x62, P3 ;  /* 0x000000620b00780c */ /* 0x000fe20001f61670 */
[--C-:B------:R-:W-:Y:S01]  /*7330*/  FFMA.FTZ R81, R81, UR33, -R0.reuse ;  /* 0x0000002151517c23 */ /* 0x100fe20008010800 */
[--C-:B------:R-:W-:Y:S01]  /*7340*/  FFMA.FTZ R84, R84, UR33, -R0.reuse ;  /* 0x0000002154547c23 */ /* 0x100fe20008010800 */
[----:B------:R-:W-:Y:S01]  /*7350*/  FFMA.FTZ R0, R85, UR33, -R0 ;  /* 0x0000002155007c23 */ /* 0x000fe20008010800 */
[----:B------:R-:W-:Y:S01]  /*7360*/  FSEL R75, R75, -INF , !P3 ;  /* 0xff8000004b4b7808 */ /* 0x000fe20005800000 */
[-C--:B------:R-:W-:Y:S01]  /*7370*/  FMUL.FTZ R88, R88, R7.reuse ;  /* 0x0000000758587220 */ /* 0x080fe20000410000 */
[C---:B------:R-:W-:Y:S01]  /*7380*/  ISETP.GT.AND P3, PT, R10.reuse, 0x70, P2 ;  /* 0x000000700a00780c */ /* 0x040fe20001764270 */
[----:B------:R-:W-:Y:S01]  /*7390*/  MUFU.EX2 R45, R45 ;  /* 0x0000002d002d7308 */ /* 0x000fe20000000800 */
[----:B------:R-:W-:Y:S01]  /*73a0*/  ISETP.GT.AND P2, PT, R10, 0x79, P2 ;  /* 0x000000790a00780c */ /* 0x000fe20001744270 */
[----:B------:R-:W-:Y:S01]  /*73b0*/  FMUL.FTZ R89, R89, R7 ;  /* 0x0000000759597220 */ /* 0x000fe20000410000 */
[----:B------:R-:W-:Y:S01]  /*73c0*/  FMNMX.FTZ R10, R26, R5, !PT ;  /* 0x000000051a0a7209 */ /* 0x000fe20007810000 */
[-C--:B------:R-:W-:Y:S01]  /*73d0*/  FMUL.FTZ R92, R92, R7.reuse ;  /* 0x000000075c5c7220 */ /* 0x080fe20000410000 */
[----:B------:R-:W-:Y:S01]  /*73e0*/  ISETP.LT.OR P3, PT, R11, 0x71, P3 ;  /* 0x000000710b00780c */ /* 0x000fe20001f61670 */
[-C--:B------:R-:W-:Y:S01]  /*73f0*/  FMUL.FTZ R93, R93, R7.reuse ;  /* 0x000000075d5d7220 */ /* 0x080fe20000410000 */
[----:B------:R-:W-:Y:S01]  /*7400*/  FMNMX.FTZ R9, R27, R10, !PT ;  /* 0x0000000a1b097209 */ /* 0x000fe20007810000 */
[----:B------:R-:W-:Y:S01]  /*7410*/  MUFU.EX2 R49, R49 ;  /* 0x0000003100317308 */ /* 0x000fe20000000800 */
[----:B------:R-:W-:Y:S01]  /*7420*/  FSEL R82, R82, -INF , !P3 ;  /* 0xff80000052527808 */ /* 0x000fe20005800000 */
        /* <DEDUP_REMOVED lines=11> */
[-C--:B------:R-:W-:Y:S01]  /*74e0*/  FMUL.FTZ R105, R105, R7.reuse ;  /* 0x0000000769697220 */ /* 0x080fe20000410000 */
[-C--:B------:R-:W-:Y:S01]  /*74f0*/  FMUL.FTZ R108, R108, R7.reuse ;  /* 0x000000076c6c7220 */ /* 0x080fe20000410000 */
[----:B------:R-:W-:Y:S01]  /*7500*/  FMNMX.FTZ R9, R35, R10, !PT ;  /* 0x0000000a23097209 */ /* 0x000fe20007810000 */
[----:B------:R-:W-:Y:S01]  /*7510*/  MUFU.EX2 R56, R56 ;  /* 0x0000003800387308 */ /* 0x000fe20000000800 */
[-C--:B------:R-:W-:Y:S01]  /*7520*/  FMUL.FTZ R109, R109, R7.reuse ;  /* 0x000000076d6d7220 */ /* 0x080fe20000410000 */
        /* <DEDUP_REMOVED lines=18> */
[----:B------:R-:W-:-:S03]  /*7650*/  FMUL.FTZ R133, R133, R7 ;  /* 0x0000000785857220 */ /* 0x000fc60000410000 */
        /* <DEDUP_REMOVED lines=25> */
[----:B------:R-:W0:Y:S03]  /*77f0*/  MUFU.EX2 R10, R28 ;  /* 0x0000001c000a7308 */ /* 0x000e260000000800 */
[----:B------:R-:W-:-:S04]  /*7800*/  FMNMX.FTZ R9, R82, R9, !PT ;  /* 0x0000000952097209 */ /* 0x000fc80007810000 */
[----:B------:R-:W-:Y:S01]  /*7810*/  FMNMX.FTZ R9, R83, R9, !PT ;  /* 0x0000000953097209 */ /* 0x000fe20007810000 */
[----:B------:R-:W-:Y:S03]  /*7820*/  MUFU.EX2 R28, R48 ;  /* 0x00000030001c7308 */ /* 0x000fe60000000800 */
[----:B------:R-:W-:-:S04]  /*7830*/  FMNMX.FTZ R12, R86, R9, !PT ;  /* 0x00000009560c7209 */ /* 0x000fc80007810000 */
[----:B------:R-:W-:Y:S01]  /*7840*/  FMNMX.FTZ R12, R87, R12, !PT ;  /* 0x0000000c570c7209 */ /* 0x000fe20007810000 */
[----:B------:R-:W-:Y:S01]  /*7850*/  MUFU.EX2 R77, R77 ;  /* 0x0000004d004d7308 */ /* 0x000fe20000000800 */
[----:B0-----:R-:W-:Y:S01]  /*7860*/  FADD.FTZ R4, R10, R4 ;  /* 0x000000040a047221 */ /* 0x001fe20000010000 */
[C---:B------:R-:W-:Y:S02]  /*7870*/  F2FP.BF16.F32.PACK_AB R10, R29.reuse, R10 ;  /* 0x0000000a1d0a723e */ /* 0x040fe400000010ff */
[----:B------:R-:W0:Y:S01]  /*7880*/  SHFL.BFLY PT, R9, R12, 0x2, 0x1f ;  /* 0x0c401f000c097f89 */ /* 0x000e2200000e0000 */
[----:B------:R-:W-:-:S03]  /*7890*/  FADD.FTZ R13, R29, R4 ;  /* 0x000000041d0d7221 */ /* 0x000fc60000010000 */
[----:B------:R-:W-:Y:S08]  /*78a0*/  MUFU.EX2 R80, R80 ;  /* 0x0000005000507308 */ /* 0x000ff00000000800 */
[----:B------:R-:W-:Y:S08]  /*78b0*/  MUFU.EX2 R81, R81 ;  /* 0x0000005100517308 */ /* 0x000ff00000000800 */
[----:B------:R-:W-:Y:S01]  /*78c0*/  MUFU.EX2 R84, R84 ;  /* 0x0000005400547308 */ /* 0x000fe20000000800 */
[----:B0-----:R-:W-:-:S07]  /*78d0*/  FMNMX.FTZ R12, R12, R9, !PT ;  /* 0x000000090c0c7209 */ /* 0x001fce0007810000 */
[----:B------:R-:W-:Y:S01]  /*78e0*/  MUFU.EX2 R0, R0 ;  /* 0x0000000000007308 */ /* 0x000fe20000000800 */
[----:B------:R-:W0:Y:S02]  /*78f0*/  SHFL.BFLY PT, R9, R12, 0x1, 0x1f ;  /* 0x0c201f000c097f89 */ /* 0x000e2400000e0000 */
[----:B0-----:R-:W-:Y:S01]  /*7900*/  FMNMX.FTZ R12, R12, R9, !PT ;  /* 0x000000090c0c7209 */ /* 0x001fe20007810000 */
[----:B------:R-:W-:Y:S01]  /*7910*/  IMAD.U32 R9, RZ, RZ, UR48 ;  /* 0x00000030ff097e24 */ /* 0x000fe2000f8e00ff */
[----:B------:R-:W-:Y:S02]  /*7920*/  UMOV UR48, UR57 ;  /* 0x0000003900307c82 */ /* 0x000fe40008000000 */
[C---:B------:R-:W-:Y:S01]  /*7930*/  FSETP.NEU.FTZ.AND P2, PT, R12.reuse, -INF , PT ;  /* 0xff8000000c00780b */ /* 0x040fe20003f5d000 */
[----:B------:R-:W-:Y:S01]  /*7940*/  FMUL.FTZ R4, R12, UR33 ;  /* 0x000000210c047c20 */ /* 0x000fe20008410000 */
[----:B------:R-:W-:-:S04]  /*7950*/  @!P1 LEA R9, R9, UR42, 0x3 ;  /* 0x0000002a09099c11 */ /* 0x000fc8000f8e18ff */
[----:B------:R-:W-:Y:S01]  /*7960*/  FSEL R4, R4, RZ, P2 ;  /* 0x000000ff04047208 */ /* 0x000fe20001000000 */
[----:B------:R-:W-:-:S04]  /*7970*/  @!P1 VIADD R9, R9, 0x2d860 ;  /* 0x0002d86009099836 */ /* 0x000fc80000000000 */
[--C-:B------:R-:W-:Y:S01]  /*7980*/  FFMA.FTZ R14, R26, UR33, -R4.reuse ;  /* 0x000000211a0e7c23 */ /* 0x100fe20008010804 */
[--C-:B------:R-:W-:Y:S01]  /*7990*/  FFMA.FTZ R15, R27, UR33, -R4.reuse ;  /* 0x000000211b0f7c23 */ /* 0x100fe20008010804 */
[--C-:B------:R-:W-:Y:S01]  /*79a0*/  FFMA.FTZ R20, R30, UR33, -R4.reuse ;  /* 0x000000211e147c23 */ /* 0x100fe20008010804 */
[--C-:B------:R-:W-:Y:S01]  /*79b0*/  FFMA.FTZ R21, R31, UR33, -R4.reuse ;  /* 0x000000211f157c23 */ /* 0x100fe20008010804 */
[----:B------:R-:W-:Y:S01]  /*79c0*/  @!P1 PRMT R9, RZ, 0x654, R9 ;  /* 0x00000654ff099816 */ /* 0x000fe20000000009 */
[--C-:B------:R-:W-:Y:S01]  /*79d0*/  FFMA.FTZ R25, R38, UR33, -R4.reuse ;  /* 0x0000002126197c23 */ /* 0x100fe20008010804 */
[----:B------:R-:W-:Y:S01]  /*79e0*/  MUFU.EX2 R14, R14 ;  /* 0x0000000e000e7308 */ /* 0x000fe20000000800 */
[--C-:B------:R-:W-:Y:S01]  /*79f0*/  FFMA.FTZ R27, R39, UR33, -R4.reuse ;  /* 0x00000021271b7c23 */ /* 0x100fe20008010804 */
[----:B------:R0:W-:Y:S01]  /*7a00*/  @!P1 SYNCS.ARRIVE.TRANS64.RED.A1T0 RZ, [R9+URZ], RZ ;  /* 0x000000ff09ff99a7 */ /* 0x0001e2000810043f */
        /* <DEDUP_REMOVED lines=16> */
[----:B------:R-:W-:-:S05]  /*7b10*/  FFMA.FTZ R74, R74, UR33, -R4 ;  /* 0x000000214a4a7c23 */ /* 0x000fca0008010804 */
[----:B------:R-:W1:Y:S01]  /*7b20*/  MUFU.EX2 R21, R21 ;  /* 0x0000001500157308 */ /* 0x000e620000000800 */
[----:B0-----:R-:W-:-:S07]  /*7b30*/  F2FP.BF16.F32.PACK_AB R9, R15, R14 ;  /* 0x0000000e0f09723e */ /* 0x001fce00000010ff */
[----:B------:R-:W-:Y:S08]  /*7b40*/  MUFU.EX2 R25, R25 ;  /* 0x0000001900197308 */ /* 0x000ff00000000800 */
[----:B------:R-:W-:Y:S01]  /*7b50*/  MUFU.EX2 R26, R44 ;  /* 0x0000002c001a7308 */ /* 0x000fe20000000800 */
[----:B-1----:R-:W-:-:S05]  /*7b60*/  F2FP.BF16.F32.PACK_AB R11, R21, R20 ;  /* 0x00000014150b723e */ /* 0x002fca00000010ff */
[----:B------:R0:W-:Y:S02]  /*7b70*/  STSM.16.M88.4 [R17+0x21800], R8 ;  /* 0x0218000811007844 */ /* 0x0001e40000000200 */
[----:B------:R-:W-:Y:S08]  /*7b80*/  MUFU.EX2 R27, R27 ;  /* 0x0000001b001b7308 */ /* 0x000ff00000000800 */
[----:B------:R-:W-:Y:S01]  /*7b90*/  MUFU.EX2 R31, R31 ;  /* 0x0000001f001f7308 */ /* 0x000fe20000000800 */
[--C-:B0-----:R-:W-:Y:S01]  /*7ba0*/  FFMA.FTZ R9, R34, UR33, -R4.reuse ;  /* 0x0000002122097c23 */ /* 0x101fe20008010804 */
[----:B------:R-:W-:-:S06]  /*7bb0*/  FFMA.FTZ R11, R35, UR33, -R4 ;  /* 0x00000021230b7c23 */ /* 0x000fcc0008010804 */
[----:B------:R0:W1:Y:S01]  /*7bc0*/  MUFU.EX2 R8, R32 ;  /* 0x0000002000087308 */ /* 0x0000620000000800 */
[--C-:B------:R-:W-:Y:S01]  /*7bd0*/  FFMA.FTZ R35, R43, UR33, -R4.reuse ;  /* 0x000000212b237c23 */ /* 0x100fe20008010804 */
[----:B------:R-:W-:-:S06]  /*7be0*/  FFMA.FTZ R34, R54, UR33, -R4 ;  /* 0x0000002136227c23 */ /* 0x000fcc0008010804 */
[----:B------:R-:W-:Y:S01]  /*7bf0*/  MUFU.EX2 R9, R9 ;  /* 0x0000000900097308 */ /* 0x000fe20000000800 */
[----:B0-----:R-:W-:Y:S02]  /*7c00*/  FSEL R32, R12, RZ, P2 ;  /* 0x000000ff0c207208 */ /* 0x001fe40001000000 */
[C---:B------:R-:W-:Y:S01]  /*7c10*/  ISETP.GT.AND P2, PT, R2.reuse, UR58, PT ;  /* 0x0000003a02007c0c */ /* 0x040fe2000bf44270 */
[----:B------:R-:W-:Y:S02]  /*7c20*/  VIADD R2, R2, 0xffffffff ;  /* 0xffffffff02027836 */ /* 0x000fe40000000000 */
[----:B------:R-:W-:Y:S02]  /*7c30*/  FADD.FTZ R32, -R32, R5 ;  /* 0x0000000520207221 */ /* 0x000fe40000010100 */
[----:B------:R0:W2:Y:S02]  /*7c40*/  MUFU.EX2 R10, R36 ;  /* 0x00000024000a7308 */ /* 0x0000a40000000800 */
[----:B------:R-:W-:Y:S01]  /*7c50*/  FMUL.FTZ R5, R32, UR33 ;  /* 0x0000002120057c20 */ /* 0x000fe20008410000 */
[----:B------:R-:W-:-:S05]  /*7c60*/  FFMA.FTZ R32, R51, UR33, -R4 ;  /* 0x0000002133207c23 */ /* 0x000fca0008010804 */
[----:B------:R-:W3:Y:S01]  /*7c70*/  MUFU.EX2 R5, R5 ;  /* 0x0000000500057308 */ /* 0x000ee20000000800 */
[----:B0-----:R-:W-:Y:S01]  /*7c80*/  FFMA.FTZ R36, R46, UR33, -R4 ;  /* 0x000000212e247c23 */ /* 0x001fe20008010804 */
[----:B-1----:R-:W-:Y:S01]  /*7c90*/  FADD.FTZ R46, R8, R13 ;  /* 0x0000000d082e7221 */ /* 0x002fe20000010000 */
[----:B------:R-:W-:-:S03]  /*7ca0*/  F2FP.BF16.F32.PACK_AB R8, R33, R8 ;  /* 0x000000082108723e */ /* 0x000fc600000010ff */
[----:B------:R-:W-:Y:S02]  /*7cb0*/  FADD.FTZ R13, R33, R46 ;  /* 0x0000002e210d7221 */ /* 0x000fe40000010000 */
[----:B------:R-:W0:Y:S02]  /*7cc0*/  MUFU.EX2 R11, R11 ;  /* 0x0000000b000b7308 */ /* 0x000e240000000800 */
[----:B--2---:R-:W-:Y:S01]  /*7cd0*/  FADD.FTZ R46, R10, R13 ;  /* 0x0000000d0a2e7221 */ /* 0x004fe20000010000 */
[----:B------:R-:W-:-:S05]  /*7ce0*/  F2FP.BF16.F32.PACK_AB R10, R37, R10 ;  /* 0x0000000a250a723e */ /* 0x000fca00000010ff */
[----:B------:R-:W1:Y:S01]  /*7cf0*/  MUFU.EX2 R35, R35 ;  /* 0x0000002300237308 */ /* 0x000e620000000800 */
[----:B---3--:R-:W-:Y:S01]  /*7d00*/  FFMA.FTZ R14, R5, R3, R14 ;  /* 0x00000003050e7223 */ /* 0x008fe2000001000e */
[----:B------:R-:W-:Y:S01]  /*7d10*/  FFMA.FTZ R3, R55, UR33, -R4 ;  /* 0x0000002137037c23 */ /* 0x000fe20008010804 */
[-C--:B------:R-:W-:Y:S01]  /*7d20*/  FMUL.FTZ R90, R90, R5.reuse ;  /* 0x000000055a5a7220 */ /* 0x080fe20000410000 */
[-C--:B------:R-:W-:Y:S01]  /*7d30*/  FMUL.FTZ R91, R91, R5.reuse ;  /* 0x000000055b5b7220 */ /* 0x080fe20000410000 */
[----:B------:R-:W-:Y:S01]  /*7d40*/  FADD.FTZ R39, R15, R14 ;  /* 0x0000000e0f277221 */ /* 0x000fe20000010000 */
[--C-:B------:R-:W-:Y:S01]  /*7d50*/  FFMA.FTZ R14, R58, UR33, -R4.reuse ;  /* 0x000000213a0e7c23 */ /* 0x100fe20008010804 */
[--C-:B------:R-:W-:Y:S01]  /*7d60*/  FFMA.FTZ R15, R59, UR33, -R4.reuse ;  /* 0x000000213b0f7c23 */ /* 0x100fe20008010804 */
[----:B------:R-:W2:Y:S01]  /*7d70*/  MUFU.EX2 R36, R36 ;  /* 0x0000002400247308 */ /* 0x000ea20000000800 */
[----:B------:R-:W-:Y:S01]  /*7d80*/  FADD.FTZ R39, R20, R39 ;  /* 0x0000002714277221 */ /* 0x000fe20000010000 */
[--C-:B------:R-:W-:Y:S01]  /*7d90*/  FFMA.FTZ R20, R62, UR33, -R4.reuse ;  /* 0x000000213e147c23 */ /* 0x100fe20008010804 */
[----:B------:R-:W-:Y:S01]  /*7da0*/  FFMA.FTZ R4, R87, UR33, -R4 ;  /* 0x0000002157047c23 */ /* 0x000fe20008010804 */
[-C--:B------:R-:W-:Y:S01]  /*7db0*/  FMUL.FTZ R94, R94, R5.reuse ;  /* 0x000000055e5e7220 */ /* 0x080fe20000410000 */
[----:B------:R-:W-:Y:S01]  /*7dc0*/  FADD.FTZ R44, R21, R39 ;  /* 0x00000027152c7221 */ /* 0x000fe20000010000 */
[----:B------:R-:W-:Y:S01]  /*7dd0*/  FADD.FTZ R21, R37, R46 ;  /* 0x0000002e25157221 */ /* 0x000fe20000010000 */
[-C--:B------:R-:W-:Y:S01]  /*7de0*/  FMUL.FTZ R95, R95, R5.reuse ;  /* 0x000000055f5f7220 */ /* 0x080fe20000410000 */
[----:B------:R-:W3:Y:S01]  /*7df0*/  MUFU.EX2 R38, R38 ;  /* 0x0000002600267308 */ /* 0x000ee20000000800 */
[----:B------:R-:W-:Y:S01]  /*7e00*/  FADD.FTZ R44, R9, R44 ;  /* 0x0000002c092c7221 */ /* 0x000fe20000010000 */
[----:B------:R-:W-:Y:S01]  /*7e10*/  FADD.FTZ R46, R24, R21 ;  /* 0x00000015182e7221 */ /* 0x000fe20000010000 */
[----:B------:R-:W-:Y:S01]  /*7e20*/  F2FP.BF16.F32.PACK_AB R24, R41, R24 ;  /* 0x000000182918723e */ /* 0x000fe200000010ff */
[----:B------:R-:W-:Y:S01]  /*7e30*/  FMUL.FTZ R98, R98, R5 ;  /* 0x0000000562627220 */ /* 0x000fe20000410000 */
[----:B0-----:R-:W-:Y:S01]  /*7e40*/  FADD.FTZ R44, R11, R44 ;  /* 0x0000002c0b2c7221 */ /* 0x001fe20000010000 */
[----:B------:R-:W-:Y:S01]  /*7e50*/  FADD.FTZ R21, R41, R46 ;  /* 0x0000002e29157221 */ /* 0x000fe20000010000 */
[----:B------:R-:W-:Y:S01]  /*7e60*/  F2FP.BF16.F32.PACK_AB R9, R11, R9 ;  /* 0x000000090b09723e */ /* 0x000fe200000010ff */
[----:B------:R-:W0:Y:S01]  /*7e70*/  MUFU.EX2 R29, R29 ;  /* 0x0000001d001d7308 */ /* 0x000e220000000800 */
[----:B------:R-:W-:Y:S01]  /*7e80*/  FADD.FTZ R44, R25, R44 ;  /* 0x0000002c192c7221 */ /* 0x000fe20000010000 */
[----:B------:R-:W-:Y:S01]  /*7e90*/  FADD.FTZ R46, R26, R21 ;  /* 0x000000151a2e7221 */ /* 0x000fe20000010000 */
[----:B------:R-:W-:Y:S01]  /*7ea0*/  F2FP.BF16.F32.PACK_AB R11, R27, R25 ;  /* 0x000000191b0b723e */ /* 0x000fe200000010ff */
[----:B------:R-:W-:Y:S01]  /*7eb0*/  FMUL.FTZ R99, R99, R5 ;  /* 0x0000000563637220 */ /* 0x000fe20000410000 */
[----:B------:R-:W-:Y:S01]  /*7ec0*/  FADD.FTZ R44, R27, R44 ;  /* 0x0000002c1b2c7221 */ /* 0x000fe20000010000 */
[----:B------:R-:W-:Y:S01]  /*7ed0*/  FADD.FTZ R43, R45, R46 ;  /* 0x0000002e2d2b7221 */ /* 0x000fe20000010000 */
[----:B-1----:R-:W-:Y:S01]  /*7ee0*/  F2FP.BF16.F32.PACK_AB R25, R35, R31 ;  /* 0x0000001f2319723e */ /* 0x002fe200000010ff */
[----:B------:R-:W1:Y:S01]  /*7ef0*/  MUFU.EX2 R30, R52 ;  /* 0x00000034001e7308 */ /* 0x000e620000000800 */
[----:B------:R-:W-:Y:S01]  /*7f00*/  FADD.FTZ R44, R31, R44 ;  /* 0x0000002c1f2c7221 */ /* 0x000fe20000010000 */
[----:B------:R-:W-:Y:S01]  /*7f10*/  FADD.FTZ R46, R28, R43 ;  /* 0x0000002b1c2e7221 */ /* 0x000fe20000010000 */
[----:B------:R-:W-:Y:S01]  /*7f20*/  F2FP.BF16.F32.PACK_AB R26, R45, R26 ;  /* 0x0000001a2d1a723e */ /* 0x000fe200000010ff */
[----:B------:R4:W-:Y:S01]  /*7f30*/  STSM.16.M88.4 [R22], R8 ;  /* 0x0000000816007844 */ /* 0x0009e20000000200 */
[----:B------:R-:W-:Y:S01]  /*7f40*/  FADD.FTZ R21, R35, R44 ;  /* 0x0000002c23157221 */ /* 0x000fe20000010000 */
[C---:B------:R-:W-:Y:S01]  /*7f50*/  FADD.FTZ R47, R49.reuse, R46 ;  /* 0x0000002e312f7221 */ /* 0x040fe20000010000 */
[----:B------:R-:W-:Y:S01]  /*7f60*/  F2FP.BF16.F32.PACK_AB R28, R49, R28 ;  /* 0x0000001c311c723e */ /* 0x000fe200000010ff */
[----:B------:R-:W5:Y:S01]  /*7f70*/  MUFU.EX2 R32, R32 ;  /* 0x0000002000207308 */ /* 0x000f620000000800 */
[----:B--2---:R-:W-:Y:S01]  /*7f80*/  FADD.FTZ R21, R36, R21 ;  /* 0x0000001524157221 */ /* 0x004fe20000010000 */
[-C--:B------:R-:W-:Y:S01]  /*7f90*/  FMUL.FTZ R102, R102, R5.reuse ;  /* 0x0000000566667220 */ /* 0x080fe20000410000 */
[-C--:B------:R-:W-:Y:S01]  /*7fa0*/  FMUL.FTZ R103, R103, R5.reuse ;  /* 0x0000000567677220 */ /* 0x080fe20000410000 */
[-C--:B------:R-:W-:Y:S01]  /*7fb0*/  FMUL.FTZ R106, R106, R5.reuse ;  /* 0x000000056a6a7220 */ /* 0x080fe20000410000 */
[----:B---3--:R-:W-:Y:S01]  /*7fc0*/  FADD.FTZ R44, R38, R21 ;  /* 0x00000015262c7221 */ /* 0x008fe20000010000 */
[-C--:B------:R-:W-:Y:S01]  /*7fd0*/  FMUL.FTZ R107, R107, R5.reuse ;  /* 0x000000056b6b7220 */ /* 0x080fe20000410000 */
[-C--:B------:R-:W-:Y:S01]  /*7fe0*/  FMUL.FTZ R110, R110, R5.reuse ;  /* 0x000000056e6e7220 */ /* 0x080fe20000410000 */
[----:B------:R-:W2:Y:S01]  /*7ff0*/  MUFU.EX2 R34, R34 ;  /* 0x0000002200227308 */ /* 0x000ea20000000800 */
[----:B0-----:R-:W-:Y:S01]  /*8000*/  FADD.FTZ R43, R29, R44 ;  /* 0x0000002c1d2b7221 */ /* 0x001fe20000010000 */
[----:B-1----:R-:W-:Y:S01]  /*8010*/  FADD.FTZ R44, R30, R47 ;  /* 0x0000002f1e2c7221 */ /* 0x002fe20000010000 */
[----:B------:R-:W-:Y:S01]  /*8020*/  F2FP.BF16.F32.PACK_AB R30, R53, R30 ;  /* 0x0000001e351e723e */ /* 0x000fe200000010ff */
[----:B------:R-:W-:Y:S01]  /*8030*/  FMUL.FTZ R111, R111, R5 ;  /* 0x000000056f6f7220 */ /* 0x000fe20000410000 */
[----:B----4-:R-:W-:Y:S01]  /*8040*/  F2FP.BF16.F32.PACK_AB R8, R57, R56 ;  /* 0x000000383908723e */ /* 0x010fe200000010ff */
[----:B------:R-:W-:Y:S01]  /*8050*/  FADD.FTZ R41, R53, R44 ;  /* 0x0000002c35297221 */ /* 0x000fe20000010000 */
[----:B------:R-:W-:Y:S01]  /*8060*/  F2FP.BF16.F32.PACK_AB R10, R61, R60 ;  /* 0x0000003c3d0a723e */ /* 0x000fe200000010ff */
[----:B------:R-:W0:Y:S01]  /*8070*/  MUFU.EX2 R3, R3 ;  /* 0x0000000300037308 */ /* 0x000e220000000800 */
[----:B-----5:R-:W-:Y:S01]  /*8080*/  FADD.FTZ R43, R32, R43 ;  /* 0x0000002b202b7221 */ /* 0x020fe20000010000 */
[----:B------:R-:W-:Y:S01]  /*8090*/  FADD.FTZ R46, R56, R41 ;  /* 0x00000029382e7221 */ /* 0x000fe20000010000 */
[----:B------:R-:W-:Y:S01]  /*80a0*/  F2FP.BF16.F32.PACK_AB R29, R32, R29 ;  /* 0x0000001d201d723e */ /* 0x000fe200000010ff */
[-C--:B------:R-:W-:Y:S01]  /*80b0*/  FMUL.FTZ R114, R114, R5.reuse ;  /* 0x0000000572727220 */ /* 0x080fe20000410000 */
[-C--:B------:R-:W-:Y:S01]  /*80c0*/  FMUL.FTZ R115, R115, R5.reuse ;  /* 0x0000000573737220 */ /* 0x080fe20000410000 */
[----:B------:R-:W-:Y:S01]  /*80d0*/  FADD.FTZ R41, R57, R46 ;  /* 0x0000002e39297221 */ /* 0x000fe20000010000 */
[-C--:B------:R-:W-:Y:S01]  /*80e0*/  FMUL.FTZ R118, R118, R5.reuse ;  /* 0x0000000576767220 */ /* 0x080fe20000410000 */
[----:B------:R-:W1:Y:S01]  /*80f0*/  MUFU.EX2 R14, R14 ;  /* 0x0000000e000e7308 */ /* 0x000e620000000800 */
[----:B--2---:R-:W-:Y:S01]  /*8100*/  FADD.FTZ R44, R34, R43 ;  /* 0x0000002b222c7221 */ /* 0x004fe20000010000 */
[----:B------:R-:W-:Y:S01]  /*8110*/  FADD.FTZ R46, R60, R41 ;  /* 0x000000293c2e7221 */ /* 0x000fe20000010000 */
[-C--:B------:R-:W-:Y:S01]  /*8120*/  FMUL.FTZ R119, R119, R5.reuse ;  /* 0x0000000577777220 */ /* 0x080fe20000410000 */
[-C--:B------:R-:W-:Y:S01]  /*8130*/  FMUL.FTZ R122, R122, R5.reuse ;  /* 0x000000057a7a7220 */ /* 0x080fe20000410000 */
[-C--:B------:R-:W-:Y:S01]  /*8140*/  FMUL.FTZ R123, R123, R5.reuse ;  /* 0x000000057b7b7220 */ /* 0x080fe20000410000 */
[----:B------:R-:W-:Y:S01]  /*8150*/  FADD.FTZ R35, R61, R46 ;  /* 0x0000002e3d237221 */ /* 0x000fe20000010000 */
[-C--:B------:R-:W-:Y:S01]  /*8160*/  FMUL.FTZ R126, R126, R5.reuse ;  /* 0x000000057e7e7220 */ /* 0x080fe20000410000 */
[----:B------:R-:W2:Y:S01]  /*8170*/  MUFU.EX2 R15, R15 ;  /* 0x0000000f000f7308 */ /* 0x000ea20000000800 */
[----:B0-----:R-:W-:Y:S01]  /*8180*/  FADD.FTZ R27, R3, R44 ;  /* 0x0000002c031b7221 */ /* 0x001fe20000010000 */
[-C--:B------:R-:W-:Y:S01]  /*8190*/  FMUL.FTZ R127, R127, R5.reuse ;  /* 0x000000057f7f7220 */ /* 0x080fe20000410000 */
[-C--:B------:R-:W-:Y:S01]  /*81a0*/  FMUL.FTZ R130, R130, R5.reuse ;  /* 0x0000000582827220 */ /* 0x080fe20000410000 */
[-C--:B------:R-:W-:Y:S01]  /*81b0*/  FMUL.FTZ R131, R131, R5.reuse ;  /* 0x0000000583837220 */ /* 0x080fe20000410000 */
[-C--:B------:R-:W-:Y:S01]  /*81c0*/  FMUL.FTZ R134, R134, R5.reuse ;  /* 0x0000000586867220 */ /* 0x080fe20000410000 */
[----:B------:R-:W-:Y:S01]  /*81d0*/  FMUL.FTZ R135, R135, R5 ;  /* 0x0000000587877220 */ /* 0x000fe20000410000 */
[----:B------:R-:W-:Y:S01]  /*81e0*/  IMAD.MOV.U32 R5, RZ, RZ, R12 ;  /* 0x000000ffff057224 */ /* 0x000fe200078e000c */
[----:B------:R-:W0:Y:S01]  /*81f0*/  MUFU.EX2 R20, R20 ;  /* 0x0000001400147308 */ /* 0x000e220000000800 */
[----:B-1----:R-:W-:Y:S01]  /*8200*/  FADD.FTZ R44, R14, R27 ;  /* 0x0000001b0e2c7221 */ /* 0x002fe20000010000 */
[----:B------:R-:W-:Y:S01]  /*8210*/  F2FP.BF16.F32.PACK_AB R27, R38, R36 ;  /* 0x00000024261b723e */ /* 0x000fe200000010ff */
[----:B------:R-:W-:-:S04]  /*8220*/  FADD.FTZ R38, R64, R35 ;  /* 0x0000002340267221 */ /* 0x000fc80000010000 */
[----:B------:R1:W-:Y:S01]  /*8230*/  STSM.16.M88.4 [R19], R24 ;  /* 0x0000001813007844 */ /* 0x0003e20000000200 */
[----:B------:R-:W3:Y:S01]  /*8240*/  MUFU.EX2 R42, R42 ;  /* 0x0000002a002a7308 */ /* 0x000ee20000000800 */
[----:B--2---:R-:W-:-:S07]  /*8250*/  FADD.FTZ R31, R15, R44 ;  /* 0x0000002c0f1f7221 */ /* 0x004fce0000010000 */
[----:B------:R-:W2:Y:S01]  /*8260*/  MUFU.EX2 R13, R66 ;  /* 0x00000042000d7308 */ /* 0x000ea20000000800 */
[----:B0-----:R-:W-:Y:S01]  /*8270*/  FADD.FTZ R31, R20, R31 ;  /* 0x0000001f141f7221 */ /* 0x001fe20000010000 */
[----:B-1----:R-:W-:-:S06]  /*8280*/  F2FP.BF16.F32.PACK_AB R26, R77, R76 ;  /* 0x0000004c4d1a723e */ /* 0x002fcc00000010ff */
[----:B------:R-:W0:Y:S01]  /*8290*/  MUFU.EX2 R39, R67 ;  /* 0x0000004300277308 */ /* 0x000e220000000800 */
[C---:B---3--:R-:W-:Y:S01]  /*82a0*/  FADD.FTZ R36, R42.reuse, R31 ;  /* 0x0000001f2a247221 */ /* 0x048fe20000010000 */
[----:B------:R-:W-:Y:S01]  /*82b0*/  FADD.FTZ R31, R65, R38 ;  /* 0x00000026411f7221 */ /* 0x000fe20000010000 */
[----:B------:R-:W-:-:S03]  /*82c0*/  F2FP.BF16.F32.PACK_AB R11, R42, R20 ;  /* 0x000000142a0b723e */ /* 0x000fc600000010ff */
[----:B------:R-:W-:Y:S01]  /*82d0*/  FADD.FTZ R38, R68, R31 ;  /* 0x0000001f44267221 */ /* 0x000fe20000010000 */
[----:B------:R-:W-:Y:S01]  /*82e0*/  F2FP.BF16.F32.PACK_AB R31, R3, R34 ;  /* 0x00000022031f723e */ /* 0x000fe200000010ff */
[----:B------:R-:W1:Y:S01]  /*82f0*/  MUFU.EX2 R33, R70 ;  /* 0x0000004600217308 */ /* 0x000e620000000800 */
[----:B--2---:R-:W-:Y:S01]  /*8300*/  FADD.FTZ R36, R13, R36 ;  /* 0x000000240d247221 */ /* 0x004fe20000010000 */
[----:B------:R-:W-:Y:S02]  /*8310*/  FADD.FTZ R9, R69, R38 ;  /* 0x0000002645097221 */ /* 0x000fe40000010000 */
[----:B------:R2:W-:Y:S02]  /*8320*/  STSM.16.M88.4 [R18], R28 ;  /* 0x0000001c12007844 */ /* 0x0005e40000000200 */
[----:B------:R-:W-:Y:S01]  /*8330*/  FADD.FTZ R24, R72, R9 ;  /* 0x0000000948187221 */ /* 0x000fe20000010000 */
[----:B------:R-:W-:Y:S01]  /*8340*/  F2FP.BF16.F32.PACK_AB R9, R15, R14 ;  /* 0x0000000e0f09723e */ /* 0x000fe200000010ff */
[----:B------:R-:W3:Y:S01]  /*8350*/  MUFU.EX2 R37, R71 ;  /* 0x0000004700257308 */ /* 0x000ee20000000800 */
[----:B0-----:R-:W-:Y:S01]  /*8360*/  FADD.FTZ R36, R39, R36 ;  /* 0x0000002427247221 */ /* 0x001fe20000010000 */
[C---:B------:R-:W-:Y:S01]  /*8370*/  FADD.FTZ R15, R73.reuse, R24 ;  /* 0x00000018490f7221 */ /* 0x040fe20000010000 */
[----:B------:R-:W-:Y:S01]  /*8380*/  F2FP.BF16.F32.PACK_AB R24, R73, R72 ;  /* 0x000000484918723e */ /* 0x000fe200000010ff */
[----:B------:R0:W-:Y:S02]  /*8390*/  STSM.16.M88.4 [R17+0x27800], R8 ;  /* 0x0278000811007844 */ /* 0x0001e40000000200 */
[----:B------:R-:W-:-:S02]  /*83a0*/  FADD.FTZ R14, R76, R15 ;  /* 0x0000000f4c0e7221 */ /* 0x000fc40000010000 */
[----:B------:R-:W4:Y:S01]  /*83b0*/  MUFU.EX2 R21, R74 ;  /* 0x0000004a00157308 */ /* 0x000f220000000800 */
[----:B-1----:R-:W-:Y:S01]  /*83c0*/  FADD.FTZ R36, R33, R36 ;  /* 0x0000002421247221 */ /* 0x002fe20000010000 */
[----:B------:R-:W-:Y:S01]  /*83d0*/  FADD.FTZ R15, R77, R14 ;  /* 0x0000000e4d0f7221 */ /* 0x000fe20000010000 */
[----:B--2---:R-:W-:Y:S02]  /*83e0*/  F2FP.BF16.F32.PACK_AB R28, R81, R80 ;  /* 0x00000050511c723e */ /* 0x004fe400000010ff */
[----:B------:R-:W-:Y:S01]  /*83f0*/  F2FP.BF16.F32.PACK_AB R30, R0, R84 ;  /* 0x00000054001e723e */ /* 0x000fe200000010ff */
[----:B------:R-:W-:Y:S02]  /*8400*/  FADD.FTZ R20, R80, R15 ;  /* 0x0000000f50147221 */ /* 0x000fe40000010000 */
[----:B------:R-:W1:Y:S01]  /*8410*/  MUFU.EX2 R40, R40 ;  /* 0x0000002800287308 */ /* 0x000e620000000800 */
[----:B---3--:R-:W-:Y:S01]  /*8420*/  FADD.FTZ R36, R37, R36 ;  /* 0x0000002425247221 */ /* 0x008fe20000010000 */
[----:B------:R-:W-:Y:S01]  /*8430*/  FADD.FTZ R15, R81, R20 ;  /* 0x00000014510f7221 */ /* 0x000fe20000010000 */
[----:B0-----:R-:W-:-:S02]  /*8440*/  F2FP.BF16.F32.PACK_AB R8, R65, R64 ;  /* 0x000000404108723e */ /* 0x001fc400000010ff */
[----:B------:R-:W-:Y:S01]  /*8450*/  F2FP.BF16.F32.PACK_AB R10, R69, R68 ;  /* 0x00000044450a723e */ /* 0x000fe200000010ff */
[----:B------:R-:W-:Y:S02]  /*8460*/  FADD.FTZ R15, R84, R15 ;  /* 0x0000000f540f7221 */ /* 0x000fe40000010000 */
[----:B------:R-:W0:Y:S01]  /*8470*/  MUFU.EX2 R78, R78 ;  /* 0x0000004e004e7308 */ /* 0x000e220000000800 */
[----:B------:R-:W-:Y:S01]  /*8480*/  F2FP.BF16.F32.PACK_AB R9, R39, R13 ;  /* 0x0000000d2709723e */ /* 0x000fe200000010ff */
[----:B----4-:R-:W-:Y:S01]  /*8490*/  FADD.FTZ R3, R21, R36 ;  /* 0x0000002415037221 */ /* 0x010fe20000010000 */
[----:B------:R-:W-:-:S05]  /*84a0*/  F2FP.BF16.F32.PACK_AB R11, R37, R33 ;  /* 0x00000021250b723e */ /* 0x000fca00000010ff */
[----:B------:R-:W2:Y:S01]  /*84b0*/  MUFU.EX2 R79, R79 ;  /* 0x0000004f004f7308 */ /* 0x000ea20000000800 */
[C---:B-1----:R-:W-:Y:S01]  /*84c0*/  F2FP.BF16.F32.PACK_AB R25, R40.reuse, R21 ;  /* 0x000000152819723e */ /* 0x042fe200000010ff */
[----:B------:R1:W-:Y:S01]  /*84d0*/  STSM.16.M88.4 [R23], R8 ;  /* 0x0000000817007844 */ /* 0x0003e20000000200 */
[----:B------:R-:W-:-:S05]  /*84e0*/  FADD.FTZ R3, R40, R3 ;  /* 0x0000000328037221 */ /* 0x000fca0000010000 */
[----:B------:R-:W3:Y:S01]  /*84f0*/  MUFU.EX2 R82, R82 ;  /* 0x0000005200527308 */ /* 0x000ee20000000800 */
[----:B0-----:R-:W-:-:S07]  /*8500*/  FADD.FTZ R14, R78, R3 ;  /* 0x000000034e0e7221 */ /* 0x001fce0000010000 */
[----:B------:R-:W0:Y:S01]  /*8510*/  MUFU.EX2 R83, R83 ;  /* 0x0000005300537308 */ /* 0x000e220000000800 */
[C---:B--2---:R-:W-:Y:S01]  /*8520*/  F2FP.BF16.F32.PACK_AB R27, R79.reuse, R78 ;  /* 0x0000004e4f1b723e */ /* 0x044fe200000010ff */
[----:B------:R-:W-:-:S04]  /*8530*/  FADD.FTZ R3, R79, R14 ;  /* 0x0000000e4f037221 */ /* 0x000fc80000010000 */
[----:B------:R1:W-:Y:S02]  /*8540*/  STSM.16.M88.4 [R19+0x6000], R24 ;  /* 0x0060001813007844 */ /* 0x0003e40000000200 */
[----:B------:R-:W2:Y:S01]  /*8550*/  MUFU.EX2 R86, R86 ;  /* 0x0000005600567308 */ /* 0x000ea20000000800 */
[----:B---3--:R-:W-:-:S07]  /*8560*/  FADD.FTZ R3, R82, R3 ;  /* 0x0000000352037221 */ /* 0x008fce0000010000 */
[----:B------:R3:W4:Y:S01]  /*8570*/  MUFU.EX2 R32, R4 ;  /* 0x0000000400207308 */ /* 0x0007220000000800 */
[C---:B0-----:R-:W-:Y:S01]  /*8580*/  F2FP.BF16.F32.PACK_AB R29, R83.reuse, R82 ;  /* 0x00000052531d723e */ /* 0x041fe200000010ff */
[----:B------:R-:W-:-:S04]  /*8590*/  FADD.FTZ R3, R83, R3 ;  /* 0x0000000353037221 */ /* 0x000fc80000010000 */
[----:B--2---:R-:W-:Y:S01]  /*85a0*/  FADD.FTZ R3, R86, R3 ;  /* 0x0000000356037221 */ /* 0x004fe20000010000 */
[----:B---3--:R-:W-:Y:S01]  /*85b0*/  FADD.FTZ R4, R0, R15 ;  /* 0x0000000f00047221 */ /* 0x008fe20000010000 */
[----:B------:R-:W-:Y:S01]  /*85c0*/  IMAD.MOV.U32 R0, RZ, RZ, R6 ;  /* 0x000000ffff007224 */ /* 0x000fe200078e0006 */
[C---:B----4-:R-:W-:Y:S01]  /*85d0*/  F2FP.BF16.F32.PACK_AB R31, R32.reuse, R86 ;  /* 0x00000056201f723e */ /* 0x050fe200000010ff */
[----:B------:R-:W-:-:S04]  /*85e0*/  FADD.FTZ R3, R32, R3 ;  /* 0x0000000320037221 */ /* 0x000fc80000010000 */
[----:B------:R1:W-:Y:S01]  /*85f0*/  STSM.16.M88.4 [R18+0x6000], R28 ;  /* 0x0060001c12007844 */ /* 0x0003e20000000200 */
[----:B------:R0:W-:Y:S06]  /*8600*/  MEMBAR.ALL.CTA ;  /* 0x0000000000007992 */ /* 0x0001ec0000008000 */
[----:B0-----:R-:W0:Y:S02]  /*8610*/  FENCE.VIEW.ASYNC.S ;  /* 0x00000000000073c6 */ /* 0x001e240000000000 */
[----:B0-----:R-:W-:Y:S01]  /*8620*/  NOP ;  /* 0x0000000000007918 */ /* 0x001fe20000000000 */
[----:B------:R-:W-:Y:S05]  /*8630*/  @P2 BRA `(.L_x_1118) ;  /* 0xffffffcc00bc2947 */ /* 0x000fea000383ffff */
[----:B------:R-:W-:Y:S01]  /*8640*/  IMAD.MOV.U32 R5, RZ, RZ, R12 ;  /* 0x000000ffff057224 */ /* 0x000fe200078e000c */
[----:B------:R-:W-:Y:S01]  /*8650*/  UMOV UR48, UR57 ;  /* 0x0000003900307c82 */ /* 0x000fe20008000000 */
[----:B------:R-:W-:Y:S01]  /*8660*/  IMAD.MOV.U32 R0, RZ, RZ, R6 ;  /* 0x000000ffff007224 */ /* 0x000fe200078e0006 */
[----:B------:R-:W-:-:S06]  /*8670*/  UMOV UR51, UR56 ;  /* 0x0000003800337c82 */ /* 0x000fcc0008000000 */
.L_x_1101:
[----:B------:R-:W-:Y:S01]  /*8680*/  ULDC UR6, c[0x0][0x448] ;  /* 0x0001120000067ab9 */ /* 0x000fe20000000800 */
[----:B------:R-:W-:Y:S01]  /*8690*/  ULDC UR15, c[0x0][0x9e4] ;  /* 0x00027900000f7ab9 */ /* 0x000fe20000000800 */
[----:B------:R-:W-:Y:S02]  /*86a0*/  UISETP.NE.AND UP0, UPT, UR6, 0x1, UPT ;  /* 0x000000010600788c */ /* 0x000fe4000bf05270 */
[----:B------:R-:W-:Y:S02]  /*86b0*/  UISETP.GE.AND UP1, UPT, UR15, 0x1, UPT ;  /* 0x000000010f00788c */ /* 0x000fe4000bf26270 */
[----:B------:R-:W-:Y:S02]  /*86c0*/  UIADD3 UR10, UR40, 0xbf, URZ ;  /* 0x000000bf280a7890 */ /* 0x000fe4000fffe03f */
[----:B------:R-:W-:Y:S02]  /*86d0*/  UIADD3 UR11, UR39, 0x1, -UR47 ;  /* 0x00000001270b7890 */ /* 0x000fe4000fffe82f */
[----:B------:R-:W-:-:S03]  /*86e0*/  PLOP3.LUT P5, PT, PT, PT, UP1, 0x80, 0x0 ;  /* 0x000000000000781c */ /* 0x000fc60003faf018 */
[----:B------:R-:W-:Y:S01]  /*86f0*/  @UP0 ULDC UR6, c[0x0][0x44c] ;  /* 0x0001130000060ab9 */ /* 0x000fe20000000800 */
[----:B------:R-:W-:Y:S01]  /*8700*/  @UP0 ULDC UR14, c[0x0][0x450] ;  /* 0x00011400000e0ab9 */ /* 0x000fe20000000800 */
[----:B------:R-:W-:-:S04]  /*8710*/  UIMAD.WIDE.U32 UR6, UR10, UR6, URZ ;  /* 0x000000060a0672a5 */ /* 0x000fc8000f8e003f */
[----:B------:R-:W-:-:S04]  /*8720*/  @UP0 USHF.R.U32.HI UR10, URZ, UR14, UR7 ;  /* 0x0000000e3f0a0299 */ /* 0x000fc80008011607 */
[----:B------:R-:W-:-:S04]  /*8730*/  UIADD3 UR10, UR11, UR10, URZ ;  /* 0x0000000a0b0a7290 */ /* 0x000fc8000fffe03f */
[----:B------:R-:W-:Y:S01]  /*8740*/  UIADD3 UR35, UR10, -UR35, URZ ;  /* 0x800000230a237290 */ /* 0x000fe2000fffe03f */
[----:B------:R-:W-:Y:S11]  /*8750*/  @!P5 BRA `(.L_x_1119) ;  /* 0x000000000048d947 */ /* 0x000ff60003800000 */
[----:B------:R-:W-:Y:S02]  /*8760*/  UMOV UR14, UR10 ;  /* 0x0000000a000e7c82 */ /* 0x000fe40008000000 */
        /* <DEDUP_REMOVED lines=10> */
.L_x_1120:
[----:B------:R-:W-:-:S11]  /*8810*/  UISETP.NE.AND UP1, UPT, UR15, 0x1, UPT ;  /* 0x000000010f00788c */ /* 0x000fd6000bf25270 */
[----:B------:R-:W-:Y:S02]  /*8820*/  @UP1 ULDC.64 UR6, c[0x0][0x9e8] ;  /* 0x00027a0000061ab9 */ /* 0x000fe40000000a00 */
[----:B------:R-:W-:-:S04]  /*8830*/  UIMAD.WIDE.U32 UR10, UR14, UR6, URZ ;  /* 0x000000060e0a72a5 */ /* 0x000fc8000f8e003f */
[----:B------:R-:W-:-:S12]  /*8840*/  @UP1 USHF.R.U32.HI UR14, URZ, UR7, UR11 ;  /* 0x000000073f0e1299 */ /* 0x000fd8000801160b */
.L_x_1121:
[----:B------:R-:W-:-:S04]  /*8850*/  UIMAD UR14, UR14, UR15, URZ ;  /* 0x0000000f0e0e72a4 */ /* 0x000fc8000f8e023f */
[----:B------:R-:W-:-:S04]  /*8860*/  UISETP.LT.AND UP1, UPT, UR35, UR14, UPT ;  /* 0x0000000e2300728c */ /* 0x000fc8000bf21270 */
[----:B------:R-:W-:-:S12]  /*8870*/  USEL UR35, UR35, UR14, !UP1 ;  /* 0x0000000e23237287 */ /* 0x000fd8000c800000 */
.L_x_1119:
        /* <DEDUP_REMOVED lines=13> */
.L_x_1131:
[----:B------:R-:W-:Y:S01]  /*8950*/  UIADD3 UR48, UR35, 0x1, URZ ;  /* 0x0000000123307890 */ /* 0x000fe2000fffe03f */
[----:B------:R-:W-:-:S03]  /*8960*/  ISETP.NE.AND P3, PT, RZ, UR45, PT ;  /* 0x0000002dff007c0c */ /* 0x000fc6000bf65270 */
[----:B------:R-:W-:-:S04]  /*8970*/  UISETP.NE.AND UP1, UPT, UR48, 0x2, UPT ;  /* 0x000000023000788c */ /* 0x000fc8000bf25270 */
[----:B------:R-:W-:Y:S02]  /*8980*/  USEL UR51, URZ, 0x1, UP1 ;  /* 0x000000013f337887 */ /* 0x000fe40008800000 */
[----:B------:R-:W-:Y:S02]  /*8990*/  USEL UR48, UR48, URZ, UP1 ;  /* 0x0000003f30307287 */ /* 0x000fe40008800000 */
[----:B------:R-:W-:Y:S02]  /*89a0*/  ULOP3.LUT UR51, UR28, UR51, URZ, 0x3c, !UPT ;  /* 0x000000331c337292 */ /* 0x000fe4000f8e3c3f */
[----:B--2---:R-:W-:Y:S10]  /*89b0*/  @P3 BRA `(.L_x_1123) ;  /* 0x00000000002c3947 */ /* 0x004ff40003800000 */
[----:B------:R-:W-:Y:S05]  /*89c0*/  @!P0 BRA `(.L_x_1124) ;  /* 0x0000000000048947 */ /* 0x000fea0003800000 */
[----:B------:R-:W-:Y:S01]  /*89d0*/  BPT.TRAP 0x1 ;  /* 0x000000040000795c */ /* 0x000fe20000300000 */
.L_x_1124:
[----:B------:R-:W-:Y:S01]  /*89e0*/  ULEA UR6, UR48, UR42, 0x3 ;  /* 0x0000002a30067291 */ /* 0x000fe2000f8e183f */
[----:B------:R-:W-:-:S05]  /*89f0*/  IMAD.U32 R0, RZ, RZ, UR51 ;  /* 0x00000033ff007e24 */ /* 0x000fca000f8e00ff */
[----:B------:R-:W-:-:S04]  /*8a00*/  SHF.L.U32 R0, R0, 0x1f, RZ ;  /* 0x0000001f00007819 */ /* 0x000fc800000006ff */
[----:B------:R0:W2:Y:S01]  /*8a10*/  SYNCS.PHASECHK.TRANS64.TRYWAIT P2, [UR6+0x2d830], R0 ;  /* 0x02d83000ff0075a7 */ /* 0x0000a20008040146 */
[----:B------:R-:W-:Y:S05]  /*8a20*/  @!P0 BRA `(.L_x_1125) ;  /* 0x0000000000048947 */ /* 0x000fea0003800000 */
[----:B------:R-:W-:Y:S01]  /*8a30*/  BPT.TRAP 0x1 ;  /* 0x000000040000795c */ /* 0x000fe20000300000 */
.L_x_1125:
[----:B--2---:R-:W-:Y:S05]  /*8a40*/  @P2 BRA `(.L_x_1123) ;  /* 0x0000000000082947 */ /* 0x004fea0003800000 */
[----:B------:R-:W2:Y:S02]  /*8a50*/  SYNCS.PHASECHK.TRANS64.TRYWAIT P2, [UR6+0x2d830], R0 ;  /* 0x02d83000ff0075a7 */ /* 0x000ea40008040146 */
[----:B--2---:R-:W-:Y:S05]  /*8a60*/  @!P2 BRA `(.L_x_1126) ;  /* 0x000000f400dca947 */ /* 0x004fea0003800000 */
.L_x_1123:
[----:B--2---:R-:W2:Y:S01]  /*8a70*/  S2R R5, SR_TID.X ;  /* 0x0000000000057919 */ /* 0x004ea20000002100 */
        /* <DEDUP_REMOVED lines=12> */
[----:B--2---:R-:W-:-:S05]  /*8b40*/  SHF.R.U32.HI R5, RZ, 0x7, R5 ;  /* 0x00000007ff057819 */ /* 0x004fca0000011605 */
[----:B0-----:R-:W-:-:S05]  /*8b50*/  VIADD R0, R5, 0x8 ;  /* 0x0000000805007836 */ /* 0x001fca0000000000 */
[----:B------:R0:W-:Y:S06]  /*8b60*/  BAR.SYNC.DEFER_BLOCKING R0, 0x100 ;  /* 0x000400000000751d */ /* 0x0001ec0000010000 */
[----:B-1-3--:R-:W-:-:S06]  /*8b70*/  WARPGROUP.ARRIVE ;  /* 0x00000000000079c5 */ /* 0x00afcc0000000000 */
        /* <DEDUP_REMOVED lines=20> */
.L_x_1128:
[----:B------:R-:W-:Y:S01]  /*8cc0*/  ULEA UR6, UR35, UR42, 0x3 ;  /* 0x0000002a23067291 */ /* 0x000fe2000f8e183f */
[----:B------:R-:W-:-:S05]  /*8cd0*/  IMAD.U32 R0, RZ, RZ, UR28 ;  /* 0x0000001cff007e24 */ /* 0x000fca000f8e00ff */
[----:B------:R-:W-:-:S04]  /*8ce0*/  SHF.L.U32 R0, R0, 0x1f, RZ ;  /* 0x0000001f00007819 */ /* 0x000fc800000006ff */
[----:B------:R0:W1:Y:S01]  /*8cf0*/  SYNCS.PHASECHK.TRANS64.TRYWAIT P2, [UR6+0x2d850], R0 ;  /* 0x02d85000ff0075a7 */ /* 0x0000620008040146 */
[----:B------:R-:W-:Y:S05]  /*8d00*/  @!P0 BRA `(.L_x_1129) ;  /* 0x0000000000048947 */ /* 0x000fea0003800000 */
[----:B------:R-:W-:Y:S01]  /*8d10*/  BPT.TRAP 0x1 ;  /* 0x000000040000795c */ /* 0x000fe20000300000 */
.L_x_1129:
[----:B-1----:R-:W-:Y:S05]  /*8d20*/  @P2 BRA `(.L_x_1127) ;  /* 0x0000000000082947 */ /* 0x002fea0003800000 */
[----:B------:R-:W1:Y:S02]  /*8d30*/  SYNCS.PHASECHK.TRANS64.TRYWAIT P2, [UR6+0x2d850], R0 ;  /* 0x02d85000ff0075a7 */ /* 0x000e640008040146 */
[----:B-1----:R-:W-:Y:S05]  /*8d40*/  @!P2 BRA `(.L_x_1130) ;  /* 0x000000f4003ca947 */ /* 0x002fea0003800000 */
.L_x_1127:
[----:B------:R-:W-:Y:S01]  /*8d50*/  UIADD3 UR6, UR42, 0x400, URZ ;  /* 0x000004002a067890 */ /* 0x000fe2000fffe03f */
[----:B------:R-:W-:Y:S01]  /*8d60*/  WARPGROUP.ARRIVE ;  /* 0x00000000000079c5 */ /* 0x000fe20000000000 */
[----:B------:R-:W-:Y:S01]  /*8d70*/  UMOV UR29, 0x40000040 ;  /* 0x40000040001d7882 */ /* 0x000fe20000000000 */
[----:B------:R-:W-:Y:S01]  /*8d80*/  UMOV UR31, 0x80000020 ;  /* 0x80000020001f7882 */ /* 0x000fe20000000000 */
[----:B------:R-:W-:Y:S01]  /*8d90*/  USHF.R.U32.HI UR6, URZ, 0x4, UR6 ;  /* 0x000000043f067899 */ /* 0x000fe20008011606 */
[----:B01----:R-:W-:Y:S02]  /*8da0*/  FMNMX.FTZ R0, R24, R6, !PT ;  /* 0x0000000618007209 */ /* 0x003fe40007810000 */
[----:B------:R-:W0:Y:S01]  /*8db0*/  S2R R15, SR_TID.X ;  /* 0x00000000000f7919 */ /* 0x000e220000002100 */
[----:B------:R-:W-:Y:S01]  /*8dc0*/  FMNMX.FTZ R12, R26, R7, !PT ;  /* 0x000000071a0c7209 */ /* 0x000fe20007810000 */
[----:B------:R-:W-:Y:S01]  /*8dd0*/  ULOP3.LUT UR6, UR6, 0x3fff, URZ, 0xc0, !UPT ;  /* 0x00003fff06067892 */ /* 0x000fe2000f8ec03f */
[----:B------:R-:W-:-:S03]  /*8de0*/  FMNMX.FTZ R5, R25, R0, !PT ;  /* 0x0000000019057209 */ /* 0x000fc60007810000 */
        /* <DEDUP_REMOVED lines=76> */
[----:B------:R-:W1:Y:S01]  /*92b0*/  MUFU.EX2 R25, R25 ;  /* 0x0000001900197308 */ /* 0x000e620000000800 */
        /* <DEDUP_REMOVED lines=16> */
[----:B------:R-:W2:Y:S01]  /*93c0*/  MUFU.EX2 R5, R28 ;  /* 0x0000001c00057308 */ /* 0x000ea20000000800 */
[----:B0-----:R-:W-:Y:S01]  /*93d0*/  FFMA.FTZ R4, R6, R4, R8 ;  /* 0x0000000406047223 */ /* 0x001fe20000010008 */
[----:B-1----:R-:W-:-:S03]  /*93e0*/  F2FP.BF16.F32.PACK_AB R8, R25, R8 ;  /* 0x000000081908723e */ /* 0x002fc600000010ff */
[----:B------:R-:W-:Y:S01]  /*93f0*/  HGMMA.64x96x16.F32.BF16 R88, gdesc[UR28].tnspB, R88, gsb0 ;  /* 0x416000001c5879f0 */ /* 0x000fe20008001858 */
[----:B------:R-:W-:Y:S01]  /*9400*/  UIADD3 UR28, UR6, 0x6, URZ ;  /* 0x00000006061c7890 */ /* 0x000fe2000fffe03f */
[----:B------:R-:W-:Y:S01]  /*9410*/  FADD.FTZ R4, R25, R4 ;  /* 0x0000000419047221 */ /* 0x000fe20000010000 */
[----:B------:R-:W-:Y:S01]  /*9420*/  UIADD3 UR30, UR7, 0xc0, URZ ;  /* 0x000000c0071e7890 */ /* 0x000fe2000fffe03f */
[----:B------:R-:W0:Y:S01]  /*9430*/  MUFU.EX2 R10, R29 ;  /* 0x0000001d000a7308 */ /* 0x000e220000000800 */
[----:B------:R-:W-:Y:S01]  /*9440*/  UMOV UR29, 0x40000040 ;  /* 0x40000040001d7882 */ /* 0x000fe20000000000 */
[----:B------:R-:W-:Y:S01]  /*9450*/  UMOV UR31, 0x80000020 ;  /* 0x80000020001f7882 */ /* 0x000fe20000000000 */
[----:B--2---:R-:W-:-:S05]  /*9460*/  FADD.FTZ R9, R5, R4 ;  /* 0x0000000405097221 */ /* 0x004fca0000010000 */
[----:B------:R-:W-:Y:S01]  /*9470*/  MUFU.EX2 R36, R36 ;  /* 0x0000002400247308 */ /* 0x000fe20000000800 */
[C---:B0-----:R-:W-:Y:S01]  /*9480*/  FADD.FTZ R4, R10.reuse, R9 ;  /* 0x000000090a047221 */ /* 0x041fe20000010000 */
[----:B------:R-:W-:-:S06]  /*9490*/  F2FP.BF16.F32.PACK_AB R10, R10, R5 ;  /* 0x000000050a0a723e */ /* 0x000fcc00000010ff */
        /* <DEDUP_REMOVED lines=29> */
[----:B------:R-:W-:Y:S01]  /*9670*/  FMNMX.FTZ R12, R66, R5, !PT ;  /* 0x00000005420c7209 */ /* 0x000fe20007810000 */
[----:B------:R-:W-:Y:S02]  /*9680*/  WARPGROUP.DEPBAR.LE gsb0, 0x0 ;  /* 0x00008000000079c5 */ /* 0x000fe40000010000 */
[----:B------:R-:W-:Y:S01]  /*9690*/  WARPGROUP.ARRIVE ;  /* 0x00000000000079c5 */ /* 0x000fe20000000000 */
[----:B------:R-:W-:Y:S01]  /*96a0*/  FMNMX.FTZ R5, R67, R12, !PT ;  /* 0x0000000c43057209 */ /* 0x000fe20007810000 */
[----:B------:R-:W-:Y:S03]  /*96b0*/  MUFU.EX2 R65, R65 ;  /* 0x0000004100417308 */ /* 0x000fe60000000800 */
[----:B------:R-:W-:Y:S01]  /*96c0*/  FMNMX.FTZ R12, R70, R5, !PT ;  /* 0x00000005460c7209 */ /* 0x000fe20007810000 */
[----:B------:R-:W-:Y:S01]  /*96d0*/  HGMMA.64x96x16.F32.BF16 R88, gdesc[UR28].tnspB, R88, gsb0 ;  /* 0x416000001c5879f0 */ /* 0x000fe20008001858 */
[----:B------:R-:W-:-:S02]  /*96e0*/  UIADD3 UR28, UR6, 0x600, URZ ;  /* 0x00000600061c7890 */ /* 0x000fc4000fffe03f */
        /* <DEDUP_REMOVED lines=16> */
[----:B------:R-:W-:Y:S02]  /*97f0*/  MUFU.EX2 R77, R77 ;  /* 0x0000004d004d7308 */ /* 0x000fe40000000800 */
[----:B------:R-:W0:Y:S06]  /*9800*/  SHFL.BFLY PT, R5, R12, 0x2, 0x1f ;  /* 0x0c401f000c057f89 */ /* 0x000e2c00000e0000 */
[----:B------:R-:W-:Y:S08]  /*9810*/  MUFU.EX2 R28, R80 ;  /* 0x00000050001c7308 */ /* 0x000ff00000000800 */
[----:B------:R-:W-:Y:S08]  /*9820*/  MUFU.EX2 R81, R81 ;  /* 0x0000005100517308 */ /* 0x000ff00000000800 */
[----:B------:R-:W-:Y:S01]  /*9830*/  MUFU.EX2 R85, R85 ;  /* 0x0000005500557308 */ /* 0x000fe20000000800 */
[----:B0-----:R-:W-:-:S05]  /*9840*/  FMNMX.FTZ R11, R12, R5, !PT ;  /* 0x000000050c0b7209 */ /* 0x001fca0007810000 */
[----:B------:R-:W0:Y:S02]  /*9850*/  SHFL.BFLY PT, R14, R11, 0x1, 0x1f ;  /* 0x0c201f000b0e7f89 */ /* 0x000e2400000e0000 */
[----:B0-----:R-:W-:Y:S01]  /*9860*/  FMNMX.FTZ R5, R11, R14, !PT ;  /* 0x0000000e0b057209 */ /* 0x001fe20007810000 */
[----:B------:R-:W-:Y:S01]  /*9870*/  VIADD R11, R13, 0x9 ;  /* 0x000000090d0b7836 */ /* 0x000fe20000000000 */
[----:B------:R-:W-:Y:S03]  /*9880*/  MUFU.EX2 R14, R52 ;  /* 0x00000034000e7308 */ /* 0x000fe60000000800 */
[C---:B------:R-:W-:Y:S01]  /*9890*/  FMUL.FTZ R9, R5.reuse, UR33 ;  /* 0x0000002105097c20 */ /* 0x040fe20008410000 */
[----:B------:R-:W-:Y:S01]  /*98a0*/  FADD.FTZ R7, -R5, R7 ;  /* 0x0000000705077221 */ /* 0x000fe20000010100 */
[----:B------:R-:W-:Y:S01]  /*98b0*/  SEL R13, R11, 0x9, !P2 ;  /* 0x000000090b0d7807 */ /* 0x000fe20005000000 */
[----:B------:R-:W-:-:S02]  /*98c0*/  WARPGROUP.DEPBAR.LE gsb0, 0x0 ;  /* 0x00008000000079c5 */ /* 0x000fc40000010000 */
[----:B------:R-:W-:Y:S01]  /*98d0*/  WARPGROUP.ARRIVE ;  /* 0x00000000000079c5 */ /* 0x000fe20000000000 */
[--C-:B------:R-:W-:Y:S01]  /*98e0*/  FFMA.FTZ R26, R26, UR33, -R9.reuse ;  /* 0x000000211a1a7c23 */ /* 0x100fe20008010809 */
[----:B------:R-:W-:Y:S01]  /*98f0*/  FMUL.FTZ R7, R7, UR33 ;  /* 0x0000002107077c20 */ /* 0x000fe20008410000 */
[--C-:B------:R-:W-:Y:S01]  /*9900*/  FFMA.FTZ R27, R27, UR33, -R9.reuse ;  /* 0x000000211b1b7c23 */ /* 0x100fe20008010809 */
[--C-:B------:R-:W-:Y:S01]  /*9910*/  FFMA.FTZ R30, R30, UR33, -R9.reuse ;  /* 0x000000211e1e7c23 */ /* 0x100fe20008010809 */
[--C-:B------:R-:W-:Y:S01]  /*9920*/  FFMA.FTZ R31, R31, UR33, -R9.reuse ;  /* 0x000000211f1f7c23 */ /* 0x100fe20008010809 */
[----:B------:R-:W-:Y:S01]  /*9930*/  HGMMA.64x96x16.F32.BF16 R88, gdesc[UR28].tnspB, R88, gsb0 ;  /* 0x416000001c5879f0 */ /* 0x000fe20008001858 */
[----:B------:R-:W-:Y:S01]  /*9940*/  UIADD3 UR28, UR6, 0x602, URZ ;  /* 0x00000602061c7890 */ /* 0x000fe2000fffe03f */
[----:B------:R-:W-:Y:S01]  /*9950*/  MUFU.EX2 R7, R7 ;  /* 0x0000000700077308 */ /* 0x000fe20000000800 */
[----:B------:R-:W-:Y:S01]  /*9960*/  UIADD3 UR30, UR7, 0x140, URZ ;  /* 0x00000140071e7890 */ /* 0x000fe2000fffe03f */
[--C-:B------:R-:W-:Y:S01]  /*9970*/  FFMA.FTZ R34, R34, UR33, -R9.reuse ;  /* 0x0000002122227c23 */ /* 0x100fe20008010809 */
[----:B------:R-:W-:Y:S01]  /*9980*/  UMOV UR29, 0x40000040 ;  /* 0x40000040001d7882 */ /* 0x000fe20000000000 */
[----:B------:R-:W-:Y:S01]  /*9990*/  UMOV UR31, 0x80000020 ;  /* 0x80000020001f7882 */ /* 0x000fe20000000000 */
        /* <DEDUP_REMOVED lines=29> */
[----:B------:R-:W0:Y:S01]  /*9b70*/  MUFU.EX2 R9, R27 ;  /* 0x0000001b00097308 */ /* 0x000e220000000800 */
[C---:B------:R-:W-:Y:S01]  /*9b80*/  ISETP.GT.AND P2, PT, R2.reuse, UR34, PT ;  /* 0x0000002202007c0c */ /* 0x040fe2000bf44270 */
[----:B------:R-:W-:-:S06]  /*9b90*/  VIADD R2, R2, 0xffffffff ;  /* 0xffffffff02027836 */ /* 0x000fcc0000000000 */
[----:B------:R-:W1:Y:S08]  /*9ba0*/  MUFU.EX2 R11, R30 ;  /* 0x0000001e000b7308 */ /* 0x000e700000000800 */
[----:B------:R-:W2:Y:S01]  /*9bb0*/  MUFU.EX2 R31, R31 ;  /* 0x0000001f001f7308 */ /* 0x000ea20000000800 */
[C---:B0-----:R-:W-:Y:S01]  /*9bc0*/  FADD.FTZ R3, R9.reuse, R12 ;  /* 0x0000000c09037221 */ /* 0x041fe20000010000 */
[----:B------:R-:W-:Y:S01]  /*9bd0*/  IMAD.U32 R12, RZ, RZ, UR48 ;  /* 0x00000030ff0c7e24 */ /* 0x000fe2000f8e00ff */
[----:B------:R-:W-:-:S04]  /*9be0*/  F2FP.BF16.F32.PACK_AB R9, R9, R26 ;  /* 0x0000001a0909723e */ /* 0x000fc800000010ff */
[----:B------:R-:W-:Y:S01]  /*9bf0*/  @!P1 LEA R12, R12, UR42, 0x3 ;  /* 0x0000002a0c0c9c11 */ /* 0x000fe2000f8e18ff */
[----:B------:R-:W-:Y:S01]  /*9c00*/  MUFU.EX2 R34, R34 ;  /* 0x0000002200227308 */ /* 0x000fe20000000800 */
[----:B-1----:R-:W-:-:S03]  /*9c10*/  FADD.FTZ R3, R11, R3 ;  /* 0x000000030b037221 */ /* 0x002fc60000010000 */
[----:B------:R-:W-:-:S04]  /*9c20*/  @!P1 VIADD R12, R12, 0x2d840 ;  /* 0x0002d8400c0c9836 */ /* 0x000fc80000000000 */
[----:B------:R-:W-:Y:S01]  /*9c30*/  MUFU.EX2 R35, R35 ;  /* 0x0000002300237308 */ /* 0x000fe20000000800 */
[----:B------:R-:W-:Y:S01]  /*9c40*/  @!P1 PRMT R12, RZ, 0x654, R12 ;  /* 0x00000654ff0c9816 */ /* 0x000fe2000000000c */
[C---:B--2---:R-:W-:Y:S01]  /*9c50*/  FADD.FTZ R3, R31.reuse, R3 ;  /* 0x000000031f037221 */ /* 0x044fe20000010000 */
[----:B------:R-:W-:-:S05]  /*9c60*/  F2FP.BF16.F32.PACK_AB R11, R31, R11 ;  /* 0x0000000b1f0b723e */ /* 0x000fca00000010ff */
        /* <DEDUP_REMOVED lines=35> */
[----:B------:R-:W-:Y:S02]  /*9ea0*/  UMOV UR28, UR51 ;  /* 0x00000033001c7c82 */ /* 0x000fe40008000000 */
[----:B------:R-:W-:Y:S02]  /*9eb0*/  WARPGROUP.DEPBAR.LE gsb0, 0x0 ;  /* 0x00008000000079c5 */ /* 0x000fe40000010000 */
[----:B------:R0:W-:Y:S06]  /*9ec0*/  BAR.ARV R13, 0x100 ;  /* 0x0004000d0000751d */ /* 0x0001ec0000002000 */
[----:B------:R1:W-:Y:S01]  /*9ed0*/  @!P1 SYNCS.ARRIVE.TRANS64.RED.A1T0 RZ, [R12+URZ], RZ ;  /* 0x000000ff0cff99a7 */ /* 0x0003e2000810043f */
[-C--:B------:R-:W-:Y:S01]  /*9ee0*/  FMUL.FTZ R88, R88, R6.reuse ;  /* 0x0000000658587220 */ /* 0x080fe20000410000 */
[----:B0-----:R-:W0:Y:S01]  /*9ef0*/  MUFU.EX2 R13, R32 ;  /* 0x00000020000d7308 */ /* 0x001e220000000800 */
[-C--:B------:R-:W-:Y:S01]  /*9f00*/  FMUL.FTZ R89, R89, R6.reuse ;  /* 0x0000000659597220 */ /* 0x080fe20000410000 */
[-C--:B------:R-:W-:Y:S01]  /*9f10*/  FMUL.FTZ R92, R92, R6.reuse ;  /* 0x000000065c5c7220 */ /* 0x080fe20000410000 */
[-C--:B------:R-:W-:Y:S01]  /*9f20*/  FMUL.FTZ R93, R93, R6.reuse ;  /* 0x000000065d5d7220 */ /* 0x080fe20000410000 */
[-C--:B------:R-:W-:Y:S01]  /*9f30*/  FMUL.FTZ R96, R96, R6.reuse ;  /* 0x0000000660607220 */ /* 0x080fe20000410000 */
[-C--:B------:R-:W-:Y:S01]  /*9f40*/  FMUL.FTZ R97, R97, R6.reuse ;  /* 0x0000000661617220 */ /* 0x080fe20000410000 */
[----:B-1----:R-:W-:Y:S01]  /*9f50*/  IMAD.U32 R12, RZ, RZ, UR35 ;  /* 0x00000023ff0c7e24 */ /* 0x002fe2000f8e00ff */
[----:B------:R-:W-:Y:S01]  /*9f60*/  UMOV UR35, UR48 ;  /* 0x0000003000237c82 */ /* 0x000fe20008000000 */
[----:B------:R-:W-:Y:S01]  /*9f70*/  MUFU.EX2 R32, R43 ;  /* 0x0000002b00207308 */ /* 0x000fe20000000800 */
[-C--:B------:R-:W-:Y:S01]  /*9f80*/  FMUL.FTZ R100, R100, R6.reuse ;  /* 0x0000000664647220 */ /* 0x080fe20000410000 */
[-C--:B------:R-:W-:Y:S01]  /*9f90*/  FMUL.FTZ R101, R101, R6.reuse ;  /* 0x0000000665657220 */ /* 0x080fe20000410000 */
[----:B------:R-:W-:Y:S01]  /*9fa0*/  @!P1 LEA R12, R12, UR42, 0x3 ;  /* 0x0000002a0c0c9c11 */ /* 0x000fe2000f8e18ff */
[-C--:B------:R-:W-:Y:S01]  /*9fb0*/  FMUL.FTZ R104, R104, R6.reuse ;  /* 0x0000000668687220 */ /* 0x080fe20000410000 */
[-C--:B------:R-:W-:Y:S01]  /*9fc0*/  FMUL.FTZ R105, R105, R6.reuse ;  /* 0x0000000669697220 */ /* 0x080fe20000410000 */
[-C--:B------:R-:W-:Y:S01]  /*9fd0*/  FMUL.FTZ R108, R108, R6.reuse ;  /* 0x000000066c6c7220 */ /* 0x080fe20000410000 */
[----:B------:R-:W-:Y:S01]  /*9fe0*/  FMUL.FTZ R109, R109, R6 ;  /* 0x000000066d6d7220 */ /* 0x000fe20000410000 */
[----:B------:R-:W-:-:S02]  /*9ff0*/  @!P1 VIADD R12, R12, 0x2d860 ;  /* 0x0002d8600c0c9836 */ /* 0x000fc40000000000 */
[----:B0-----:R-:W-:Y:S01]  /*a000*/  FADD.FTZ R15, R13, R4 ;  /* 0x000000040d0f7221 */ /* 0x001fe20000010000 */
        /* <DEDUP_REMOVED lines=14> */
[----:B------:R-:W-:Y:S01]  /*a0f0*/  FMUL.FTZ R133, R133, R6 ;  /* 0x0000000685857220 */ /* 0x000fe20000410000 */
[----:B0-----:R-:W0:Y:S01]  /*a100*/  MUFU.EX2 R12, R33 ;  /* 0x00000021000c7308 */ /* 0x001e220000000800 */
[-C--:B------:R-:W-:Y:S01]  /*a110*/  FMUL.FTZ R90, R90, R7.reuse ;  /* 0x000000075a5a7220 */ /* 0x080fe20000410000 */
[-C--:B------:R-:W-:Y:S01]  /*a120*/  FMUL.FTZ R91, R91, R7.reuse ;  /* 0x000000075b5b7220 */ /* 0x080fe20000410000 */
[-C--:B------:R-:W-:Y:S01]  /*a130*/  FMUL.FTZ R94, R94, R7.reuse ;  /* 0x000000075e5e7220 */ /* 0x080fe20000410000 */
[-C--:B------:R-:W-:Y:S01]  /*a140*/  FMUL.FTZ R95, R95, R7.reuse ;  /* 0x000000075f5f7220 */ /* 0x080fe20000410000 */
[-C--:B------:R-:W-:Y:S01]  /*a150*/  FMUL.FTZ R98, R98, R7.reuse ;  /* 0x0000000762627220 */ /* 0x080fe20000410000 */
[-C--:B------:R-:W-:Y:S01]  /*a160*/  FMUL.FTZ R99, R99, R7.reuse ;  /* 0x0000000763637220 */ /* 0x080fe20000410000 */
[-C--:B------:R-:W-:Y:S01]  /*a170*/  FMUL.FTZ R102, R102, R7.reuse ;  /* 0x0000000766667220 */ /* 0x080fe20000410000 */
[----:B------:R-:W2:Y:S01]  /*a180*/  MUFU.EX2 R33, R86 ;  /* 0x0000005600217308 */ /* 0x000ea20000000800 */
[----:B-1----:R-:W-:Y:S01]  /*a190*/  F2FP.BF16.F32.PACK_AB R10, R37, R36 ;  /* 0x00000024250a723e */ /* 0x002fe200000010ff */
[-C--:B------:R-:W-:Y:S01]  /*a1a0*/  FMUL.FTZ R103, R103, R7.reuse ;  /* 0x0000000767677220 */ /* 0x080fe20000410000 */
[----:B------:R-:W-:Y:S01]  /*a1b0*/  F2FP.BF16.F32.PACK_AB R9, R35, R34 ;  /* 0x000000222309723e */ /* 0x000fe200000010ff */
[----:B------:R-:W-:Y:S01]  /*a1c0*/  FADD.FTZ R34, R34, R3 ;  /* 0x0000000322227221 */ /* 0x000fe20000010000 */
[----:B------:R-:W-:Y:S01]  /*a1d0*/  F2FP.BF16.F32.PACK_AB R11, R39, R38 ;  /* 0x00000026270b723e */ /* 0x000fe200000010ff */
[-C--:B------:R-:W-:Y:S01]  /*a1e0*/  FMUL.FTZ R106, R106, R7.reuse ;  /* 0x000000076a6a7220 */ /* 0x080fe20000410000 */
[----:B------:R-:W-:Y:S01]  /*a1f0*/  FMUL.FTZ R107, R107, R7 ;  /* 0x000000076b6b7220 */ /* 0x000fe20000410000 */
[----:B------:R-:W-:Y:S01]  /*a200*/  FADD.FTZ R35, R35, R34 ;  /* 0x0000002223237221 */ /* 0x000fe20000010000 */
[C---:B0-----:R-:W-:Y:S01]  /*a210*/  F2FP.BF16.F32.PACK_AB R8, R12.reuse, R13 ;  /* 0x0000000d0c08723e */ /* 0x041fe200000010ff */
[----:B------:R-:W-:Y:S01]  /*a220*/  FADD.FTZ R15, R12, R15 ;  /* 0x0000000f0c0f7221 */ /* 0x000fe20000010000 */
[----:B------:R-:W-:Y:S01]  /*a230*/  MUFU.EX2 R13, R50 ;  /* 0x00000032000d7308 */ /* 0x000fe20000000800 */
[----:B------:R-:W-:Y:S01]  /*a240*/  FADD.FTZ R38, R38, R35 ;  /* 0x0000002326267221 */ /* 0x000fe20000010000 */
[----:B------:R-:W-:Y:S01]  /*a250*/  FMUL.FTZ R110, R110, R7 ;  /* 0x000000076e6e7220 */ /* 0x000fe20000410000 */
[----:B------:R0:W-:Y:S01]  /*a260*/  STSM.16.M88.4 [R22], R8 ;  /* 0x0000000816007844 */ /* 0x0001e20000000200 */
[----:B------:R-:W-:Y:S01]  /*a270*/  FADD.FTZ R4, R36, R15 ;  /* 0x0000000f24047221 */ /* 0x000fe20000010000 */
[----:B------:R-:W-:Y:S01]  /*a280*/  FADD.FTZ R38, R39, R38 ;  /* 0x0000002627267221 */ /* 0x000fe20000010000 */
[----:B--2---:R-:W-:Y:S01]  /*a290*/  F2FP.BF16.F32.PACK_AB R31, R87, R33 ;  /* 0x00000021571f723e */ /* 0x004fe200000010ff */
[-C--:B------:R-:W-:Y:S01]  /*a2a0*/  FMUL.FTZ R111, R111, R7.reuse ;  /* 0x000000076f6f7220 */ /* 0x080fe20000410000 */
[----:B------:R-:W-:Y:S01]  /*a2b0*/  FADD.FTZ R4, R37, R4 ;  /* 0x0000000425047221 */ /* 0x000fe20000010000 */
        /* <DEDUP_REMOVED lines=13> */
[----:B------:R-:W-:Y:S01]  /*a390*/  FMUL.FTZ R135, R135, R7 ;  /* 0x0000000787877220 */ /* 0x000fe20000410000 */
[----:B------:R-:W-:-:S02]  /*a3a0*/  IMAD.MOV.U32 R7, RZ, RZ, R5 ;  /* 0x000000ffff077224 */ /* 0x000fc400078e0005 */
[----:B0-----:R-:W0:Y:S01]  /*a3b0*/  MUFU.EX2 R8, R40 ;  /* 0x0000002800087308 */ /* 0x001e220000000800 */
        /* <DEDUP_REMOVED lines=8> */
[----:B------:R-:W-:-:S03]  /*a440*/  F2FP.BF16.F32.PACK_AB R9, R32, R9 ;  /* 0x000000092009723e */ /* 0x000fc600000010ff */
[----:B------:R-:W-:-:S03]  /*a450*/  FADD.FTZ R4, R32, R3 ;  /* 0x0000000320047221 */ /* 0x000fc60000010000 */
[----:B------:R-:W1:Y:S01]  /*a460*/  MUFU.EX2 R40, R51 ;  /* 0x0000003300287308 */ /* 0x000e620000000800 */
[----:B--2---:R-:W-:Y:S01]  /*a470*/  FADD.FTZ R34, R10, R21 ;  /* 0x000000150a227221 */ /* 0x004fe20000010000 */
[----:B------:R-:W-:-:S03]  /*a480*/  F2FP.BF16.F32.PACK_AB R10, R45, R10 ;  /* 0x0000000a2d0a723e */ /* 0x000fc600000010ff */
[----:B------:R-:W-:-:S03]  /*a490*/  FADD.FTZ R21, R45, R34 ;  /* 0x000000222d157221 */ /* 0x000fc60000010000 */
[----:B------:R-:W2:Y:S01]  /*a4a0*/  MUFU.EX2 R15, R54 ;  /* 0x00000036000f7308 */ /* 0x000ea20000000800 */
[----:B0-----:R-:W-:Y:S01]  /*a4b0*/  FADD.FTZ R3, R11, R4 ;  /* 0x000000040b037221 */ /* 0x001fe20000010000 */
[----:B------:R-:W-:Y:S01]  /*a4c0*/  FADD.FTZ R34, R12, R21 ;  /* 0x000000150c227221 */ /* 0x000fe20000010000 */
[C---:B------:R-:W-:Y:S02]  /*a4d0*/  F2FP.BF16.F32.PACK_AB R11, R36.reuse, R11 ;  /* 0x0000000b240b723e */ /* 0x040fe400000010ff */
[----:B------:R-:W-:Y:S01]  /*a4e0*/  FADD.FTZ R4, R36, R3 ;  /* 0x0000000324047221 */ /* 0x000fe20000010000 */
[C---:B------:R-:W-:Y:S01]  /*a4f0*/  FADD.FTZ R21, R49.reuse, R34 ;  /* 0x0000002231157221 */ /* 0x040fe20000010000 */
[----:B------:R-:W-:Y:S01]  /*a500*/  F2FP.BF16.F32.PACK_AB R12, R49, R12 ;  /* 0x0000000c310c723e */ /* 0x000fe200000010ff */
[----:B------:R0:W-:Y:S01]  /*a510*/  STSM.16.M88.4 [R19], R8 ;  /* 0x0000000813007844 */ /* 0x0001e20000000200 */
[----:B------:R-:W-:Y:S01]  /*a520*/  FADD.FTZ R3, R13, R4 ;  /* 0x000000040d037221 */ /* 0x000fe20000010000 */
[----:B------:R-:W-:Y:S01]  /*a530*/  FADD.FTZ R4, R14, R21 ;  /* 0x000000150e047221 */ /* 0x000fe20000010000 */
[----:B-1----:R-:W-:-:S02]  /*a540*/  F2FP.BF16.F32.PACK_AB R13, R40, R13 ;  /* 0x0000000d280d723e */ /* 0x002fc400000010ff */
[----:B------:R-:W-:Y:S01]  /*a550*/  FADD.FTZ R34, R40, R3 ;  /* 0x0000000328227221 */ /* 0x000fe20000010000 */
[C---:B------:R-:W-:Y:S01]  /*a560*/  FADD.FTZ R21, R53.reuse, R4 ;  /* 0x0000000435157221 */ /* 0x040fe20000010000 */
[----:B------:R-:W-:Y:S01]  /*a570*/  F2FP.BF16.F32.PACK_AB R14, R53, R14 ;  /* 0x0000000e350e723e */ /* 0x000fe200000010ff */
[----:B------:R-:W1:Y:S01]  /*a580*/  MUFU.EX2 R4, R75 ;  /* 0x0000004b00047308 */ /* 0x000e620000000800 */
[----:B--2---:R-:W-:Y:S01]  /*a590*/  FADD.FTZ R3, R15, R34 ;  /* 0x000000220f037221 */ /* 0x004fe20000010000 */
[----:B------:R-:W-:Y:S01]  /*a5a0*/  FADD.FTZ R34, R56, R21 ;  /* 0x0000001538227221 */ /* 0x000fe20000010000 */
[C---:B------:R-:W-:Y:S02]  /*a5b0*/  F2FP.BF16.F32.PACK_AB R15, R20.reuse, R15 ;  /* 0x0000000f140f723e */ /* 0x040fe400000010ff */
[----:B------:R-:W-:Y:S01]  /*a5c0*/  FADD.FTZ R3, R20, R3 ;  /* 0x0000000314037221 */ /* 0x000fe20000010000 */
[C---:B------:R-:W-:Y:S02]  /*a5d0*/  FADD.FTZ R21, R57.reuse, R34 ;  /* 0x0000002239157221 */ /* 0x040fe40000010000 */
[----:B------:R2:W-:Y:S01]  /*a5e0*/  STSM.16.M88.4 [R18], R12 ;  /* 0x0000000c12007844 */ /* 0x0005e20000000200 */
[----:B------:R-:W-:Y:S01]  /*a5f0*/  FADD.FTZ R32, R58, R3 ;  /* 0x000000033a207221 */ /* 0x000fe20000010000 */
[----:B------:R-:W-:Y:S01]  /*a600*/  FADD.FTZ R34, R60, R21 ;  /* 0x000000153c227221 */ /* 0x000fe20000010000 */
[----:B0-----:R-:W-:-:S02]  /*a610*/  F2FP.BF16.F32.PACK_AB R8, R57, R56 ;  /* 0x000000383908723e */ /* 0x001fc400000010ff */
[----:B------:R-:W-:Y:S01]  /*a620*/  FADD.FTZ R3, R59, R32 ;  /* 0x000000203b037221 */ /* 0x000fe20000010000 */
[----:B------:R-:W-:Y:S01]  /*a630*/  FADD.FTZ R21, R61, R34 ;  /* 0x000000223d157221 */ /* 0x000fe20000010000 */
[----:B------:R-:W0:Y:S01]  /*a640*/  MUFU.EX2 R32, R79 ;  /* 0x0000004f00207308 */ /* 0x000e220000000800 */
[----:B------:R-:W-:Y:S01]  /*a650*/  F2FP.BF16.F32.PACK_AB R9, R59, R58 ;  /* 0x0000003a3b09723e */ /* 0x000fe200000010ff */
[----:B------:R-:W-:Y:S01]  /*a660*/  FADD.FTZ R34, R62, R3 ;  /* 0x000000033e227221 */ /* 0x000fe20000010000 */
[----:B------:R-:W-:Y:S01]  /*a670*/  FADD.FTZ R36, R64, R21 ;  /* 0x0000001540247221 */ /* 0x000fe20000010000 */
[----:B------:R-:W-:Y:S02]  /*a680*/  F2FP.BF16.F32.PACK_AB R10, R61, R60 ;  /* 0x0000003c3d0a723e */ /* 0x000fe400000010ff */
[----:B------:R-:W-:Y:S01]  /*a690*/  FADD.FTZ R3, R63, R34 ;  /* 0x000000223f037221 */ /* 0x000fe20000010000 */
[----:B------:R-:W-:Y:S01]  /*a6a0*/  FADD.FTZ R21, R65, R36 ;  /* 0x0000002441157221 */ /* 0x000fe20000010000 */
[----:B------:R-:W-:-:S02]  /*a6b0*/  F2FP.BF16.F32.PACK_AB R11, R63, R62 ;  /* 0x0000003e3f0b723e */ /* 0x000fc400000010ff */
[----:B------:R-:W-:Y:S01]  /*a6c0*/  FADD.FTZ R20, R66, R3 ;  /* 0x0000000342147221 */ /* 0x000fe20000010000 */
[----:B------:R-:W-:Y:S01]  /*a6d0*/  FADD.FTZ R34, R68, R21 ;  /* 0x0000001544227221 */ /* 0x000fe20000010000 */
[----:B--2---:R-:W-:Y:S01]  /*a6e0*/  F2FP.BF16.F32.PACK_AB R12, R65, R64 ;  /* 0x00000040410c723e */ /* 0x004fe200000010ff */
[----:B------:R2:W-:Y:S01]  /*a6f0*/  STSM.16.M88.4 [R17+0x27800], R8 ;  /* 0x0278000811007844 */ /* 0x0005e20000000200 */
[----:B------:R-:W-:Y:S01]  /*a700*/  FADD.FTZ R3, R67, R20 ;  /* 0x0000001443037221 */ /* 0x000fe20000010000 */
[C---:B------:R-:W-:Y:S01]  /*a710*/  FADD.FTZ R21, R69.reuse, R34 ;  /* 0x0000002245157221 */ /* 0x040fe20000010000 */
[----:B------:R-:W-:Y:S02]  /*a720*/  F2FP.BF16.F32.PACK_AB R14, R69, R68 ;  /* 0x00000044450e723e */ /* 0x000fe400000010ff */
[----:B------:R-:W-:Y:S01]  /*a730*/  FADD.FTZ R20, R70, R3 ;  /* 0x0000000346147221 */ /* 0x000fe20000010000 */
[----:B------:R-:W-:Y:S01]  /*a740*/  FADD.FTZ R34, R24, R21 ;  /* 0x0000001518227221 */ /* 0x000fe20000010000 */
[----:B------:R-:W-:-:S02]  /*a750*/  F2FP.BF16.F32.PACK_AB R15, R71, R70 ;  /* 0x00000046470f723e */ /* 0x000fc400000010ff */
[----:B------:R-:W-:Y:S01]  /*a760*/  FADD.FTZ R20, R71, R20 ;  /* 0x0000001447147221 */ /* 0x000fe20000010000 */
[C---:B------:R-:W-:Y:S01]  /*a770*/  FADD.FTZ R13, R73.reuse, R34 ;  /* 0x00000022490d7221 */ /* 0x040fe20000010000 */
[----:B------:R-:W-:Y:S02]  /*a780*/  F2FP.BF16.F32.PACK_AB R24, R73, R24 ;  /* 0x000000184918723e */ /* 0x000fe400000010ff */
[----:B------:R-:W-:Y:S01]  /*a790*/  FADD.FTZ R3, R25, R20 ;  /* 0x0000001419037221 */ /* 0x000fe20000010000 */
[----:B------:R-:W-:Y:S01]  /*a7a0*/  FADD.FTZ R34, R26, R13 ;  /* 0x0000000d1a227221 */ /* 0x000fe20000010000 */
[----:B------:R-:W-:Y:S02]  /*a7b0*/  F2FP.BF16.F32.PACK_AB R13, R67, R66 ;  /* 0x00000042430d723e */ /* 0x000fe400000010ff */
[C---:B-1----:R-:W-:Y:S01]  /*a7c0*/  FADD.FTZ R20, R4.reuse, R3 ;  /* 0x0000000304147221 */ /* 0x042fe20000010000 */
[----:B------:R-:W-:Y:S01]  /*a7d0*/  FADD.FTZ R21, R77, R34 ;  /* 0x000000224d157221 */ /* 0x000fe20000010000 */
[----:B------:R-:W-:Y:S01]  /*a7e0*/  F2FP.BF16.F32.PACK_AB R25, R4, R25 ;  /* 0x000000190419723e */ /* 0x000fe200000010ff */
[----:B------:R2:W-:Y:S01]  /*a7f0*/  STSM.16.M88.4 [R23], R12 ;  /* 0x0000000c17007844 */ /* 0x0005e20000000200 */
[----:B------:R-:W-:Y:S01]  /*a800*/  FADD.FTZ R3, R27, R20 ;  /* 0x000000141b037221 */ /* 0x000fe20000010000 */
[----:B------:R-:W-:Y:S01]  /*a810*/  FADD.FTZ R34, R28, R21 ;  /* 0x000000151c227221 */ /* 0x000fe20000010000 */
[----:B------:R-:W-:-:S02]  /*a820*/  F2FP.BF16.F32.PACK_AB R26, R77, R26 ;  /* 0x0000001a4d1a723e */ /* 0x000fc400000010ff */
[C---:B0-----:R-:W-:Y:S01]  /*a830*/  FADD.FTZ R20, R32.reuse, R3 ;  /* 0x0000000320147221 */ /* 0x041fe20000010000 */
[----:B------:R-:W-:Y:S01]  /*a840*/  FADD.FTZ R3, R81, R34 ;  /* 0x0000002251037221 */ /* 0x000fe20000010000 */
[----:B------:R-:W-:Y:S02]  /*a850*/  F2FP.BF16.F32.PACK_AB R27, R32, R27 ;  /* 0x0000001b201b723e */ /* 0x000fe400000010ff */
[----:B------:R-:W-:Y:S01]  /*a860*/  FADD.FTZ R20, R29, R20 ;  /* 0x000000141d147221 */ /* 0x000fe20000010000 */
[----:B------:R-:W-:Y:S01]  /*a870*/  FADD.FTZ R4, R30, R3 ;  /* 0x000000031e047221 */ /* 0x000fe20000010000 */
[----:B------:R-:W-:Y:S01]  /*a880*/  F2FP.BF16.F32.PACK_AB R28, R81, R28 ;  /* 0x0000001c511c723e */ /* 0x000fe200000010ff */
[----:B------:R2:W-:Y:S01]  /*a890*/  STSM.16.M88.4 [R19+0x6000], R24 ;  /* 0x0060001813007844 */ /* 0x0005e20000000200 */
[C---:B------:R-:W-:Y:S01]  /*a8a0*/  F2FP.BF16.F32.PACK_AB R29, R83.reuse, R29 ;  /* 0x0000001d531d723e */ /* 0x040fe200000010ff */
[----:B------:R-:W-:Y:S01]  /*a8b0*/  FADD.FTZ R20, R83, R20 ;  /* 0x0000001453147221 */ /* 0x000fe20000010000 */
[C---:B------:R-:W-:Y:S01]  /*a8c0*/  F2FP.BF16.F32.PACK_AB R30, R85.reuse, R30 ;  /* 0x0000001e551e723e */ /* 0x040fe200000010ff */
[----:B------:R-:W-:-:S02]  /*a8d0*/  FADD.FTZ R4, R85, R4 ;  /* 0x0000000455047221 */ /* 0x000fc40000010000 */
[----:B------:R-:W-:Y:S02]  /*a8e0*/  FADD.FTZ R20, R33, R20 ;  /* 0x0000001421147221 */ /* 0x000fe40000010000 */
[----:B------:R2:W-:Y:S02]  /*a8f0*/  STSM.16.M88.4 [R18+0x6000], R28 ;  /* 0x0060001c12007844 */ /* 0x0005e40000000200 */
[----:B------:R-:W-:Y:S01]  /*a900*/  FADD.FTZ R3, R87, R20 ;  /* 0x0000001457037221 */ /* 0x000fe20000010000 */
        /* <DEDUP_REMOVED lines=8> */
.L_x_1122:
[----:B------:R-:W-:-:S13]  /*a990*/  ISETP.GE.AND P2, PT, R2, UR37, PT ;  /* 0x0000002502007c0c */ /* 0x000fda000bf46270 */
[----:B------:R-:W-:Y:S05]  /*a9a0*/  @!P2 BRA `(.L_x_1132) ;  /* 0x000000300048a947 */ /* 0x000fea0003800000 */
[----:B-123--:R-:W-:Y:S01]  /*a9b0*/  IMAD.MOV.U32 R9, RZ, RZ, R5 ;  /* 0x000000ffff097224 */ /* 0x00efe200078e0005 */
[----:B------:R-:W-:Y:S01]  /*a9c0*/  UMOV UR28, UR51 ;  /* 0x00000033001c7c82 */ /* 0x000fe20008000000 */
[----:B------:R-:W-:Y:S01]  /*a9d0*/  IMAD.MOV.U32 R8, RZ, RZ, R0 ;  /* 0x000000ffff087224 */ /* 0x000fe200078e0000 */
[----:B------:R-:W-:Y:S01]  /*a9e0*/  UMOV UR55, UR48 ;  /* 0x0000003000377c82 */ /* 0x000fe20008000000 */
[----:B------:R-:W-:Y:S01]  /*a9f0*/  ULDC UR34, c[0x0][0x9e4] ;  /* 0x0002790000227ab9 */ /* 0x000fe20000000800 */
[----:B------:R-:W-:Y:S01]  /*aa00*/  ULDC UR54, c[0x0][0x9dc] ;  /* 0x0002770000367ab9 */ /* 0x000fe20000000800 */
[----:B------:R-:W-:Y:S01]  /*aa10*/  ULDC UR33, c[0x0][0x988] ;  /* 0x0002620000217ab9 */ /* 0x000fe20000000800 */
[----:B------:R-:W-:-:S05]  /*aa20*/  ULDC UR35, c[0x0][0x9e0] ;  /* 0x0002780000237ab9 */ /* 0x000fca0000000800 */
.L_x_1149:
[----:B------:R-:W-:Y:S01]  /*aa30*/  UIADD3 UR48, UR55, 0x1, URZ ;  /* 0x0000000137307890 */ /* 0x000fe2000fffe03f */
[----:B------:R-:W-:-:S03]  /*aa40*/  ISETP.NE.AND P3, PT, RZ, UR45, PT ;  /* 0x0000002dff007c0c */ /* 0x000fc6000bf65270 */
[----:B------:R-:W-:-:S04]  /*aa50*/  UISETP.NE.AND UP1, UPT, UR48, 0x2, UPT ;  /* 0x000000023000788c */ /* 0x000fc8000bf25270 */
[----:B------:R-:W-:Y:S02]  /*aa60*/  USEL UR51, URZ, 0x1, UP1 ;  /* 0x000000013f337887 */ /* 0x000fe40008800000 */
[----:B------:R-:W-:Y:S02]  /*aa70*/  USEL UR48, UR48, URZ, UP1 ;  /* 0x0000003f30307287 */ /* 0x000fe40008800000 */
[----:B------:R-:W-:Y:S02]  /*aa80*/  ULOP3.LUT UR51, UR28, UR51, URZ, 0x3c, !UPT ;  /* 0x000000331c337292 */ /* 0x000fe4000f8e3c3f */
[----:B----4-:R-:W-:Y:S10]  /*aa90*/  @P3 BRA `(.L_x_1133) ;  /* 0x00000000002c3947 */ /* 0x010ff40003800000 */
[----:B------:R-:W-:Y:S05]  /*aaa0*/  @!P0 BRA `(.L_x_1134) ;  /* 0x0000000000048947 */ /* 0x000fea0003800000 */
[----:B------:R-:W-:Y:S01]  /*aab0*/  BPT.TRAP 0x1 ;  /* 0x000000040000795c */ /* 0x000fe20000300000 */
.L_x_1134:
[----:B------:R-:W-:Y:S01]  /*aac0*/  ULEA UR6, UR48, UR42, 0x3 ;  /* 0x0000002a30067291 */ /* 0x000fe2000f8e183f */
[----:B------:R-:W-:-:S05]  /*aad0*/  IMAD.U32 R0, RZ, RZ, UR51 ;  /* 0x00000033ff007e24 */ /* 0x000fca000f8e00ff */
[----:B------:R-:W-:-:S04]  /*aae0*/  SHF.L.U32 R0, R0, 0x1f, RZ ;  /* 0x0000001f00007819 */ /* 0x000fc800000006ff */
[----:B------:R0:W1:Y:S01]  /*aaf0*/  SYNCS.PHASECHK.TRANS64.TRYWAIT P2, [UR6+0x2d830], R0 ;  /* 0x02d83000ff0075a7 */ /* 0x0000620008040146 */
[----:B------:R-:W-:Y:S05]  /*ab00*/  @!P0 BRA `(.L_x_1135) ;  /* 0x0000000000048947 */ /* 0x000fea0003800000 */
[----:B------:R-:W-:Y:S01]  /*ab10*/  BPT.TRAP 0x1 ;  /* 0x000000040000795c */ /* 0x000fe20000300000 */
.L_x_1135:
[----:B-1----:R-:W-:Y:S05]  /*ab20*/  @P2 BRA `(.L_x_1133) ;  /* 0x0000000000082947 */ /* 0x002fea0003800000 */
[----:B------:R-:W1:Y:S02]  /*ab30*/  SYNCS.PHASECHK.TRANS64.TRYWAIT P2, [UR6+0x2d830], R0 ;  /* 0x02d83000ff0075a7 */ /* 0x000e640008040146 */
[----:B-1----:R-:W-:Y:S05]  /*ab40*/  @!P2 BRA `(.L_x_1136) ;  /* 0x000000d400d4a947 */ /* 0x002fea0003800000 */
.L_x_1133:
        /* <DEDUP_REMOVED lines=16> */
[----:B------:R-:W-:-:S06]  /*ac50*/  WARPGROUP.ARRIVE ;  /* 0x00000000000079c5 */ /* 0x000fcc0000000000 */
        /* <DEDUP_REMOVED lines=20> */
.L_x_1138:
[----:B------:R-:W-:Y:S01]  /*ada0*/  ULEA UR6, UR55, UR42, 0x3 ;  /* 0x0000002a37067291 */ /* 0x000fe2000f8e183f */
[----:B------:R-:W-:-:S05]  /*adb0*/  IMAD.U32 R0, RZ, RZ, UR28 ;  /* 0x0000001cff007e24 */ /* 0x000fca000f8e00ff */
[----:B------:R-:W-:-:S04]  /*adc0*/  SHF.L.U32 R0, R0, 0x1f, RZ ;  /* 0x0000001f00007819 */ /* 0x000fc800000006ff */
[----:B------:R0:W1:Y:S01]  /*add0*/  SYNCS.PHASECHK.TRANS64.TRYWAIT P2, [UR6+0x2d850], R0 ;  /* 0x02d85000ff0075a7 */ /* 0x0000620008040146 */
[----:B------:R-:W-:Y:S05]  /*ade0*/  @!P0 BRA `(.L_x_1139) ;  /* 0x0000000000048947 */ /* 0x000fea0003800000 */
[----:B------:R-:W-:Y:S01]  /*adf0*/  BPT.TRAP 0x1 ;  /* 0x000000040000795c */ /* 0x000fe20000300000 */
.L_x_1139:
[----:B-1----:R-:W-:Y:S05]  /*ae00*/  @P2 BRA `(.L_x_1137) ;  /* 0x0000000000082947 */ /* 0x002fea0003800000 */
[----:B------:R-:W1:Y:S02]  /*ae10*/  SYNCS.PHASECHK.TRANS64.TRYWAIT P2, [UR6+0x2d850], R0 ;  /* 0x02d85000ff0075a7 */ /* 0x000e640008040146 */
[----:B-1----:R-:W-:Y:S05]  /*ae20*/  @!P2 BRA `(.L_x_1140) ;  /* 0x000000d40034a947 */ /* 0x002fea0003800000 */
.L_x_1137:
[----:B------:R-:W-:Y:S01]  /*ae30*/  UIADD3 UR6, UR42, 0x400, URZ ;  /* 0x000004002a067890 */ /* 0x000fe2000fffe03f */
[----:B------:R-:W-:Y:S01]  /*ae40*/  WARPGROUP.ARRIVE ;  /* 0x00000000000079c5 */ /* 0x000fe20000000000 */
[----:B------:R-:W-:Y:S01]  /*ae50*/  UMOV UR29, 0x40000040 ;  /* 0x40000040001d7882 */ /* 0x000fe20000000000 */
[----:B------:R-:W-:Y:S01]  /*ae60*/  UMOV UR31, 0x80000020 ;  /* 0x80000020001f7882 */ /* 0x000fe20000000000 */
[----:B------:R-:W-:-:S03]  /*ae70*/  USHF.R.U32.HI UR6, URZ, 0x4, UR6 ;  /* 0x000000043f067899 */ /* 0x000fc60008011606 */
[----:B------:R-:W1:Y:S01]  /*ae80*/  S2R R6, SR_TID.X ;  /* 0x0000000000067919 */ /* 0x000e620000002100 */
[----:B------:R-:W-:Y:S01]  /*ae90*/  PLOP3.LUT P2, PT, PT, PT, UP0, 0x80, 0x0 ;  /* 0x000000000000781c */ /* 0x000fe20003f4f008 */
[----:B------:R-:W-:Y:S01]  /*aea0*/  VIADD R13, R136, UR40 ;  /* 0x00000028880d7c36 */ /* 0x000fe20008000000 */
[----:B------:R-:W-:Y:S01]  /*aeb0*/  ULOP3.LUT UR6, UR6, 0x3fff, URZ, 0xc0, !UPT ;  /* 0x00003fff06067892 */ /* 0x000fe2000f8ec03f */
[----:B------:R-:W-:Y:S02]  /*aec0*/  IMAD.SHL.U32 R12, R2, 0x80, RZ ;  /* 0x00000080020c7824 */ /* 0x000fe400078e00ff */
[----:B------:R-:W-:Y:S01]  /*aed0*/  IMAD.U32 R10, RZ, RZ, UR47 ;  /* 0x0000002fff0a7e24 */ /* 0x000fe2000f8e00ff */
[----:B------:R-:W-:Y:S02]  /*aee0*/  ULOP3.LUT UR7, UR6, 0x2000000, URZ, 0xfc, !UPT ;  /* 0x0200000006077892 */ /* 0x000fe4000f8efc3f */
[----:B------:R-:W-:Y:S02]  /*aef0*/  ULOP3.LUT UR6, UR44, 0x10000, URZ, 0xfc, !UPT ;  /* 0x000100002c067892 */ /* 0x000fe4000f8efc3f */
[----:B------:R-:W-:-:S05]  /*af00*/  UIMAD UR7, UR55, 0x600, UR7 ;  /* 0x00000600370778a4 */ /* 0x000fca000f8e0207 */
        /* <DEDUP_REMOVED lines=53> */
[----:B------:R-:W-:-:S04]  /*b260*/  @UP0 ULDC UR6, c[0x0][0x450] ;  /* 0x0001140000060ab9 */ /* 0x000fc80000000800 */
[----:B------:R-:W-:Y:S01]  /*b270*/  @P2 SHF.R.U32.HI R13, RZ, UR6, R0 ;  /* 0x00000006ff0d2c19 */ /* 0x000fe20008011600 */
[----:B------:R-:W-:Y:S01]  /*b280*/  IMAD.U32 R0, RZ, RZ, UR48 ;  /* 0x00000030ff007e24 */ /* 0x000fe2000f8e00ff */
[----:B------:R-:W-:Y:S01]  /*b290*/  ISETP.GE.U32.AND P2, PT, R6, 0x180, PT ;  /* 0x000001800600780c */ /* 0x000fe20003f46070 */
[----:B------:R-:W-:Y:S02]  /*b2a0*/  ULOP3.LUT UR6, URZ, UR54, URZ, 0x33, !UPT ;  /* 0x000000363f067292 */ /* 0x000fe4000f8e333f */
[----:B------:R-:W0:Y:S01]  /*b2b0*/  SHFL.IDX PT, R14, R13, RZ, 0x1c1f ;  /* 0x001c1fff0d0e7589 */ /* 0x000e2200000e0000 */
[----:B------:R-:W-:Y:S02]  /*b2c0*/  @!P1 LEA R0, R0, UR42, 0x3 ;  /* 0x0000002a00009c11 */ /* 0x000fe4000f8e18ff */
[----:B------:R-:W-:-:S03]  /*b2d0*/  SEL R5, R5, 0x9, !P2 ;  /* 0x0000000905057807 */ /* 0x000fc60005000000 */
        /* <DEDUP_REMOVED lines=8> */
[----:B-1----:R-:W-:-:S04]  /*b360*/  IADD3 R0, -R16, 0x1, -R12 ;  /* 0x0000000110007810 */ /* 0x002fc80007ffe90c */
[----:B------:R-:W-:-:S05]  /*b370*/  IADD3 R10, -R10, UR39, R0 ;  /* 0x000000270a0a7c10 */ /* 0x000fca000fffe100 */
[C---:B------:R-:W-:Y:S02]  /*b380*/  VIADD R11, R10.reuse, UR35 ;  /* 0x000000230a0b7c36 */ /* 0x040fe40008000000 */
[----:B------:R-:W-:Y:S02]  /*b390*/  VIADD R10, R10, UR6 ;  /* 0x000000060a0a7c36 */ /* 0x000fe40008000000 */
[C---:B0-----:R-:W-:Y:S02]  /*b3a0*/  IMAD.IADD R5, R14.reuse, 0x1, R11 ;  /* 0x000000010e057824 */ /* 0x041fe400078e020b */
[----:B------:R-:W-:Y:S01]  /*b3b0*/  IMAD.IADD R0, R14, 0x1, R10 ;  /* 0x000000010e007824 */ /* 0x000fe200078e020a */
[----:B------:R-:W-:Y:S06]  /*b3c0*/  @!P5 BRA `(.L_x_1141) ;  /* 0x00000000005cd947 */ /* 0x000fec0003800000 */
        /* <DEDUP_REMOVED lines=13> */
.L_x_1143:
[----:B------:R-:W-:-:S05]  /*b4a0*/  IMAD.U32 R15, RZ, RZ, UR34 ;  /* 0x00000022ff0f7e24 */ /* 0x000fca000f8e00ff */
[----:B------:R-:W-:-:S13]  /*b4b0*/  ISETP.NE.AND P2, PT, R15, 0x1, PT ;  /* 0x000000010f00780c */ /* 0x000fda0003f45270 */
[----:B------:R-:W0:Y:S02]  /*b4c0*/  @P2 LDC.64 R6, c[0x0][0x9e8] ;  /* 0x00027a00ff062b82 */ /* 0x000e240000000a00 */
[----:B0-----:R-:W-:-:S05]  /*b4d0*/  @P2 IMAD.HI.U32 R6, R14, R6, RZ ;  /* 0x000000060e062227 */ /* 0x001fca00078e00ff */
[----:B------:R-:W-:-:S07]  /*b4e0*/  @P2 SHF.R.U32.HI R14, RZ, R7, R6 ;  /* 0x00000007ff0e2219 */ /* 0x000fce0000011606 */
.L_x_1144:
[----:B------:R-:W-:Y:S05]  /*b4f0*/  BSYNC B0 ;  /* 0x0000000000007941 */ /* 0x000fea0003800000 */
.L_x_1142:
[----:B------:R-:W-:-:S04]  /*b500*/  IMAD R14, R14, R15, -R12 ;  /* 0x0000000f0e0e7224 */ /* 0x000fc800078e0a0c */
[----:B------:R-:W-:-:S05]  /*b510*/  IMAD.IADD R14, R14, 0x1, -R16 ;  /* 0x000000010e0e7824 */ /* 0x000fca00078e0a10 */
[----:B------:R-:W-:Y:S02]  /*b520*/  VIMNMX R0, R0, R14, !PT ;  /* 0x0000000e00007248 */ /* 0x000fe40007fe0100 */
[----:B------:R-:W-:-:S07]  /*b530*/  VIADDMNMX R5, R14, R15, R5, PT ;  /* 0x0000000f0e057246 */ /* 0x000fce0003800105 */
.L_x_1141:
[----:B------:R-:W-:Y:S01]  /*b540*/  ISETP.GT.AND P2, PT, R2, -0x1, PT ;  /* 0xffffffff0200780c */ /* 0x000fe20003f44270 */
[----:B------:R-:W0:Y:S03]  /*b550*/  SHFL.IDX PT, R13, R13, 0x1, 0x1c1f ;  /* 0x003c1f000d0d7f89 */ /* 0x000e2600000e0000 */
[C---:B------:R-:W-:Y:S02]  /*b560*/  ISETP.GT.AND P4, PT, R0.reuse, RZ, P2 ;  /* 0x000000ff0000720c */ /* 0x040fe40001784270 */
[----:B------:R-:W-:Y:S02]  /*b570*/  ISETP.GT.AND P6, PT, R0, 0x1, P2 ;  /* 0x000000010000780c */ /* 0x000fe400017c4270 */
[C---:B------:R-:W-:Y:S02]  /*b580*/  ISETP.LT.OR P4, PT, R5.reuse, 0x1, P4 ;  /* 0x000000010500780c */ /* 0x040fe40002781670 */
[----:B------:R-:W-:-:S02]  /*b590*/  ISETP.LT.OR P6, PT, R5, 0x2, P6 ;  /* 0x000000020500780c */ /* 0x000fc400037c1670 */
[----:B------:R-:W-:Y:S02]  /*b5a0*/  FSEL R24, R24, -INF , !P4 ;  /* 0xff80000018187808 */ /* 0x000fe40006000000 */
[----:B------:R-:W-:Y:S02]  /*b5b0*/  FSEL R25, R25, -INF , !P6 ;  /* 0xff80000019197808 */ /* 0x000fe40007000000 */
[C---:B------:R-:W-:Y:S02]  /*b5c0*/  ISETP.GT.AND P3, PT, R0.reuse, 0x8, P2 ;  /* 0x000000080000780c */ /* 0x040fe40001764270 */
[C---:B------:R-:W-:Y:S02]  /*b5d0*/  ISETP.GT.AND P4, PT, R0.reuse, 0x9, P2 ;  /* 0x000000090000780c */ /* 0x040fe40001784270 */
[----:B------:R-:W-:Y:S02]  /*b5e0*/  ISETP.GT.AND P6, PT, R0, 0x10, P2 ;  /* 0x000000100000780c */ /* 0x000fe400017c4270 */
[----:B------:R-:W-:-:S02]  /*b5f0*/  ISETP.LT.OR P3, PT, R5, 0x9, P3 ;  /* 0x000000090500780c */ /* 0x000fc40001f61670 */
[----:B------:R-:W-:Y:S01]  /*b600*/  ISETP.LT.OR P4, PT, R5, 0xa, P4 ;  /* 0x0000000a0500780c */ /* 0x000fe20002781670 */
[--C-:B0-----:R-:W-:Y:S01]  /*b610*/  IMAD.IADD R11, R11, 0x1, R13.reuse ;  /* 0x000000010b0b7824 */ /* 0x101fe200078e020d */
[----:B------:R-:W-:Y:S01]  /*b620*/  ISETP.LT.OR P6, PT, R5, 0x11, P6 ;  /* 0x000000110500780c */ /* 0x000fe200037c1670 */
[----:B------:R-:W-:Y:S01]  /*b630*/  IMAD.IADD R10, R10, 0x1, R13 ;  /* 0x000000010a0a7824 */ /* 0x000fe200078e020d */
        /* <DEDUP_REMOVED lines=83> */
[----:B------:R-:W-:Y:S01]  /*bb70*/  FSEL R85, R85, -INF , !P6 ;  /* 0xff80000055557808 */ /* 0x000fe20007000000 */
        /* <DEDUP_REMOVED lines=14> */
.L_x_1147:
[----:B------:R-:W-:-:S05]  /*bc60*/  IMAD.U32 R0, RZ, RZ, UR34 ;  /* 0x00000022ff007e24 */ /* 0x000fca000f8e00ff */
[----:B------:R-:W-:-:S13]  /*bc70*/  ISETP.NE.AND P3, PT, R0, 0x1, PT ;  /* 0x000000010000780c */ /* 0x000fda0003f65270 */
[----:B------:R-:W0:Y:S02]  /*bc80*/  @P3 LDC.64 R6, c[0x0][0x9e8] ;  /* 0x00027a00ff063b82 */ /* 0x000e240000000a00 */
[----:B0-----:R-:W-:-:S05]  /*bc90*/  @P3 IMAD.HI.U32 R6, R13, R6, RZ ;  /* 0x000000060d063227 */ /* 0x001fca00078e00ff */
[----:B------:R-:W-:-:S07]  /*bca0*/  @P3 SHF.R.U32.HI R13, RZ, R7, R6 ;  /* 0x00000007ff0d3219 */ /* 0x000fce0000011606 */
.L_x_1148:
[----:B------:R-:W-:Y:S05]  /*bcb0*/  BSYNC B0 ;  /* 0x0000000000007941 */ /* 0x000fea0003800000 */
.L_x_1146:
[----:B------:R-:W-:-:S04]  /*bcc0*/  IMAD R12, R13, R0, -R12 ;  /* 0x000000000d0c7224 */ /* 0x000fc800078e0a0c */
[----:B------:R-:W-:-:S05]  /*bcd0*/  IMAD.IADD R12, R12, 0x1, -R16 ;  /* 0x000000010c0c7824 */ /* 0x000fca00078e0a10 */
[----:B------:R-:W-:Y:S02]  /*bce0*/  VIMNMX R10, R10, R12, !PT ;  /* 0x0000000c0a0a7248 */ /* 0x000fe40007fe0100 */
[----:B------:R-:W-:-:S07]  /*bcf0*/  VIADDMNMX R11, R12, R0, R11, PT ;  /* 0x000000000c0b7246 */ /* 0x000fce000380010b */
.L_x_1145:
[----:B------:R-:W-:Y:S01]  /*bd00*/  FMNMX.FTZ R0, R24, R8, !PT ;  /* 0x0000000818007209 */ /* 0x000fe20007810000 */
[----:B------:R-:W-:Y:S01]  /*bd10*/  IMAD.U32 R13, RZ, RZ, UR55 ;  /* 0x00000037ff0d7e24 */ /* 0x000fe2000f8e00ff */
[C---:B------:R-:W-:Y:S01]  /*bd20*/  ISETP.GT.AND P4, PT, R10.reuse, 0x8, P2 ;  /* 0x000000080a00780c */ /* 0x040fe20001784270 */
[----:B------:R-:W-:Y:S01]  /*bd30*/  UMOV UR28, UR51 ;  /* 0x00000033001c7c82 */ /* 0x000fe20008000000 */
[----:B------:R-:W-:Y:S01]  /*bd40*/  FMNMX.FTZ R0, R25, R0, !PT ;  /* 0x0000000019007209 */ /* 0x000fe20007810000 */
[----:B------:R-:W-:Y:S01]  /*bd50*/  UMOV UR55, UR48 ;  /* 0x0000003000377c82 */ /* 0x000fe20008000000 */
        /* <DEDUP_REMOVED lines=61> */
[C---:B------:R-:W-:Y:S01]  /*c130*/  ISETP.LT.OR P4, PT, R11.reuse, 0x42, P4 ;  /* 0x000000420b00780c */ /* 0x040fe20002781670 */
[----:B------:R-:W0:Y:S01]  /*c140*/  SHFL.BFLY PT, R5, R0, 0x2, 0x1f ;  /* 0x0c401f0000057f89 */ /* 0x000e2200000e0000 */
[----:B------:R-:W-:-:S02]  /*c150*/  ISETP.LT.OR P6, PT, R11, 0x49, P6 ;  /* 0x000000490b00780c */ /* 0x000fc400037c1670 */
[----:B------:R-:W-:Y:S02]  /*c160*/  FSEL R59, R59, -INF , !P4 ;  /* 0xff8000003b3b7808 */ /* 0x000fe40006000000 */
[----:B------:R-:W-:Y:S02]  /*c170*/  ISETP.GT.AND P4, PT, R10, 0x50, P2 ;  /* 0x000000500a00780c */ /* 0x000fe40001784270 */
[----:B------:R-:W-:Y:S02]  /*c180*/  FSEL R62, R62, -INF , !P6 ;  /* 0xff8000003e3e7808 */ /* 0x000fe40007000000 */
[----:B------:R-:W-:Y:S02]  /*c190*/  ISETP.GT.AND P6, PT, R10, 0x51, P2 ;  /* 0x000000510a00780c */ /* 0x000fe400017c4270 */
[C---:B------:R-:W-:Y:S02]  /*c1a0*/  ISETP.LT.OR P4, PT, R11.reuse, 0x51, P4 ;  /* 0x000000510b00780c */ /* 0x040fe40002781670 */
[----:B------:R-:W-:-:S02]  /*c1b0*/  ISETP.LT.OR P6, PT, R11, 0x52, P6 ;  /* 0x000000520b00780c */ /* 0x000fc400037c1670 */
[----:B------:R-:W-:Y:S02]  /*c1c0*/  FSEL R66, R66, -INF , !P4 ;  /* 0xff80000042427808 */ /* 0x000fe40006000000 */
[C---:B------:R-:W-:Y:S02]  /*c1d0*/  ISETP.GT.AND P4, PT, R10.reuse, 0x59, P2 ;  /* 0x000000590a00780c */ /* 0x040fe40001784270 */
[----:B------:R-:W-:Y:S02]  /*c1e0*/  FSEL R67, R67, -INF , !P6 ;  /* 0xff80000043437808 */ /* 0x000fe40007000000 */
[----:B------:R-:W-:Y:S02]  /*c1f0*/  ISETP.GT.AND P6, PT, R10, 0x60, P2 ;  /* 0x000000600a00780c */ /* 0x000fe400017c4270 */
[----:B------:R-:W-:Y:S02]  /*c200*/  ISETP.LT.OR P4, PT, R11, 0x5a, P4 ;  /* 0x0000005a0b00780c */ /* 0x000fe40002781670 */
[----:B0-----:R-:W-:-:S02]  /*c210*/  FMNMX.FTZ R0, R0, R5, !PT ;  /* 0x0000000500007209 */ /* 0x001fc40007810000 */
[----:B------:R-:W-:Y:S02]  /*c220*/  ISETP.LT.OR P6, PT, R11, 0x61, P6 ;  /* 0x000000610b00780c */ /* 0x000fe400037c1670 */
[----:B------:R-:W-:Y:S01]  /*c230*/  FSEL R71, R71, -INF , !P4 ;  /* 0xff80000047477808 */ /* 0x000fe20006000000 */
[----:B------:R-:W0:Y:S01]  /*c240*/  SHFL.BFLY PT, R5, R0, 0x1, 0x1f ;  /* 0x0c201f0000057f89 */ /* 0x000e2200000e0000 */
[----:B------:R-:W-:Y:S02]  /*c250*/  ISETP.GT.AND P4, PT, R10, 0x68, P2 ;  /* 0x000000680a00780c */ /* 0x000fe40001784270 */
[----:B------:R-:W-:Y:S02]  /*c260*/  FSEL R74, R74, -INF , !P6 ;  /* 0xff8000004a4a7808 */ /* 0x000fe40007000000 */
[----:B------:R-:W-:Y:S02]  /*c270*/  ISETP.GT.AND P6, PT, R10, 0x69, P2 ;  /* 0x000000690a00780c */ /* 0x000fe400017c4270 */
[----:B------:R-:W-:-:S02]  /*c280*/  ISETP.LT.OR P4, PT, R11, 0x69, P4 ;  /* 0x000000690b00780c */ /* 0x000fc40002781670 */
[----:B------:R-:W-:Y:S02]  /*c290*/  ISETP.LT.OR P6, PT, R11, 0x6a, P6 ;  /* 0x0000006a0b00780c */ /* 0x000fe400037c1670 */
[----:B------:R-:W-:Y:S02]  /*c2a0*/  FSEL R78, R78, -INF , !P4 ;  /* 0xff8000004e4e7808 */ /* 0x000fe40006000000 */
[C---:B------:R-:W-:Y:S02]  /*c2b0*/  ISETP.GT.AND P4, PT, R10.reuse, 0x70, P2 ;  /* 0x000000700a00780c */ /* 0x040fe40001784270 */
[----:B------:R-:W-:Y:S02]  /*c2c0*/  FSEL R79, R79, -INF , !P6 ;  /* 0xff8000004f4f7808 */ /* 0x000fe40007000000 */
[----:B------:R-:W-:Y:S02]  /*c2d0*/  ISETP.GT.AND P6, PT, R10, 0x71, P2 ;  /* 0x000000710a00780c */ /* 0x000fe400017c4270 */
[----:B------:R-:W-:-:S02]  /*c2e0*/  ISETP.LT.OR P4, PT, R11, 0x71, P4 ;  /* 0x000000710b00780c */ /* 0x000fc40002781670 */
[----:B------:R-:W-:Y:S02]  /*c2f0*/  ISETP.LT.OR P6, PT, R11, 0x72, P6 ;  /* 0x000000720b00780c */ /* 0x000fe400037c1670 */
[----:B------:R-:W-:Y:S02]  /*c300*/  FSEL R82, R82, -INF , !P4 ;  /* 0xff80000052527808 */ /* 0x000fe40006000000 */
[----:B0-----:R-:W-:Y:S02]  /*c310*/  FMNMX.FTZ R0, R0, R5, !PT ;  /* 0x0000000500007209 */ /* 0x001fe40007810000 */
[----:B------:R-:W-:Y:S02]  /*c320*/  FSEL R83, R83, -INF , !P6 ;  /* 0xff80000053537808 */ /* 0x000fe40007000000 */
[C---:B------:R-:W-:Y:S01]  /*c330*/  FSETP.NEU.FTZ.AND P3, PT, R0.reuse, -INF , PT ;  /* 0xff8000000000780b */ /* 0x040fe20003f7d000 */
[----:B------:R-:W-:Y:S01]  /*c340*/  FMUL.FTZ R5, R0, UR33 ;  /* 0x0000002100057c20 */ /* 0x000fe20008410000 */
[----:B------:R-:W-:-:S02]  /*c350*/  @!P1 LEA R13, R13, UR42, 0x3 ;  /* 0x0000002a0d0d9c11 */ /* 0x000fc4000f8e18ff */
[----:B------:R-:W-:Y:S02]  /*c360*/  FSEL R6, R0, RZ, P3 ;  /* 0x000000ff00067208 */ /* 0x000fe40001800000 */
[----:B------:R-:W-:Y:S01]  /*c370*/  FSEL R5, R5, RZ, P3 ;  /* 0x000000ff05057208 */ /* 0x000fe20001800000 */
[----:B------:R-:W-:Y:S01]  /*c380*/  @!P1 VIADD R13, R13, 0x2d860 ;  /* 0x0002d8600d0d9836 */ /* 0x000fe20000000000 */
[----:B------:R-:W-:Y:S01]  /*c390*/  ISETP.GT.AND P3, PT, R10, 0x1, P2 ;  /* 0x000000010a00780c */ /* 0x000fe20001764270 */
[----:B------:R-:W-:Y:S02]  /*c3a0*/  FADD.FTZ R6, -R6, R8 ;  /* 0x0000000806067221 */ /* 0x000fe40000010100 */
[--C-:B------:R-:W-:Y:S01]  /*c3b0*/  FFMA.FTZ R24, R24, UR33, -R5.reuse ;  /* 0x0000002118187c23 */ /* 0x100fe20008010805 */
[----:B------:R-:W-:Y:S01]  /*c3c0*/  ISETP.LT.OR P3, PT, R11, 0x2, P3 ;  /* 0x000000020b00780c */ /* 0x000fe20001f61670 */
[--C-:B------:R-:W-:Y:S01]  /*c3d0*/  FFMA.FTZ R25, R25, UR33, -R5.reuse ;  /* 0x0000002119197c23 */ /* 0x100fe20008010805 */
[--C-:B------:R-:W-:Y:S01]  /*c3e0*/  FFMA.FTZ R28, R28, UR33, -R5.reuse ;  /* 0x000000211c1c7c23 */ /* 0x100fe20008010805 */
[--C-:B------:R-:W-:Y:S01]  /*c3f0*/  FFMA.FTZ R29, R29, UR33, -R5.reuse ;  /* 0x000000211d1d7c23 */ /* 0x100fe20008010805 */
[----:B------:R-:W-:Y:S01]  /*c400*/  FSEL R27, R27, -INF , !P3 ;  /* 0xff8000001b1b7808 */ /* 0x000fe20005800000 */
[--C-:B------:R-:W-:Y:S01]  /*c410*/  FFMA.FTZ R32, R32, UR33, -R5.reuse ;  /* 0x0000002120207c23 */ /* 0x100fe20008010805 */
[----:B------:R-:W-:Y:S01]  /*c420*/  ISETP.GT.AND P3, PT, R10, 0x10, P2 ;  /* 0x000000100a00780c */ /* 0x000fe20001764270 */
[--C-:B------:R-:W-:Y:S01]  /*c430*/  FFMA.FTZ R33, R33, UR33, -R5.reuse ;  /* 0x0000002121217c23 */ /* 0x100fe20008010805 */
[--C-:B------:R-:W-:Y:S01]  /*c440*/  FFMA.FTZ R36, R36, UR33, -R5.reuse ;  /* 0x0000002124247c23 */ /* 0x100fe20008010805 */
        /* <DEDUP_REMOVED lines=34> */
[----:B------:R-:W-:Y:S01]  /*c670*/  FFMA.FTZ R85, R85, UR33, -R5 ;  /* 0x0000002155557c23 */ /* 0x000fe20008010805 */
[----:B------:R-:W-:Y:S01]  /*c680*/  FSEL R51, R51, -INF , !P3 ;  /* 0xff80000033337808 */ /* 0x000fe20005800000 */
[----:B------:R-:W-:Y:S01]  /*c690*/  FMUL.FTZ R6, R6, UR33 ;  /* 0x0000002106067c20 */ /* 0x000fe20008410000 */
[----:B------:R-:W-:Y:S01]  /*c6a0*/  ISETP.GT.AND P3, PT, R10, 0x40, P2 ;  /* 0x000000400a00780c */ /* 0x000fe20001764270 */
[----:B------:R-:W-:Y:S01]  /*c6b0*/  MUFU.EX2 R12, R24 ;  /* 0x00000018000c7308 */ /* 0x000fe20000000800 */
[----:B------:R-:W-:-:S02]  /*c6c0*/  @!P1 PRMT R13, RZ, 0x654, R13 ;  /* 0x00000654ff0d9816 */ /* 0x000fc4000000000d */
[----:B------:R-:W-:Y:S02]  /*c6d0*/  ISETP.LT.OR P3, PT, R11, 0x41, P3 ;  /* 0x000000410b00780c */ /* 0x000fe40001f61670 */
[----:B------:R0:W-:Y:S02]  /*c6e0*/  @!P1 SYNCS.ARRIVE.TRANS64.RED.A1T0 RZ, [R13+URZ], RZ ;  /* 0x000000ff0dff99a7 */ /* 0x0001e4000810043f */
[----:B------:R-:W-:Y:S01]  /*c6f0*/  FSEL R58, R58, -INF , !P3 ;  /* 0xff8000003a3a7808 */ /* 0x000fe20005800000 */
[----:B------:R-:W1:Y:S01]  /*c700*/  MUFU.EX2 R6, R6 ;  /* 0x0000000600067308 */ /* 0x000e620000000800 */
[----:B------:R-:W-:-:S04]  /*c710*/  ISETP.GT.AND P3, PT, R10, 0x49, P2 ;  /* 0x000000490a00780c */ /* 0x000fc80001764270 */
[----:B------:R-:W-:-:S03]  /*c720*/  ISETP.LT.OR P3, PT, R11, 0x4a, P3 ;  /* 0x0000004a0b00780c */ /* 0x000fc60001f61670 */
[----:B------:R-:W2:Y:S01]  /*c730*/  MUFU.EX2 R25, R25 ;  /* 0x0000001900197308 */ /* 0x000ea20000000800 */
[----:B------:R-:W-:Y:S02]  /*c740*/  FSEL R63, R63, -INF , !P3 ;  /* 0xff8000003f3f7808 */ /* 0x000fe40005800000 */
[----:B------:R-:W-:-:S04]  /*c750*/  ISETP.GT.AND P3, PT, R10, 0x58, P2 ;  /* 0x000000580a00780c */ /* 0x000fc80001764270 */
[----:B------:R-:W-:Y:S01]  /*c760*/  ISETP.LT.OR P3, PT, R11, 0x59, P3 ;  /* 0x000000590b00780c */ /* 0x000fe20001f61670 */
[----:B------:R-:W3:Y:S01]  /*c770*/  MUFU.EX2 R14, R28 ;  /* 0x0000001c000e7308 */ /* 0x000ee20000000800 */
[----:B-1----:R-:W-:Y:S01]  /*c780*/  FFMA.FTZ R4, R6, R4, R12 ;  /* 0x0000000406047223 */ /* 0x002fe2000001000c */
[-C--:B------:R-:W-:Y:S01]  /*c790*/  FMUL.FTZ R88, R88, R6.reuse ;  /* 0x0000000658587220 */ /* 0x080fe20000410000 */
[----:B------:R-:W-:Y:S01]  /*c7a0*/  FSEL R70, R70, -INF , !P3 ;  /* 0xff80000046467808 */ /* 0x000fe20005800000 */
[-C--:B------:R-:W-:Y:S01]  /*c7b0*/  FMUL.FTZ R89, R89, R6.reuse ;  /* 0x0000000659597220 */ /* 0x080fe20000410000 */
[----:B------:R-:W-:Y:S01]  /*c7c0*/  ISETP.GT.AND P3, PT, R10, 0x61, P2 ;  /* 0x000000610a00780c */ /* 0x000fe20001764270 */
[-C--:B------:R-:W-:Y:S01]  /*c7d0*/  FMUL.FTZ R92, R92, R6.reuse ;  /* 0x000000065c5c7220 */ /* 0x080fe20000410000 */
[----:B------:R-:W-:Y:S01]  /*c7e0*/  FMUL.FTZ R93, R93, R6 ;  /* 0x000000065d5d7220 */ /* 0x000fe20000410000 */
[----:B------:R-:W1:Y:S01]  /*c7f0*/  MUFU.EX2 R29, R29 ;  /* 0x0000001d001d7308 */ /* 0x000e620000000800 */
[----:B------:R-:W-:Y:S01]  /*c800*/  ISETP.LT.OR P3, PT, R11, 0x62, P3 ;  /* 0x000000620b00780c */ /* 0x000fe20001f61670 */
[C---:B--2---:R-:W-:Y:S01]  /*c810*/  FADD.FTZ R4, R25.reuse, R4 ;  /* 0x0000000419047221 */ /* 0x044fe20000010000 */
[----:B------:R-:W-:Y:S01]  /*c820*/  F2FP.BF16.F32.PACK_AB R12, R25, R12 ;  /* 0x0000000c190c723e */ /* 0x000fe200000010ff */
[-C--:B------:R-:W-:Y:S01]  /*c830*/  FMUL.FTZ R96, R96, R6.reuse ;  /* 0x0000000660607220 */ /* 0x080fe20000410000 */
[----:B------:R-:W-:Y:S01]  /*c840*/  FSEL R75, R75, -INF , !P3 ;  /* 0xff8000004b4b7808 */ /* 0x000fe20005800000 */
[-C--:B------:R-:W-:Y:S01]  /*c850*/  FMUL.FTZ R97, R97, R6.reuse ;  /* 0x0000000661617220 */ /* 0x080fe20000410000 */
[----:B------:R-:W-:Y:S01]  /*c860*/  ISETP.GT.AND P3, PT, R10, RZ, P2 ;  /* 0x000000ff0a00720c */ /* 0x000fe20001764270 */
[----:B------:R-:W-:Y:S01]  /*c870*/  MUFU.EX2 R32, R32 ;  /* 0x0000002000207308 */ /* 0x000fe20000000800 */
[----:B---3--:R-:W-:Y:S01]  /*c880*/  FADD.FTZ R4, R14, R4 ;  /* 0x000000040e047221 */ /* 0x008fe20000010000 */
[-C--:B------:R-:W-:Y:S01]  /*c890*/  FMUL.FTZ R100, R100, R6.reuse ;  /* 0x0000000664647220 */ /* 0x080fe20000410000 */
[----:B------:R-:W-:Y:S01]  /*c8a0*/  ISETP.LT.OR P3, PT, R11, 0x1, P3 ;  /* 0x000000010b00780c */ /* 0x000fe20001f61670 */
[-C--:B------:R-:W-:Y:S01]  /*c8b0*/  FMUL.FTZ R101, R101, R6.reuse ;  /* 0x0000000665657220 */ /* 0x080fe20000410000 */
[-C--:B------:R-:W-:Y:S01]  /*c8c0*/  FMUL.FTZ R104, R104, R6.reuse ;  /* 0x0000000668687220 */ /* 0x080fe20000410000 */
[-C--:B------:R-:W-:Y:S01]  /*c8d0*/  FMUL.FTZ R105, R105, R6.reuse ;  /* 0x0000000669697220 */ /* 0x080fe20000410000 */
[----:B------:R-:W-:Y:S01]  /*c8e0*/  FSEL R26, R26, -INF , !P3 ;  /* 0xff8000001a1a7808 */ /* 0x000fe20005800000 */
[----:B------:R-:W-:Y:S01]  /*c8f0*/  MUFU.EX2 R33, R33 ;  /* 0x0000002100217308 */ /* 0x000fe20000000800 */
[----:B------:R-:W-:Y:S01]  /*c900*/  ISETP.GT.AND P3, PT, R10, 0x78, P2 ;  /* 0x000000780a00780c */ /* 0x000fe20001764270 */
[-C--:B------:R-:W-:Y:S01]  /*c910*/  FMUL.FTZ R108, R108, R6.reuse ;  /* 0x000000066c6c7220 */ /* 0x080fe20000410000 */
[----:B------:R-:W-:Y:S01]  /*c920*/  FMNMX.FTZ R8, R26, R9, !PT ;  /* 0x000000091a087209 */ /* 0x000fe20007810000 */
[-C--:B------:R-:W-:Y:S01]  /*c930*/  FMUL.FTZ R109, R109, R6.reuse ;  /* 0x000000066d6d7220 */ /* 0x080fe20000410000 */
[----:B------:R-:W-:Y:S01]  /*c940*/  ISETP.GT.AND P2, PT, R10, 0x79, P2 ;  /* 0x000000790a00780c */ /* 0x000fe20001744270 */
[----:B------:R-:W-:Y:S01]  /*c950*/  FMUL.FTZ R112, R112, R6 ;  /* 0x0000000670707220 */ /* 0x000fe20000410000 */
[----:B------:R-:W-:Y:S01]  /*c960*/  FMNMX.FTZ R5, R27, R8, !PT ;  /* 0x000000081b057209 */ /* 0x000fe20007810000 */
[----:B------:R-:W-:Y:S01]  /*c970*/  MUFU.EX2 R36, R36 ;  /* 0x0000002400247308 */ /* 0x000fe20000000800 */
[----:B------:R-:W-:Y:S01]  /*c980*/  ISETP.LT.OR P3, PT, R11, 0x79, P3 ;  /* 0x000000790b00780c */ /* 0x000fe20001f61670 */
[-C--:B------:R-:W-:Y:S01]  /*c990*/  FMUL.FTZ R113, R113, R6.reuse ;  /* 0x0000000671717220 */ /* 0x080fe20000410000 */
[----:B------:R-:W-:Y:S01]  /*c9a0*/  FMNMX.FTZ R8, R30, R5, !PT ;  /* 0x000000051e087209 */ /* 0x000fe20007810000 */
[-C--:B------:R-:W-:Y:S01]  /*c9b0*/  FMUL.FTZ R116, R116, R6.reuse ;  /* 0x0000000674747220 */ /* 0x080fe20000410000 */
[----:B------:R-:W-:Y:S01]  /*c9c0*/  ISETP.LT.OR P2, PT, R11, 0x7a, P2 ;  /* 0x0000007a0b00780c */ /* 0x000fe20001741670 */
[----:B------:R-:W-:Y:S01]  /*c9d0*/  FMUL.FTZ R117, R117, R6 ;  /* 0x0000000675757220 */ /* 0x000fe20000410000 */
[----:B------:R-:W-:Y:S01]  /*c9e0*/  FMNMX.FTZ R5, R31, R8, !PT ;  /* 0x000000081f057209 */ /* 0x000fe20007810000 */
[----:B------:R-:W-:Y:S01]  /*c9f0*/  MUFU.EX2 R37, R37 ;  /* 0x0000002500257308 */ /* 0x000fe20000000800 */
[----:B------:R-:W-:Y:S01]  /*ca00*/  FSEL R86, R86, -INF , !P3 ;  /* 0xff80000056567808 */ /* 0x000fe20005800000 */
[-C--:B------:R-:W-:Y:S01]  /*ca10*/  FMUL.FTZ R120, R120, R6.reuse ;  /* 0x0000000678787220 */ /* 0x080fe20000410000 */
[----:B------:R-:W-:Y:S01]  /*ca20*/  FMNMX.FTZ R8, R34, R5, !PT ;  /* 0x0000000522087209 */ /* 0x000fe20007810000 */
[-C--:B------:R-:W-:Y:S01]  /*ca30*/  FMUL.FTZ R121, R121, R6.reuse ;  /* 0x0000000679797220 */ /* 0x080fe20000410000 */
[----:B------:R-:W-:Y:S01]  /*ca40*/  FSEL R87, R87, -INF , !P2 ;  /* 0xff80000057577808 */ /* 0x000fe20005000000 */
[----:B------:R-:W-:Y:S01]  /*ca50*/  FMUL.FTZ R124, R124, R6 ;  /* 0x000000067c7c7220 */ /* 0x000fe20000410000 */
[----:B------:R-:W-:Y:S01]  /*ca60*/  FMNMX.FTZ R5, R35, R8, !PT ;  /* 0x0000000823057209 */ /* 0x000fe20007810000 */
[----:B------:R-:W-:Y:S01]  /*ca70*/  MUFU.EX2 R41, R41 ;  /* 0x0000002900297308 */ /* 0x000fe20000000800 */
[----:B-1----:R-:W-:Y:S01]  /*ca80*/  F2FP.BF16.F32.PACK_AB R14, R29, R14 ;  /* 0x0000000e1d0e723e */ /* 0x002fe200000010ff */
[-C--:B------:R-:W-:Y:S01]  /*ca90*/  FMUL.FTZ R125, R125, R6.reuse ;  /* 0x000000067d7d7220 */ /* 0x080fe20000410000 */
[----:B------:R-:W-:Y:S01]  /*caa0*/  FMNMX.FTZ R8, R38, R5, !PT ;  /* 0x0000000526087209 */ /* 0x000fe20007810000 */
[-C--:B------:R-:W-:Y:S01]  /*cab0*/  FMUL.FTZ R128, R128, R6.reuse ;  /* 0x0000000680807220 */ /* 0x080fe20000410000 */
[-C--:B------:R-:W-:Y:S01]  /*cac0*/  FMUL.FTZ R129, R129, R6.reuse ;  /* 0x0000000681817220 */ /* 0x080fe20000410000 */
[----:B------:R-:W-:Y:S01]  /*cad0*/  FMUL.FTZ R132, R132, R6 ;  /* 0x0000000684847220 */ /* 0x000fe20000410000 */
[----:B------:R-:W-:Y:S01]  /*cae0*/  FMNMX.FTZ R5, R39, R8, !PT ;  /* 0x0000000827057209 */ /* 0x000fe20007810000 */
[----:B------:R-:W-:Y:S01]  /*caf0*/  MUFU.EX2 R45, R45 ;  /* 0x0000002d002d7308 */ /* 0x000fe20000000800 */
[----:B------:R-:W-:-:S02]  /*cb00*/  FMUL.FTZ R133, R133, R6 ;  /* 0x0000000685857220 */ /* 0x000fc40000410000 */
        /* <DEDUP_REMOVED lines=35> */
[----:B------:R-:W-:Y:S04]  /*cd40*/  MUFU.EX2 R72, R72 ;  /* 0x0000004800487308 */ /* 0x000fe80000000800 */
[----:B------:R-:W1:Y:S04]  /*cd50*/  SHFL.BFLY PT, R7, R5, 0x2, 0x1f ;  /* 0x0c401f0005077f89 */ /* 0x000e6800000e0000 */
[----:B------:R-:W-:Y:S08]  /*cd60*/  MUFU.EX2 R73, R73 ;  /* 0x0000004900497308 */ /* 0x000ff00000000800 */
[----:B------:R-:W-:Y:S08]  /*cd70*/  MUFU.EX2 R76, R76 ;  /* 0x0000004c004c7308 */ /* 0x000ff00000000800 */
[----:B------:R-:W-:Y:S01]  /*cd80*/  MUFU.EX2 R77, R77 ;  /* 0x0000004d004d7308 */ /* 0x000fe20000000800 */
[----:B-1----:R-:W-:-:S07]  /*cd90*/  FMNMX.FTZ R5, R5, R7, !PT ;  /* 0x0000000705057209 */ /* 0x002fce0007810000 */
[----:B------:R-:W-:Y:S01]  /*cda0*/  MUFU.EX2 R80, R80 ;  /* 0x0000005000507308 */ /* 0x000fe20000000800 */
[----:B------:R-:W1:Y:S07]  /*cdb0*/  SHFL.BFLY PT, R7, R5, 0x1, 0x1f ;  /* 0x0c201f0005077f89 */ /* 0x000e6e00000e0000 */
[----:B------:R-:W-:Y:S08]  /*cdc0*/  MUFU.EX2 R81, R81 ;  /* 0x0000005100517308 */ /* 0x000ff00000000800 */
[----:B------:R-:W-:Y:S08]  /*cdd0*/  MUFU.EX2 R84, R84 ;  /* 0x0000005400547308 */ /* 0x000ff00000000800 */
[----:B------:R-:W-:Y:S01]  /*cde0*/  MUFU.EX2 R85, R85 ;  /* 0x0000005500557308 */ /* 0x000fe20000000800 */
[----:B-1----:R-:W-:Y:S01]  /*cdf0*/  FMNMX.FTZ R5, R5, R7, !PT ;  /* 0x0000000705057209 */ /* 0x002fe20007810000 */
[----:B------:R-:W-:-:S03]  /*ce00*/  FADD.FTZ R7, R29, R4 ;  /* 0x000000041d077221 */ /* 0x000fc60000010000 */
[C---:B------:R-:W-:Y:S01]  /*ce10*/  FSETP.NEU.FTZ.AND P2, PT, R5.reuse, -INF , PT ;  /* 0xff8000000500780b */ /* 0x040fe20003f5d000 */
[----:B------:R-:W-:-:S05]  /*ce20*/  FMUL.FTZ R4, R5, UR33 ;  /* 0x0000002105047c20 */ /* 0x000fca0008410000 */
[----:B------:R-:W-:-:S05]  /*ce30*/  FSEL R4, R4, RZ, P2 ;  /* 0x000000ff04047208 */ /* 0x000fca0001000000 */
[--C-:B------:R-:W-:Y:S01]  /*ce40*/  FFMA.FTZ R8, R26, UR33, -R4.reuse ;  /* 0x000000211a087c23 */ /* 0x100fe20008010804 */
[--C-:B------:R-:W-:Y:S01]  /*ce50*/  FFMA.FTZ R10, R27, UR33, -R4.reuse ;  /* 0x000000211b0a7c23 */ /* 0x100fe20008010804 */
[--C-:B------:R-:W-:Y:S01]  /*ce60*/  FFMA.FTZ R11, R30, UR33, -R4.reuse ;  /* 0x000000211e0b7c23 */ /* 0x100fe20008010804 */
[--C-:B------:R-:W-:Y:S01]  /*ce70*/  FFMA.FTZ R20, R31, UR33, -R4.reuse ;  /* 0x000000211f147c23 */ /* 0x100fe20008010804 */
[----:B------:R-:W-:Y:S01]  /*ce80*/  FSEL R30, R5, RZ, P2 ;  /* 0x000000ff051e7208 */ /* 0x000fe20001000000 */
[--C-:B------:R-:W-:Y:S01]  /*ce90*/  FFMA.FTZ R25, R38, UR33, -R4.reuse ;  /* 0x0000002126197c23 */ /* 0x100fe20008010804 */
[----:B------:R-:W-:Y:S01]  /*cea0*/  MUFU.EX2 R8, R8 ;  /* 0x0000000800087308 */ /* 0x000fe20000000800 */
[--C-:B------:R-:W-:Y:S01]  /*ceb0*/  FFMA.FTZ R28, R39, UR33, -R4.reuse ;  /* 0x00000021271c7c23 */ /* 0x100fe20008010804 */
[--C-:B------:R-:W-:Y:S01]  /*cec0*/  FFMA.FTZ R29, R42, UR33, -R4.reuse ;  /* 0x000000212a1d7c23 */ /* 0x100fe20008010804 */
[----:B------:R-:W-:Y:S01]  /*ced0*/  FADD.FTZ R30, -R30, R9 ;  /* 0x000000091e1e7221 */ /* 0x000fe20000010100 */
[--C-:B------:R-:W-:Y:S01]  /*cee0*/  FFMA.FTZ R38, R47, UR33, -R4.reuse ;  /* 0x000000212f267c23 */ /* 0x100fe20008010804 */
[--C-:B------:R-:W-:Y:S01]  /*cef0*/  FFMA.FTZ R27, R50, UR33, -R4.reuse ;  /* 0x00000021321b7c23 */ /* 0x100fe20008010804 */
[--C-:B------:R-:W-:Y:S01]  /*cf00*/  FFMA.FTZ R31, R54, UR33, -R4.reuse ;  /* 0x00000021361f7c23 */ /* 0x100fe20008010804 */
[----:B------:R-:W-:Y:S01]  /*cf10*/  FMUL.FTZ R21, R30, UR33 ;  /* 0x000000211e157c20 */ /* 0x000fe20008410000 */
        /* <DEDUP_REMOVED lines=15> */
[----:B------:R-:W-:Y:S01]  /*d010*/  FFMA.FTZ R86, R86, UR33, -R4 ;  /* 0x0000002156567c23 */ /* 0x000fe20008010804 */
[----:B------:R-:W1:Y:S01]  /*d020*/  MUFU.EX2 R20, R20 ;  /* 0x0000001400147308 */ /* 0x000e620000000800 */
[----:B0-----:R-:W-:-:S02]  /*d030*/  F2FP.BF16.F32.PACK_AB R13, R10, R8 ;  /* 0x000000080a0d723e */ /* 0x001fc400000010ff */
[C---:B------:R-:W-:Y:S01]  /*d040*/  ISETP.GT.AND P2, PT, R2.reuse, UR37, PT ;  /* 0x0000002502007c0c */ /* 0x040fe2000bf44270 */
[----:B------:R-:W-:-:S04]  /*d050*/  VIADD R2, R2, 0xffffffff ;  /* 0xffffffff02027836 */ /* 0x000fc80000000000 */
[----:B------:R-:W0:Y:S08]  /*d060*/  MUFU.EX2 R21, R21 ;  /* 0x0000001500157308 */ /* 0x000e300000000800 */
[----:B------:R-:W-:Y:S01]  /*d070*/  MUFU.EX2 R25, R25 ;  /* 0x0000001900197308 */ /* 0x000fe20000000800 */
[----:B-1----:R-:W-:-:S05]  /*d080*/  F2FP.BF16.F32.PACK_AB R15, R20, R11 ;  /* 0x0000000b140f723e */ /* 0x002fca00000010ff */
[----:B------:R1:W-:Y:S02]  /*d090*/  STSM.16.M88.4 [R17+0x21800], R12 ;  /* 0x0218000c11007844 */ /* 0x0003e40000000200 */
[----:B------:R-:W-:Y:S01]  /*d0a0*/  MUFU.EX2 R28, R28 ;  /* 0x0000001c001c7308 */ /* 0x000fe20000000800 */
[----:B0-----:R-:W-:Y:S01]  /*d0b0*/  FFMA.FTZ R9, R21, R3, R8 ;  /* 0x0000000315097223 */ /* 0x001fe20000010008 */
[----:B------:R-:W-:Y:S01]  /*d0c0*/  FADD.FTZ R8, R32, R7 ;  /* 0x0000000720087221 */ /* 0x000fe20000010000 */
[----:B------:R-:W-:Y:S01]  /*d0d0*/  FFMA.FTZ R3, R55, UR33, -R4 ;  /* 0x0000002137037c23 */ /* 0x000fe20008010804 */
[-C--:B------:R-:W-:Y:S01]  /*d0e0*/  FMUL.FTZ R90, R90, R21.reuse ;  /* 0x000000155a5a7220 */ /* 0x080fe20000410000 */
[----:B------:R-:W-:Y:S01]  /*d0f0*/  FADD.FTZ R10, R10, R9 ;  /* 0x000000090a0a7221 */ /* 0x000fe20000010000 */
[C---:B------:R-:W-:Y:S01]  /*d100*/  FADD.FTZ R7, R33.reuse, R8 ;  /* 0x0000000821077221 */ /* 0x040fe20000010000 */
[----:B------:R-:W-:Y:S01]  /*d110*/  F2FP.BF16.F32.PACK_AB R8, R33, R32 ;  /* 0x000000202108723e */ /* 0x000fe200000010ff */
[----:B------:R-:W-:Y:S01]  /*d120*/  MUFU.EX2 R29, R29 ;  /* 0x0000001d001d7308 */ /* 0x000fe20000000800 */
[----:B------:R-:W-:Y:S01]  /*d130*/  FADD.FTZ R11, R11, R10 ;  /* 0x0000000a0b0b7221 */ /* 0x000fe20000010000 */
[----:B------:R-:W-:Y:S01]  /*d140*/  FADD.FTZ R10, R36, R7 ;  /* 0x00000007240a7221 */ /* 0x000fe20000010000 */
[-C--:B------:R-:W-:Y:S01]  /*d150*/  FMUL.FTZ R91, R91, R21.reuse ;  /* 0x000000155b5b7220 */ /* 0x080fe20000410000 */
[-C--:B------:R-:W-:Y:S01]  /*d160*/  FMUL.FTZ R94, R94, R21.reuse ;  /* 0x000000155e5e7220 */ /* 0x080fe20000410000 */
[----:B------:R-:W-:Y:S01]  /*d170*/  FADD.FTZ R20, R20, R11 ;  /* 0x0000000b14147221 */ /* 0x000fe20000010000 */
[--C-:B-1----:R-:W-:Y:S01]  /*d180*/  FFMA.FTZ R13, R34, UR33, -R4.reuse ;  /* 0x00000021220d7c23 */ /* 0x102fe20008010804 */
[--C-:B------:R-:W-:Y:S01]  /*d190*/  FFMA.FTZ R15, R35, UR33, -R4.reuse ;  /* 0x00000021230f7c23 */ /* 0x100fe20008010804 */
[----:B------:R0:W1:Y:S01]  /*d1a0*/  MUFU.EX2 R12, R40 ;  /* 0x00000028000c7308 */ /* 0x0000620000000800 */
[--C-:B------:R-:W-:Y:S01]  /*d1b0*/  FFMA.FTZ R34, R43, UR33, -R4.reuse ;  /* 0x000000212b227c23 */ /* 0x100fe20008010804 */
[----:B------:R-:W-:Y:S01]  /*d1c0*/  FFMA.FTZ R35, R46, UR33, -R4 ;  /* 0x000000212e237c23 */ /* 0x000fe20008010804 */
[----:B------:R-:W-:Y:S01]  /*d1d0*/  FADD.FTZ R11, R37, R10 ;  /* 0x0000000a250b7221 */ /* 0x000fe20000010000 */
[--C-:B------:R-:W-:Y:S01]  /*d1e0*/  FFMA.FTZ R43, R63, UR33, -R4.reuse ;  /* 0x000000213f2b7c23 */ /* 0x100fe20008010804 */
[----:B------:R-:W-:Y:S01]  /*d1f0*/  F2FP.BF16.F32.PACK_AB R10, R37, R36 ;  /* 0x00000024250a723e */ /* 0x000fe200000010ff */
[-C--:B------:R-:W-:Y:S01]  /*d200*/  FMUL.FTZ R95, R95, R21.reuse ;  /* 0x000000155f5f7220 */ /* 0x080fe20000410000 */
[-C--:B------:R-:W-:Y:S01]  /*d210*/  FMUL.FTZ R98, R98, R21.reuse ;  /* 0x0000001562627220 */ /* 0x080fe20000410000 */
[----:B------:R-:W2:Y:S01]  /*d220*/  MUFU.EX2 R13, R13 ;  /* 0x0000000d000d7308 */ /* 0x000ea20000000800 */
[--C-:B0-----:R-:W-:Y:S01]  /*d230*/  FFMA.FTZ R40, R59, UR33, -R4.reuse ;  /* 0x000000213b287c23 */ /* 0x101fe20008010804 */
[----:B------:R-:W-:Y:S01]  /*d240*/  FFMA.FTZ R4, R87, UR33, -R4 ;  /* 0x0000002157047c23 */ /* 0x000fe20008010804 */
[-C--:B------:R-:W-:Y:S01]  /*d250*/  FMUL.FTZ R99, R99, R21.reuse ;  /* 0x0000001563637220 */ /* 0x080fe20000410000 */
[-C--:B------:R-:W-:Y:S01]  /*d260*/  FMUL.FTZ R102, R102, R21.reuse ;  /* 0x0000001566667220 */ /* 0x080fe20000410000 */
[-C--:B------:R-:W-:Y:S01]  /*d270*/  FMUL.FTZ R103, R103, R21.reuse ;  /* 0x0000001567677220 */ /* 0x080fe20000410000 */
[-C--:B------:R-:W-:Y:S01]  /*d280*/  FMUL.FTZ R106, R106, R21.reuse ;  /* 0x000000156a6a7220 */ /* 0x080fe20000410000 */
[-C--:B------:R-:W-:Y:S01]  /*d290*/  FMUL.FTZ R107, R107, R21.reuse ;  /* 0x000000156b6b7220 */ /* 0x080fe20000410000 */
[----:B------:R-:W0:Y:S01]  /*d2a0*/  MUFU.EX2 R15, R15 ;  /* 0x0000000f000f7308 */ /* 0x000e220000000800 */
[----:B-1----:R-:W-:Y:S01]  /*d2b0*/  FADD.FTZ R32, R12, R11 ;  /* 0x0000000b0c207221 */ /* 0x002fe20000010000 */
[----:B------:R-:W-:Y:S01]  /*d2c0*/  F2FP.BF16.F32.PACK_AB R12, R41, R12 ;  /* 0x0000000c290c723e */ /* 0x000fe200000010ff */
[-C--:B------:R-:W-:Y:S01]  /*d2d0*/  FMUL.FTZ R110, R110, R21.reuse ;  /* 0x000000156e6e7220 */ /* 0x080fe20000410000 */
[-C--:B------:R-:W-:Y:S01]  /*d2e0*/  FMUL.FTZ R111, R111, R21.reuse ;  /* 0x000000156f6f7220 */ /* 0x080fe20000410000 */
[----:B------:R-:W-:Y:S01]  /*d2f0*/  FADD.FTZ R11, R41, R32 ;  /* 0x00000020290b7221 */ /* 0x000fe20000010000 */
[-C--:B------:R-:W-:Y:S01]  /*d300*/  FMUL.FTZ R114, R114, R21.reuse ;  /* 0x0000001572727220 */ /* 0x080fe20000410000 */
[-C--:B------:R-:W-:Y:S01]  /*d310*/  FMUL.FTZ R115, R115, R21.reuse ;  /* 0x0000001573737220 */ /* 0x080fe20000410000 */
[----:B------:R-:W1:Y:S01]  /*d320*/  MUFU.EX2 R14, R44 ;  /* 0x0000002c000e7308 */ /* 0x000e620000000800 */
[----:B--2---:R-:W-:Y:S01]  /*d330*/  FADD.FTZ R20, R13, R20 ;  /* 0x000000140d147221 */ /* 0x004fe20000010000 */
[-C--:B------:R-:W-:Y:S01]  /*d340*/  FMUL.FTZ R118, R118, R21.reuse ;  /* 0x0000001576767220 */ /* 0x080fe20000410000 */
[-C--:B------:R-:W-:Y:S01]  /*d350*/  FMUL.FTZ R119, R119, R21.reuse ;  /* 0x0000001577777220 */ /* 0x080fe20000410000 */
[-C--:B------:R-:W-:Y:S01]  /*d360*/  FMUL.FTZ R122, R122, R21.reuse ;  /* 0x000000157a7a7220 */ /* 0x080fe20000410000 */
[-C--:B------:R-:W-:Y:S01]  /*d370*/  FMUL.FTZ R123, R123, R21.reuse ;  /* 0x000000157b7b7220 */ /* 0x080fe20000410000 */
[-C--:B------:R-:W-:Y:S01]  /*d380*/  FMUL.FTZ R126, R126, R21.reuse ;  /* 0x000000157e7e7220 */ /* 0x080fe20000410000 */
[-C--:B------:R-:W-:Y:S01]  /*d390*/  FMUL.FTZ R127, R127, R21.reuse ;  /* 0x000000157f7f7220 */ /* 0x080fe20000410000 */
[----:B------:R-:W2:Y:S01]  /*d3a0*/  MUFU.EX2 R34, R34 ;  /* 0x0000002200227308 */ /* 0x000ea20000000800 */
[----:B0-----:R-:W-:Y:S01]  /*d3b0*/  FADD.FTZ R20, R15, R20 ;  /* 0x000000140f147221 */ /* 0x001fe20000010000 */
[-C--:B------:R-:W-:Y:S01]  /*d3c0*/  FMUL.FTZ R130, R130, R21.reuse ;  /* 0x0000001582827220 */ /* 0x080fe20000410000 */
[-C--:B------:R-:W-:Y:S01]  /*d3d0*/  FMUL.FTZ R131, R131, R21.reuse ;  /* 0x0000001583837220 */ /* 0x080fe20000410000 */
[-C--:B------:R-:W-:Y:S01]  /*d3e0*/  FMUL.FTZ R134, R134, R21.reuse ;  /* 0x0000001586867220 */ /* 0x080fe20000410000 */
[----:B------:R-:W-:Y:S01]  /*d3f0*/  FADD.FTZ R9, R25, R20 ;  /* 0x0000001419097221 */ /* 0x000fe20000010000 */
[----:B------:R-:W-:-:S02]  /*d400*/  FMUL.FTZ R135, R135, R21 ;  /* 0x0000001587877220 */ /* 0x000fc40000410000 */
[----:B------:R-:W0:Y:S01]  /*d410*/  MUFU.EX2 R35, R35 ;  /* 0x0000002300237308 */ /* 0x000e220000000800 */
[----:B------:R-:W-:Y:S01]  /*d420*/  FADD.FTZ R20, R28, R9 ;  /* 0x000000091c147221 */ /* 0x000fe20000010000 */
[----:B-1----:R-:W-:Y:S01]  /*d430*/  FADD.FTZ R44, R14, R11 ;  /* 0x0000000b0e2c7221 */ /* 0x002fe20000010000 */
[----:B------:R-:W-:Y:S02]  /*d440*/  F2FP.BF16.F32.PACK_AB R14, R45, R14 ;  /* 0x0000000e2d0e723e */ /* 0x000fe400000010ff */
[----:B------:R-:W-:Y:S01]  /*d450*/  FADD.FTZ R9, R29, R20 ;  /* 0x000000141d097221 */ /* 0x000fe20000010000 */
[----:B------:R-:W-:Y:S02]  /*d460*/  FADD.FTZ R11, R45, R44 ;  /* 0x0000002c2d0b7221 */ /* 0x000fe40000010000 */
[----:B------:R-:W1:Y:S01]  /*d470*/  MUFU.EX2 R38, R38 ;  /* 0x0000002600267308 */ /* 0x000e620000000800 */
[----:B--2---:R-:W-:-:S07]  /*d480*/  FADD.FTZ R20, R34, R9 ;  /* 0x0000000922147221 */ /* 0x004fce0000010000 */
[----:B------:R-:W2:Y:S01]  /*d490*/  MUFU.EX2 R27, R27 ;  /* 0x0000001b001b7308 */ /* 0x000ea20000000800 */
[----:B0-----:R-:W-:Y:S01]  /*d4a0*/  FADD.FTZ R9, R35, R20 ;  /* 0x0000001423097221 */ /* 0x001fe20000010000 */
[----:B------:R-:W-:Y:S01]  /*d4b0*/  FADD.FTZ R20, R24, R11 ;  /* 0x0000000b18147221 */ /* 0x000fe20000010000 */
[----:B------:R-:W-:-:S03]  /*d4c0*/  F2FP.BF16.F32.PACK_AB R24, R49, R24 ;  /* 0x000000183118723e */ /* 0x000fc600000010ff */
[----:B------:R-:W-:Y:S02]  /*d4d0*/  FADD.FTZ R11, R49, R20 ;  /* 0x00000014310b7221 */ /* 0x000fe40000010000 */
[----:B------:R-:W0:Y:S01]  /*d4e0*/  MUFU.EX2 R26, R52 ;  /* 0x00000034001a7308 */ /* 0x000e220000000800 */
[----:B-1----:R-:W-:-:S07]  /*d4f0*/  FADD.FTZ R44, R38, R9 ;  /* 0x00000009262c7221 */ /* 0x002fce0000010000 */
[----:B------:R-:W1:Y:S01]  /*d500*/  MUFU.EX2 R30, R30 ;  /* 0x0000001e001e7308 */ /* 0x000e620000000800 */
[----:B--2---:R-:W-:-:S07]  /*d510*/  FADD.FTZ R9, R27, R44 ;  /* 0x0000002c1b097221 */ /* 0x004fce0000010000 */
[----:B------:R-:W2:Y:S01]  /*d520*/  MUFU.EX2 R31, R31 ;  /* 0x0000001f001f7308 */ /* 0x000ea20000000800 */
[----:B0-----:R-:W-:Y:S01]  /*d530*/  FADD.FTZ R46, R26, R11 ;  /* 0x0000000b1a2e7221 */ /* 0x001fe20000010000 */
[----:B------:R-:W-:Y:S02]  /*d540*/  F2FP.BF16.F32.PACK_AB R11, R28, R25 ;  /* 0x000000191c0b723e */ /* 0x000fe400000010ff */
[----:B------:R-:W-:-:S04]  /*d550*/  F2FP.BF16.F32.PACK_AB R26, R53, R26 ;  /* 0x0000001a351a723e */ /* 0x000fc800000010ff */
[----:B------:R-:W0:Y:S01]  /*d560*/  MUFU.EX2 R3, R3 ;  /* 0x0000000300037308 */ /* 0x000e220000000800 */
[----:B-1----:R-:W-:Y:S01]  /*d570*/  FADD.FTZ R44, R30, R9 ;  /* 0x000000091e2c7221 */ /* 0x002fe20000010000 */
[----:B------:R-:W-:-:S04]  /*d580*/  FADD.FTZ R9, R53, R46 ;  /* 0x0000002e35097221 */ /* 0x000fc80000010000 */
[----:B------:R-:W-:Y:S01]  /*d590*/  FADD.FTZ R46, R56, R9 ;  /* 0x00000009382e7221 */ /* 0x000fe20000010000 */
[----:B------:R-:W-:Y:S01]  /*d5a0*/  F2FP.BF16.F32.PACK_AB R9, R15, R13 ;  /* 0x0000000d0f09723e */ /* 0x000fe200000010ff */
[----:B------:R-:W1:Y:S01]  /*d5b0*/  MUFU.EX2 R39, R39 ;  /* 0x0000002700277308 */ /* 0x000e620000000800 */
[----:B--2---:R-:W-:Y:S01]  /*d5c0*/  FADD.FTZ R44, R31, R44 ;  /* 0x0000002c1f2c7221 */ /* 0x004fe20000010000 */
[----:B------:R-:W-:Y:S01]  /*d5d0*/  FADD.FTZ R15, R57, R46 ;  /* 0x0000002e390f7221 */ /* 0x000fe20000010000 */
[----:B------:R-:W-:Y:S01]  /*d5e0*/  F2FP.BF16.F32.PACK_AB R13, R34, R29 ;  /* 0x0000001d220d723e */ /* 0x000fe200000010ff */
[----:B------:R2:W-:Y:S02]  /*d5f0*/  STSM.16.M88.4 [R22], R8 ;  /* 0x0000000816007844 */ /* 0x0005e40000000200 */
[----:B------:R-:W-:Y:S01]  /*d600*/  FADD.FTZ R28, R60, R15 ;  /* 0x0000000f3c1c7221 */ /* 0x000fe20000010000 */
[----:B------:R-:W-:Y:S01]  /*d610*/  F2FP.BF16.F32.PACK_AB R15, R38, R35 ;  /* 0x00000023260f723e */ /* 0x000fe200000010ff */
[----:B------:R-:W3:Y:S01]  /*d620*/  MUFU.EX2 R40, R40 ;  /* 0x0000002800287308 */ /* 0x000ee20000000800 */
[----:B0-----:R-:W-:Y:S01]  /*d630*/  FADD.FTZ R44, R3, R44 ;  /* 0x0000002c032c7221 */ /* 0x001fe20000010000 */
[----:B------:R-:W-:-:S02]  /*d640*/  FADD.FTZ R29, R61, R28 ;  /* 0x0000001c3d1d7221 */ /* 0x000fc40000010000 */
[----:B------:R0:W-:Y:S02]  /*d650*/  STSM.16.M88.4 [R19], R12 ;  /* 0x0000000c13007844 */ /* 0x0001e40000000200 */
[----:B------:R-:W-:Y:S02]  /*d660*/  FADD.FTZ R34, R64, R29 ;  /* 0x0000001d40227221 */ /* 0x000fe40000010000 */
[----:B------:R-:W4:Y:S01]  /*d670*/  MUFU.EX2 R42, R42 ;  /* 0x0000002a002a7308 */ /* 0x000f220000000800 */
[----:B-1----:R-:W-:Y:S01]  /*d680*/  FADD.FTZ R25, R39, R44 ;  /* 0x0000002c27197221 */ /* 0x002fe20000010000 */
[----:B--2---:R-:W-:Y:S02]  /*d690*/  F2FP.BF16.F32.PACK_AB R8, R57, R56 ;  /* 0x000000383908723e */ /* 0x004fe400000010ff */
[----:B------:R-:W-:-:S04]  /*d6a0*/  F2FP.BF16.F32.PACK_AB R10, R61, R60 ;  /* 0x0000003c3d0a723e */ /* 0x000fc800000010ff */
[----:B------:R-:W1:Y:S01]  /*d6b0*/  MUFU.EX2 R43, R43 ;  /* 0x0000002b002b7308 */ /* 0x000e620000000800 */
[----:B---3--:R-:W-:-:S07]  /*d6c0*/  FADD.FTZ R25, R40, R25 ;  /* 0x0000001928197221 */ /* 0x008fce0000010000 */
[----:B------:R-:W2:Y:S01]  /*d6d0*/  MUFU.EX2 R7, R66 ;  /* 0x0000004200077308 */ /* 0x000ea20000000800 */
[----:B----4-:R-:W-:Y:S01]  /*d6e0*/  FADD.FTZ R28, R42, R25 ;  /* 0x000000192a1c7221 */ /* 0x010fe20000010000 */
[----:B------:R-:W-:-:S06]  /*d6f0*/  FADD.FTZ R25, R65, R34 ;  /* 0x0000002241197221 */ /* 0x000fcc0000010000 */
[----:B------:R-:W3:Y:S01]  /*d700*/  MUFU.EX2 R36, R67 ;  /* 0x0000004300247308 */ /* 0x000ee20000000800 */
[----:B-1----:R-:W-:-:S07]  /*d710*/  FADD.FTZ R28, R43, R28 ;  /* 0x0000001c2b1c7221 */ /* 0x002fce0000010000 */
[----:B------:R-:W1:Y:S01]  /*d720*/  MUFU.EX2 R32, R70 ;  /* 0x0000004600207308 */ /* 0x000e620000000800 */
[----:B--2---:R-:W-:Y:S01]  /*d730*/  FADD.FTZ R9, R7, R28 ;  /* 0x0000001c07097221 */ /* 0x004fe20000010000 */
[----:B------:R-:W-:Y:S01]  /*d740*/  FADD.FTZ R28, R68, R25 ;  /* 0x00000019441c7221 */ /* 0x000fe20000010000 */
[----:B------:R-:W-:Y:S02]  /*d750*/  F2FP.BF16.F32.PACK_AB R25, R30, R27 ;  /* 0x0000001b1e19723e */ /* 0x000fe400000010ff */
[----:B------:R-:W-:Y:S01]  /*d760*/  F2FP.BF16.F32.PACK_AB R27, R3, R31 ;  /* 0x0000001f031b723e */ /* 0x000fe200000010ff */
[----:B------:R-:W-:Y:S02]  /*d770*/  FADD.FTZ R11, R69, R28 ;  /* 0x0000001c450b7221 */ /* 0x000fe40000010000 */
[----:B------:R-:W2:Y:S01]  /*d780*/  MUFU.EX2 R33, R71 ;  /* 0x0000004700217308 */ /* 0x000ea20000000800 */
[----:B---3--:R-:W-:Y:S01]  /*d790*/  FADD.FTZ R9, R36, R9 ;  /* 0x0000000924097221 */ /* 0x008fe20000010000 */
[----:B0-----:R-:W-:Y:S01]  /*d7a0*/  FADD.FTZ R14, R72, R11 ;  /* 0x0000000b480e7221 */ /* 0x001fe20000010000 */
[----:B------:R-:W-:Y:S01]  /*d7b0*/  F2FP.BF16.F32.PACK_AB R11, R43, R42 ;  /* 0x0000002a2b0b723e */ /* 0x000fe200000010ff */
[----:B------:R0:W-:Y:S02]  /*d7c0*/  STSM.16.M88.4 [R18], R24 ;  /* 0x0000001812007844 */ /* 0x0001e40000000200 */
[----:B------:R-:W-:-:S02]  /*d7d0*/  FADD.FTZ R13, R73, R14 ;  /* 0x0000000e490d7221 */ /* 0x000fc40000010000 */
[----:B------:R-:W3:Y:S01]  /*d7e0*/  MUFU.EX2 R20, R74 ;  /* 0x0000004a00147308 */ /* 0x000ee20000000800 */
[----:B-1----:R-:W-:Y:S01]  /*d7f0*/  FADD.FTZ R12, R32, R9 ;  /* 0x00000009200c7221 */ /* 0x002fe20000010000 */
[----:B------:R-:W-:Y:S01]  /*d800*/  FADD.FTZ R14, R76, R13 ;  /* 0x0000000d4c0e7221 */ /* 0x000fe20000010000 */
[----:B------:R-:W-:-:S03]  /*d810*/  F2FP.BF16.F32.PACK_AB R9, R40, R39 ;  /* 0x000000272809723e */ /* 0x000fc600000010ff */
[C---:B------:R-:W-:Y:S01]  /*d820*/  FADD.FTZ R13, R77.reuse, R14 ;  /* 0x0000000e4d0d7221 */ /* 0x040fe20000010000 */
[----:B------:R-:W-:Y:S01]  /*d830*/  F2FP.BF16.F32.PACK_AB R14, R77, R76 ;  /* 0x0000004c4d0e723e */ /* 0x000fe200000010ff */
[----:B------:R-:W1:Y:S01]  /*d840*/  MUFU.EX2 R37, R75 ;  /* 0x0000004b00257308 */ /* 0x000e620000000800 */
[----:B--2---:R-:W-:Y:S01]  /*d850*/  FADD.FTZ R3, R33, R12 ;  /* 0x0000000c21037221 */ /* 0x004fe20000010000 */
[----:B------:R2:W-:Y:S01]  /*d860*/  STSM.16.M88.4 [R17+0x27800], R8 ;  /* 0x0278000811007844 */ /* 0x0005e20000000200 */
[----:B------:R-:W-:Y:S01]  /*d870*/  FADD.FTZ R30, R80, R13 ;  /* 0x0000000d501e7221 */ /* 0x000fe20000010000 */
[----:B0-----:R-:W-:Y:S02]  /*d880*/  F2FP.BF16.F32.PACK_AB R24, R81, R80 ;  /* 0x000000505118723e */ /* 0x001fe400000010ff */
[----:B------:R-:W-:Y:S01]  /*d890*/  F2FP.BF16.F32.PACK_AB R26, R85, R84 ;  /* 0x00000054551a723e */ /* 0x000fe200000010ff */
[----:B------:R-:W-:Y:S01]  /*d8a0*/  FADD.FTZ R29, R81, R30 ;  /* 0x0000001e511d7221 */ /* 0x000fe20000010000 */
[----:B------:R-:W0:Y:S01]  /*d8b0*/  MUFU.EX2 R78, R78 ;  /* 0x0000004e004e7308 */ /* 0x000e220000000800 */
[----:B---3--:R-:W-:-:S07]  /*d8c0*/  FADD.FTZ R12, R20, R3 ;  /* 0x00000003140c7221 */ /* 0x008fce0000010000 */
[----:B------:R-:W3:Y:S01]  /*d8d0*/  MUFU.EX2 R79, R79 ;  /* 0x0000004f004f7308 */ /* 0x000ee20000000800 */
[----:B-1----:R-:W-:Y:S01]  /*d8e0*/  FADD.FTZ R3, R37, R12 ;  /* 0x0000000c25037221 */ /* 0x002fe20000010000 */
[----:B--2---:R-:W-:Y:S02]  /*d8f0*/  F2FP.BF16.F32.PACK_AB R8, R65, R64 ;  /* 0x000000404108723e */ /* 0x004fe400000010ff */
[----:B------:R-:W-:Y:S02]  /*d900*/  F2FP.BF16.F32.PACK_AB R10, R69, R68 ;  /* 0x00000044450a723e */ /* 0x000fe400000010ff */
[----:B------:R-:W-:Y:S02]  /*d910*/  F2FP.BF16.F32.PACK_AB R9, R36, R7 ;  /* 0x000000072409723e */ /* 0x000fe400000010ff */
[----:B------:R-:W1:Y:S01]  /*d920*/  MUFU.EX2 R82, R82 ;  /* 0x0000005200527308 */ /* 0x000e620000000800 */
[----:B------:R-:W-:Y:S01]  /*d930*/  F2FP.BF16.F32.PACK_AB R11, R33, R32 ;  /* 0x00000020210b723e */ /* 0x000fe200000010ff */
[----:B0-----:R-:W-:Y:S01]  /*d940*/  FADD.FTZ R28, R78, R3 ;  /* 0x000000034e1c7221 */ /* 0x001fe20000010000 */
[----:B------:R-:W-:-:S02]  /*d950*/  F2FP.BF16.F32.PACK_AB R12, R73, R72 ;  /* 0x00000048490c723e */ /* 0x000fc400000010ff */
[----:B------:R-:W-:Y:S01]  /*d960*/  F2FP.BF16.F32.PACK_AB R13, R37, R20 ;  /* 0x00000014250d723e */ /* 0x000fe200000010ff */
[----:B------:R0:W-:Y:S02]  /*d970*/  STSM.16.M88.4 [R23], R8 ;  /* 0x0000000817007844 */ /* 0x0001e40000000200 */
[----:B------:R-:W2:Y:S01]  /*d980*/  MUFU.EX2 R83, R83 ;  /* 0x0000005300537308 */ /* 0x000ea20000000800 */
[C---:B---3--:R-:W-:Y:S01]  /*d990*/  F2FP.BF16.F32.PACK_AB R15, R79.reuse, R78 ;  /* 0x0000004e4f0f723e */ /* 0x048fe200000010ff */
[----:B------:R-:W-:-:S04]  /*d9a0*/  FADD.FTZ R3, R79, R28 ;  /* 0x0000001c4f037221 */ /* 0x000fc80000010000 */
[----:B------:R4:W-:Y:S02]  /*d9b0*/  STSM.16.M88.4 [R19+0x6000], R12 ;  /* 0x0060000c13007844 */ /* 0x0009e40000000200 */
[----:B------:R-:W3:Y:S01]  /*d9c0*/  MUFU.EX2 R86, R86 ;  /* 0x0000005600567308 */ /* 0x000ee20000000800 */
[----:B-1----:R-:W-:Y:S01]  /*d9d0*/  FADD.FTZ R3, R82, R3 ;  /* 0x0000000352037221 */ /* 0x002fe20000010000 */
[----:B0-----:R-:W-:-:S06]  /*d9e0*/  IMAD.MOV.U32 R8, RZ, RZ, R0 ;  /* 0x000000ffff087224 */ /* 0x001fcc00078e0000 */
[----:B------:R0:W1:Y:S01]  /*d9f0*/  MUFU.EX2 R31, R4 ;  /* 0x00000004001f7308 */ /* 0x0000620000000800 */
[C---:B--2---:R-:W-:Y:S01]  /*da00*/  F2FP.BF16.F32.PACK_AB R25, R83.reuse, R82 ;  /* 0x000000525319723e */ /* 0x044fe200000010ff */
[----:B------:R-:W-:Y:S01]  /*da10*/  FADD.FTZ R3, R83, R3 ;  /* 0x0000000353037221 */ /* 0x000fe20000010000 */
[----:B------:R-:W-:Y:S02]  /*da20*/  IMAD.MOV.U32 R9, RZ, RZ, R5 ;  /* 0x000000ffff097224 */ /* 0x000fe400078e0005 */
[----:B0-----:R-:W-:Y:S01]  /*da30*/  FADD.FTZ R4, R84, R29 ;  /* 0x0000001d54047221 */ /* 0x001fe20000010000 */
[----:B---3--:R-:W-:-:S03]  /*da40*/  FADD.FTZ R3, R86, R3 ;  /* 0x0000000356037221 */ /* 0x008fc60000010000 */
[----:B------:R-:W-:Y:S01]  /*da50*/  FADD.FTZ R4, R85, R4 ;  /* 0x0000000455047221 */ /* 0x000fe20000010000 */
[C---:B-1----:R-:W-:Y:S01]  /*da60*/  F2FP.BF16.F32.PACK_AB R27, R31.reuse, R86 ;  /* 0x000000561f1b723e */ /* 0x042fe200000010ff */
[----:B------:R-:W-:-:S04]  /*da70*/  FADD.FTZ R3, R31, R3 ;  /* 0x000000031f037221 */ /* 0x000fc80000010000 */
[----:B------:R4:W-:Y:S01]  /*da80*/  STSM.16.M88.4 [R18+0x6000], R24 ;  /* 0x0060001812007844 */ /* 0x0009e20000000200 */
[----:B------:R0:W-:Y:S06]  /*da90*/  MEMBAR.ALL.CTA ;  /* 0x0000000000007992 */ /* 0x0001ec0000008000 */
[----:B0-----:R-:W0:Y:S02]  /*daa0*/  FENCE.VIEW.ASYNC.S ;  /* 0x00000000000073c6 */ /* 0x001e240000000000 */
[----:B0-----:R-:W-:Y:S01]  /*dab0*/  NOP ;  /* 0x0000000000007918 */ /* 0x001fe20000000000 */
[----:B------:R-:W-:Y:S05]  /*dac0*/  @P2 BRA `(.L_x_1149) ;  /* 0xffffffcc00d82947 */ /* 0x000fea000383ffff */
.L_x_1132:
[----:B------:R-:W-:Y:S06]  /*dad0*/  BAR.ARV 0x8, 0x200 ;  /* 0x0208000000007b1d */ /* 0x000fec0000002000 */
[----:B------:R-:W-:Y:S05]  /*dae0*/  @!P0 BRA `(.L_x_1150) ;  /* 0x0000000000048947 */ /* 0x000fea0003800000 */
[----:B------:R-:W-:Y:S01]  /*daf0*/  BPT.TRAP 0x1 ;  /* 0x000000040000795c */ /* 0x000fe20000300000 */
.L_x_1150:
[----:B------:R-:W-:Y:S01]  /*db00*/  ULEA UR9, UR48, UR42, 0x3 ;  /* 0x0000002a30097291 */ /* 0x000fe2000f8e183f */
[----:B------:R-:W-:-:S05]  /*db10*/  IMAD.U32 R2, RZ, RZ, UR51 ;  /* 0x00000033ff027e24 */ /* 0x000fca000f8e00ff */
[----:B------:R-:W-:-:S04]  /*db20*/  SHF.L.U32 R2, R2, 0x1f, RZ ;  /* 0x0000001f02027819 */ /* 0x000fc800000006ff */
[----:B------:R0:W0:Y:S01]  /*db30*/  SYNCS.PHASECHK.TRANS64.TRYWAIT P2, [UR9+0x2d850], R2 ;  /* 0x02d85002ff0075a7 */ /* 0x0000220008040149 */
[----:B------:R-:W-:Y:S05]  /*db40*/  @!P0 BRA `(.L_x_1151) ;  /* 0x0000000000048947 */ /* 0x000fea0003800000 */
[----:B------:R-:W-:Y:S01]  /*db50*/  BPT.TRAP 0x1 ;  /* 0x000000040000795c */ /* 0x000fe20000300000 */
.L_x_1151:
[----:B0-----:R-:W-:Y:S05]  /*db60*/  @P2 BRA `(.L_x_1152) ;  /* 0x0000000000082947 */ /* 0x001fea0003800000 */
[----:B------:R-:W0:Y:S02]  /*db70*/  SYNCS.PHASECHK.TRANS64.TRYWAIT P0, [UR9+0x2d850], R2 ;  /* 0x02d85002ff0075a7 */ /* 0x000e240008000149 */
[----:B0-----:R-:W-:Y:S05]  /*db80*/  @!P0 BRA `(.L_x_1153) ;  /* 0x000000a400f48947 */ /* 0x001fea0003800000 */
.L_x_1152:
[----:B------:R-:W-:Y:S01]  /*db90*/  UIADD3 UR42, UR42, 0x400, URZ ;  /* 0x000004002a2a7890 */ /* 0x000fe2000fffe03f */
[----:B------:R-:W-:Y:S01]  /*dba0*/  WARPGROUP.ARRIVE ;  /* 0x00000000000079c5 */ /* 0x000fe20000000000 */
[----:B------:R-:W-:Y:S01]  /*dbb0*/  ULOP3.LUT UR44, UR44, 0x10000, URZ, 0xfc, !UPT ;  /* 0x000100002c2c7892 */ /* 0x000fe2000f8efc3f */
[----:B------:R-:W0:Y:S01]  /*dbc0*/  SHFL.BFLY PT, R7, R4, 0x2, 0x1f ;  /* 0x0c401f0004077f89 */ /* 0x000e2200000e0000 */
[----:B------:R-:W-:Y:S01]  /*dbd0*/  USHF.R.U32.HI UR42, URZ, 0x4, UR42 ;  /* 0x000000043f2a7899 */ /* 0x000fe2000801162a */
[----:B-123--:R-:W-:Y:S01]  /*dbe0*/  IMAD.U32 R10, RZ, RZ, UR9 ;  /* 0x00000009ff0a7e24 */ /* 0x00efe2000f8e00ff */
[----:B------:R-:W-:Y:S01]  /*dbf0*/  UMOV UR5, 0x40000040 ;  /* 0x4000004000057882 */ /* 0x000fe20000000000 */
[----:B------:R-:W-:Y:S01]  /*dc00*/  UMOV UR7, 0x80000020 ;  /* 0x8000002000077882 */ /* 0x000fe20000000000 */
[----:B------:R-:W-:Y:S01]  /*dc10*/  ULOP3.LUT UR42, UR42, 0x3fff, URZ, 0xc0, !UPT ;  /* 0x00003fff2a2a7892 */ /* 0x000fe2000f8ec03f */
[----:B------:R-:W1:Y:S01]  /*dc20*/  SHFL.BFLY PT, R2, R3, 0x2, 0x1f ;  /* 0x0c401f0003027f89 */ /* 0x000e6200000e0000 */
[----:B------:R-:W-:Y:S01]  /*dc30*/  UMOV UR4, UR44 ;  /* 0x0000002c00047c82 */ /* 0x000fe20008000000 */
[----:B------:R-:W-:Y:S01]  /*dc40*/  @!P1 VIADD R10, R10, 0x2d860 ;  /* 0x0002d8600a0a9836 */ /* 0x000fe20000000000 */
[----:B------:R-:W-:Y:S01]  /*dc50*/  ULOP3.LUT UR8, UR42, 0x2000000, URZ, 0xfc, !UPT ;  /* 0x020000002a087892 */ /* 0x000fe2000f8efc3f */
[----:B------:R-:W-:Y:S01]  /*dc60*/  IMAD.MOV.U32 R8, RZ, RZ, RZ ;  /* 0x000000ffff087224 */ /* 0x000fe200078e00ff */
[----:B------:R-:W-:Y:S01]  /*dc70*/  UIADD3 UR49, UR49, 0x1, URZ ;  /* 0x0000000131317890 */ /* 0x000fe2000fffe03f */
[----:B------:R-:W-:Y:S01]  /*dc80*/  IMAD.MOV.U32 R20, RZ, RZ, -0x800000 ;  /* 0xff800000ff147424 */ /* 0x000fe200078e00ff */
[----:B------:R-:W-:Y:S01]  /*dc90*/  UIMAD UR8, UR48, 0x600, UR8 ;  /* 0x00000600300878a4 */ /* 0x000fe2000f8e0208 */
[----:B------:R-:W-:Y:S01]  /*dca0*/  @!P1 PRMT R10, RZ, 0x654, R10 ;  /* 0x00000654ff0a9816 */ /* 0x000fe2000000000a */
[----:B------:R-:W-:-:S04]  /*dcb0*/  UIADD3 UR48, UR48, 0x1, URZ ;  /* 0x0000000130307890 */ /* 0x000fc8000fffe03f */
[----:B------:R-:W-:Y:S01]  /*dcc0*/  UISETP.NE.AND UP0, UPT, UR48, 0x2, UPT ;  /* 0x000000023000788c */ /* 0x000fe2000bf05270 */
[----:B------:R-:W-:Y:S02]  /*dcd0*/  UMOV UR6, UR8 ;  /* 0x0000000800067c82 */ /* 0x000fe40008000000 */
[----:B------:R-:W-:Y:S01]  /*dce0*/  HGMMA.64x96x16.F32.BF16 R88, gdesc[UR4].tnspB, R88, gsb0 ;  /* 0x41600000045879f0 */ /* 0x000fe20008001858 */
[----:B------:R-:W-:Y:S01]  /*dcf0*/  UIADD3 UR4, UR44, 0x2, URZ ;  /* 0x000000022c047890 */ /* 0x000fe2000fffe03f */
[----:B0-----:R-:W-:Y:S01]  /*dd00*/  FADD.FTZ R7, R7, R4 ;  /* 0x0000000407077221 */ /* 0x001fe20000010000 */
[----:B------:R-:W-:Y:S01]  /*dd10*/  UIADD3 UR6, UR8, 0x40, URZ ;  /* 0x0000004008067890 */ /* 0x000fe2000fffe03f */
[----:B------:R-:W-:Y:S01]  /*dd20*/  UMOV UR5, 0x40000040 ;  /* 0x4000004000057882 */ /* 0x000fe20000000000 */
[----:B------:R-:W-:Y:S01]  /*dd30*/  UMOV UR7, 0x80000020 ;  /* 0x8000002000077882 */ /* 0x000fe20000000000 */
[----:B-1----:R-:W-:Y:S01]  /*dd40*/  FADD.FTZ R6, R2, R3 ;  /* 0x0000000302067221 */ /* 0x002fe20000010000 */
[----:B------:R-:W-:Y:S01]  /*dd50*/  IMAD.MOV.U32 R3, RZ, RZ, -0x800000 ;  /* 0xff800000ff037424 */ /* 0x000fe200078e00ff */
[----:B------:R-:W0:Y:S01]  /*dd60*/  SHFL.BFLY PT, R2, R7, 0x1, 0x1f ;  /* 0x0c201f0007027f89 */ /* 0x000e2200000e0000 */
[----:B------:R-:W-:-:S03]  /*dd70*/  USEL UR48, UR48, URZ, UP0 ;  /* 0x0000003f30307287 */ /* 0x000fc60008000000 */
[----:B------:R-:W4:Y:S01]  /*dd80*/  SHFL.BFLY PT, R9, R6, 0x1, 0x1f ;  /* 0x0c201f0006097f89 */ /* 0x000f2200000e0000 */
[----:B0-----:R-:W-:Y:S01]  /*dd90*/  FADD.FTZ R11, R7, R2 ;  /* 0x00000002070b7221 */ /* 0x001fe20000010000 */
[----:B------:R-:W-:Y:S02]  /*dda0*/  IMAD.MOV.U32 R2, RZ, RZ, RZ ;  /* 0x000000ffff027224 */ /* 0x000fe400078e00ff */
[----:B------:R-:W-:Y:S02]  /*ddb0*/  IMAD.U32 R7, RZ, RZ, UR33 ;  /* 0x00000021ff077e24 */ /* 0x000fe4000f8e00ff */
[----:B----4-:R-:W-:Y:S01]  /*ddc0*/  FADD.FTZ R12, R6, R9 ;  /* 0x00000009060c7221 */ /* 0x010fe20000010000 */
[----:B------:R-:W-:Y:S01]  /*ddd0*/  FSETP.NE.FTZ.AND P0, PT, R11, RZ, PT ;  /* 0x000000ff0b00720b */ /* 0x000fe20003f15000 */
[----:B------:R-:W-:-:S03]  /*dde0*/  IMAD.U32 R6, RZ, RZ, UR33 ;  /* 0x00000021ff067e24 */ /* 0x000fc6000f8e00ff */
[----:B------:R-:W-:-:S09]  /*ddf0*/  FSETP.NE.FTZ.AND P2, PT, R12, RZ, PT ;  /* 0x000000ff0c00720b */ /* 0x000fd20003f55000 */
[----:B------:R-:W0:Y:S01]  /*de00*/  @P0 MUFU.LG2 R4, R11 ;  /* 0x0000000b00040308 */ /* 0x000e220000000c00 */
[----:B------:R-:W-:-:S07]  /*de10*/  @P0 FMUL.FTZ R7, R7, 0.69314718246459960938 ;  /* 0x3f31721807070820 */ /* 0x000fce0000410000 */
[----:B------:R-:W1:Y:S08]  /*de20*/  @P2 MUFU.LG2 R9, R12 ;  /* 0x0000000c00092308 */ /* 0x000e700000000c00 */
[----:B------:R2:W3:Y:S01]  /*de30*/  @P0 MUFU.RCP R2, R11 ;  /* 0x0000000b00020308 */ /* 0x0004e20000001000 */
[----:B0-----:R-:W-:-:S04]  /*de40*/  @P0 FMUL.FTZ R4, R4, 0.69314718246459960938 ;  /* 0x3f31721804040820 */ /* 0x001fc80000410000 */
[----:B------:R-:W-:Y:S01]  /*de50*/  @P0 FFMA.FTZ R3, R7, R0, R4 ;  /* 0x0000000007030223 */ /* 0x000fe20000010004 */
[----:B------:R-:W-:Y:S02]  /*de60*/  PLOP3.LUT P0, PT, PT, PT, PT, 0x8, 0x0 ;  /* 0x000000000000781c */ /* 0x000fe40003f0e170 */
[----:B------:R-:W0:Y:S01]  /*de70*/  @P2 MUFU.RCP R8, R12 ;  /* 0x0000000c00082308 */ /* 0x000e220000001000 */
[----:B--2---:R-:W-:Y:S01]  /*de80*/  @P2 FMUL.FTZ R11, R6, 0.69314718246459960938 ;  /* 0x3f317218060b2820 */ /* 0x004fe20000410000 */
        /* <DEDUP_REMOVED lines=99> */
.L_x_1083:
        /* <DEDUP_REMOVED lines=11> */
[----:B------:R-:W2:Y:S01]  /*e570*/  LDL R0, [R1+0x1c] ;  /* 0x00001c0001007983 */ /* 0x000ea20000100800 */
[----:B------:R-:W0:Y:S01]  /*e580*/  S2UR UR4, SR_SWINHI ;  /* 0x00000000000479c3 */ /* 0x000e220000002f00 */
[----:B------:R-:W-:Y:S01]  /*e590*/  F2FP.BF16.F32.PACK_AB R6, R93, R92 ;  /* 0x0000005c5d06723e */ /* 0x000fe200000010ff */
[----:B------:R-:W-:Y:S01]  /*e5a0*/  ULDC.64 UR10, c[0x0][0xc00] ;  /* 0x00030000000a7ab9 */ /* 0x000fe20000000a00 */
[----:B------:R-:W-:Y:S01]  /*e5b0*/  UMOV UR8, UR42 ;  /* 0x0000002a00087c82 */ /* 0x000fe20008000000 */
[----:B0-----:R-:W-:Y:S01]  /*e5c0*/  UMOV UR9, UR4 ;  /* 0x0000000400097c82 */ /* 0x001fe20008000000 */
[----:B------:R-:W-:Y:S02]  /*e5d0*/  IMAD.U32 R28, RZ, RZ, UR8 ;  /* 0x00000008ff1c7e24 */ /* 0x000fe4000f8e00ff */
[----:B------:R-:W-:Y:S01]  /*e5e0*/  IMAD.U32 R29, RZ, RZ, UR9 ;  /* 0x00000009ff1d7e24 */ /* 0x000fe2000f8e00ff */
[----:B------:R-:W-:Y:S02]  /*e5f0*/  ULDC.64 UR8, c[0x0][0xc00] ;  /* 0x0003000000087ab9 */ /* 0x000fe40000000a00 */
[----:B------:R-:W-:-:S06]  /*e600*/  UIMAD.WIDE UR8, UR43, 0x4, UR8 ;  /* 0x000000042b0878a5 */ /* 0x000fcc000f8e0208 */
[----:B------:R-:W-:Y:S01]  /*e610*/  IMAD.U32 R30, RZ, RZ, UR8 ;  /* 0x00000008ff1e7e24 */ /* 0x000fe2000f8e00ff */
[----:B------:R-:W-:Y:S01]  /*e620*/  BAR.SYNC.DEFER_BLOCKING 0x1, 0x180 ;  /* 0x0046000000007b1d */ /* 0x000fe20000010000 */
[----:B--2---:R-:W-:-:S03]  /*e630*/  IMAD.WIDE R4, R0, 0x2, R28 ;  /* 0x0000000200047825 */ /* 0x004fc600078e021c */
[C---:B------:R-:W-:Y:S02]  /*e640*/  IADD3 R27, P3, R4.reuse, 0x3000, RZ ;  /* 0x00003000041b7810 */ /* 0x040fe40007f7e0ff */
[C---:B------:R-:W-:Y:S02]  /*e650*/  IADD3 R21, P4, R4.reuse, 0x20, RZ ;  /* 0x0000002004157810 */ /* 0x040fe40007f9e0ff */
[----:B------:R-:W-:Y:S01]  /*e660*/  LOP3.LUT R2, R27, 0x180, RZ, 0xc0, !PT ;  /* 0x000001801b027812 */ /* 0x000fe200078ec0ff */
[--C-:B------:R-:W-:Y:S01]  /*e670*/  IMAD.X R15, RZ, RZ, R5.reuse, P3 ;  /* 0x000000ffff0f7224 */ /* 0x100fe200018e0605 */
[----:B------:R-:W-:Y:S01]  /*e680*/  IADD3 R31, P2, R4, 0x3020, RZ ;  /* 0x00003020041f7810 */ /* 0x000fe20007f5e0ff */
[--C-:B------:R-:W-:Y:S01]  /*e690*/  IMAD.X R25, RZ, RZ, R5.reuse, P4 ;  /* 0x000000ffff197224 */ /* 0x100fe200020e0605 */
[----:B------:R-:W-:Y:S02]  /*e6a0*/  SHF.R.U64 R2, R2, 0x3, RZ ;  /* 0x0000000302027819 */ /* 0x000fe400000012ff */
[----:B------:R-:W-:Y:S01]  /*e6b0*/  LOP3.LUT R0, R21, 0x180, RZ, 0xc0, !PT ;  /* 0x0000018015007812 */ /* 0x000fe200078ec0ff */
[----:B------:R-:W-:Y:S01]  /*e6c0*/  IMAD.X R13, RZ, RZ, R5, P2 ;  /* 0x000000ffff0d7224 */ /* 0x000fe200010e0605 */
[----:B------:R-:W-:-:S02]  /*e6d0*/  LOP3.LUT R7, R4, 0x180, RZ, 0xc0, !PT ;  /* 0x0000018004077812 */ /* 0x000fc400078ec0ff */
[----:B------:R-:W-:Y:S02]  /*e6e0*/  IADD3 R33, P1, R4, 0x6000, RZ ;  /* 0x0000600004217810 */ /* 0x000fe40007f3e0ff */
[----:B------:R-:W-:Y:S02]  /*e6f0*/  LOP3.LUT R14, R2, R27, RZ, 0x3c, !PT ;  /* 0x0000001b020e7212 */ /* 0x000fe400078e3cff */
[----:B------:R-:W-:Y:S01]  /*e700*/  SHF.R.U64 R0, R0, 0x3, RZ ;  /* 0x0000000300007819 */ /* 0x000fe200000012ff */
[----:B------:R-:W-:Y:S01]  /*e710*/  IMAD.X R11, RZ, RZ, R5, P1 ;  /* 0x000000ffff0b7224 */ /* 0x000fe200008e0605 */
[----:B------:R-:W-:Y:S02]  /*e720*/  LOP3.LUT R2, R31, 0x180, RZ, 0xc0, !PT ;  /* 0x000001801f027812 */ /* 0x000fe400078ec0ff */
[----:B------:R-:W-:Y:S02]  /*e730*/  IADD3 R26, P0, R4, 0x6020, RZ ;  /* 0x00006020041a7810 */ /* 0x000fe40007f1e0ff */
[----:B------:R-:W-:-:S02]  /*e740*/  SHF.R.U64 R7, R7, 0x3, RZ ;  /* 0x0000000307077819 */ /* 0x000fc400000012ff */
[----:B------:R-:W-:Y:S01]  /*e750*/  LOP3.LUT R8, R33, 0x180, RZ, 0xc0, !PT ;  /* 0x0000018021087812 */ /* 0x000fe200078ec0ff */
[----:B------:R-:W-:Y:S01]  /*e760*/  IMAD.X R9, RZ, RZ, R5, P0 ;  /* 0x000000ffff097224 */ /* 0x000fe200000e0605 */
[----:B------:R-:W-:Y:S02]  /*e770*/  LOP3.LUT R24, R0, R21, RZ, 0x3c, !PT ;  /* 0x0000001500187212 */ /* 0x000fe400078e3cff */
[----:B------:R-:W-:Y:S02]  /*e780*/  SHF.R.U64 R2, R2, 0x3, RZ ;  /* 0x0000000302027819 */ /* 0x000fe400000012ff */
[----:B------:R-:W-:Y:S02]  /*e790*/  LOP3.LUT R21, R26, 0x180, RZ, 0xc0, !PT ;  /* 0x000001801a157812 */ /* 0x000fe400078ec0ff */
[----:B------:R-:W-:Y:S02]  /*e7a0*/  LOP3.LUT R4, R7, R4, RZ, 0x3c, !PT ;  /* 0x0000000407047212 */ /* 0x000fe400078e3cff */
[----:B------:R-:W-:-:S02]  /*e7b0*/  SHF.R.U64 R8, R8, 0x3, RZ ;  /* 0x0000000308087819 */ /* 0x000fc400000012ff */
[----:B------:R-:W-:Y:S01]  /*e7c0*/  LOP3.LUT R12, R2, R31, RZ, 0x3c, !PT ;  /* 0x0000001f020c7212 */ /* 0x000fe200078e3cff */
[----:B------:R-:W-:Y:S01]  /*e7d0*/  IMAD.U32 R31, RZ, RZ, UR9 ;  /* 0x00000009ff1f7e24 */ /* 0x000fe2000f8e00ff */
[----:B------:R-:W-:Y:S01]  /*e7e0*/  SHF.R.U64 R21, R21, 0x3, RZ ;  /* 0x0000000315157819 */ /* 0x000fe200000012ff */
[----:B------:R-:W-:Y:S01]  /*e7f0*/  ULDC.64 UR8, c[0x0][0xc08] ;  /* 0x0003020000087ab9 */ /* 0x000fe20000000a00 */
[----:B------:R-:W-:Y:S02]  /*e800*/  MOV R0, R4 ;  /* 0x0000000400007202 */ /* 0x000fe40000000f00 */
[----:B------:R-:W-:Y:S02]  /*e810*/  F2FP.BF16.F32.PACK_AB R4, R89, R88 ;  /* 0x000000585904723e */ /* 0x000fe400000010ff */
[----:B------:R-:W-:Y:S02]  /*e820*/  F2FP.BF16.F32.PACK_AB R5, R91, R90 ;  /* 0x0000005a5b05723e */ /* 0x000fe400000010ff */
[----:B------:R-:W-:-:S02]  /*e830*/  F2FP.BF16.F32.PACK_AB R7, R95, R94 ;  /* 0x0000005e5f07723e */ /* 0x000fc400000010ff */
[----:B------:R-:W-:Y:S02]  /*e840*/  LOP3.LUT R10, R8, R33, RZ, 0x3c, !PT ;  /* 0x00000021080a7212 */ /* 0x000fe400078e3cff */
[----:B------:R-:W-:Y:S01]  /*e850*/  MOV R33, R14 ;  /* 0x0000000e00217202 */ /* 0x000fe20000000f00 */
[----:B------:R0:W-:Y:S01]  /*e860*/  STSM.16.M88.4 [R0], R4 ;  /* 0x0000000400007844 */ /* 0x0001e20000000200 */
[----:B------:R-:W-:Y:S02]  /*e870*/  MOV R32, R12 ;  /* 0x0000000c00207202 */ /* 0x000fe40000000f00 */
[----:B------:R-:W-:Y:S02]  /*e880*/  LOP3.LUT R8, R21, R26, RZ, 0x3c, !PT ;  /* 0x0000001a15087212 */ /* 0x000fe400078e3cff */
[----:B------:R-:W-:Y:S02]  /*e890*/  MOV R24, R24 ;  /* 0x0000001800187202 */ /* 0x000fe40000000f00 */
[----:B------:R-:W-:-:S02]  /*e8a0*/  F2FP.BF16.F32.PACK_AB R12, R97, R96 ;  /* 0x00000060610c723e */ /* 0x000fc400000010ff */
[----:B------:R-:W-:Y:S02]  /*e8b0*/  F2FP.BF16.F32.PACK_AB R13, R99, R98 ;  /* 0x00000062630d723e */ /* 0x000fe400000010ff */
[----:B------:R-:W-:Y:S02]  /*e8c0*/  F2FP.BF16.F32.PACK_AB R14, R101, R100 ;  /* 0x00000064650e723e */ /* 0x000fe400000010ff */
[----:B------:R-:W-:Y:S02]  /*e8d0*/  F2FP.BF16.F32.PACK_AB R15, R103, R102 ;  /* 0x00000066670f723e */ /* 0x000fe400000010ff */
[----:B------:R-:W-:Y:S02]  /*e8e0*/  MOV R21, R10 ;  /* 0x0000000a00157202 */ /* 0x000fe40000000f00 */
[----:B------:R-:W-:Y:S01]  /*e8f0*/  MOV R2, R8 ;  /* 0x0000000800027202 */ /* 0x000fe20000000f00 */
[----:B------:R1:W-:Y:S01]  /*e900*/  STSM.16.M88.4 [R24], R12 ;  /* 0x0000000c18007844 */ /* 0x0003e20000000200 */
[----:B0-----:R-:W-:-:S02]  /*e910*/  F2FP.BF16.F32.PACK_AB R4, R105, R104 ;  /* 0x000000686904723e */ /* 0x001fc400000010ff */
[----:B------:R-:W-:Y:S02]  /*e920*/  F2FP.BF16.F32.PACK_AB R5, R107, R106 ;  /* 0x0000006a6b05723e */ /* 0x000fe400000010ff */
[----:B------:R-:W-:Y:S02]  /*e930*/  F2FP.BF16.F32.PACK_AB R6, R109, R108 ;  /* 0x0000006c6d06723e */ /* 0x000fe400000010ff */
[----:B------:R-:W-:Y:S02]  /*e940*/  F2FP.BF16.F32.PACK_AB R7, R111, R110 ;  /* 0x0000006e6f07723e */ /* 0x000fe400000010ff */
[----:B------:R-:W-:Y:S02]  /*e950*/  F2FP.BF16.F32.PACK_AB R8, R113, R112 ;  /* 0x000000707108723e */ /* 0x000fe400000010ff */
[----:B------:R-:W-:Y:S01]  /*e960*/  F2FP.BF16.F32.PACK_AB R9, R115, R114 ;  /* 0x000000727309723e */ /* 0x000fe200000010ff */
[----:B------:R-:W-:Y:S01]  /*e970*/  STSM.16.M88.4 [R33], R4 ;  /* 0x0000000421007844 */ /* 0x000fe20000000200 */
[----:B------:R-:W-:-:S02]  /*e980*/  F2FP.BF16.F32.PACK_AB R10, R117, R116 ;  /* 0x00000074750a723e */ /* 0x000fc400000010ff */
[----:B------:R-:W-:Y:S02]  /*e990*/  F2FP.BF16.F32.PACK_AB R11, R119, R118 ;  /* 0x00000076770b723e */ /* 0x000fe400000010ff */
[----:B-1----:R-:W-:Y:S02]  /*e9a0*/  F2FP.BF16.F32.PACK_AB R12, R121, R120 ;  /* 0x00000078790c723e */ /* 0x002fe400000010ff */
[----:B------:R-:W-:Y:S01]  /*e9b0*/  F2FP.BF16.F32.PACK_AB R13, R123, R122 ;  /* 0x0000007a7b0d723e */ /* 0x000fe200000010ff */
[----:B------:R-:W-:Y:S01]  /*e9c0*/  STSM.16.M88.4 [R32], R8 ;  /* 0x0000000820007844 */ /* 0x000fe20000000200 */
[----:B------:R-:W-:Y:S02]  /*e9d0*/  F2FP.BF16.F32.PACK_AB R14, R125, R124 ;  /* 0x0000007c7d0e723e */ /* 0x000fe400000010ff */
[----:B------:R-:W-:Y:S02]  /*e9e0*/  F2FP.BF16.F32.PACK_AB R15, R127, R126 ;  /* 0x0000007e7f0f723e */ /* 0x000fe400000010ff */
[----:B------:R-:W-:-:S02]  /*e9f0*/  F2FP.BF16.F32.PACK_AB R24, R129, R128 ;  /* 0x000000808118723e */ /* 0x000fc400000010ff */
[----:B------:R-:W-:Y:S01]  /*ea00*/  F2FP.BF16.F32.PACK_AB R25, R131, R130 ;  /* 0x000000828319723e */ /* 0x000fe200000010ff */
[----:B------:R-:W-:Y:S01]  /*ea10*/  STSM.16.M88.4 [R21], R12 ;  /* 0x0000000c15007844 */ /* 0x000fe20000000200 */
[----:B------:R-:W-:Y:S02]  /*ea20*/  F2FP.BF16.F32.PACK_AB R26, R133, R132 ;  /* 0x00000084851a723e */ /* 0x000fe400000010ff */
[----:B------:R-:W-:Y:S02]  /*ea30*/  F2FP.BF16.F32.PACK_AB R27, R135, R134 ;  /* 0x00000086871b723e */ /* 0x000fe400000010ff */
[----:B------:R-:W-:-:S03]  /*ea40*/  ISETP.NE.U32.AND P0, PT, RZ, UR10, PT ;  /* 0x0000000aff007c0c */ /* 0x000fc6000bf05070 */
[----:B------:R0:W-:Y:S01]  /*ea50*/  STSM.16.M88.4 [R2], R24 ;  /* 0x0000001802007844 */ /* 0x0001e20000000200 */
[----:B------:R-:W-:Y:S01]  /*ea60*/  BAR.SYNC.DEFER_BLOCKING 0x1, 0x180 ;  /* 0x0046000000007b1d */ /* 0x000fe20000010000 */
[----:B------:R-:W-:-:S07]  /*ea70*/  ISETP.NE.AND.EX P0, PT, RZ, UR11, PT, P0 ;  /* 0x0000000bff007c0c */ /* 0x000fce000bf05300 */
[----:B0-----:R-:W0:Y:S06]  /*ea80*/  LDC R2, c[0x0][0xbe8] ;  /* 0x0002fa00ff027b82 */ /* 0x001e2c0000000800 */
[----:B------:R-:W2:Y:S01]  /*ea90*/  @P0 LDG.E R0, desc[UR52][R30.64] ;  /* 0x000000341e000981 */ /* 0x000ea2000c1e1900 */
[----:B------:R-:W-:Y:S01]  /*eaa0*/  UISETP.NE.U32.AND UP0, UPT, UR8, URZ, UPT ;  /* 0x0000003f0800728c */ /* 0x000fe2000bf05070 */
[----:B------:R-:W-:-:S03]  /*eab0*/  ULDC UR4, c[0x0][0xa88] ;  /* 0x0002a20000047ab9 */ /* 0x000fc60000000800 */
[----:B------:R-:W-:Y:S01]  /*eac0*/  UISETP.NE.AND.EX UP0, UPT, UR9, URZ, UPT, UP0 ;  /* 0x0000003f0900728c */ /* 0x000fe2000bf05300 */
[----:B------:R-:W-:Y:S01]  /*ead0*/  IMAD.U32 R11, RZ, RZ, UR4 ;  /* 0x00000004ff0b7e24 */ /* 0x000fe2000f8e00ff */
[----:B------:R-:W-:-:S04]  /*eae0*/  ULDC UR4, c[0x0][0xad4] ;  /* 0x0002b50000047ab9 */ /* 0x000fc80000000800 */
[----:B------:R-:W-:Y:S02]  /*eaf0*/  PLOP3.LUT P4, PT, PT, PT, UP0, 0x80, 0x0 ;  /* 0x000000000000781c */ /* 0x000fe40003f8f008 */
[----:B0-----:R-:W-:-:S03]  /*eb00*/  ISETP.NE.AND P1, PT, R2, 0x1, PT ;  /* 0x000000010200780c */ /* 0x001fc60003f25270 */
[----:B------:R-:W-:Y:S02]  /*eb10*/  @UP0 ULDC.64 UR8, c[0x0][0xc08] ;  /* 0x0003020000080ab9 */ /* 0x000fe40000000a00 */
[----:B------:R-:W-:Y:S02]  /*eb20*/  @UP0 UIMAD.WIDE UR8, UR43, 0x4, UR8 ;  /* 0x000000042b0808a5 */ /* 0x000fe4000f8e0208 */
[----:B------:R-:W-:-:S06]  /*eb30*/  UISETP.NE.AND UP0, UPT, UR46, URZ, UPT ;  /* 0x0000003f2e00728c */ /* 0x000fcc000bf05270 */
[----:B------:R-:W0:Y:S01]  /*eb40*/  @P1 LDC R6, c[0x0][0xbec] ;  /* 0x0002fb00ff061b82 */ /* 0x000e220000000800 */
[----:B------:R-:W-:Y:S01]  /*eb50*/  USEL UR4, UR46, UR4, UP0 ;  /* 0x000000042e047287 */ /* 0x000fe20008000000 */
[----:B------:R-:W-:Y:S01]  /*eb60*/  IMAD.U32 R4, RZ, RZ, UR8 ;  /* 0x00000008ff047e24 */ /* 0x000fe2000f8e00ff */
[----:B------:R-:W-:Y:S01]  /*eb70*/  UMOV UR19, 0x9b8 ;  /* 0x000009b800137882 */ /* 0x000fe20000000000 */
[----:B------:R-:W-:Y:S01]  /*eb80*/  VIADD R15, R136, UR40 ;  /* 0x00000028880f7c36 */ /* 0x000fe20008000000 */
[----:B------:R-:W-:Y:S01]  /*eb90*/  UISETP.GT.AND UP1, UPT, UR4, 0x1, UPT ;  /* 0x000000010400788c */ /* 0x000fe2000bf24270 */
[----:B------:R-:W-:Y:S02]  /*eba0*/  IMAD.U32 R5, RZ, RZ, UR9 ;  /* 0x00000009ff057e24 */ /* 0x000fe4000f8e00ff */
[----:B------:R-:W1:Y:S01]  /*ebb0*/  @P1 LDC R9, c[0x0][0xbf0] ;  /* 0x0002fc00ff091b82 */ /* 0x000e620000000800 */
[----:B------:R-:W-:Y:S02]  /*ebc0*/  USEL UR19, UR19, 0x978, UP1 ;  /* 0x0000097813137887 */ /* 0x000fe40008800000 */
[----:B------:R-:W-:Y:S01]  /*ebd0*/  UISETP.NE.U32.AND UP0, UPT, UR10, URZ, UPT ;  /* 0x0000003f0a00728c */ /* 0x000fe2000bf05070 */
[----:B------:R-:W-:Y:S01]  /*ebe0*/  IMAD.MOV.U32 R7, RZ, RZ, R15 ;  /* 0x000000ffff077224 */ /* 0x000fe200078e000f */
[----:B------:R-:W-:Y:S01]  /*ebf0*/  UMOV UR4, URZ ;  /* 0x0000003f00047c82 */ /* 0x000fe20008000000 */
[----:B------:R-:W-:Y:S01]  /*ec00*/  USHF.R.S32.HI UR10, URZ, 0x1f, UR43 ;  /* 0x0000001f3f0a7899 */ /* 0x000fe2000801142b */
[----:B------:R3:W5:Y:S01]  /*ec10*/  @P4 LDG.E R11, desc[UR52][R4.64] ;  /* 0x00000034040b4981 */ /* 0x000762000c1e1900 */
[----:B------:R-:W-:-:S02]  /*ec20*/  UISETP.NE.AND.EX UP0, UPT, UR11, URZ, UPT, UP0 ;  /* 0x0000003f0b00728c */ /* 0x000fc4000bf05300 */
[----:B------:R-:W-:Y:S02]  /*ec30*/  USEL UR9, UR38, URZ, UP1 ;  /* 0x0000003f26097287 */ /* 0x000fe40008800000 */
[----:B------:R-:W-:Y:S02]  /*ec40*/  USEL UR8, UR43, URZ, !UP0 ;  /* 0x0000003f2b087287 */ /* 0x000fe4000c000000 */
[----:B------:R-:W-:Y:S01]  /*ec50*/  USEL UR18, UR10, URZ, !UP0 ;  /* 0x0000003f0a127287 */ /* 0x000fe2000c000000 */
[----:B------:R-:W-:Y:S02]  /*ec60*/  ULDC.64 UR12, c[0x0][UR19+0x220] ;  /* 0x00008800130c7abb */ /* 0x000fe40008000a00 */
[----:B------:R-:W-:Y:S01]  /*ec70*/  ULDC.64 UR10, c[0x0][UR19+0x218] ;  /* 0x00008600130a7abb */ /* 0x000fe20008000a00 */
[----:B------:R-:W-:Y:S01]  /*ec80*/  ULDC.64 UR14, c[0x0][UR19+0x228] ;  /* 0x00008a00130e7abb */ /* 0x000fe20008000a00 */
[----:B------:R-:W-:Y:S02]  /*ec90*/  UIMAD UR13, UR13, UR8, URZ ;  /* 0x000000080d0d72a4 */ /* 0x000fe4000f8e023f */
[----:B------:R-:W-:-:S02]  /*eca0*/  UIMAD.WIDE.U32 UR16, UR10, UR41, URZ ;  /* 0x000000290a1072a5 */ /* 0x000fc4000f8e003f */
[----:B------:R-:W-:Y:S02]  /*ecb0*/  UIMAD UR20, UR11, UR41, URZ ;  /* 0x000000290b1472a4 */ /* 0x000fe4000f8e023f */
[----:B------:R-:W-:Y:S02]  /*ecc0*/  UIMAD.WIDE.U32 UR10, UR12, UR8, URZ ;  /* 0x000000080c0a72a5 */ /* 0x000fe4000f8e003f */
[----:B------:R-:W-:Y:S02]  /*ecd0*/  UIMAD.WIDE.U32 UR22, UR14, UR9, URZ ;  /* 0x000000090e1672a5 */ /* 0x000fe4000f8e003f */
[----:B------:R-:W-:Y:S02]  /*ece0*/  UIMAD UR9, UR15, UR9, URZ ;  /* 0x000000090f0972a4 */ /* 0x000fe4000f8e023f */
[----:B------:R-:W-:Y:S02]  /*ecf0*/  UIMAD UR13, UR12, UR18, UR13 ;  /* 0x000000120c0d72a4 */ /* 0x000fe4000f8e020d */
[----:B------:R-:W-:Y:S01]  /*ed00*/  UIADD3 UR20, UR17, UR20, URZ ;  /* 0x0000001411147290 */ /* 0x000fe2000fffe03f */
[----:B---3--:R-:W-:-:S02]  /*ed10*/  IMAD.U32 R4, RZ, RZ, UR22 ;  /* 0x00000016ff047e24 */ /* 0x008fc4000f8e00ff */
[----:B------:R-:W-:Y:S01]  /*ed20*/  IMAD.U32 R5, RZ, RZ, UR23 ;  /* 0x00000017ff057e24 */ /* 0x000fe2000f8e00ff */
[----:B--2---:R-:W-:Y:S01]  /*ed30*/  @P0 R2UR UR4, R0 ;  /* 0x00000000000402ca */ /* 0x004fe200000e0000 */
[----:B0-----:R-:W-:-:S05]  /*ed40*/  @P1 IMAD.HI.U32 R0, R15, R6, RZ ;  /* 0x000000060f001227 */ /* 0x001fca00078e00ff */
[----:B-1----:R-:W-:-:S04]  /*ed50*/  @P1 SHF.R.U32.HI R7, RZ, R9, R0 ;  /* 0x00000009ff071219 */ /* 0x002fc80000011600 */
[--C-:B------:R-:W-:Y:S01]  /*ed60*/  SHF.R.S32.HI R5, RZ, 0x1f, R7.reuse ;  /* 0x0000001fff057819 */ /* 0x100fe20000011407 */
[----:B------:R-:W-:Y:S02]  /*ed70*/  IMAD.MOV R9, RZ, RZ, -R7 ;  /* 0x000000ffff097224 */ /* 0x000fe400078e0a07 */
[----:B------:R-:W-:Y:S02]  /*ed80*/  UIADD3 UR16, UP0, UP2, UR10, UR16, UR4 ;  /* 0x000000100a107290 */ /* 0x000fe4000fa1e004 */
[----:B------:R-:W-:Y:S01]  /*ed90*/  UIADD3 UR10, UR23, UR9, URZ ;  /* 0x00000009170a7290 */ /* 0x000fe2000fffe03f */
[----:B------:R-:W-:Y:S01]  /*eda0*/  IMAD R9, R2, R9, R15 ;  /* 0x0000000902097224 */ /* 0x000fe200078e020f */
[----:B------:R-:W-:Y:S02]  /*edb0*/  UIADD3 UR9, UR11, UR13, URZ ;  /* 0x0000000d0b097290 */ /* 0x000fe4000fffe03f */
[----:B------:R-:W-:Y:S01]  /*edc0*/  USHF.R.S32.HI UR14, URZ, 0x1f, UR4 ;  /* 0x0000001f3f0e7899 */ /* 0x000fe20008011404 */
[----:B------:R-:W-:Y:S01]  /*edd0*/  IADD3 R4, P2, P3, R7, UR16, R4 ;  /* 0x0000001007047c10 */ /* 0x000fe2000fb5e004 */
[----:B------:R-:W-:Y:S01]  /*ede0*/  IMAD.U32 R6, RZ, RZ, UR10 ;  /* 0x0000000aff067e24 */ /* 0x000fe2000f8e00ff */
[----:B------:R-:W-:Y:S01]  /*edf0*/  ULDC.64 UR10, c[0x0][UR19+0x210] ;  /* 0x00008400130a7abb */ /* 0x000fe20008000a00 */
[----:B------:R-:W-:Y:S01]  /*ee00*/  UIADD3.X UR9, UR9, UR20, UR14, UP0, UP2 ;  /* 0x0000001409097290 */ /* 0x000fe200087e440e */
[----:B------:R-:W-:Y:S01]  /*ee10*/  SHF.R.S32.HI R0, RZ, 0x1f, R9 ;  /* 0x0000001fff007819 */ /* 0x000fe20000011409 */
[----:B------:R-:W-:Y:S01]  /*ee20*/  IMAD R7, R9, UR11, RZ ;  /* 0x0000000b09077c24 */ /* 0x000fe2000f8e02ff */
[----:B------:R-:W-:Y:S01]  /*ee30*/  ULDC.64 UR12, c[0x0][0xba8] ;  /* 0x0002ea00000c7ab9 */ /* 0x000fe20000000a00 */
[----:B------:R-:W-:Y:S01]  /*ee40*/  @!UP1 ULDC UR12, c[0x0][0xb50] ;  /* 0x0002d400000c9ab9 */ /* 0x000fe20000000800 */
[----:B------:R-:W-:Y:S01]  /*ee50*/  @!UP1 ULDC UR13, c[0x0][0xb54] ;  /* 0x0002d500000d9ab9 */ /* 0x000fe20000000800 */
[----:B------:R-:W-:Y:S01]  /*ee60*/  IADD3.X R5, R5, UR9, R6, P2, P3 ;  /* 0x0000000905057c10 */ /* 0x000fe200097e6406 */
[----:B------:R-:W-:-:S02]  /*ee70*/  IMAD R7, R0, UR10, R7 ;  /* 0x0000000a00077c24 */ /* 0x000fc4000f8e0207 */
[----:B------:R-:W-:-:S04]  /*ee80*/  IMAD.WIDE.U32 R4, R9, UR10, R4 ;  /* 0x0000000a09047c25 */ /* 0x000fc8000f8e0004 */
[----:B------:R-:W-:Y:S01]  /*ee90*/  IMAD.IADD R5, R5, 0x1, R7 ;  /* 0x0000000105057824 */ /* 0x000fe200078e0207 */
[----:B------:R-:W-:-:S04]  /*eea0*/  LEA R10, P2, R4, UR12, 0x2 ;  /* 0x0000000c040a7c11 */ /* 0x000fc8000f8410ff */
[----:B------:R-:W-:Y:S01]  /*eeb0*/  LEA.HI.X R4, R4, UR13, R5, 0x2, P2 ;  /* 0x0000000d04047c11 */ /* 0x000fe200090f1405 */
[----:B------:R-:W-:Y:S08]  /*eec0*/  @P4 BRA `(.L_x_1156) ;  /* 0x0000000000104947 */ /* 0x000ff00003800000 */
[----:B------:R-:W-:Y:S05]  /*eed0*/  @!P0 BRA `(.L_x_1156) ;  /* 0x00000000000c8947 */ /* 0x000fea0003800000 */
[----:B------:R-:W2:Y:S04]  /*eee0*/  LDG.E R0, desc[UR52][R30.64] ;  /* 0x000000341e007981 */ /* 0x000ea8000c1e1900 */
[----:B-----5:R-:W2:Y:S02]  /*eef0*/  LDG.E R11, desc[UR52][R30.64+0x4] ;  /* 0x000004341e0b7981 */ /* 0x020ea4000c1e1900 */
[----:B--2---:R-:W-:-:S07]  /*ef00*/  IMAD.IADD R11, R11, 0x1, -R0 ;  /* 0x000000010b0b7824 */ /* 0x004fce00078e0a00 */
.L_x_1156:
[----:B------:R-:W2:Y:S01]  /*ef10*/  LDL R0, [R1+0x18] ;  /* 0x0000180001007983 */ /* 0x000ea20000100800 */
[----:B------:R-:W-:-:S03]  /*ef20*/  LOP3.LUT P0, RZ, R151, 0x3, RZ, 0xc0, !PT ;  /* 0x0000000397ff7812 */ /* 0x000fc6000780c0ff */
[----:B------:R-:W-:Y:S04]  /*ef30*/  SHFL.IDX PT, R6, R10, RZ, 0x1c1f ;  /* 0x001c1fff0a067589 */ /* 0x000fe800000e0000 */
[----:B------:R-:W0:Y:S04]  /*ef40*/  SHFL.IDX PT, R7, R4, RZ, 0x1c1f ;  /* 0x001c1fff04077589 */ /* 0x000e2800000e0000 */
[----:B------:R-:W-:Y:S04]  /*ef50*/  SHFL.IDX PT, R8, R10, 0x1, 0x1c1f ;  /* 0x003c1f000a087f89 */ /* 0x000fe800000e0000 */
[----:B------:R-:W1:Y:S01]  /*ef60*/  SHFL.IDX PT, R9, R4, 0x1, 0x1c1f ;  /* 0x003c1f0004097f89 */ /* 0x000e6200000e0000 */
[----:B--2---:R-:W-:-:S02]  /*ef70*/  VIADD R13, R0, UR40 ;  /* 0x00000028000d7c36 */ /* 0x004fc40008000000 */
[----:B-----5:R-:W-:Y:S02]  /*ef80*/  IMAD R0, R11, R2, RZ ;  /* 0x000000020b007224 */ /* 0x020fe400078e02ff */
[----:B------:R-:W-:-:S03]  /*ef90*/  VIADD R5, R13, 0x8 ;  /* 0x000000080d057836 */ /* 0x000fc60000000000 */
[-C--:B------:R-:W-:Y:S02]  /*efa0*/  ISETP.GE.OR P2, PT, R13, R0.reuse, P0 ;  /* 0x000000000d00720c */ /* 0x080fe40000746670 */
[----:B------:R-:W-:-:S11]  /*efb0*/  ISETP.GE.OR P0, PT, R5, R0, P0 ;  /* 0x000000000500720c */ /* 0x000fd60000706670 */
[----:B0-----:R0:W-:Y:S04]  /*efc0*/  @!P2 ST.E desc[UR52][R6.64], R3 ;  /* 0x000000030600a985 */ /* 0x0011e8000c101934 */
[----:B-1----:R0:W-:Y:S01]  /*efd0*/  @!P0 ST.E desc[UR52][R8.64], R20 ;  /* 0x0000001408008985 */ /* 0x0021e2000c101934 */
[----:B------:R-:W-:-:S13]  /*efe0*/  PLOP3.LUT P0, PT, PT, PT, UP1, 0x80, 0x0 ;  /* 0x000000000000781c */ /* 0x000fda0003f0f018 */
[----:B0-----:R-:W-:Y:S05]  /*eff0*/  @P0 BRA `(.L_x_1157) ;  /* 0x0000000800000947 */ /* 0x001fea0003800000 */
[----:B------:R-:W-:Y:S01]  /*f000*/  IMAD R3, R150, 0x20, R137 ;  /* 0x0000002096037824 */ /* 0x000fe200078e0289 */
[----:B------:R-:W0:Y:S01]  /*f010*/  @P1 LDC R21, c[0x0][0xbec] ;  /* 0x0002fb00ff151b82 */ /* 0x000e220000000800 */
[----:B------:R-:W-:Y:S02]  /*f020*/  ULDC.64 UR12, c[0x0][0xaa0] ;  /* 0x0002a800000c7ab9 */ /* 0x000fe40000000a00 */
[----:B------:R-:W-:Y:S01]  /*f030*/  IMAD.WIDE R28, R3, 0x2, R28 ;  /* 0x00000002031c7825 */ /* 0x000fe200078e021c */
[----:B------:R-:W-:Y:S02]  /*f040*/  UIMAD UR9, UR14, UR12, URZ ;  /* 0x0000000c0e0972a4 */ /* 0x000fe4000f8e023f */
[C---:B------:R-:W-:Y:S02]  /*f050*/  IADD3 R6, P5, R28.reuse, 0x7800, RZ ;  /* 0x000078001c067810 */ /* 0x040fe40007fbe0ff */
[----:B------:R-:W1:Y:S01]  /*f060*/  @P1 LDC R20, c[0x0][0xbf0] ;  /* 0x0002fc00ff141b82 */ /* 0x000e620000000800 */
[----:B------:R-:W-:Y:S01]  /*f070*/  UIMAD.WIDE.U32 UR10, UR4, UR12, URZ ;  /* 0x0000000c040a72a5 */ /* 0x000fe2000f8e003f */
[----:B------:R-:W-:-:S02]  /*f080*/  IADD3 R9, P0, R28, 0x1800, RZ ;  /* 0x000018001c097810 */ /* 0x000fc40007f1e0ff */
[----:B------:R-:W-:Y:S01]  /*f090*/  LOP3.LUT R3, R6, 0x180, RZ, 0xc0, !PT ;  /* 0x0000018006037812 */ /* 0x000fe200078ec0ff */
[----:B------:R-:W-:Y:S01]  /*f0a0*/  UIMAD UR9, UR4, UR13, UR9 ;  /* 0x0000000d040972a4 */ /* 0x000fe2000f8e0209 */
[C---:B------:R-:W-:Y:S01]  /*f0b0*/  IADD3 R13, P2, R28.reuse, 0x3000, RZ ;  /* 0x000030001c0d7810 */ /* 0x040fe20007f5e0ff */
[----:B------:R-:W-:Y:S01]  /*f0c0*/  IMAD.X R33, RZ, RZ, R29, P5 ;  /* 0x000000ffff217224 */ /* 0x000fe200028e061d */
[----:B------:R-:W-:Y:S01]  /*f0d0*/  SHF.R.U64 R3, R3, 0x3, RZ ;  /* 0x0000000303037819 */ /* 0x000fe200000012ff */
[----:B------:R-:W-:Y:S01]  /*f0e0*/  UIADD3 UR11, UR11, UR9, URZ ;  /* 0x000000090b0b7290 */ /* 0x000fe2000fffe03f */
[C---:B------:R-:W-:Y:S01]  /*f0f0*/  IADD3 R25, P3, R28.reuse, 0x4800, RZ ;  /* 0x000048001c197810 */ /* 0x040fe20007f7e0ff */
[----:B------:R-:W-:Y:S01]  /*f100*/  ULDC.64 UR12, c[0x0][0xae8] ;  /* 0x0002ba00000c7ab9 */ /* 0x000fe20000000a00 */
[----:B------:R-:W-:Y:S01]  /*f110*/  LOP3.LUT R32, R3, R6, RZ, 0x3c, !PT ;  /* 0x0000000603207212 */ /* 0x000fe200078e3cff */
[----:B------:R-:W-:Y:S01]  /*f120*/  IMAD R3, R149, 0x60, R150 ;  /* 0x0000006095037824 */ /* 0x000fe200078e0296 */
[----:B------:R-:W-:Y:S01]  /*f130*/  UIMAD.WIDE.U32 UR10, UR41, UR12, UR10 ;  /* 0x0000000c290a72a5 */ /* 0x000fe2000f8e000a */
[----:B------:R-:W-:Y:S01]  /*f140*/  IADD3 R31, P4, R28, 0x6000, RZ ;  /* 0x000060001c1f7810 */ /* 0x000fe20007f9e0ff */
[----:B------:R-:W-:Y:S01]  /*f150*/  USHF.R.S32.HI UR4, URZ, 0x1f, UR8 ;  /* 0x0000001f3f047899 */ /* 0x000fe20008011408 */
[----:B------:R-:W-:Y:S01]  /*f160*/  VIADD R38, R3, UR40 ;  /* 0x0000002803267c36 */ /* 0x000fe20008000000 */
[----:B------:R-:W-:Y:S01]  /*f170*/  UIMAD UR11, UR41, UR13, UR11 ;  /* 0x0000000d290b72a4 */ /* 0x000fe2000f8e020b */
[----:B------:R-:W-:Y:S01]  /*f180*/  LOP3.LUT R8, R9, 0x180, RZ, 0xc0, !PT ;  /* 0x0000018009087812 */ /* 0x000fe200078ec0ff */
[----:B------:R-:W5:Y:S01]  /*f190*/  LD.E.128 R32, desc[UR52][R32.64] ;  /* 0x0000003420207980 */ /* 0x000f62000c101d00 */
[----:B------:R-:W-:Y:S01]  /*f1a0*/  ULDC.64 UR12, c[0x0][0xaf0] ;  /* 0x0002bc00000c7ab9 */ /* 0x000fe20000000a00 */
[----:B0-----:R-:W-:Y:S01]  /*f1b0*/  @P1 IMAD.HI.U32 R3, R38, R21, RZ ;  /* 0x0000001526031227 */ /* 0x001fe200078e00ff */
[----:B------:R-:W-:Y:S01]  /*f1c0*/  UIMAD UR4, UR4, UR12, URZ ;  /* 0x0000000c040472a4 */ /* 0x000fe2000f8e023f */
[----:B------:R-:W-:-:S02]  /*f1d0*/  LOP3.LUT R12, R13, 0x180, RZ, 0xc0, !PT ;  /* 0x000001800d0c7812 */ /* 0x000fc400078ec0ff */
[----:B------:R-:W-:Y:S02]  /*f1e0*/  LOP3.LUT R24, R25, 0x180, RZ, 0xc0, !PT ;  /* 0x0000018019187812 */ /* 0x000fe400078ec0ff */
[----:B------:R-:W-:Y:S02]  /*f1f0*/  LOP3.LUT R30, R31, 0x180, RZ, 0xc0, !PT ;  /* 0x000001801f1e7812 */ /* 0x000fe400078ec0ff */
[----:B------:R-:W-:Y:S01]  /*f200*/  LOP3.LUT R5, R28, 0x180, RZ, 0xc0, !PT ;  /* 0x000001801c057812 */ /* 0x000fe200078ec0ff */
[----:B------:R-:W-:Y:S01]  /*f210*/  IMAD.MOV.U32 R37, RZ, RZ, R38 ;  /* 0x000000ffff257224 */ /* 0x000fe200078e0026 */
[----:B------:R-:W-:Y:S01]  /*f220*/  UIMAD UR4, UR8, UR13, UR4 ;  /* 0x0000000d080472a4 */ /* 0x000fe2000f8e0204 */
[----:B-1----:R-:W-:Y:S01]  /*f230*/  @P1 SHF.R.U32.HI R37, RZ, R20, R3 ;  /* 0x00000014ff251219 */ /* 0x002fe20000011603 */
[----:B------:R-:W-:Y:S01]  /*f240*/  UIMAD.WIDE.U32 UR8, UR8, UR12, UR10 ;  /* 0x0000000c080872a5 */ /* 0x000fe2000f8e000a */
[----:B------:R-:W-:Y:S02]  /*f250*/  SHF.R.U64 R8, R8, 0x3, RZ ;  /* 0x0000000308087819 */ /* 0x000fe400000012ff */
[----:B------:R-:W-:-:S02]  /*f260*/  SHF.R.U64 R12, R12, 0x3, RZ ;  /* 0x000000030c0c7819 */ /* 0x000fc400000012ff */
[----:B------:R-:W-:Y:S02]  /*f270*/  SHF.R.U64 R24, R24, 0x3, RZ ;  /* 0x0000000318187819 */ /* 0x000fe400000012ff */
[----:B------:R-:W-:Y:S02]  /*f280*/  SHF.R.U64 R30, R30, 0x3, RZ ;  /* 0x000000031e1e7819 */ /* 0x000fe400000012ff */
[----:B------:R-:W-:Y:S01]  /*f290*/  SHF.R.U64 R5, R5, 0x3, RZ ;  /* 0x0000000305057819 */ /* 0x000fe200000012ff */
[----:B------:R-:W-:Y:S01]  /*f2a0*/  UIADD3 UR4, UR9, UR4, URZ ;  /* 0x0000000409047290 */ /* 0x000fe2000fffe03f */
[----:B------:R-:W-:Y:S01]  /*f2b0*/  LOP3.LUT R8, R8, R9, RZ, 0x3c, !PT ;  /* 0x0000000908087212 */ /* 0x000fe200078e3cff */
[----:B------:R-:W-:Y:S01]  /*f2c0*/  IMAD.MOV R39, RZ, RZ, -R37 ;  /* 0x000000ffff277224 */ /* 0x000fe200078e0a25 */
        /* <DEDUP_REMOVED lines=8> */
[----:B------:R-:W-:Y:S01]  /*f350*/  SHF.R.S32.HI R36, RZ, 0x1f, R37 ;  /* 0x0000001fff247819 */ /* 0x000fe20000011425 */
[----:B------:R-:W-:Y:S01]  /*f360*/  IMAD.MOV.U32 R5, RZ, RZ, R29 ;  /* 0x000000ffff057224 */ /* 0x000fe200078e001d */
[----:B------:R-:W-:Y:S01]  /*f370*/  ULDC.64 UR10, c[0x0][0xae0] ;  /* 0x0002b800000a7ab9 */ /* 0x000fe20000000a00 */
[----:B------:R-:W-:Y:S01]  /*f380*/  IMAD.U32 R20, RZ, RZ, UR8 ;  /* 0x00000008ff147e24 */ /* 0x000fe2000f8e00ff */
[----:B------:R-:W5:Y:S01]  /*f390*/  LD.E.128 R8, desc[UR52][R8.64] ;  /* 0x0000003408087980 */ /* 0x000f62000c101d00 */
[----:B------:R-:W-:Y:S01]  /*f3a0*/  IMAD.U32 R21, RZ, RZ, UR9 ;  /* 0x00000009ff157e24 */ /* 0x000fe2000f8e00ff */
[----:B------:R-:W-:Y:S01]  /*f3b0*/  ULDC.64 UR8, c[0x0][0xad8] ;  /* 0x0002b60000087ab9 */ /* 0x000fe20000000a00 */
[----:B------:R-:W-:Y:S01]  /*f3c0*/  IMAD R21, R2, R39, R38 ;  /* 0x0000002702157224 */ /* 0x000fe200078e0226 */
[----:B------:R-:W5:Y:S01]  /*f3d0*/  LD.E.128 R4, desc[UR52][R4.64] ;  /* 0x0000003404047980 */ /* 0x000f62000c101d00 */
[----:B------:R-:W-:-:S02]  /*f3e0*/  IMAD.U32 R3, RZ, RZ, UR4 ;  /* 0x00000004ff037e24 */ /* 0x000fc4000f8e00ff */
[----:B------:R-:W-:Y:S01]  /*f3f0*/  IMAD R36, R36, UR10, RZ ;  /* 0x0000000a24247c24 */ /* 0x000fe2000f8e02ff */
[----:B------:R-:W5:Y:S01]  /*f400*/  LD.E.128 R12, desc[UR52][R12.64] ;  /* 0x000000340c0c7980 */ /* 0x000f62000c101d00 */
[----:B------:R-:W-:Y:S01]  /*f410*/  IMAD.MOV.U32 R2, RZ, RZ, R20 ;  /* 0x000000ffff027224 */ /* 0x000fe200078e0014 */
[----:B------:R-:W-:Y:S02]  /*f420*/  SHF.R.S32.HI R20, RZ, 0x1f, R21 ;  /* 0x0000001fff147819 */ /* 0x000fe40000011415 */
[----:B------:R-:W5:Y:S01]  /*f430*/  LD.E.128 R24, desc[UR52][R24.64] ;  /* 0x0000003418187980 */ /* 0x000f62000c101d00 */
[----:B------:R-:W-:-:S03]  /*f440*/  IMAD R39, R37, UR11, R36 ;  /* 0x0000000b25277c24 */ /* 0x000fc6000f8e0224 */
[----:B------:R-:W5:Y:S01]  /*f450*/  LD.E.128 R28, desc[UR52][R30.64] ;  /* 0x000000341e1c7980 */ /* 0x000f62000c101d00 */
[----:B------:R-:W-:Y:S01]  /*f460*/  IMAD.WIDE.U32 R2, R37, UR10, R2 ;  /* 0x0000000a25027c25 */ /* 0x000fe2000f8e0002 */
[----:B------:R-:W-:Y:S01]  /*f470*/  @!PT LDS RZ, [RZ] ;  /* 0x00000000fffff984 */ /* 0x000fe20000000800 */
[----:B------:R-:W-:Y:S01]  /*f480*/  @!PT LDS RZ, [RZ] ;  /* 0x00000000fffff984 */ /* 0x000fe20000000800 */
[----:B------:R-:W-:Y:S01]  /*f490*/  @!PT LDS RZ, [RZ] ;  /* 0x00000000fffff984 */ /* 0x000fe20000000800 */
[----:B------:R-:W-:Y:S01]  /*f4a0*/  @!PT LDS RZ, [RZ] ;  /* 0x00000000fffff984 */ /* 0x000fe20000000800 */
[----:B------:R0:W-:Y:S06]  /*f4b0*/  MEMBAR.ALL.CTA ;  /* 0x0000000000007992 */ /* 0x0001ec0000008000 */
[----:B0-----:R-:W0:Y:S01]  /*f4c0*/  FENCE.VIEW.ASYNC.S ;  /* 0x00000000000073c6 */ /* 0x001e220000000000 */
[----:B------:R-:W-:Y:S02]  /*f4d0*/  IMAD.IADD R3, R3, 0x1, R39 ;  /* 0x0000000103037824 */ /* 0x000fe400078e0227 */
[----:B------:R-:W-:-:S02]  /*f4e0*/  IMAD R20, R20, UR8, RZ ;  /* 0x0000000814147c24 */ /* 0x000fc4000f8e02ff */
[----:B------:R-:W-:Y:S01]  /*f4f0*/  VIADD R43, R150, UR40 ;  /* 0x00000028962b7c36 */ /* 0x000fe20008000000 */
        /* <DEDUP_REMOVED lines=9> */
[----:B0-----:R0:W1:Y:S01]  /*f590*/  SHFL.IDX PT, R20, R40, RZ, 0x1c1f ;  /* 0x001c1fff28147589 */ /* 0x00106200000e0000 */
[----:B------:R-:W-:Y:S03]  /*f5a0*/  BSSY B1, `(.L_x_1158) ;  /* 0x0000012000017945 */ /* 0x000fe60003800000 */
[----:B------:R0:W2:Y:S01]  /*f5b0*/  SHFL.IDX PT, R21, R41, RZ, 0x1c1f ;  /* 0x001c1fff29157589 */ /* 0x0000a200000e0000 */
[----:B------:R-:W-:Y:S01]  /*f5c0*/  SYNCS.ARRIVE.TRANS64.RED.A1T0 RZ, [UR4], RZ ;  /* 0x000000ffffff79a7 */ /* 0x000fe20008100404 */
[----:B------:R-:W-:Y:S02]  /*f5d0*/  SHF.R.S32.HI R42, RZ, 0x1f, R140 ;  /* 0x0000001fff2a7819 */ /* 0x000fe4000001148c */
[----:B------:R-:W-:Y:S01]  /*f5e0*/  SHF.R.S32.HI R44, RZ, 0x1f, R138 ;  /* 0x0000001fff2c7819 */ /* 0x000fe2000001148a */
[----:B------:R-:W-:Y:S06]  /*f5f0*/  @P0 BRA `(.L_x_1159) ;  /* 0x0000000000300947 */ /* 0x000fec0003800000 */
[----:B------:R-:W-:Y:S02]  /*f600*/  ULDC UR4, c[0x0][0xac8] ;  /* 0x0002b20000047ab9 */ /* 0x000fe40000000800 */
        /* <DEDUP_REMOVED lines=11> */
.L_x_1159:
[----:B------:R-:W-:Y:S05]  /*f6c0*/  BSYNC B1 ;  /* 0x0000000000017941 */ /* 0x000fea0003800000 */
.L_x_1158:
[----:B---3--:R-:W-:Y:S01]  /*f6d0*/  VIADD R3, R43, 0x60 ;  /* 0x000000602b037836 */ /* 0x008fe20000000000 */
[----:B-----5:R3:W4:Y:S04]  /*f6e0*/  SHFL.IDX PT, R5, R41, 0x1, 0x1c1f ;  /* 0x003c1f0029057f89 */ /* 0x02072800000e0000 */
[----:B------:R-:W-:Y:S01]  /*f6f0*/  ISETP.GE.AND P0, PT, R3, R0, PT ;  /* 0x000000000300720c */ /* 0x000fe20003f06270 */
[----:B------:R3:W0:-:S12]  /*f700*/  SHFL.IDX PT, R4, R40, 0x1, 0x1c1f ;  /* 0x003c1f0028047f89 */ /* 0x00061800000e0000 */
[----:B---3--:R-:W-:Y:S05]  /*f710*/  @P0 BRA `(.L_x_1160) ;  /* 0x0000001400840947 */ /* 0x008fea0003800000 */
[----:B------:R-:W-:Y:S02]  /*f720*/  ULDC UR4, c[0x0][0xac8] ;  /* 0x0002b20000047ab9 */ /* 0x000fe40000000800 */
[----:B------:R-:W-:Y:S02]  /*f730*/  ISETP.GE.AND P2, PT, R138, UR4, PT ;  /* 0x000000048a007c0c */ /* 0x000fe4000bf46270 */
[----:B------:R-:W-:-:S11]  /*f740*/  ISETP.GE.AND P1, PT, R137, UR4, PT ;  /* 0x0000000489007c0c */ /* 0x000fd6000bf26270 */
[C---:B0-----:R-:W-:Y:S02]  /*f750*/  @!P2 LEA R6, P0, R138.reuse, R4, 0x1 ;  /* 0x000000048a06a211 */ /* 0x041fe400078008ff */
[----:B----4-:R-:W-:Y:S02]  /*f760*/  @!P1 IMAD.WIDE R2, R137, 0x2, R4 ;  /* 0x0000000289029825 */ /* 0x010fe400078e0204 */
[----:B------:R-:W-:Y:S02]  /*f770*/  @!P2 LEA.HI.X R7, R138, R5, R44, 0x1, P0 ;  /* 0x000000058a07a211 */ /* 0x000fe400000f0c2c */
[----:B------:R-:W-:Y:S01]  /*f780*/  ISETP.GE.AND P0, PT, R140, UR4, PT ;  /* 0x000000048c007c0c */ /* 0x000fe2000bf06270 */
[----:B------:R0:W-:Y:S04]  /*f790*/  @!P1 ST.E.128 desc[UR52][R2.64], R8 ;  /* 0x0000000802009985 */ /* 0x0001e8000c101d34 */
[----:B------:R0:W-:Y:S08]  /*f7a0*/  @!P2 ST.E.128 desc[UR52][R6.64], R24 ;  /* 0x000000180600a985 */ /* 0x0001f0000c101d34 */
[----:B------:R-:W-:Y:S05]  /*f7b0*/  @P0 BRA `(.L_x_1160) ;  /* 0x00000014005c0947 */ /* 0x000fea0003800000 */
[----:B0-----:R-:W-:-:S04]  /*f7c0*/  LEA R2, P0, R140, R4, 0x1 ;  /* 0x000000048c027211 */ /* 0x001fc800078008ff */
[----:B------:R-:W-:-:S05]  /*f7d0*/  LEA.HI.X R3, R140, R5, R42, 0x1, P0 ;  /* 0x000000058c037211 */ /* 0x000fca00000f0c2a */
[----:B------:R0:W-:Y:S01]  /*f7e0*/  ST.E.128 desc[UR52][R2.64], R32 ;  /* 0x0000002002007985 */ /* 0x0001e2000c101d34 */
[----:B------:R-:W-:Y:S05]  /*f7f0*/  BRA `(.L_x_1160) ;  /* 0x00000014004c7947 */ /* 0x000fea0003800000 */
.L_x_1157:
[----:B------:R-:W-:Y:S01]  /*f800*/  ULDC.64 UR12, c[0x0][0xb08] ;  /* 0x0002c200000c7ab9 */ /* 0x000fe20000000a00 */
[----:B------:R-:W0:Y:S01]  /*f810*/  @P1 LDC R4, c[0x0][0xbec] ;  /* 0x0002fb00ff041b82 */ /* 0x000e220000000800 */
[----:B------:R-:W-:Y:S01]  /*f820*/  UIMAD UR9, UR14, UR12, URZ ;  /* 0x0000000c0e0972a4 */ /* 0x000fe2000f8e023f */
[----:B------:R-:W-:Y:S01]  /*f830*/  IMAD.MOV.U32 R7, RZ, RZ, R15 ;  /* 0x000000ffff077224 */ /* 0x000fe200078e000f */
[----:B------:R-:W-:Y:S01]  /*f840*/  UIMAD.WIDE.U32 UR10, UR4, UR12, URZ ;  /* 0x0000000c040a72a5 */ /* 0x000fe2000f8e003f */
[----:B------:R-:W-:Y:S01]  /*f850*/  ISETP.GE.AND P0, PT, R13, R0, PT ;  /* 0x000000000d00720c */ /* 0x000fe20003f06270 */
[----:B------:R-:W-:Y:S01]  /*f860*/  UIMAD UR9, UR4, UR13, UR9 ;  /* 0x0000000d040972a4 */ /* 0x000fe2000f8e0209 */
[C---:B------:R-:W-:Y:S01]  /*f870*/  VIADD R27, R16.reuse, 0x8 ;  /* 0x00000008101b7836 */ /* 0x040fe20000000000 */
[----:B------:R-:W-:Y:S01]  /*f880*/  USHF.R.S32.HI UR4, URZ, 0x1f, UR8 ;  /* 0x0000001f3f047899 */ /* 0x000fe20008011408 */
[----:B------:R-:W1:Y:S01]  /*f890*/  @P1 LDC R3, c[0x0][0xbf0] ;  /* 0x0002fc00ff031b82 */ /* 0x000e620000000800 */
[----:B------:R-:W-:Y:S01]  /*f8a0*/  UIADD3 UR11, UR11, UR9, URZ ;  /* 0x000000090b0b7290 */ /* 0x000fe2000fffe03f */
[----:B------:R-:W-:Y:S01]  /*f8b0*/  VIADD R29, R16, 0x10 ;  /* 0x00000010101d7836 */ /* 0x000fe20000000000 */
        /* <DEDUP_REMOVED lines=10> */
[----:B------:R-:W-:Y:S01]  /*f960*/  SHF.R.S32.HI R31, RZ, 0x1f, R147 ;  /* 0x0000001fff1f7819 */ /* 0x000fe20000011493 */
[----:B0-----:R-:W-:Y:S01]  /*f970*/  @P1 IMAD.HI.U32 R4, R15, R4, RZ ;  /* 0x000000040f041227 */ /* 0x001fe200078e00ff */
[----:B------:R-:W-:Y:S01]  /*f980*/  SHF.R.S32.HI R32, RZ, 0x1f, R148 ;  /* 0x0000001fff207819 */ /* 0x000fe20000011494 */
[----:B------:R-:W-:-:S02]  /*f990*/  UIMAD UR4, UR8, UR13, UR4 ;  /* 0x0000000d080472a4 */ /* 0x000fc4000f8e0204 */
[----:B------:R-:W-:-:S03]  /*f9a0*/  UIMAD.WIDE.U32 UR8, UR8, UR12, UR10 ;  /* 0x0000000c080872a5 */ /* 0x000fc6000f8e000a */
[----:B------:R-:W-:Y:S01]  /*f9b0*/  ULDC.64 UR10, c[0x0][0xb48] ;  /* 0x0002d200000a7ab9 */ /* 0x000fe20000000a00 */
[----:B------:R-:W-:Y:S01]  /*f9c0*/  UIADD3 UR9, UR9, UR4, URZ ;  /* 0x0000000409097290 */ /* 0x000fe2000fffe03f */
[----:B-1----:R-:W-:Y:S01]  /*f9d0*/  @P1 SHF.R.U32.HI R7, RZ, R3, R4 ;  /* 0x00000003ff071219 */ /* 0x002fe20000011604 */
[----:B------:R-:W-:Y:S02]  /*f9e0*/  UIADD3 UR4, UR42, 0x2d820, URZ ;  /* 0x0002d8202a047890 */ /* 0x000fe4000fffe03f */
[----:B------:R-:W-:Y:S01]  /*f9f0*/  UIMAD.WIDE.U32 UR8, UR38, UR10, UR8 ;  /* 0x0000000a260872a5 */ /* 0x000fe2000f8e0008 */
[--C-:B------:R-:W-:Y:S01]  /*fa00*/  SHF.R.S32.HI R3, RZ, 0x1f, R7.reuse ;  /* 0x0000001fff037819 */ /* 0x100fe20000011407 */
[----:B------:R-:W-:Y:S01]  /*fa10*/  IMAD.MOV R9, RZ, RZ, -R7 ;  /* 0x000000ffff097224 */ /* 0x000fe200078e0a07 */
[----:B------:R-:W-:Y:S02]  /*fa20*/  UPRMT UR4, URZ, 0x654, UR4 ;  /* 0x000006543f047896 */ /* 0x000fe40008000004 */
[----:B------:R-:W-:Y:S01]  /*fa30*/  UIMAD UR38, UR38, UR11, UR9 ;  /* 0x0000000b262672a4 */ /* 0x000fe2000f8e0209 */
[----:B------:R-:W-:-:S02]  /*fa40*/  IMAD R9, R2, R9, R15 ;  /* 0x0000000902097224 */ /* 0x000fc400078e020f */
[----:B------:R-:W-:Y:S01]  /*fa50*/  ULDC.64 UR10, c[0x0][0xb30] ;  /* 0x0002cc00000a7ab9 */ /* 0x000fe20000000a00 */
[----:B------:R-:W-:Y:S02]  /*fa60*/  IMAD.U32 R2, RZ, RZ, UR8 ;  /* 0x00000008ff027e24 */ /* 0x000fe4000f8e00ff */
[----:B------:R-:W-:Y:S01]  /*fa70*/  IMAD R4, R3, UR10, RZ ;  /* 0x0000000a03047c24 */ /* 0x000fe2000f8e02ff */
[----:B------:R-:W-:Y:S01]  /*fa80*/  SYNCS.ARRIVE.TRANS64.RED.A1T0 RZ, [UR4], RZ ;  /* 0x000000ffffff79a7 */ /* 0x000fe20008100404 */
[----:B------:R-:W-:Y:S01]  /*fa90*/  IMAD.U32 R3, RZ, RZ, UR9 ;  /* 0x00000009ff037e24 */ /* 0x000fe2000f8e00ff */
[----:B------:R-:W-:Y:S01]  /*faa0*/  ULDC.64 UR8, c[0x0][0xb28] ;  /* 0x0002ca0000087ab9 */ /* 0x000fe20000000a00 */
[----:B------:R-:W-:Y:S02]  /*fab0*/  IMAD.U32 R3, RZ, RZ, UR38 ;  /* 0x00000026ff037e24 */ /* 0x000fe4000f8e00ff */
[C---:B------:R-:W-:Y:S01]  /*fac0*/  IMAD R11, R7.reuse, UR11, R4 ;  /* 0x0000000b070b7c24 */ /* 0x040fe2000f8e0204 */
[----:B------:R-:W-:Y:S01]  /*fad0*/  SHF.R.S32.HI R4, RZ, 0x1f, R9 ;  /* 0x0000001fff047819 */ /* 0x000fe20000011409 */
[----:B------:R-:W-:-:S04]  /*fae0*/  IMAD.WIDE.U32 R2, R7, UR10, R2 ;  /* 0x0000000a07027c25 */ /* 0x000fc8000f8e0002 */
[----:B------:R-:W-:Y:S02]  /*faf0*/  IMAD R4, R4, UR8, RZ ;  /* 0x0000000804047c24 */ /* 0x000fe4000f8e02ff */
[----:B------:R-:W-:Y:S02]  /*fb00*/  IMAD.IADD R3, R3, 0x1, R11 ;  /* 0x0000000103037824 */ /* 0x000fe400078e020b */
[C---:B------:R-:W-:Y:S02]  /*fb10*/  IMAD R7, R9.reuse, UR9, R4 ;  /* 0x0000000909077c24 */ /* 0x040fe4000f8e0204 */
[----:B------:R-:W-:Y:S01]  /*fb20*/  IMAD.WIDE.U32 R2, R9, UR8, R2 ;  /* 0x0000000809027c25 */ /* 0x000fe2000f8e0002 */
[----:B------:R-:W-:-:S03]  /*fb30*/  ULDC.64 UR8, c[0x0][0xb00] ;  /* 0x0002c00000087ab9 */ /* 0x000fc60000000a00 */
[----:B------:R-:W-:Y:S01]  /*fb40*/  IMAD.IADD R3, R3, 0x1, R7 ;  /* 0x0000000103037824 */ /* 0x000fe200078e0207 */
[----:B------:R-:W-:-:S04]  /*fb50*/  LEA R4, P1, R2, UR8, 0x2 ;  /* 0x0000000802047c11 */ /* 0x000fc8000f8210ff */
[----:B------:R-:W-:Y:S01]  /*fb60*/  LEA.HI.X R20, R2, UR9, R3, 0x2, P1 ;  /* 0x0000000902147c11 */ /* 0x000fe200088f1403 */
[----:B------:R0:W1:Y:S04]  /*fb70*/  SHFL.IDX PT, R24, R4, RZ, 0x1c1f ;  /* 0x001c1fff04187589 */ /* 0x00006800000e0000 */
[----:B------:R0:W2:Y:S01]  /*fb80*/  SHFL.IDX PT, R21, R20, RZ, 0x1c1f ;  /* 0x001c1fff14157589 */ /* 0x0000a200000e0000 */
[----:B------:R-:W-:Y:S05]  /*fb90*/  @P0 BRA `(.L_x_1162) ;  /* 0x0000000000c40947 */ /* 0x000fea0003800000 */
[----:B------:R-:W-:Y:S02]  /*fba0*/  ULDC UR4, c[0x0][0xac8] ;  /* 0x0002b20000047ab9 */ /* 0x000fe40000000800 */
[----:B------:R-:W-:Y:S02]  /*fbb0*/  ISETP.GE.AND P5, PT, R16, UR4, PT ;  /* 0x0000000410007c0c */ /* 0x000fe4000bfa6270 */
[----:B------:R-:W-:Y:S02]  /*fbc0*/  ISETP.GE.AND P4, PT, R27, UR4, PT ;  /* 0x000000041b007c0c */ /* 0x000fe4000bf86270 */
[----:B------:R-:W-:Y:S02]  /*fbd0*/  ISETP.GE.AND P3, PT, R29, UR4, PT ;  /* 0x000000041d007c0c */ /* 0x000fe4000bf66270 */
[----:B------:R-:W-:Y:S02]  /*fbe0*/  ISETP.GE.AND P0, PT, R139, UR4, PT ;  /* 0x000000048b007c0c */ /* 0x000fe4000bf06270 */
[----:B------:R-:W-:-:S05]  /*fbf0*/  ISETP.GE.AND P1, PT, R148, UR4, PT ;  /* 0x0000000494007c0c */ /* 0x000fca000bf26270 */
[CC--:B-1----:R-:W-:Y:S02]  /*fc00*/  @!P5 LEA R2, P6, R16.reuse, R24.reuse, 0x2 ;  /* 0x000000181002d211 */ /* 0x0c2fe400078c10ff */
[CC--:B------:R-:W-:Y:S02]  /*fc10*/  @!P4 LEA R6, P2, R27.reuse, R24.reuse, 0x2 ;  /* 0x000000181b06c211 */ /* 0x0c0fe400078410ff */
[-C--:B--2---:R-:W-:Y:S02]  /*fc20*/  @!P5 LEA.HI.X R3, R16, R21.reuse, R25, 0x2, P6 ;  /* 0x000000151003d211 */ /* 0x084fe400030f1419 */
[----:B------:R-:W-:Y:S02]  /*fc30*/  @!P4 LEA.HI.X R7, R27, R21, R26, 0x2, P2 ;  /* 0x000000151b07c211 */ /* 0x000fe400010f141a */
[----:B------:R-:W-:Y:S01]  /*fc40*/  @!P3 LEA R8, P6, R29, R24, 0x2 ;  /* 0x000000181d08b211 */ /* 0x000fe200078c10ff */
[----:B------:R1:W-:Y:S01]  /*fc50*/  @!P5 ST.E.64 desc[UR52][R2.64], R88 ;  /* 0x000000580200d985 */ /* 0x0003e2000c101b34 */
[----:B------:R-:W-:-:S02]  /*fc60*/  ISETP.GE.AND P2, PT, R147, UR4, PT ;  /* 0x0000000493007c0c */ /* 0x000fc4000bf46270 */
[-C--:B------:R-:W-:Y:S01]  /*fc70*/  @!P3 LEA.HI.X R9, R29, R21.reuse, R28, 0x2, P6 ;  /* 0x000000151d09b211 */ /* 0x080fe200030f141c */
[----:B------:R2:W-:Y:S01]  /*fc80*/  @!P4 ST.E.64 desc[UR52][R6.64], R92 ;  /* 0x0000005c0600c985 */ /* 0x0005e2000c101b34 */
[CC--:B------:R-:W-:Y:S02]  /*fc90*/  @!P0 LEA R10, P4, R139.reuse, R24.reuse, 0x2 ;  /* 0x000000188b0a8211 */ /* 0x0c0fe400078810ff */
[----:B------:R-:W-:Y:S01]  /*fca0*/  @!P1 LEA R12, P5, R148, R24, 0x2 ;  /* 0x00000018940c9211 */ /* 0x000fe200078a10ff */
[----:B------:R3:W-:Y:S01]  /*fcb0*/  @!P3 ST.E.64 desc[UR52][R8.64], R96 ;  /* 0x000000600800b985 */ /* 0x0007e2000c101b34 */
[----:B------:R-:W-:Y:S02]  /*fcc0*/  ISETP.GE.AND P3, PT, R146, UR4, PT ;  /* 0x0000000492007c0c */ /* 0x000fe4000bf66270 */
[-C--:B------:R-:W-:Y:S02]  /*fcd0*/  @!P0 LEA.HI.X R11, R139, R21.reuse, R30, 0x2, P4 ;  /* 0x000000158b0b8211 */ /* 0x080fe400020f141e */
[----:B------:R-:W-:-:S02]  /*fce0*/  @!P1 LEA.HI.X R13, R148, R21, R32, 0x2, P5 ;  /* 0x00000015940d9211 */ /* 0x000fc400028f1420 */
[-C--:B------:R-:W-:Y:S01]  /*fcf0*/  @!P2 LEA R14, P6, R147, R24.reuse, 0x2 ;  /* 0x00000018930ea211 */ /* 0x080fe200078c10ff */
[----:B------:R4:W-:Y:S01]  /*fd00*/  @!P0 ST.E.64 desc[UR52][R10.64], R100 ;  /* 0x000000640a008985 */ /* 0x0009e2000c101b34 */
[----:B------:R-:W-:Y:S02]  /*fd10*/  ISETP.GE.AND P4, PT, R145, UR4, PT ;  /* 0x0000000491007c0c */ /* 0x000fe4000bf86270 */
[----:B------:R-:W-:Y:S01]  /*fd20*/  @!P2 LEA.HI.X R15, R147, R21, R31, 0x2, P6 ;  /* 0x00000015930fa211 */ /* 0x000fe200030f141f */
[----:B------:R5:W-:Y:S01]  /*fd30*/  @!P1 ST.E.64 desc[UR52][R12.64], R104 ;  /* 0x000000680c009985 */ /* 0x000be2000c101b34 */
[----:B------:R-:W-:Y:S02]  /*fd40*/  ISETP.GE.AND P1, PT, R143, UR4, PT ;  /* 0x000000048f007c0c */ /* 0x000fe4000bf26270 */
[----:B-1----:R-:W-:Y:S01]  /*fd50*/  @!P3 LEA R2, P5, R146, R24, 0x2 ;  /* 0x000000189202b211 */ /* 0x002fe200078a10ff */
[----:B------:R1:W-:Y:S01]  /*fd60*/  @!P2 ST.E.64 desc[UR52][R14.64], R108 ;  /* 0x0000006c0e00a985 */ /* 0x0003e2000c101b34 */
[----:B------:R-:W-:-:S02]  /*fd70*/  ISETP.GE.AND P2, PT, R144, UR4, PT ;  /* 0x0000000490007c0c */ /* 0x000fc4000bf46270 */
[----:B------:R-:W-:Y:S02]  /*fd80*/  ISETP.GE.AND P0, PT, R142, UR4, PT ;  /* 0x000000048e007c0c */ /* 0x000fe4000bf06270 */
[-C--:B------:R-:W-:Y:S02]  /*fd90*/  @!P3 LEA.HI.X R3, R146, R21.reuse, R157, 0x2, P5 ;  /* 0x000000159203b211 */ /* 0x080fe400028f149d */
[----:B------:R-:W-:Y:S02]  /*fda0*/  ISETP.GE.AND P5, PT, R141, UR4, PT ;  /* 0x000000048d007c0c */ /* 0x000fe4000bfa6270 */
[C---:B--2---:R-:W-:Y:S01]  /*fdb0*/  @!P4 LEA R6, P6, R145.reuse, R24, 0x2 ;  /* 0x000000189106c211 */ /* 0x044fe200078c10ff */
[----:B------:R2:W-:Y:S03]  /*fdc0*/  @!P3 ST.E.64 desc[UR52][R2.64], R112 ;  /* 0x000000700200b985 */ /* 0x0005e6000c101b34 */
[----:B------:R-:W-:-:S02]  /*fdd0*/  @!P4 LEA.HI.X R7, R145, R21, R156, 0x2, P6 ;  /* 0x000000159107c211 */ /* 0x000fc400030f149c */
[-C--:B---3--:R-:W-:Y:S02]  /*fde0*/  @!P2 LEA R8, P3, R144, R24.reuse, 0x2 ;  /* 0x000000189008a211 */ /* 0x088fe400078610ff */
[-C--:B----4-:R-:W-:Y:S01]  /*fdf0*/  @!P1 LEA R10, P6, R143, R24.reuse, 0x2 ;  /* 0x000000188f0a9211 */ /* 0x090fe200078c10ff */
[----:B------:R2:W-:Y:S01]  /*fe00*/  @!P4 ST.E.64 desc[UR52][R6.64], R116 ;  /* 0x000000740600c985 */ /* 0x0005e2000c101b34 */
[-C--:B-----5:R-:W-:Y:S02]  /*fe10*/  @!P0 LEA R12, P4, R142, R24.reuse, 0x2 ;  /* 0x000000188e0c8211 */ /* 0x0a0fe400078810ff */
[-C--:B------:R-:W-:Y:S02]  /*fe20*/  @!P2 LEA.HI.X R9, R144, R21.reuse, R155, 0x2, P3 ;  /* 0x000000159009a211 */ /* 0x080fe400018f149b */
[----:B-1----:R-:W-:Y:S02]  /*fe30*/  @!P5 LEA R14, P3, R141, R24, 0x2 ;  /* 0x000000188d0ed211 */ /* 0x002fe400078610ff */
[-C--:B------:R-:W-:Y:S01]  /*fe40*/  @!P1 LEA.HI.X R11, R143, R21.reuse, R154, 0x2, P6 ;  /* 0x000000158f0b9211 */ /* 0x080fe200030f149a */
[----:B------:R2:W-:Y:S01]  /*fe50*/  @!P2 ST.E.64 desc[UR52][R8.64], R120 ;  /* 0x000000780800a985 */ /* 0x0005e2000c101b34 */
[----:B------:R-:W-:-:S02]  /*fe60*/  @!P0 LEA.HI.X R13, R142, R21, R153, 0x2, P4 ;  /* 0x000000158e0d8211 */ /* 0x000fc400020f1499 */
[----:B------:R-:W-:Y:S01]  /*fe70*/  @!P5 LEA.HI.X R15, R141, R21, R152, 0x2, P3 ;  /* 0x000000158d0fd211 */ /* 0x000fe200018f1498 */
[----:B------:R2:W-:Y:S04]  /*fe80*/  @!P1 ST.E.64 desc[UR52][R10.64], R124 ;  /* 0x0000007c0a009985 */ /* 0x0005e8000c101b34 */
[----:B------:R2:W-:Y:S04]  /*fe90*/  @!P0 ST.E.64 desc[UR52][R12.64], R128 ;  /* 0x000000800c008985 */ /* 0x0005e8000c101b34 */
[----:B------:R2:W-:Y:S02]  /*fea0*/  @!P5 ST.E.64 desc[UR52][R14.64], R132 ;  /* 0x000000840e00d985 */ /* 0x0005e4000c101b34 */
.L_x_1162:
[----:B------:R-:W-:Y:S05]  /*feb0*/  BSYNC B1 ;  /* 0x0000000000017941 */ /* 0x000fea0003800000 */
.L_x_1161:
[----:B------:R-:W-:Y:S01]  /*fec0*/  ISETP.GE.AND P0, PT, R5, R0, PT ;  /* 0x000000000500720c */ /* 0x000fe20003f06270 */
[----:B0-----:R-:W0:Y:S04]  /*fed0*/  SHFL.IDX PT, R20, R20, 0x1, 0x1c1f ;  /* 0x003c1f0014147f89 */ /* 0x001e2800000e0000 */
[----:B--2---:R2:W3:Y:S08]  /*fee0*/  SHFL.IDX PT, R14, R4, 0x1, 0x1c1f ;  /* 0x003c1f00040e7f89 */ /* 0x0044f000000e0000 */
[----:B--2---:R-:W-:Y:S05]  /*fef0*/  @P0 BRA `(.L_x_1160) ;  /* 0x0000000c008c0947 */ /* 0x004fea0003800000 */
[----:B------:R-:W-:Y:S02]  /*ff00*/  ULDC UR4, c[0x0][0xac8] ;  /* 0x0002b20000047ab9 */ /* 0x000fe40000000800 */
[----:B------:R-:W-:Y:S02]  /*ff10*/  ISETP.GE.AND P1, PT, R16, UR4, PT ;  /* 0x0000000410007c0c */ /* 0x000fe4000bf26270 */
[----:B------:R-:W-:Y:S02]  /*ff20*/  ISETP.GE.AND P0, PT, R27, UR4, PT ;  /* 0x000000041b007c0c */ /* 0x000fe4000bf06270 */
[----:B------:R-:W-:Y:S02]  /*ff30*/  ISETP.GE.AND P3, PT, R29, UR4, PT ;  /* 0x000000041d007c0c */ /* 0x000fe4000bf66270 */
[----:B------:R-:W-:Y:S02]  /*ff40*/  ISETP.GE.AND P2, PT, R139, UR4, PT ;  /* 0x000000048b007c0c */ /* 0x000fe4000bf46270 */
[----:B------:R-:W-:-:S05]  /*ff50*/  ISETP.GE.AND P4, PT, R148, UR4, PT ;  /* 0x0000000494007c0c */ /* 0x000fca000bf86270 */
[CC--:B---3--:R-:W-:Y:S02]  /*ff60*/  @!P1 LEA R2, P6, R16.reuse, R14.reuse, 0x2 ;  /* 0x0000000e10029211 */ /* 0x0c8fe400078c10ff */
[C---:B------:R-:W-:Y:S02]  /*ff70*/  @!P0 LEA R4, P5, R27.reuse, R14, 0x2 ;  /* 0x0000000e1b048211 */ /* 0x040fe400078a10ff */
[-C--:B0-----:R-:W-:Y:S02]  /*ff80*/  @!P1 LEA.HI.X R3, R16, R20.reuse, R25, 0x2, P6 ;  /* 0x0000001410039211 */ /* 0x081fe400030f1419 */
[----:B------:R-:W-:Y:S02]  /*ff90*/  @!P0 LEA.HI.X R5, R27, R20, R26, 0x2, P5 ;  /* 0x000000141b058211 */ /* 0x000fe400028f141a */
[-C--:B------:R-:W-:Y:S01]  /*ffa0*/  @!P3 LEA R6, P6, R29, R14.reuse, 0x2 ;  /* 0x0000000e1d06b211 */ /* 0x080fe200078c10ff */
[----:B------:R0:W-:Y:S01]  /*ffb0*/  @!P1 ST.E.64 desc[UR52][R2.64], R90 ;  /* 0x0000005a02009985 */ /* 0x0001e2000c101b34 */
[----:B------:R-:W-:-:S02]  /*ffc0*/  @!P2 LEA R8, P5, R139, R14, 0x2 ;  /* 0x0000000e8b08a211 */ /* 0x000fc400078a10ff */
[----:B------:R-:W-:Y:S01]  /*ffd0*/  @!P3 LEA.HI.X R7, R29, R20, R28, 0x2, P6 ;  /* 0x000000141d07b211 */ /* 0x000fe200030f141c */
[----:B------:R2:W-:Y:S01]  /*ffe0*/  @!P0 ST.E.64 desc[UR52][R4.64], R94 ;  /* 0x0000005e04008985 */ /* 0x0005e2000c101b34 */
[----:B------:R-:W-:Y:S02]  /*fff0*/  ISETP.GE.AND P0, PT, R147, UR4, PT ;  /* 0x0000000493007c0c */ /* 0x000fe4000bf06270 */
[----:B------:R-:W-:Y:S01]  /*10000*/  @!P4 LEA R10, P6, R148, R14, 0x2 ;  /* 0x0000000e940ac211 */ /* 0x000fe200078c10ff */
[----:B------:R3:W-:Y:S01]  /*10010*/  @!P3 ST.E.64 desc[UR52][R6.64], R98 ;  /* 0x000000620600b985 */ /* 0x0007e2000c101b34 */
[-C--:B------:R-:W-:Y:S02]  /*10020*/  @!P2 LEA.HI.X R9, R139, R20.reuse, R30, 0x2, P5 ;  /* 0x000000148b09a211 */ /* 0x080fe400028f141e */
[----:B------:R-:W-:Y:S02]  /*10030*/  ISETP.GE.AND P1, PT, R146, UR4, PT ;  /* 0x0000000492007c0c */ /* 0x000fe4000bf26270 */
[----:B------:R-:W-:Y:S01]  /*10040*/  @!P4 LEA.HI.X R11, R148, R20, R32, 0x2, P6 ;  /* 0x00000014940bc211 */ /* 0x000fe200030f1420 */
[----:B------:R4:W-:Y:S01]  /*10050*/  @!P2 ST.E.64 desc[UR52][R8.64], R102 ;  /* 0x000000660800a985 */ /* 0x0009e2000c101b34 */
[----:B------:R-:W-:-:S02]  /*10060*/  ISETP.GE.AND P3, PT, R144, UR4, PT ;  /* 0x0000000490007c0c */ /* 0x000fc4000bf66270 */
[----:B------:R-:W-:Y:S01]  /*10070*/  ISETP.GE.AND P2, PT, R143, UR4, PT ;  /* 0x000000048f007c0c */ /* 0x000fe2000bf46270 */
[----:B------:R5:W-:Y:S01]  /*10080*/  @!P4 ST.E.64 desc[UR52][R10.64], R106 ;  /* 0x0000006a0a00c985 */ /* 0x000be2000c101b34 */
[----:B------:R-:W-:Y:S02]  /*10090*/  ISETP.GE.AND P4, PT, R145, UR4, PT ;  /* 0x0000000491007c0c */ /* 0x000fe4000bf86270 */
[----:B0-----:R-:W-:-:S03]  /*100a0*/  @!P0 LEA R2, P5, R147, R14, 0x2 ;  /* 0x0000000e93028211 */ /* 0x001fc600078a10ff */
[----:B--2---:R-:W-:Y:S02]  /*100b0*/  @!P1 LEA R4, P6, R146, R14, 0x2 ;  /* 0x0000000e92049211 */ /* 0x004fe400078c10ff */
[-C--:B------:R-:W-:Y:S02]  /*100c0*/  @!P0 LEA.HI.X R3, R147, R20.reuse, R31, 0x2, P5 ;  /* 0x0000001493038211 */ /* 0x080fe400028f141f */
[----:B------:R-:W-:Y:S02]  /*100d0*/  ISETP.GE.AND P5, PT, R142, UR4, PT ;  /* 0x000000048e007c0c */ /* 0x000fe4000bfa6270 */
[----:B------:R-:W-:Y:S01]  /*100e0*/  @!P1 LEA.HI.X R5, R146, R20, R157, 0x2, P6 ;  /* 0x0000001492059211 */ /* 0x000fe200030f149d */
[----:B------:R0:W-:Y:S01]  /*100f0*/  @!P0 ST.E.64 desc[UR52][R2.64], R110 ;  /* 0x0000006e02008985 */ /* 0x0001e2000c101b34 */
[-C--:B---3--:R-:W-:Y:S02]  /*10100*/  @!P4 LEA R6, P0, R145, R14.reuse, 0x2 ;  /* 0x0000000e9106c211 */ /* 0x088fe400078010ff */
[-C--:B----4-:R-:W-:Y:S01]  /*10110*/  @!P3 LEA R8, P6, R144, R14.reuse, 0x2 ;  /* 0x0000000e9008b211 */ /* 0x090fe200078c10ff */
[----:B------:R0:W-:Y:S01]  /*10120*/  @!P1 ST.E.64 desc[UR52][R4.64], R114 ;  /* 0x0000007204009985 */ /* 0x0001e2000c101b34 */
[----:B-----5:R-:W-:-:S02]  /*10130*/  @!P2 LEA R10, P1, R143, R14, 0x2 ;  /* 0x0000000e8f0aa211 */ /* 0x020fc400078210ff */
[-C--:B------:R-:W-:Y:S02]  /*10140*/  @!P4 LEA.HI.X R7, R145, R20.reuse, R156, 0x2, P0 ;  /* 0x000000149107c211 */ /* 0x080fe400000f149c */
[----:B------:R-:W-:Y:S02]  /*10150*/  @!P3 LEA.HI.X R9, R144, R20, R155, 0x2, P6 ;  /* 0x000000149009b211 */ /* 0x000fe400030f149b */
[C---:B------:R-:W-:Y:S01]  /*10160*/  @!P5 LEA R12, P0, R142.reuse, R14, 0x2 ;  /* 0x0000000e8e0cd211 */ /* 0x040fe200078010ff */
[----:B------:R0:W-:Y:S01]  /*10170*/  @!P4 ST.E.64 desc[UR52][R6.64], R118 ;  /* 0x000000760600c985 */ /* 0x0001e2000c101b34 */
[-C--:B------:R-:W-:Y:S02]  /*10180*/  @!P2 LEA.HI.X R11, R143, R20.reuse, R154, 0x2, P1 ;  /* 0x000000148f0ba211 */ /* 0x080fe400008f149a */
[----:B------:R-:W-:Y:S01]  /*10190*/  @!P5 LEA.HI.X R13, R142, R20, R153, 0x2, P0 ;  /* 0x000000148e0dd211 */ /* 0x000fe200000f1499 */
[----:B------:R0:W-:Y:S01]  /*101a0*/  @!P3 ST.E.64 desc[UR52][R8.64], R122 ;  /* 0x0000007a0800b985 */ /* 0x0001e2000c101b34 */
[----:B------:R-:W-:-:S03]  /*101b0*/  ISETP.GE.AND P0, PT, R141, UR4, PT ;  /* 0x000000048d007c0c */ /* 0x000fc6000bf06270 */
[----:B------:R0:W-:Y:S04]  /*101c0*/  @!P2 ST.E.64 desc[UR52][R10.64], R126 ;  /* 0x0000007e0a00a985 */ /* 0x0001e8000c101b34 */
[----:B------:R0:W-:Y:S06]  /*101d0*/  @!P5 ST.E.64 desc[UR52][R12.64], R130 ;  /* 0x000000820c00d985 */ /* 0x0001ec000c101b34 */
[----:B------:R-:W-:Y:S05]  /*101e0*/  @P0 BRA `(.L_x_1160) ;  /* 0x0000000800d00947 */ /* 0x000fea0003800000 */
[----:B0-----:R-:W-:-:S04]  /*101f0*/  LEA R2, P0, R141, R14, 0x2 ;  /* 0x0000000e8d027211 */ /* 0x001fc800078010ff */
[----:B------:R-:W-:-:S05]  /*10200*/  LEA.HI.X R3, R141, R20, R152, 0x2, P0 ;  /* 0x000000148d037211 */ /* 0x000fca00000f1498 */
[----:B------:R0:W-:Y:S01]  /*10210*/  ST.E.64 desc[UR52][R2.64], R134 ;  /* 0x0000008602007985 */ /* 0x0001e2000c101b34 */
[----:B------:R-:W-:Y:S05]  /*10220*/  BRA `(.L_x_1160) ;  /* 0x0000000800c07947 */ /* 0x000fea0003800000 */
.L_x_1155:
[----:B------:R-:W-:Y:S02]  /*10230*/  ULDC.64 UR8, c[0x0][0xc00] ;  /* 0x0003000000087ab9 */ /* 0x000fe40000000a00 */
[----:B------:R-:W-:-:S04]  /*10240*/  UISETP.NE.U32.AND UP0, UPT, UR8, URZ, UPT ;  /* 0x0000003f0800728c */ /* 0x000fc8000bf05070 */
[----:B------:R-:W-:-:S03]  /*10250*/  UISETP.NE.AND.EX UP0, UPT, UR9, URZ, UPT, UP0 ;  /* 0x0000003f0900728c */ /* 0x000fc6000bf05300 */
[----:B------:R-:W-:Y:S02]  /*10260*/  ULDC.64 UR8, c[0x0][0xc00] ;  /* 0x0003000000087ab9 */ /* 0x000fe40000000a00 */
[----:B------:R-:W-:Y:S01]  /*10270*/  UIMAD.WIDE UR8, UR43, 0x4, UR8 ;  /* 0x000000042b0878a5 */ /* 0x000fe2000f8e0208 */
[----:B------:R-:W-:-:S05]  /*10280*/  PLOP3.LUT P1, PT, PT, PT, UP0, 0x80, 0x0 ;  /* 0x000000000000781c */ /* 0x000fca0003f2f008 */
[----:B------:R-:W-:Y:S02]  /*10290*/  IMAD.U32 R2, RZ, RZ, UR8 ;  /* 0x00000008ff027e24 */ /* 0x000fe4000f8e00ff */
[----:B------:R-:W-:Y:S01]  /*102a0*/  IMAD.U32 R3, RZ, RZ, UR9 ;  /* 0x00000009ff037e24 */ /* 0x000fe2000f8e00ff */
[----:B------:R-:W-:Y:S02]  /*102b0*/  ULDC.64 UR8, c[0x0][0xc08] ;  /* 0x0003020000087ab9 */ /* 0x000fe40000000a00 */
[----:B------:R-:W-:Y:S01]  /*102c0*/  UISETP.NE.U32.AND UP1, UPT, UR8, URZ, UPT ;  /* 0x0000003f0800728c */ /* 0x000fe2000bf25070 */
[----:B------:R-:W-:Y:S02]  /*102d0*/  ULDC UR4, c[0x0][0xa88] ;  /* 0x0002a20000047ab9 */ /* 0x000fe40000000800 */
[----:B------:R-:W2:Y:S01]  /*102e0*/  @P1 LDG.E R6, desc[UR52][R2.64] ;  /* 0x0000003402061981 */ /* 0x000ea2000c1e1900 */
[----:B------:R-:W-:Y:S01]  /*102f0*/  UISETP.NE.AND.EX UP1, UPT, UR9, URZ, UPT, UP1 ;  /* 0x0000003f0900728c */ /* 0x000fe2000bf25310 */
[----:B------:R-:W-:Y:S01]  /*10300*/  IMAD.U32 R0, RZ, RZ, UR4 ;  /* 0x00000004ff007e24 */ /* 0x000fe2000f8e00ff */
[----:B------:R-:W0:Y:S04]  /*10310*/  S2R R7, SR_TID.X ;  /* 0x0000000000077919 */ /* 0x000e280000002100 */
[----:B------:R-:W-:-:S05]  /*10320*/  PLOP3.LUT P2, PT, PT, PT, UP1, 0x80, 0x0 ;  /* 0x000000000000781c */ /* 0x000fca0003f4f018 */
[----:B------:R-:W-:Y:S02]  /*10330*/  @UP1 ULDC.64 UR8, c[0x0][0xc08] ;  /* 0x0003020000081ab9 */ /* 0x000fe40000000a00 */
[----:B------:R-:W-:-:S06]  /*10340*/  @UP1 UIMAD.WIDE UR8, UR43, 0x4, UR8 ;  /* 0x000000042b0818a5 */ /* 0x000fcc000f8e0208 */
[----:B------:R-:W-:Y:S02]  /*10350*/  IMAD.U32 R4, RZ, RZ, UR8 ;  /* 0x00000008ff047e24 */ /* 0x000fe4000f8e00ff */
[----:B------:R-:W-:-:S05]  /*10360*/  IMAD.U32 R5, RZ, RZ, UR9 ;  /* 0x00000009ff057e24 */ /* 0x000fca000f8e00ff */
[----:B------:R1:W5:Y:S01]  /*10370*/  @P2 LDG.E R0, desc[UR52][R4.64] ;  /* 0x0000003404002981 */ /* 0x000362000c1e1900 */
[----:B------:R-:W-:Y:S01]  /*10380*/  UISETP.NE.AND UP1, UPT, UR46, URZ, UPT ;  /* 0x0000003f2e00728c */ /* 0x000fe2000bf25270 */
[----:B------:R-:W-:Y:S01]  /*10390*/  UMOV UR4, URZ ;  /* 0x0000003f00047c82 */ /* 0x000fe20008000000 */
[----:B0-----:R-:W-:-:S09]  /*103a0*/  VIADD R7, R7, 0xffffff80 ;  /* 0xffffff8007077836 */ /* 0x001fd20000000000 */
[----:B------:R-:W-:Y:S01]  /*103b0*/  @!UP1 ULDC UR46, c[0x0][0xad4] ;  /* 0x0002b500002e9ab9 */ /* 0x000fe20000000800 */
[----:B------:R-:W-:Y:S02]  /*103c0*/  ISETP.GT.AND P0, PT, R7, 0xbf, PT ;  /* 0x000000bf0700780c */ /* 0x000fe40003f04270 */
[----:B--2---:R-:W-:Y:S01]  /*103d0*/  @P1 R2UR UR4, R6 ;  /* 0x00000000060412ca */ /* 0x004fe200000e0000 */
[----:B-1----:R-:W-:-:S14]  /*103e0*/  @P2 BRA `(.L_x_1163) ;  /* 0x0000000000102947 */ /* 0x002fdc0003800000 */
[----:B------:R-:W-:Y:S05]  /*103f0*/  @!P1 BRA `(.L_x_1163) ;  /* 0x00000000000c9947 */ /* 0x000fea0003800000 */
[----:B------:R-:W2:Y:S04]  /*10400*/  LDG.E R5, desc[UR52][R2.64] ;  /* 0x0000003402057981 */ /* 0x000ea8000c1e1900 */
[----:B-----5:R-:W2:Y:S02]  /*10410*/  LDG.E R0, desc[UR52][R2.64+0x4] ;  /* 0x0000043402007981 */ /* 0x020ea4000c1e1900 */
[----:B--2---:R-:W-:-:S07]  /*10420*/  IMAD.IADD R0, R0, 0x1, -R5 ;  /* 0x0000000100007824 */ /* 0x004fce00078e0a05 */
.L_x_1163:
[----:B------:R-:W-:Y:S01]  /*10430*/  USHF.R.S32.HI UR15, URZ, 0x1f, UR43 ;  /* 0x0000001f3f0f7899 */ /* 0x000fe2000801142b */
[----:B------:R-:W-:Y:S01]  /*10440*/  BSSY B1, `(.L_x_1164) ;  /* 0x000003a000017945 */ /* 0x000fe20003800000 */
[----:B------:R-:W-:Y:S02]  /*10450*/  USHF.R.S32.HI UR21, URZ, 0x1f, UR4 ;  /* 0x0000001f3f157899 */ /* 0x000fe40008011404 */
[----:B------:R-:W-:Y:S02]  /*10460*/  USEL UR14, UR43, URZ, !UP0 ;  /* 0x0000003f2b0e7287 */ /* 0x000fe4000c000000 */
[----:B------:R-:W-:Y:S01]  /*10470*/  USEL UR15, UR15, URZ, !UP0 ;  /* 0x0000003f0f0f7287 */ /* 0x000fe2000c000000 */
[----:B------:R-:W-:Y:S11]  /*10480*/  @P0 BRA `(.L_x_1165) ;  /* 0x0000000000d40947 */ /* 0x000ff60003800000 */
[----:B------:R-:W0:Y:S01]  /*10490*/  S2R R3, SR_TID.X ;  /* 0x0000000000037919 */ /* 0x000e220000002100 */
[----:B------:R-:W1:Y:S01]  /*104a0*/  LDC R9, c[0x0][0xbe8] ;  /* 0x0002fa00ff097b82 */ /* 0x000e620000000800 */
[----:B------:R-:W-:Y:S02]  /*104b0*/  IMAD.U32 R4, RZ, RZ, UR40 ;  /* 0x00000028ff047e24 */ /* 0x000fe4000f8e00ff */
[----:B-1---5:R-:W-:-:S03]  /*104c0*/  IMAD R2, R0, R9, RZ ;  /* 0x0000000900027224 */ /* 0x022fc600078e02ff */
[----:B0-----:R-:W-:-:S04]  /*104d0*/  IADD3 R4, R4, -0x80, R3 ;  /* 0xffffff8004047810 */ /* 0x001fc80007ffe003 */
[----:B------:R-:W-:-:S13]  /*104e0*/  ISETP.GE.AND P0, PT, R4, R2, PT ;  /* 0x000000020400720c */ /* 0x000fda0003f06270 */
[----:B------:R-:W-:Y:S05]  /*104f0*/  @P0 BRA `(.L_x_1165) ;  /* 0x0000000000b80947 */ /* 0x000fea0003800000 */
[----:B------:R-:W-:Y:S01]  /*10500*/  ISETP.NE.AND P0, PT, R9, 0x1, PT ;  /* 0x000000010900780c */ /* 0x000fe20003f05270 */
[----:B------:R-:W-:Y:S01]  /*10510*/  UISETP.GT.AND UP0, UPT, UR46, 0x1, UPT ;  /* 0x000000012e00788c */ /* 0x000fe2000bf04270 */
[----:B------:R-:W-:Y:S01]  /*10520*/  IMAD.MOV.U32 R5, RZ, RZ, R4 ;  /* 0x000000ffff057224 */ /* 0x000fe200078e0004 */
[----:B------:R-:W-:Y:S02]  /*10530*/  UMOV UR19, 0x9b8 ;  /* 0x000009b800137882 */ /* 0x000fe40000000000 */
[----:B------:R-:W-:Y:S02]  /*10540*/  USEL UR19, UR19, 0x978, UP0 ;  /* 0x0000097813137887 */ /* 0x000fe40008000000 */
[----:B------:R-:W-:-:S06]  /*10550*/  USEL UR18, UR38, URZ, UP0 ;  /* 0x0000003f26127287 */ /* 0x000fcc0008000000 */
[----:B------:R-:W0:Y:S04]  /*10560*/  @P0 LDC R3, c[0x0][0xbec] ;  /* 0x0002fb00ff030b82 */ /* 0x000e280000000800 */
[----:B------:R-:W-:Y:S01]  /*10570*/  ULDC.64 UR12, c[0x0][UR19+0x220] ;  /* 0x00008800130c7abb */ /* 0x000fe20008000a00 */
[----:B------:R-:W-:Y:S01]  /*10580*/  ULDC.64 UR10, c[0x0][UR19+0x218] ;  /* 0x00008600130a7abb */ /* 0x000fe20008000a00 */
[----:B------:R-:W-:Y:S01]  /*10590*/  ULDC.64 UR16, c[0x0][UR19+0x228] ;  /* 0x00008a0013107abb */ /* 0x000fe20008000a00 */
[----:B------:R-:W-:Y:S01]  /*105a0*/  UIMAD UR13, UR13, UR14, URZ ;  /* 0x0000000e0d0d72a4 */ /* 0x000fe2000f8e023f */
[----:B------:R-:W1:Y:S01]  /*105b0*/  @P0 LDC R7, c[0x0][0xbf0] ;  /* 0x0002fc00ff070b82 */ /* 0x000e620000000800 */
[----:B------:R-:W-:Y:S02]  /*105c0*/  UIMAD.WIDE.U32 UR8, UR10, UR41, URZ ;  /* 0x000000290a0872a5 */ /* 0x000fe4000f8e003f */
[----:B------:R-:W-:-:S02]  /*105d0*/  UIMAD UR20, UR11, UR41, URZ ;  /* 0x000000290b1472a4 */ /* 0x000fc4000f8e023f */
[----:B------:R-:W-:Y:S02]  /*105e0*/  UIMAD.WIDE.U32 UR22, UR16, UR18, URZ ;  /* 0x00000012101672a5 */ /* 0x000fe4000f8e003f */
[----:B------:R-:W-:Y:S02]  /*105f0*/  UIMAD.WIDE.U32 UR10, UR12, UR14, URZ ;  /* 0x0000000e0c0a72a5 */ /* 0x000fe4000f8e003f */
[----:B------:R-:W-:Y:S02]  /*10600*/  UIMAD UR16, UR17, UR18, URZ ;  /* 0x00000012111072a4 */ /* 0x000fe4000f8e023f */
[----:B------:R-:W-:Y:S02]  /*10610*/  UIMAD UR13, UR12, UR15, UR13 ;  /* 0x0000000f0c0d72a4 */ /* 0x000fe4000f8e020d */
[----:B------:R-:W-:Y:S02]  /*10620*/  UIADD3 UR8, UP1, UP2, UR10, UR8, UR4 ;  /* 0x000000080a087290 */ /* 0x000fe4000fa3e004 */
[----:B------:R-:W-:Y:S01]  /*10630*/  UIADD3 UR16, UR23, UR16, URZ ;  /* 0x0000001017107290 */ /* 0x000fe2000fffe03f */
[----:B0-----:R-:W-:Y:S01]  /*10640*/  @P0 IMAD.HI.U32 R2, R4, R3, RZ ;  /* 0x0000000304020227 */ /* 0x001fe200078e00ff */
[----:B------:R-:W-:-:S02]  /*10650*/  UIADD3 UR20, UR9, UR20, URZ ;  /* 0x0000001409147290 */ /* 0x000fc4000fffe03f */
[----:B------:R-:W-:Y:S01]  /*10660*/  UIADD3 UR10, UR11, UR13, URZ ;  /* 0x0000000d0b0a7290 */ /* 0x000fe2000fffe03f */
[----:B------:R-:W-:Y:S02]  /*10670*/  IMAD.U32 R3, RZ, RZ, UR23 ;  /* 0x00000017ff037e24 */ /* 0x000fe4000f8e00ff */
[----:B------:R-:W-:Y:S01]  /*10680*/  IMAD.U32 R6, RZ, RZ, UR16 ;  /* 0x00000010ff067e24 */ /* 0x000fe2000f8e00ff */
[----:B------:R-:W-:Y:S01]  /*10690*/  UIADD3.X UR10, UR10, UR20, UR21, UP1, UP2 ;  /* 0x000000140a0a7290 */ /* 0x000fe20008fe4415 */
[----:B-1----:R-:W-:Y:S01]  /*106a0*/  @P0 SHF.R.U32.HI R5, RZ, R7, R2 ;  /* 0x00000007ff050219 */ /* 0x002fe20000011602 */
[----:B------:R-:W-:-:S04]  /*106b0*/  IMAD.U32 R2, RZ, RZ, UR22 ;  /* 0x00000016ff027e24 */ /* 0x000fc8000f8e00ff */
[--C-:B------:R-:W-:Y:S01]  /*106c0*/  IMAD.MOV R7, RZ, RZ, -R5.reuse ;  /* 0x000000ffff077224 */ /* 0x100fe200078e0a05 */
[----:B------:R-:W-:Y:S01]  /*106d0*/  IADD3 R2, P0, P1, R5, UR8, R2 ;  /* 0x0000000805027c10 */ /* 0x000fe2000f91e002 */
[----:B------:R-:W-:Y:S01]  /*106e0*/  ULDC.64 UR8, c[0x0][UR19+0x210] ;  /* 0x0000840013087abb */ /* 0x000fe20008000a00 */
[----:B------:R-:W-:Y:S01]  /*106f0*/  SHF.R.S32.HI R5, RZ, 0x1f, R5 ;  /* 0x0000001fff057819 */ /* 0x000fe20000011405 */
[----:B------:R-:W-:-:S03]  /*10700*/  IMAD R7, R9, R7, R4 ;  /* 0x0000000709077224 */ /* 0x000fc600078e0204 */
[----:B------:R-:W-:Y:S01]  /*10710*/  IADD3.X R3, R5, UR10, R6, P0, P1 ;  /* 0x0000000a05037c10 */ /* 0x000fe200087e2406 */
[C---:B------:R-:W-:Y:S01]  /*10720*/  IMAD R9, R7.reuse, UR9, RZ ;  /* 0x0000000907097c24 */ /* 0x040fe2000f8e02ff */
[----:B------:R-:W-:Y:S01]  /*10730*/  SHF.R.S32.HI R4, RZ, 0x1f, R7 ;  /* 0x0000001fff047819 */ /* 0x000fe20000011407 */
[----:B------:R-:W-:Y:S01]  /*10740*/  ULDC.64 UR10, c[0x0][0xba8] ;  /* 0x0002ea00000a7ab9 */ /* 0x000fe20000000a00 */
[----:B------:R-:W-:Y:S01]  /*10750*/  @!UP0 ULDC UR10, c[0x0][0xb50] ;  /* 0x0002d400000a8ab9 */ /* 0x000fe20000000800 */
[----:B------:R-:W-:Y:S01]  /*10760*/  IMAD.WIDE.U32 R2, R7, UR8, R2 ;  /* 0x0000000807027c25 */ /* 0x000fe2000f8e0002 */
[----:B------:R-:W-:-:S03]  /*10770*/  @!UP0 ULDC UR11, c[0x0][0xb54] ;  /* 0x0002d500000b8ab9 */ /* 0x000fc60000000800 */
[----:B------:R-:W-:Y:S01]  /*10780*/  IMAD R9, R4, UR8, R9 ;  /* 0x0000000804097c24 */ /* 0x000fe2000f8e0209 */
[----:B------:R-:W-:-:S03]  /*10790*/  LEA R4, P0, R2, UR10, 0x2 ;  /* 0x0000000a02047c11 */ /* 0x000fc6000f8010ff */
[----:B------:R-:W-:-:S05]  /*107a0*/  IMAD.IADD R3, R3, 0x1, R9 ;  /* 0x0000000103037824 */ /* 0x000fca00078e0209 */
[----:B------:R-:W-:Y:S01]  /*107b0*/  LEA.HI.X R5, R2, UR11, R3, 0x2, P0 ;  /* 0x0000000b02057c11 */ /* 0x000fe200080f1403 */
[----:B------:R-:W-:-:S05]  /*107c0*/  IMAD.MOV.U32 R3, RZ, RZ, -0x800000 ;  /* 0xff800000ff037424 */ /* 0x000fca00078e00ff */
[----:B------:R0:W-:Y:S02]  /*107d0*/  STG.E desc[UR52][R4.64], R3 ;  /* 0x0000000304007986 */ /* 0x0001e4000c101934 */
.L_x_1165:
[----:B------:R-:W-:Y:S05]  /*107e0*/  BSYNC B1 ;  /* 0x0000000000017941 */ /* 0x000fea0003800000 */
.L_x_1164:
[----:B------:R-:W-:-:S06]  /*107f0*/  UISETP.GT.AND UP0, UPT, UR46, 0x1, UPT ;  /* 0x000000012e00788c */ /* 0x000fcc000bf04270 */
[----:B------:R-:W-:-:S13]  /*10800*/  PLOP3.LUT P0, PT, PT, PT, UP0, 0x80, 0x0 ;  /* 0x000000000000781c */ /* 0x000fda0003f0f008 */
[----:B------:R-:W-:Y:S05]  /*10810*/  @P0 BRA `(.L_x_1160) ;  /* 0x0000000400440947 */ /* 0x000fea0003800000 */
[----:B------:R-:W1:Y:S01]  /*10820*/  LDC R11, c[0x0][0xbe8] ;  /* 0x0002fa00ff0b7b82 */ /* 0x000e620000000800 */
[----:B------:R-:W-:Y:S01]  /*10830*/  ULDC.64 UR12, c[0x0][0xaa0] ;  /* 0x0002a800000c7ab9 */ /* 0x000fe20000000a00 */
[----:B------:R-:W-:Y:S01]  /*10840*/  IMAD R2, R149, 0x60, R150 ;  /* 0x0000006095027824 */ /* 0x000fe200078e0296 */
[----:B------:R-:W-:Y:S01]  /*10850*/  UIMAD UR10, UR21, UR12, URZ ;  /* 0x0000000c150a72a4 */ /* 0x000fe2000f8e023f */
[----:B------:R-:W-:Y:S01]  /*10860*/  BSSY B1, `(.L_x_1166) ;  /* 0x000003b000017945 */ /* 0x000fe20003800000 */
[----:B------:R-:W-:Y:S01]  /*10870*/  UIMAD.WIDE.U32 UR8, UR4, UR12, URZ ;  /* 0x0000000c040872a5 */ /* 0x000fe2000f8e003f */
[----:B0-----:R-:W-:Y:S01]  /*10880*/  VIADD R4, R2, UR40 ;  /* 0x0000002802047c36 */ /* 0x001fe20008000000 */
[----:B------:R-:W-:Y:S01]  /*10890*/  UIMAD UR10, UR4, UR13, UR10 ;  /* 0x0000000d040a72a4 */ /* 0x000fe2000f8e020a */
[----:B------:R-:W-:Y:S02]  /*108a0*/  SHF.R.S32.HI R10, RZ, 0x1f, R140 ;  /* 0x0000001fff0a7819 */ /* 0x000fe4000001148c */
[----:B------:R-:W-:Y:S01]  /*108b0*/  IMAD.MOV.U32 R5, RZ, RZ, R4 ;  /* 0x000000ffff057224 */ /* 0x000fe200078e0004 */
[----:B------:R-:W-:Y:S01]  /*108c0*/  UIADD3 UR9, UR9, UR10, URZ ;  /* 0x0000000a09097290 */ /* 0x000fe2000fffe03f */
[----:B------:R-:W-:-:S02]  /*108d0*/  SHF.R.S32.HI R14, RZ, 0x1f, R138 ;  /* 0x0000001fff0e7819 */ /* 0x000fc4000001148a */
[----:B------:R-:W-:Y:S02]  /*108e0*/  ULDC.64 UR10, c[0x0][0xae8] ;  /* 0x0002ba00000a7ab9 */ /* 0x000fe40000000a00 */
[----:B------:R-:W-:-:S04]  /*108f0*/  UIMAD.WIDE.U32 UR8, UR41, UR10, UR8 ;  /* 0x0000000a290872a5 */ /* 0x000fc8000f8e0008 */
[----:B------:R-:W-:-:S03]  /*10900*/  UIMAD UR9, UR41, UR11, UR9 ;  /* 0x0000000b290972a4 */ /* 0x000fc6000f8e0209 */
[----:B------:R-:W-:Y:S01]  /*10910*/  ULDC.64 UR10, c[0x0][0xaf0] ;  /* 0x0002bc00000a7ab9 */ /* 0x000fe20000000a00 */
[----:B-1----:R-:W-:Y:S01]  /*10920*/  ISETP.NE.AND P0, PT, R11, 0x1, PT ;  /* 0x000000010b00780c */ /* 0x002fe20003f05270 */
[----:B------:R-:W-:-:S04]  /*10930*/  UIMAD UR15, UR15, UR10, URZ ;  /* 0x0000000a0f0f72a4 */ /* 0x000fc8000f8e023f */
[----:B------:R-:W-:Y:S02]  /*10940*/  UIMAD UR4, UR14, UR11, UR15 ;  /* 0x0000000b0e0472a4 */ /* 0x000fe4000f8e020f */
[----:B------:R-:W-:-:S03]  /*10950*/  UIMAD.WIDE.U32 UR14, UR14, UR10, UR8 ;  /* 0x0000000a0e0e72a5 */ /* 0x000fc6000f8e0008 */
[----:B------:R-:W-:Y:S01]  /*10960*/  ULDC.64 UR8, c[0x0][0xae0] ;  /* 0x0002b80000087ab9 */ /* 0x000fe20000000a00 */
[----:B------:R-:W-:Y:S02]  /*10970*/  UIADD3 UR4, UR15, UR4, URZ ;  /* 0x000000040f047290 */ /* 0x000fe4000fffe03f */
[----:B------:R-:W0:Y:S08]  /*10980*/  @P0 LDC R3, c[0x0][0xbec] ;  /* 0x0002fb00ff030b82 */ /* 0x000e300000000800 */
[----:B------:R-:W1:Y:S01]  /*10990*/  @P0 LDC R7, c[0x0][0xbf0] ;  /* 0x0002fc00ff070b82 */ /* 0x000e620000000800 */
[----:B0-----:R-:W-:-:S04]  /*109a0*/  @P0 IMAD.HI.U32 R2, R4, R3, RZ ;  /* 0x0000000304020227 */ /* 0x001fc800078e00ff */
[----:B------:R-:W-:Y:S02]  /*109b0*/  IMAD.U32 R3, RZ, RZ, UR15 ;  /* 0x0000000fff037e24 */ /* 0x000fe4000f8e00ff */
[----:B------:R-:W-:Y:S01]  /*109c0*/  IMAD.U32 R3, RZ, RZ, UR4 ;  /* 0x00000004ff037e24 */ /* 0x000fe2000f8e00ff */
[----:B-1----:R-:W-:-:S04]  /*109d0*/  @P0 SHF.R.U32.HI R5, RZ, R7, R2 ;  /* 0x00000007ff050219 */ /* 0x002fc80000011602 */
        /* <DEDUP_REMOVED lines=12> */
[----:B------:R-:W-:Y:S02]  /*10aa0*/  VIADD R0, R150, UR40 ;  /* 0x0000002896007c36 */ /* 0x000fe40008000000 */
        /* <DEDUP_REMOVED lines=22> */
.L_x_1167:
[----:B------:R-:W-:Y:S05]  /*10c10*/  BSYNC B1 ;  /* 0x0000000000017941 */ /* 0x000fea0003800000 */
.L_x_1166:
[----:B------:R-:W-:Y:S01]  /*10c20*/  VIADD R0, R0, 0x60 ;  /* 0x0000006000007836 */ /* 0x000fe20000000000 */
[----:B--2---:R2:W4:Y:S04]  /*10c30*/  SHFL.IDX PT, R3, R5, 0x1, 0x1c1f ;  /* 0x003c1f0005037f89 */ /* 0x00452800000e0000 */
[----:B------:R-:W-:Y:S01]  /*10c40*/  ISETP.GE.AND P0, PT, R0, R11, PT ;  /* 0x0000000b0000720c */ /* 0x000fe20003f06270 */
[----:B-1----:R2:W1:-:S12]  /*10c50*/  SHFL.IDX PT, R2, R4, 0x1, 0x1c1f ;  /* 0x003c1f0004027f89 */ /* 0x00245800000e0000 */
[----:B--2---:R-:W-:Y:S05]  /*10c60*/  @P0 BRA `(.L_x_1160) ;  /* 0x0000000000300947 */ /* 0x004fea0003800000 */
[----:B------:R-:W-:Y:S02]  /*10c70*/  ULDC UR4, c[0x0][0xac8] ;  /* 0x0002b20000047ab9 */ /* 0x000fe40000000800 */
        /* <DEDUP_REMOVED lines=11> */
.L_x_1160:
[----:B------:R-:W-:Y:S05]  /*10d30*/  BSYNC B0 ;  /* 0x0000000000007941 */ /* 0x000fea0003800000 */
.L_x_1154:
[----:B------:R-:W-:Y:S02]  /*10d40*/  ULDC UR4, c[0x0][0xc3c] ;  /* 0x00030f0000047ab9 */ /* 0x000fe40000000800 */
[----:B------:R-:W-:-:S06]  /*10d50*/  UISETP.GE.AND UP0, UPT, UR6, UR4, UPT ;  /* 0x000000040600728c */ /* 0x000fcc000bf06270 */
[----:B------:R-:W-:-:S13]  /*10d60*/  PLOP3.LUT P0, PT, PT, PT, UP0, 0x80, 0x0 ;  /* 0x000000000000781c */ /* 0x000fda0003f0f008 */
[----:B------:R-:W-:Y:S05]  /*10d70*/  @!P0 BRA `(.L_x_1168) ;  /* 0xffffff0000c88947 */ /* 0x000fea000383ffff */
[----:B------:R-:W-:Y:S05]  /*10d80*/  EXIT ;  /* 0x000000000000794d */ /* 0x000fea0003800000 */
.L_x_1071:
[----:B------:R-:W-:-:S08]  /*10d90*/  NOP ;  /* 0x0000000000007918 */ /* 0x000fd00000000000 */
[----:B------:R-:W0:-:S00]  /*10da0*/  USETMAXREG.DEALLOC.CTAPOOL 0x20 ;  /* 0x00000020000079c8 */ /* 0x000e0000080e0500 */
[----:B0-----:R-:W2:Y:S01]  /*10db0*/  LDL.LU R2, [R1] ;  /* 0x0000000001027983 */ /* 0x001ea20000300800 */
[----:B------:R-:W-:Y:S01]  /*10dc0*/  LOP3.LUT R0, R0, 0x3, RZ, 0xc0, !PT ;  /* 0x0000000300007812 */ /* 0x000fe200078ec0ff */
[----:B------:R-:W-:-:S05]  /*10dd0*/  IMAD.MOV.U32 R25, RZ, RZ, RZ ;  /* 0x000000ffff197224 */ /* 0x000fca00078e00ff */
[----:B------:R-:W0:Y:S02]  /*10de0*/  SHFL.IDX PT, R0, R0, RZ, 0x1f ;  /* 0x00001fff00007589 */ /* 0x000e2400000e0000 */
[----:B0-----:R-:W-:Y:S02]  /*10df0*/  ISETP.NE.AND P0, PT, R0, RZ, PT ;  /* 0x000000ff0000720c */ /* 0x001fe40003f05270 */
[----:B--2---:R-:W-:-:S11]  /*10e00*/  LOP3.LUT R2, R2, 0xfffffffd, RZ, 0xc0, !PT ;  /* 0xfffffffd02027812 */ /* 0x004fd600078ec0ff */
[----:B------:R-:W-:-:S05]  /*10e10*/  @P0 LOP3.LUT R2, R2, 0x2, RZ, 0xfc, !PT ;  /* 0x0000000202020812 */ /* 0x000fca00078efcff */
[----:B------:R0:W-:Y:S01]  /*10e20*/  STL [R1], R2 ;  /* 0x0000000201007387 */ /* 0x0001e20000100800 */
        /* <DEDUP_REMOVED lines=8> */
.L_x_1169:
        /* <DEDUP_REMOVED lines=44> */
.L_x_1173:
[----:B------:R-:W0:Y:S01]  /*11170*/  LDC R2, c[0x0][0xc3c] ;  /* 0x00030f00ff027b82 */ /* 0x000e220000000800 */
[----:B------:R-:W-:Y:S01]  /*11180*/  UIADD3 UR4, UR4, 0x1f, URZ ;  /* 0x0000001f04047890 */ /* 0x000fe2000fffe03f */
[----:B------:R-:W-:Y:S02]  /*11190*/  ULDC UR7, c[0x0][0xc3c] ;  /* 0x00030f0000077ab9 */ /* 0x000fe40000000800 */
[----:B------:R-:W-:-:S03]  /*111a0*/  IMAD.U32 R27, RZ, RZ, UR7 ;  /* 0x00000007ff1b7e24 */ /* 0x000fc6000f8e00ff */
[----:B0-----:R-:W-:-:S13]  /*111b0*/  ISETP.LE.AND P6, PT, R2, UR4, PT ;  /* 0x0000000402007c0c */ /* 0x001fda000bfc3270 */
[----:B------:R-:W-:Y:S05]  /*111c0*/  @P6 BRA `(.L_x_1172) ;  /* 0x0000000800ac6947 */ /* 0x000fea0003800000 */
[----:B------:R-:W-:Y:S02]  /*111d0*/  VIADD R9, R0, UR4 ;  /* 0x0000000400097c36 */ /* 0x000fe40008000000 */
[----:B------:R-:W-:Y:S02]  /*111e0*/  IMAD.MOV.U32 R25, RZ, RZ, RZ ;  /* 0x000000ffff197224 */ /* 0x000fe400078e00ff */
[----:B------:R-:W-:Y:S01]  /*111f0*/  IMAD.MOV.U32 R6, RZ, RZ, RZ ;  /* 0x000000ffff067224 */ /* 0x000fe200078e00ff */
[----:B------:R-:W-:-:S13]  /*11200*/  ISETP.GE.OR P6, PT, R9, R2, !P0 ;  /* 0x000000020900720c */ /* 0x000fda00047c6670 */
[----:B------:R-:W0:Y:S08]  /*11210*/  @!P6 LDC.64 R4, c[0x0][0xc80] ;  /* 0x00032000ff04eb82 */ /* 0x000e300000000a00 */
[----:B------:R-:W1:Y:S01]  /*11220*/  @!P6 LDC.64 R2, c[0x0][0xc78] ;  /* 0x00031e00ff02eb82 */ /* 0x000e620000000a00 */
[----:B0-----:R-:W-:-:S05]  /*11230*/  @!P6 IMAD.WIDE R4, R9, 0x4, R4 ;  /* 0x000000040904e825 */ /* 0x001fca00078e0204 */
[----:B------:R-:W2:Y:S01]  /*11240*/  @!P6 LDG.E R25, desc[UR52][R4.64] ;  /* 0x000000340419e981 */ /* 0x000ea2000c1e1900 */
[----:B-1----:R-:W-:-:S05]  /*11250*/  @!P6 IMAD.WIDE R2, R9, 0x4, R2 ;  /* 0x000000040902e825 */ /* 0x002fca00078e0202 */
        /* <DEDUP_REMOVED lines=22> */
.L_x_1171:
        /* <DEDUP_REMOVED lines=8> */
[----:B------:R1:W2:Y:S01]  /*11440*/  SHFL.IDX PT, R25, R25, R27, 0x1f ;  /* 0x00001f1b19197589 */ /* 0x0002a200000e0000 */
[----:B0-----:R-:W-:-:S07]  /*11450*/  ISETP.NE.AND P1, PT, R6, 0x1, PT ;  /* 0x000000010600780c */ /* 0x001fce0003f25270 */
[----:B-1----:R-:W-:Y:S06]  /*11460*/  @!P0 BRA `(.L_x_1174) ;  /* 0x0000000000088947 */ /* 0x002fec0003800000 */
[----:B------:R-:W-:-:S05]  /*11470*/  VIADD R3, R27, 0xffffffff ;  /* 0xffffffff1b037836 */ /* 0x000fca0000000000 */
[----:B------:R0:W1:Y:S02]  /*11480*/  SHFL.IDX PT, R24, R2, R3, 0x1f ;  /* 0x00001f0302187589 */ /* 0x00006400000e0000 */
.L_x_1174:
[----:B-1----:R-:W-:Y:S02]  /*11490*/  IMAD R24, R24, UR5, R5 ;  /* 0x0000000518187c24 */ /* 0x002fe4000f8e0205 */
[----:B------:R-:W-:-:S03]  /*114a0*/  VIADD R27, R27, UR4 ;  /* 0x000000041b1b7c36 */ /* 0x000fc60008000000 */
[----:B------:R-:W-:Y:S01]  /*114b0*/  IADD3 R4, -R24, UR6, RZ ;  /* 0x0000000618047c10 */ /* 0x000fe2000fffe1ff */
[----:B------:R-:W-:Y:S06]  /*114c0*/  @!P1 BRA `(.L_x_1175) ;  /* 0x0000000000e89947 */ /* 0x000fec0003800000 */
[----:B--2---:R-:W-:Y:S02]  /*114d0*/  IABS R7, R25 ;  /* 0x0000001900077213 */ /* 0x004fe40000000000 */
[----:B------:R-:W-:Y:S02]  /*114e0*/  IABS R5, R6 ;  /* 0x0000000600057213 */ /* 0x000fe40000000000 */
[----:B------:R-:W1:Y:S08]  /*114f0*/  I2F.RP R8, R7 ;  /* 0x0000000700087306 */ /* 0x000e700000209400 */
[----:B-1----:R-:W0:Y:S02]  /*11500*/  MUFU.RCP R8, R8 ;  /* 0x0000000800087308 */ /* 0x002e240000001000 */
[----:B0-----:R-:W-:Y:S01]  /*11510*/  VIADD R2, R8, 0xffffffe ;  /* 0x0ffffffe08027836 */ /* 0x001fe20000000000 */
[----:B------:R-:W-:-:S05]  /*11520*/  IABS R8, R4 ;  /* 0x0000000400087213 */ /* 0x000fca0000000000 */
[----:B------:R0:W1:Y:S02]  /*11530*/  F2I.FTZ.U32.TRUNC.NTZ R3, R2 ;  /* 0x0000000200037305 */ /* 0x000064000021f000 */
[----:B0-----:R-:W-:Y:S02]  /*11540*/  IMAD.MOV.U32 R2, RZ, RZ, RZ ;  /* 0x000000ffff027224 */ /* 0x001fe400078e00ff */
[----:B-1----:R-:W-:-:S04]  /*11550*/  IMAD.MOV R10, RZ, RZ, -R3 ;  /* 0x000000ffff0a7224 */ /* 0x002fc800078e0a03 */
[----:B------:R-:W-:Y:S01]  /*11560*/  IMAD R9, R10, R7, RZ ;  /* 0x000000070a097224 */ /* 0x000fe200078e02ff */
[----:B------:R-:W-:-:S03]  /*11570*/  IABS R10, R25 ;  /* 0x00000019000a7213 */ /* 0x000fc60000000000 */
[----:B------:R-:W-:Y:S02]  /*11580*/  IMAD.HI.U32 R3, R3, R9, R2 ;  /* 0x0000000903037227 */ /* 0x000fe400078e0002 */
[----:B------:R-:W0:Y:S02]  /*11590*/  I2F.RP R9, R5 ;  /* 0x0000000500097306 */ /* 0x000e240000209400 */
[----:B------:R-:W-:Y:S01]  /*115a0*/  IMAD.MOV R11, RZ, RZ, -R10 ;  /* 0x000000ffff0b7224 */ /* 0x000fe200078e0a0a */
[----:B------:R-:W-:Y:S01]  /*115b0*/  IABS R10, R6 ;  /* 0x00000006000a7213 */ /* 0x000fe20000000000 */
[----:B------:R-:W-:-:S04]  /*115c0*/  IMAD.HI.U32 R2, R3, R8, RZ ;  /* 0x0000000803027227 */ /* 0x000fc800078e00ff */
[----:B------:R-:W-:Y:S02]  /*115d0*/  IMAD R8, R2, R11, R8 ;  /* 0x0000000b02087224 */ /* 0x000fe400078e0208 */
[----:B------:R-:W-:-:S03]  /*115e0*/  IMAD.MOV R10, RZ, RZ, -R10 ;  /* 0x000000ffff0a7224 */ /* 0x000fc600078e0a0a */
[----:B------:R-:W-:Y:S01]  /*115f0*/  ISETP.GT.U32.AND P1, PT, R7, R8, PT ;  /* 0x000000080700720c */ /* 0x000fe20003f24070 */
[----:B0-----:R-:W0:-:S12]  /*11600*/  MUFU.RCP R9, R9 ;  /* 0x0000000900097308 */ /* 0x001e180000001000 */
[----:B------:R-:W-:Y:S02]  /*11610*/  @!P1 IMAD.IADD R8, R8, 0x1, -R7 ;  /* 0x0000000108089824 */ /* 0x000fe400078e0a07 */
[----:B------:R-:W-:Y:S01]  /*11620*/  @!P1 VIADD R2, R2, 0x1 ;  /* 0x0000000102029836 */ /* 0x000fe20000000000 */
[----:B------:R-:W-:Y:S02]  /*11630*/  ISETP.NE.AND P1, PT, R25, RZ, PT ;  /* 0x000000ff1900720c */ /* 0x000fe40003f25270 */
[----:B------:R-:W-:Y:S01]  /*11640*/  ISETP.GE.U32.AND P0, PT, R8, R7, PT ;  /* 0x000000070800720c */ /* 0x000fe20003f06070 */
[----:B0-----:R-:W-:Y:S01]  /*11650*/  VIADD R3, R9, 0xffffffe ;  /* 0x0ffffffe09037836 */ /* 0x001fe20000000000 */
[----:B------:R-:W-:-:S04]  /*11660*/  LOP3.LUT R7, R4, R25, RZ, 0x3c, !PT ;  /* 0x0000001904077212 */ /* 0x000fc800078e3cff */
[----:B------:R-:W-:Y:S01]  /*11670*/  ISETP.GE.AND P2, PT, R7, RZ, PT ;  /* 0x000000ff0700720c */ /* 0x000fe20003f46270 */
[----:B------:R-:W0:Y:S06]  /*11680*/  F2I.FTZ.U32.TRUNC.NTZ R3, R3 ;  /* 0x0000000300037305 */ /* 0x000e2c000021f000 */
[----:B------:R-:W-:-:S04]  /*11690*/  @P0 VIADD R2, R2, 0x1 ;  /* 0x0000000102020836 */ /* 0x000fc80000000000 */
[----:B------:R-:W-:-:S04]  /*116a0*/  IMAD.MOV.U32 R9, RZ, RZ, R2 ;  /* 0x000000ffff097224 */ /* 0x000fc800078e0002 */
[----:B------:R-:W-:Y:S01]  /*116b0*/  @!P2 IMAD.MOV R9, RZ, RZ, -R9 ;  /* 0x000000ffff09a224 */ /* 0x000fe200078e0a09 */
[----:B------:R-:W-:Y:S01]  /*116c0*/  @!P1 LOP3.LUT R9, RZ, R25, RZ, 0x33, !PT ;  /* 0x00000019ff099212 */ /* 0x000fe200078e33ff */
[----:B0-----:R-:W-:-:S03]  /*116d0*/  IMAD.MOV R2, RZ, RZ, -R3 ;  /* 0x000000ffff027224 */ /* 0x001fc600078e0a03 */
[----:B------:R-:W-:Y:S01]  /*116e0*/  IABS R8, R9 ;  /* 0x0000000900087213 */ /* 0x000fe20000000000 */
[----:B------:R-:W-:Y:S02]  /*116f0*/  IMAD R7, R2, R5, RZ ;  /* 0x0000000502077224 */ /* 0x000fe400078e02ff */
[----:B------:R-:W-:-:S04]  /*11700*/  IMAD.MOV.U32 R2, RZ, RZ, RZ ;  /* 0x000000ffff027224 */ /* 0x000fc800078e00ff */
[----:B------:R-:W-:-:S04]  /*11710*/  IMAD.HI.U32 R2, R3, R7, R2 ;  /* 0x0000000703027227 */ /* 0x000fc800078e0002 */
[----:B------:R-:W-:Y:S02]  /*11720*/  IMAD.MOV.U32 R3, RZ, RZ, R8 ;  /* 0x000000ffff037224 */ /* 0x000fe400078e0008 */
[----:B------:R-:W-:Y:S02]  /*11730*/  IMAD.MOV.U32 R8, RZ, RZ, R10 ;  /* 0x000000ffff087224 */ /* 0x000fe400078e000a */
[----:B------:R-:W-:-:S04]  /*11740*/  IMAD.HI.U32 R2, R2, R3, RZ ;  /* 0x0000000302027227 */ /* 0x000fc800078e00ff */
[----:B------:R-:W-:Y:S01]  /*11750*/  IMAD R8, R2, R8, R3 ;  /* 0x0000000802087224 */ /* 0x000fe200078e0203 */
[----:B------:R-:W-:-:S04]  /*11760*/  LOP3.LUT R3, R9, R6, RZ, 0x3c, !PT ;  /* 0x0000000609037212 */ /* 0x000fc800078e3cff */
[----:B------:R-:W-:Y:S02]  /*11770*/  ISETP.GT.U32.AND P1, PT, R5, R8, PT ;  /* 0x000000080500720c */ /* 0x000fe40003f24070 */
[----:B------:R-:W-:-:S11]  /*11780*/  ISETP.GE.AND P2, PT, R3, RZ, PT ;  /* 0x000000ff0300720c */ /* 0x000fd60003f46270 */
[----:B------:R-:W-:Y:S02]  /*11790*/  @!P1 IMAD.IADD R8, R8, 0x1, -R5 ;  /* 0x0000000108089824 */ /* 0x000fe400078e0a05 */
[----:B------:R-:W-:Y:S01]  /*117a0*/  @!P1 VIADD R2, R2, 0x1 ;  /* 0x0000000102029836 */ /* 0x000fe20000000000 */
[----:B------:R-:W-:Y:S02]  /*117b0*/  ISETP.NE.AND P1, PT, R6, RZ, PT ;  /* 0x000000ff0600720c */ /* 0x000fe40003f25270 */
[----:B------:R-:W-:Y:S01]  /*117c0*/  ISETP.GE.U32.AND P0, PT, R8, R5, PT ;  /* 0x000000050800720c */ /* 0x000fe20003f06070 */
[----:B------:R-:W-:-:S12]  /*117d0*/  IMAD.MOV R5, RZ, RZ, -R9 ;  /* 0x000000ffff057224 */ /* 0x000fd800078e0a09 */
[----:B------:R-:W-:-:S04]  /*117e0*/  @P0 VIADD R2, R2, 0x1 ;  /* 0x0000000102020836 */ /* 0x000fc80000000000 */
[----:B------:R-:W-:Y:S01]  /*117f0*/  @!P2 IMAD.MOV R2, RZ, RZ, -R2 ;  /* 0x000000ffff02a224 */ /* 0x000fe200078e0a02 */
[----:B------:R-:W-:-:S05]  /*11800*/  @!P1 LOP3.LUT R2, RZ, R6, RZ, 0x33, !PT ;  /* 0x00000006ff029212 */ /* 0x000fca00078e33ff */
[----:B------:R-:W-:-:S04]  /*11810*/  IMAD.MOV R3, RZ, RZ, -R2 ;  /* 0x000000ffff037224 */ /* 0x000fc800078e0a02 */
[C---:B------:R-:W-:Y:S02]  /*11820*/  IMAD R26, R6.reuse, R3, R9 ;  /* 0x00000003061a7224 */ /* 0x040fe400078e0209 */
[----:B------:R-:W-:Y:S02]  /*11830*/  IMAD R3, R6, 0x1000000, R2 ;  /* 0x0100000006037824 */ /* 0x000fe400078e0202 */
[----:B------:R-:W-:Y:S02]  /*11840*/  IMAD R2, R25, R5, R4 ;  /* 0x0000000519027224 */ /* 0x000fe400078e0204 */
[----:B------:R-:W-:Y:S01]  /*11850*/  IMAD R26, R26, 0x10000, R3 ;  /* 0x000100001a1a7824 */ /* 0x000fe200078e0203 */
[----:B------:R-:W-:Y:S06]  /*11860*/  BRA `(.L_x_1176) ;  /* 0x0000000000f87947 */ /* 0x000fec0003800000 */
.L_x_1175:
[----:B0-----:R-:W0:Y:S02]  /*11870*/  LDC.64 R2, c[0x0][0xc90] ;  /* 0x00032400ff027b82 */ /* 0x001e240000000a00 */
[----:B0-----:R-:W-:-:S05]  /*11880*/  IMAD.WIDE R2, R27, 0x4, R2 ;  /* 0x000000041b027825 */ /* 0x001fca00078e0202 */
[----:B------:R0:W2:Y:S01]  /*11890*/  LDG.E R6, desc[UR52][R2.64] ;  /* 0x0000003402067981 */ /* 0x0000a2000c1e1900 */
[----:B------:R-:W-:Y:S01]  /*118a0*/  IABS R11, R4 ;  /* 0x00000004000b7213 */ /* 0x000fe20000000000 */
[----:B0-----:R-:W-:Y:S02]  /*118b0*/  IMAD.MOV.U32 R2, RZ, RZ, RZ ;  /* 0x000000ffff027224 */ /* 0x001fe400078e00ff */
[----:B--2---:R-:W-:-:S05]  /*118c0*/  IMAD R5, R25, R6, RZ ;  /* 0x0000000619057224 */ /* 0x004fca00078e02ff */
[-C--:B------:R-:W-:Y:S02]  /*118d0*/  IABS R10, R5.reuse ;  /* 0x00000005000a7213 */ /* 0x080fe40000000000 */
[----:B------:R-:W-:Y:S02]  /*118e0*/  IABS R12, R5 ;  /* 0x00000005000c7213 */ /* 0x000fe40000000000 */
[----:B------:R-:W0:Y:S08]  /*118f0*/  I2F.RP R7, R10 ;  /* 0x0000000a00077306 */ /* 0x000e300000209400 */
[----:B0-----:R-:W0:Y:S02]  /*11900*/  MUFU.RCP R7, R7 ;  /* 0x0000000700077308 */ /* 0x001e240000001000 */
[----:B0-----:R-:W-:-:S06]  /*11910*/  VIADD R8, R7, 0xffffffe ;  /* 0x0ffffffe07087836 */ /* 0x001fcc0000000000 */
[----:B------:R-:W0:Y:S02]  /*11920*/  F2I.FTZ.U32.TRUNC.NTZ R3, R8 ;  /* 0x0000000800037305 */ /* 0x000e24000021f000 */
[----:B0-----:R-:W-:-:S04]  /*11930*/  IMAD.MOV R9, RZ, RZ, -R3 ;  /* 0x000000ffff097224 */ /* 0x001fc800078e0a03 */
[----:B------:R-:W-:-:S04]  /*11940*/  IMAD R9, R9, R10, RZ ;  /* 0x0000000a09097224 */ /* 0x000fc800078e02ff */
[----:B------:R-:W-:-:S04]  /*11950*/  IMAD.HI.U32 R2, R3, R9, R2 ;  /* 0x0000000903027227 */ /* 0x000fc800078e0002 */
[----:B------:R-:W-:Y:S02]  /*11960*/  IMAD.MOV.U32 R9, RZ, RZ, R11 ;  /* 0x000000ffff097224 */ /* 0x000fe400078e000b */
[----:B------:R-:W-:Y:S02]  /*11970*/  IMAD.MOV R3, RZ, RZ, -R12 ;  /* 0x000000ffff037224 */ /* 0x000fe400078e0a0c */
[----:B------:R-:W-:-:S04]  /*11980*/  IMAD.HI.U32 R2, R2, R9, RZ ;  /* 0x0000000902027227 */ /* 0x000fc800078e00ff */
[----:B------:R-:W-:-:S05]  /*11990*/  IMAD R3, R2, R3, R9 ;  /* 0x0000000302037224 */ /* 0x000fca00078e0209 */
        /* <DEDUP_REMOVED lines=10> */
[----:B------:R-:W-:Y:S02]  /*11a40*/  IMAD R7, R6, R2, RZ ;  /* 0x0000000206077224 */ /* 0x000fe400078e02ff */
[----:B------:R-:W-:Y:S02]  /*11a50*/  IMAD.MOV R2, RZ, RZ, -R2 ;  /* 0x000000ffff027224 */ /* 0x000fe400078e0a02 */
[----:B------:R-:W-:Y:S02]  /*11a60*/  IMAD.MOV R3, RZ, RZ, -R7 ;  /* 0x000000ffff037224 */ /* 0x000fe400078e0a07 */
[----:B------:R-:W-:Y:S02]  /*11a70*/  IMAD R4, R5, R2, R4 ;  /* 0x0000000205047224 */ /* 0x000fe400078e0204 */
[----:B------:R-:W-:Y:S01]  /*11a80*/  IMAD.MOV.U32 R2, RZ, RZ, RZ ;  /* 0x000000ffff027224 */ /* 0x000fe200078e00ff */
[----:B------:R-:W-:Y:S02]  /*11a90*/  VIADDMNMX R6, R3, UR5, R6, PT ;  /* 0x0000000503067c46 */ /* 0x000fe4000b800106 */
[----:B------:R-:W-:-:S02]  /*11aa0*/  IABS R10, R4 ;  /* 0x00000004000a7213 */ /* 0x000fc40000000000 */
[----:B------:R-:W-:Y:S01]  /*11ab0*/  IABS R8, R6 ;  /* 0x0000000600087213 */ /* 0x000fe20000000000 */
[----:B------:R-:W-:Y:S01]  /*11ac0*/  IMAD.MOV R26, RZ, RZ, -R6 ;  /* 0x000000ffff1a7224 */ /* 0x000fe200078e0a06 */
[----:B------:R-:W-:Y:S02]  /*11ad0*/  IADD3 R7, R7, 0x1000000, R4 ;  /* 0x0100000007077810 */ /* 0x000fe40007ffe004 */
[----:B------:R-:W0:Y:S08]  /*11ae0*/  I2F.RP R9, R8 ;  /* 0x0000000800097306 */ /* 0x000e300000209400 */
[----:B0-----:R-:W0:Y:S02]  /*11af0*/  MUFU.RCP R9, R9 ;  /* 0x0000000900097308 */ /* 0x001e240000001000 */
[----:B0-----:R-:W-:-:S06]  /*11b00*/  VIADD R3, R9, 0xffffffe ;  /* 0x0ffffffe09037836 */ /* 0x001fcc0000000000 */
[----:B------:R-:W0:Y:S02]  /*11b10*/  F2I.FTZ.U32.TRUNC.NTZ R3, R3 ;  /* 0x0000000300037305 */ /* 0x000e24000021f000 */
[----:B0-----:R-:W-:-:S04]  /*11b20*/  IMAD.MOV R11, RZ, RZ, -R3 ;  /* 0x000000ffff0b7224 */ /* 0x001fc800078e0a03 */
[----:B------:R-:W-:Y:S01]  /*11b30*/  IMAD R5, R11, R8, RZ ;  /* 0x000000080b057224 */ /* 0x000fe200078e02ff */
[----:B------:R-:W-:-:S03]  /*11b40*/  IABS R11, R6 ;  /* 0x00000006000b7213 */ /* 0x000fc60000000000 */
        /* <DEDUP_REMOVED lines=15> */
[----:B------:R-:W-:-:S07]  /*11c40*/  IMAD R26, R2, R26, R7 ;  /* 0x0000001a021a7224 */ /* 0x000fce00078e0207 */
.L_x_1176:
[----:B------:R-:W-:-:S05]  /*11c50*/  LOP3.LUT R2, RZ, R2, RZ, 0x33, !PT ;  /* 0x00000002ff027212 */ /* 0x000fca00078e33ff */
[----:B------:R-:W-:Y:S01]  /*11c60*/  IMAD.IADD R25, R25, 0x1, R2 ;  /* 0x0000000119197824 */ /* 0x000fe200078e0202 */
[----:B------:R-:W-:Y:S06]  /*11c70*/  BRA `(.L_x_1177) ;  /* 0x00000000000c7947 */ /* 0x000fec0003800000 */
.L_x_1172:
[----:B------:R-:W-:Y:S02]  /*11c80*/  IMAD.MOV.U32 R25, RZ, RZ, RZ ;  /* 0x000000ffff197224 */ /* 0x000fe400078e00ff */
[----:B------:R-:W-:Y:S02]  /*11c90*/  IMAD.U32 R24, RZ, RZ, UR6 ;  /* 0x00000006ff187e24 */ /* 0x000fe4000f8e00ff */
[----:B------:R-:W-:-:S07]  /*11ca0*/  IMAD.MOV.U32 R26, RZ, RZ, RZ ;  /* 0x000000ffff1a7224 */ /* 0x000fce00078e00ff */
.L_x_1177:
[----:B------:R-:W-:-:S13]  /*11cb0*/  ISETP.NE.AND P0, PT, R0, RZ, PT ;  /* 0x000000ff0000720c */ /* 0x000fda0003f05270 */
[----:B------:R-:W0:Y:S01]  /*11cc0*/  @!P0 S2R R3, SR_CgaCtaId ;  /* 0x0000000000038919 */ /* 0x000e220000008800 */
[----:B------:R-:W-:-:S04]  /*11cd0*/  @!P0 MOV R0, 0x400 ;  /* 0x0000040000008802 */ /* 0x000fc80000000f00 */
[----:B0-----:R-:W-:-:S05]  /*11ce0*/  @!P0 LEA R0, R3, R0, 0x18 ;  /* 0x0000000003008211 */ /* 0x001fca00078ec0ff */
[----:B------:R2:W-:Y:S01]  /*11cf0*/  @!P0 STS.128 [R0+0x2d8d0], R24 ;  /* 0x02d8d01800008388 */ /* 0x0005e20000000c00 */
[----:B------:R-:W-:Y:S06]  /*11d00*/  BAR.ARV 0x5, 0x200 ;  /* 0x0148000000007b1d */ /* 0x000fec0000002000 */
.L_x_1170:
        /* <DEDUP_REMOVED lines=10> */
[----:B------:R4:W-:Y:S01]  /*11db0*/  STL [R1+0x24], RZ ;  /* 0x000024ff01007387 */ /* 0x0009e20000100800 */
[----:B------:R-:W-:Y:S01]  /*11dc0*/  IMAD.MOV.U32 R28, RZ, RZ, 0x1 ;  /* 0x00000001ff1c7424 */ /* 0x000fe200078e00ff */
[----:B------:R-:W-:Y:S01]  /*11dd0*/  ULDC UR37, c[0x0][0xc] ;  /* 0x0000030000257ab9 */ /* 0x000fe20000000800 */
[----:B------:R-:W-:Y:S01]  /*11de0*/  IMAD.MOV.U32 R18, RZ, RZ, RZ ;  /* 0x000000ffff127224 */ /* 0x000fe200078e00ff */
[----:B------:R-:W-:Y:S01]  /*11df0*/  ULDC.64 UR38, c[0x0][0x198] ;  /* 0x0000660000267ab9 */ /* 0x000fe20000000a00 */
        /* <DEDUP_REMOVED lines=18> */
.L_x_1292:
[----:B------:R-:W-:Y:S05]  /*11f20*/  YIELD ;  /* 0x0000000000007946 */ /* 0x000fea0003800000 */
[----:B------:R-:W-:Y:S01]  /*11f30*/  ULDC.64 UR4, c[0x0][0xa28] ;  /* 0x00028a0000047ab9 */ /* 0x000fe20000000a00 */
[----:B------:R-:W-:Y:S02]  /*11f40*/  CS2R R8, SRZ ;  /* 0x0000000000087805 */ /* 0x000fe4000001ff00 */
[----:B------:R-:W-:Y:S01]  /*11f50*/  ISETP.NE.U32.AND P0, PT, RZ, UR4, PT ;  /* 0x00000004ff007c0c */ /* 0x000fe2000bf05070 */
[----:B01----:R-:W0:Y:S01]  /*11f60*/  LDC.64 R4, c[0x0][0xa00] ;  /* 0x00028000ff047b82 */ /* 0x003e220000000a00 */
[----:B------:R-:W-:Y:S01]  /*11f70*/  IMAD.MOV.U32 R0, RZ, RZ, RZ ;  /* 0x000000ffff007224 */ /* 0x000fe200078e00ff */
[----:B------:R-:W-:Y:S01]  /*11f80*/  ULDC.64 UR6, c[0x0][0xa08] ;  /* 0x0002820000067ab9 */ /* 0x000fe20000000a00 */
[----:B------:R-:W-:Y:S01]  /*11f90*/  ISETP.NE.AND.EX P0, PT, RZ, UR5, PT, P0 ;  /* 0x00000005ff007c0c */ /* 0x000fe2000bf05300 */
[----:B------:R-:W-:-:S12]  /*11fa0*/  ULDC.64 UR4, c[0x0][0xa18] ;  /* 0x0002860000047ab9 */ /* 0x000fd80000000a00 */
[----:B----4-:R-:W1:Y:S02]  /*11fb0*/  @P0 LDC.64 R2, c[0x0][0xa28] ;  /* 0x00028a00ff020b82 */ /* 0x010e640000000a00 */
[----:B-1----:R-:W-:-:S05]  /*11fc0*/  @P0 IMAD.WIDE R2, R27, 0x4, R2 ;  /* 0x000000041b020825 */ /* 0x002fca00078e0202 */
[----:B------:R1:W5:Y:S01]  /*11fd0*/  @P0 LDG.E R8, desc[UR52][R2.64] ;  /* 0x0000003402080981 */ /* 0x000362000c1e1900 */
[----:B------:R-:W-:Y:S01]  /*11fe0*/  ISETP.NE.U32.AND P0, PT, RZ, UR4, PT ;  /* 0x00000004ff007c0c */ /* 0x000fe2000bf05070 */
[----:B0-----:R-:W-:Y:S01]  /*11ff0*/  IMAD.WIDE R4, R27, 0x4, R4 ;  /* 0x000000041b047825 */ /* 0x001fe200078e0204 */
[----:B------:R-:W-:Y:S02]  /*12000*/  ISETP.NE.U32.AND P1, PT, RZ, UR6, PT ;  /* 0x00000006ff007c0c */ /* 0x000fe4000bf25070 */
[----:B------:R-:W-:Y:S01]  /*12010*/  ISETP.NE.AND.EX P2, PT, RZ, UR5, PT, P0 ;  /* 0x00000005ff007c0c */ /* 0x000fe2000bf45300 */
[----:B------:R-:W-:Y:S01]  /*12020*/  ULDC.64 UR4, c[0x0][0xa00] ;  /* 0x0002800000047ab9 */ /* 0x000fe20000000a00 */
[----:B------:R-:W-:Y:S02]  /*12030*/  ISETP.NE.AND.EX P1, PT, RZ, UR7, PT, P1 ;  /* 0x00000007ff007c0c */ /* 0x000fe4000bf25310 */
[----:B------:R-:W-:Y:S01]  /*12040*/  ISETP.NE.U32.AND P0, PT, RZ, UR4, PT ;  /* 0x00000004ff007c0c */ /* 0x000fe2000bf05070 */
[----:B-1----:R-:W0:Y:S03]  /*12050*/  LDC.64 R2, c[0x0][0xa08] ;  /* 0x00028200ff027b82 */ /* 0x002e260000000a00 */
[----:B------:R-:W-:-:S05]  /*12060*/  ISETP.NE.AND.EX P0, PT, RZ, UR5, PT, P0 ;  /* 0x00000005ff007c0c */ /* 0x000fca000bf05300 */
[----:B------:R-:W1:Y:S08]  /*12070*/  @P2 LDC.64 R6, c[0x0][0xa18] ;  /* 0x00028600ff062b82 */ /* 0x000e700000000a00 */
[----:B--2---:R-:W2:Y:S01]  /*12080*/  @P0 LDG.E R0, desc[UR52][R4.64] ;  /* 0x0000003404000981 */ /* 0x004ea2000c1e1900 */
[----:B------:R-:W-:Y:S01]  /*12090*/  ULDC UR4, c[0x0][0x288] ;  /* 0x0000a20000047ab9 */ /* 0x000fe20000000800 */
[----:B0-----:R-:W-:-:S05]  /*120a0*/  IMAD.WIDE R2, R27, 0x4, R2 ;  /* 0x000000041b027825 */ /* 0x001fca00078e0202 */
[----:B------:R-:W5:Y:S01]  /*120b0*/  @P1 LDG.E R9, desc[UR52][R2.64] ;  /* 0x0000003402091981 */ /* 0x000f62000c1e1900 */
[----:B-1----:R-:W-:-:S03]  /*120c0*/  @P2 IMAD.WIDE R6, R27, 0x4, R6 ;  /* 0x000000041b062825 */ /* 0x002fc600078e0206 */
        /* <DEDUP_REMOVED lines=12> */
[----:B------:R-:W-:Y:S01]  /*12190*/  IMAD.MOV.U32 R10, RZ, RZ, R0 ;  /* 0x000000ffff0a7224 */ /* 0x000fe200078e0000 */
[----:B---3--:R-:W-:Y:S06]  /*121a0*/  @P2 BRA `(.L_x_1179) ;  /* 0x0000000000142947 */ /* 0x008fec0003800000 */
[----:B------:R-:W-:Y:S05]  /*121b0*/  @!P0 BRA `(.L_x_1179) ;  /* 0x0000000000108947 */ /* 0x000fea0003800000 */
[----:B------:R-:W2:Y:S04]  /*121c0*/  LDG.E R7, desc[UR52][R4.64] ;  /* 0x0000003404077981 */ /* 0x000ea8000c1e1900 */
[----:B0-----:R-:W2:Y:S02]  /*121d0*/  LDG.E R0, desc[UR52][R4.64+0x4] ;  /* 0x0000043404007981 */ /* 0x001ea4000c1e1900 */
[----:B--2---:R-:W-:-:S05]  /*121e0*/  IMAD.IADD R10, R0, 0x1, -R7 ;  /* 0x00000001000a7824 */ /* 0x004fca00078e0a07 */
[----:B------:R1:W-:Y:S02]  /*121f0*/  STL [R1+0xc], R10 ;  /* 0x00000c0a01007387 */ /* 0x0003e40000100800 */
.L_x_1179:
[----:B------:R-:W-:Y:S01]  /*12200*/  ULDC.64 UR4, c[0x0][0xa20] ;  /* 0x0002880000047ab9 */ /* 0x000fe20000000a00 */
[C---:B0-----:R-:W-:Y:S02]  /*12210*/  LOP3.LUT R0, R26.reuse, 0xff000000, RZ, 0xc0, !PT ;  /* 0xff0000001a007812 */ /* 0x041fe400078ec0ff */
[----:B------:R-:W-:Y:S02]  /*12220*/  ISETP.NE.U32.AND P0, PT, RZ, UR4, PT ;  /* 0x00000004ff007c0c */ /* 0x000fe4000bf05070 */
[----:B------:R-:W-:Y:S02]  /*12230*/  SHF.R.U32.HI R5, RZ, 0x8, R0 ;  /* 0x00000008ff057819 */ /* 0x000fe40000011600 */
[----:B------:R-:W-:Y:S02]  /*12240*/  ISETP.NE.AND.EX P0, PT, RZ, UR5, PT, P0 ;  /* 0x00000005ff007c0c */ /* 0x000fe4000bf05300 */
[C---:B------:R-:W-:Y:S02]  /*12250*/  LOP3.LUT R0, R26.reuse, 0xff0000, RZ, 0xc0, !PT ;  /* 0x00ff00001a007812 */ /* 0x040fe400078ec0ff */
[----:B------:R-:W-:Y:S01]  /*12260*/  LOP3.LUT R16, R26, 0xffff, RZ, 0xc0, !PT ;  /* 0x0000ffff1a107812 */ /* 0x000fe200078ec0ff */
[----:B-----5:R-:W-:Y:S01]  /*12270*/  IMAD.IADD R26, R9, 0x1, R8 ;  /* 0x00000001091a7824 */ /* 0x020fe200078e0208 */
[----:B------:R-:W-:-:S07]  /*12280*/  LEA.HI R0, R0, R5, RZ, 0x10 ;  /* 0x0000000500007211 */ /* 0x000fce00078f80ff */
[----:B------:R-:W-:Y:S05]  /*12290*/  @!P0 BRA `(.L_x_1180) ;  /* 0x0000000000108947 */ /* 0x000fea0003800000 */
[----:B------:R-:W0:Y:S02]  /*122a0*/  LDC.64 R2, c[0x0][0xa20] ;  /* 0x00028800ff027b82 */ /* 0x000e240000000a00 */
[----:B0-----:R-:W-:-:S05]  /*122b0*/  IMAD.WIDE R2, R27, 0x4, R2 ;  /* 0x000000041b027825 */ /* 0x001fca00078e0202 */
[----:B------:R0:W5:Y:S01]  /*122c0*/  LDG.E R6, desc[UR52][R2.64] ;  /* 0x0000003402067981 */ /* 0x000162000c1e1900 */
[----:B------:R-:W-:Y:S05]  /*122d0*/  BRA `(.L_x_1181) ;  /* 0x0000000000107947 */ /* 0x000fea0003800000 */
.L_x_1180:
[----:B------:R-:W-:Y:S05]  /*122e0*/  @!P1 BRA `(.L_x_1181) ;  /* 0x00000000000c9947 */ /* 0x000fea0003800000 */
[----:B------:R-:W2:Y:S04]  /*122f0*/  LDG.E R5, desc[UR52][R2.64] ;  /* 0x0000003402057981 */ /* 0x000ea8000c1e1900 */
[----:B------:R-:W2:Y:S02]  /*12300*/  LDG.E R6, desc[UR52][R2.64+0x4] ;  /* 0x0000043402067981 */ /* 0x000ea4000c1e1900 */
[----:B--2---:R-:W-:-:S07]  /*12310*/  IMAD.IADD R6, R6, 0x1, -R5 ;  /* 0x0000000106067824 */ /* 0x004fce00078e0a05 */
.L_x_1181:
[----:B0-----:R-:W0:Y:S01]  /*12320*/  LDC R2, c[0x0][0x448] ;  /* 0x00011200ff027b82 */ /* 0x001e220000000800 */
[----:B------:R-:W-:Y:S02]  /*12330*/  IMAD R11, R25, 0xc0, RZ ;  /* 0x000000c0190b7824 */ /* 0x000fe400078e02ff */
[----:B-----5:R-:W-:Y:S02]  /*12340*/  IMAD.IADD R6, R6, 0x1, -R8 ;  /* 0x0000000106067824 */ /* 0x020fe400078e0a08 */
[----:B------:R-:W-:Y:S01]  /*12350*/  VIADD R7, R11, 0xbf ;  /* 0x000000bf0b077836 */ /* 0x000fe20000000000 */
[----:B------:R2:W-:Y:S01]  /*12360*/  STL [R1+0x8], R11 ;  /* 0x0000080b01007387 */ /* 0x0005e20000100800 */
[----:B0-----:R-:W-:-:S13]  /*12370*/  ISETP.NE.AND P1, PT, R2, 0x1, PT ;  /* 0x000000010200780c */ /* 0x001fda0003f25270 */
[----:B------:R-:W0:Y:S08]  /*12380*/  @P1 LDC R4, c[0x0][0x44c] ;  /* 0x00011300ff041b82 */ /* 0x000e300000000800 */
[----:B------:R-:W3:Y:S01]  /*12390*/  @P1 LDC R2, c[0x0][0x450] ;  /* 0x00011400ff021b82 */ /* 0x000ee20000000800 */
[----:B0-----:R-:W-:-:S05]  /*123a0*/  @P1 IMAD.HI.U32 R3, R7, R4, RZ ;  /* 0x0000000407031227 */ /* 0x001fca00078e00ff */
[----:B---3--:R-:W-:Y:S01]  /*123b0*/  @P1 SHF.R.U32.HI R7, RZ, R2, R3 ;  /* 0x00000002ff071219 */ /* 0x008fe20000011603 */
[----:B------:R-:W-:-:S05]  /*123c0*/  VIADD R2, R6, 0x7f ;  /* 0x0000007f06027836 */ /* 0x000fca0000000000 */
[----:B------:R-:W-:-:S04]  /*123d0*/  SHF.R.S32.HI R3, RZ, 0x1f, R2 ;  /* 0x0000001fff037819 */ /* 0x000fc80000011402 */
[----:B------:R-:W-:Y:S02]  /*123e0*/  LEA.HI R4, R3, R2, RZ, 0x7 ;  /* 0x0000000203047211 */ /* 0x000fe400078f38ff */
[----:B------:R-:W-:Y:S02]  /*123f0*/  IADD3 R2, R6, 0x1, -R10 ;  /* 0x0000000106027810 */ /* 0x000fe40007ffe80a */
[----:B------:R-:W-:-:S03]  /*12400*/  SHF.R.S32.HI R9, RZ, 0x7, R4 ;  /* 0x00000007ff097819 */ /* 0x000fc60000011404 */
[----:B------:R-:W-:Y:S02]  /*12410*/  IMAD.IADD R7, R2, 0x1, R7 ;  /* 0x0000000102077824 */ /* 0x000fe400078e0207 */
[----:B------:R-:W0:Y:S01]  /*12420*/  LDC.64 R2, c[0x0][0x9e0] ;  /* 0x00027800ff027b82 */ /* 0x000e220000000a00 */
[----:B------:R2:W-:Y:S01]  /*12430*/  STL [R1+0x40], R9 ;  /* 0x0000400901007387 */ /* 0x0005e20000100800 */
[----:B0-----:R-:W-:Y:S01]  /*12440*/  ISETP.GE.AND P2, PT, R3, 0x1, PT ;  /* 0x000000010300780c */ /* 0x001fe20003f46270 */
[----:B------:R-:W-:-:S12]  /*12450*/  IMAD.IADD R2, R7, 0x1, R2 ;  /* 0x0000000107027824 */ /* 0x000fd800078e0202 */
[----:B--2---:R-:W-:Y:S05]  /*12460*/  @!P2 BRA `(.L_x_1182) ;  /* 0x000000000048a947 */ /* 0x004fea0003800000 */
[C---:B------:R-:W-:Y:S01]  /*12470*/  ISETP.GT.AND P0, PT, R7.reuse, RZ, PT ;  /* 0x000000ff0700720c */ /* 0x040fe20003f04270 */
[----:B------:R-:W-:Y:S01]  /*12480*/  BSSY B0, `(.L_x_1183) ;  /* 0x000000e000007945 */ /* 0x000fe20003800000 */
[----:B------:R-:W-:-:S11]  /*12490*/  VIADD R8, R7, 0xffffffff ;  /* 0xffffffff07087836 */ /* 0x000fd60000000000 */
[----:B------:R-:W-:Y:S05]  /*124a0*/  @P0 BRA `(.L_x_1184) ;  /* 0x00000000001c0947 */ /* 0x000fea0003800000 */
[----:B------:R-:W-:Y:S01]  /*124b0*/  ISETP.NE.AND P0, PT, R3, 0x1, PT ;  /* 0x000000010300780c */ /* 0x000fe20003f05270 */
[----:B------:R-:W-:-:S12]  /*124c0*/  IMAD.MOV R7, RZ, RZ, -R7 ;  /* 0x000000ffff077224 */ /* 0x000fd800078e0a07 */
[----:B------:R-:W0:Y:S02]  /*124d0*/  @P0 LDC.64 R4, c[0x0][0x9e8] ;  /* 0x00027a00ff040b82 */ /* 0x000e240000000a00 */
[----:B0-----:R-:W-:-:S05]  /*124e0*/  @P0 IMAD.HI.U32 R4, R7, R4, RZ ;  /* 0x0000000407040227 */ /* 0x001fca00078e00ff */
[----:B------:R-:W-:-:S04]  /*124f0*/  @P0 SHF.R.U32.HI R7, RZ, R5, R4 ;  /* 0x00000005ff070219 */ /* 0x000fc80000011604 */
[----:B------:R-:W-:Y:S01]  /*12500*/  LOP3.LUT R8, RZ, R7, RZ, 0x33, !PT ;  /* 0x00000007ff087212 */ /* 0x000fe200078e33ff */
[----:B------:R-:W-:Y:S06]  /*12510*/  BRA `(.L_x_1185) ;  /* 0x0000000000107947 */ /* 0x000fec0003800000 */
.L_x_1184:
[----:B------:R-:W-:-:S13]  /*12520*/  ISETP.NE.AND P0, PT, R3, 0x1, PT ;  /* 0x000000010300780c */ /* 0x000fda0003f05270 */
[----:B------:R-:W0:Y:S02]  /*12530*/  @P0 LDC.64 R4, c[0x0][0x9e8] ;  /* 0x00027a00ff040b82 */ /* 0x000e240000000a00 */
[----:B0-----:R-:W-:-:S05]  /*12540*/  @P0 IMAD.HI.U32 R4, R8, R4, RZ ;  /* 0x0000000408040227 */ /* 0x001fca00078e00ff */
[----:B------:R-:W-:-:S07]  /*12550*/  @P0 SHF.R.U32.HI R8, RZ, R5, R4 ;  /* 0x00000005ff080219 */ /* 0x000fce0000011604 */
.L_x_1185:
[----:B------:R-:W-:Y:S05]  /*12560*/  BSYNC B0 ;  /* 0x0000000000007941 */ /* 0x000fea0003800000 */
.L_x_1183:
[----:B------:R-:W-:-:S05]  /*12570*/  IMAD R5, R8, R3, R3 ;  /* 0x0000000308057224 */ /* 0x000fca00078e0203 */
[----:B------:R-:W-:-:S07]  /*12580*/  VIMNMX R2, R2, R5, PT ;  /* 0x0000000502027248 */ /* 0x000fce0003fe0100 */
.L_x_1182:
[----:B------:R-:W0:Y:S01]  /*12590*/  @P1 LDC R7, c[0x0][0x44c] ;  /* 0x00011300ff071b82 */ /* 0x000e220000000800 */
[----:B------:R-:W-:Y:S01]  /*125a0*/  IMAD.MOV.U32 R5, RZ, RZ, R11 ;  /* 0x000000ffff057224 */ /* 0x000fe200078e000b */
[----:B------:R-:W-:Y:S01]  /*125b0*/  ULDC UR4, c[0x0][0x9dc] ;  /* 0x0002770000047ab9 */ /* 0x000fe20000000800 */
[----:B------:R-:W-:-:S05]  /*125c0*/  VIADD R2, R2, 0x7f ;  /* 0x0000007f02027836 */ /* 0x000fca0000000000 */
[----:B------:R-:W2:Y:S01]  /*125d0*/  @P1 LDC R4, c[0x0][0x450] ;  /* 0x00011400ff041b82 */ /* 0x000ea20000000800 */
[----:B0-----:R-:W-:-:S05]  /*125e0*/  @P1 IMAD.HI.U32 R7, R11, R7, RZ ;  /* 0x000000070b071227 */ /* 0x001fca00078e00ff */
[----:B--2---:R-:W-:-:S04]  /*125f0*/  @P1 SHF.R.U32.HI R5, RZ, R4, R7 ;  /* 0x00000004ff051219 */ /* 0x004fc80000011607 */
[----:B------:R-:W-:Y:S02]  /*12600*/  IADD3 R7, R5, R6, -R10 ;  /* 0x0000000605077210 */ /* 0x000fe40007ffe80a */
[----:B------:R-:W-:-:S04]  /*12610*/  SHF.R.S32.HI R5, RZ, 0x1f, R2 ;  /* 0x0000001fff057819 */ /* 0x000fc80000011402 */
[----:B------:R-:W-:Y:S01]  /*12620*/  LEA.HI R5, R5, R2, RZ, 0x7 ;  /* 0x0000000205057211 */ /* 0x000fe200078f38ff */
[----:B------:R-:W-:-:S03]  /*12630*/  VIADD R2, R7, -UR4 ;  /* 0x8000000407027c36 */ /* 0x000fc60008000000 */
[----:B------:R-:W-:-:S04]  /*12640*/  SHF.R.S32.HI R4, RZ, 0x7, R5 ;  /* 0x00000007ff047819 */ /* 0x000fc80000011405 */
[----:B------:R-:W-:Y:S01]  /*12650*/  VIMNMX R6, R9, R4, PT ;  /* 0x0000000409067248 */ /* 0x000fe20003fe0100 */
[----:B------:R0:W-:Y:S01]  /*12660*/  STL [R1+0x3c], R4 ;  /* 0x00003c0401007387 */ /* 0x0001e20000100800 */
[----:B------:R-:W-:Y:S05]  /*12670*/  @!P2 BRA `(.L_x_1186) ;  /* 0x000000000044a947 */ /* 0x000fea0003800000 */
[----:B------:R-:W-:Y:S01]  /*12680*/  ISETP.GT.AND P0, PT, R7, -0x1, PT ;  /* 0xffffffff0700780c */ /* 0x000fe20003f04270 */
[----:B------:R-:W-:-:S12]  /*12690*/  BSSY B0, `(.L_x_1187) ;  /* 0x000000d000007945 */ /* 0x000fd80003800000 */
[----:B------:R-:W-:Y:S05]  /*126a0*/  @P0 BRA `(.L_x_1188) ;  /* 0x00000000001c0947 */ /* 0x000fea0003800000 */
[----:B------:R-:W-:Y:S02]  /*126b0*/  ISETP.NE.AND P0, PT, R3, 0x1, PT ;  /* 0x000000010300780c */ /* 0x000fe40003f05270 */
[----:B------:R-:W-:-:S11]  /*126c0*/  LOP3.LUT R7, RZ, R7, RZ, 0x33, !PT ;  /* 0x00000007ff077212 */ /* 0x000fd600078e33ff */
[----:B0-----:R-:W0:Y:S02]  /*126d0*/  @P0 LDC.64 R4, c[0x0][0x9e8] ;  /* 0x00027a00ff040b82 */ /* 0x001e240000000a00 */
[----:B0-----:R-:W-:-:S05]  /*126e0*/  @P0 IMAD.HI.U32 R4, R7, R4, RZ ;  /* 0x0000000407040227 */ /* 0x001fca00078e00ff */
[----:B------:R-:W-:-:S04]  /*126f0*/  @P0 SHF.R.U32.HI R7, RZ, R5, R4 ;  /* 0x00000005ff070219 */ /* 0x000fc80000011604 */
[----:B------:R-:W-:Y:S01]  /*12700*/  LOP3.LUT R7, RZ, R7, RZ, 0x33, !PT ;  /* 0x00000007ff077212 */ /* 0x000fe200078e33ff */
[----:B------:R-:W-:Y:S06]  /*12710*/  BRA `(.L_x_1189) ;  /* 0x0000000000107947 */ /* 0x000fec0003800000 */
.L_x_1188:
[----:B------:R-:W-:-:S13]  /*12720*/  ISETP.NE.AND P0, PT, R3, 0x1, PT ;  /* 0x000000010300780c */ /* 0x000fda0003f05270 */
[----:B0-----:R-:W0:Y:S02]  /*12730*/  @P0 LDC.64 R4, c[0x0][0x9e8] ;  /* 0x00027a00ff040b82 */ /* 0x001e240000000a00 */
[----:B0-----:R-:W-:-:S05]  /*12740*/  @P0 IMAD.HI.U32 R4, R7, R4, RZ ;  /* 0x0000000407040227 */ /* 0x001fca00078e00ff */
[----:B------:R-:W-:-:S07]  /*12750*/  @P0 SHF.R.U32.HI R7, RZ, R5, R4 ;  /* 0x00000005ff070219 */ /* 0x000fce0000011604 */
.L_x_1189:
[----:B------:R-:W-:Y:S05]  /*12760*/  BSYNC B0 ;  /* 0x0000000000007941 */ /* 0x000fea0003800000 */
.L_x_1187:
[----:B------:R-:W-:-:S05]  /*12770*/  IMAD R3, R7, R3, RZ ;  /* 0x0000000307037224 */ /* 0x000fca00078e02ff */
[----:B------:R-:W-:-:S07]  /*12780*/  VIMNMX R2, R2, R3, !PT ;  /* 0x0000000302027248 */ /* 0x000fce0007fe0100 */
.L_x_1186:
[----:B------:R-:W-:Y:S01]  /*12790*/  SHF.R.S32.HI R3, RZ, 0x1f, R2 ;  /* 0x0000001fff037819 */ /* 0x000fe20000011402 */
[----:B------:R-:W-:Y:S01]  /*127a0*/  IMAD.MOV.U32 R5, RZ, RZ, RZ ;  /* 0x000000ffff057224 */ /* 0x000fe200078e00ff */
[----:B0-----:R-:W-:Y:S01]  /*127b0*/  SHF.R.U32.HI R4, RZ, 0x10, R0 ;  /* 0x00000010ff047819 */ /* 0x001fe20000011600 */
[----:B------:R-:W-:Y:S01]  /*127c0*/  BSSY B0, `(.L_x_1190) ;  /* 0x0000029000007945 */ /* 0x000fe20003800000 */
[----:B------:R-:W-:Y:S01]  /*127d0*/  LEA.HI R3, R3, R2, RZ, 0x7 ;  /* 0x0000000203037211 */ /* 0x000fe200078f38ff */
[----:B------:R-:W-:Y:S01]  /*127e0*/  IMAD.MOV.U32 R12, RZ, RZ, R5 ;  /* 0x000000ffff0c7224 */ /* 0x000fe200078e0005 */
[----:B------:R-:W-:Y:S02]  /*127f0*/  ISETP.NE.AND P0, PT, R4, RZ, PT ;  /* 0x000000ff0400720c */ /* 0x000fe40003f05270 */
[----:B------:R-:W-:Y:S02]  /*12800*/  SHF.R.S32.HI R3, RZ, 0x7, R3 ;  /* 0x00000007ff037819 */ /* 0x000fe40000011403 */
[----:B-1----:R-:W-:-:S02]  /*12810*/  LOP3.LUT R10, R0, 0xff, RZ, 0xc0, !PT ;  /* 0x000000ff000a7812 */ /* 0x002fc400078ec0ff */
[----:B------:R-:W-:-:S04]  /*12820*/  VIMNMX R11, RZ, R3, !PT ;  /* 0x00000003ff0b7248 */ /* 0x000fc80007fe0100 */
[----:B------:R-:W-:Y:S01]  /*12830*/  ISETP.GT.AND P1, PT, R6, R11, PT ;  /* 0x0000000b0600720c */ /* 0x000fe20003f24270 */
[----:B------:R0:W-:Y:S02]  /*12840*/  STL [R1+0x14], R11 ;  /* 0x0000140b01007387 */ /* 0x0001e40000100800 */
[----:B------:R-:W1:Y:S02]  /*12850*/  @!P0 LDC R4, c[0x0][0x9f0] ;  /* 0x00027c00ff048b82 */ /* 0x000e640000000800 */
[----:B------:R0:W-:Y:S04]  /*12860*/  STL [R1+0x18], R5 ;  /* 0x0000180501007387 */ /* 0x0001e80000100800 */
[----:B------:R0:W-:Y:S04]  /*12870*/  STL [R1+0x30], R10 ;  /* 0x0000300a01007387 */ /* 0x0001e80000100800 */
[----:B------:R-:W-:Y:S05]  /*12880*/  @!P1 BRA `(.L_x_1191) ;  /* 0x0000000000709947 */ /* 0x000fea0003800000 */
[-C--:B-1----:R-:W-:Y:S02]  /*12890*/  IABS R0, R4.reuse ;  /* 0x0000000400007213 */ /* 0x082fe40000000000 */
[----:B------:R-:W-:Y:S02]  /*128a0*/  IABS R7, R4 ;  /* 0x0000000400077213 */ /* 0x000fe40000000000 */
[----:B------:R-:W1:Y:S03]  /*128b0*/  I2F.RP R8, R0 ;  /* 0x0000000000087306 */ /* 0x000e660000209400 */
[----:B------:R-:W-:-:S05]  /*128c0*/  IMAD.MOV R7, RZ, RZ, -R7 ;  /* 0x000000ffff077224 */ /* 0x000fca00078e0a07 */
[----:B-1----:R-:W1:Y:S02]  /*128d0*/  MUFU.RCP R8, R8 ;  /* 0x0000000800087308 */ /* 0x002e640000001000 */
[----:B-1----:R-:W-:-:S06]  /*128e0*/  VIADD R9, R8, 0xffffffe ;  /* 0x0ffffffe08097836 */ /* 0x002fcc0000000000 */
[----:B------:R-:W1:Y:S02]  /*128f0*/  F2I.FTZ.U32.TRUNC.NTZ R3, R9 ;  /* 0x0000000900037305 */ /* 0x000e64000021f000 */
[----:B-1----:R-:W-:-:S04]  /*12900*/  IMAD.MOV R2, RZ, RZ, -R3 ;  /* 0x000000ffff027224 */ /* 0x002fc800078e0a03 */
[----:B0-----:R-:W-:Y:S02]  /*12910*/  IMAD R5, R2, R0, RZ ;  /* 0x0000000002057224 */ /* 0x001fe400078e02ff */
[----:B------:R-:W-:-:S04]  /*12920*/  IMAD.MOV.U32 R2, RZ, RZ, RZ ;  /* 0x000000ffff027224 */ /* 0x000fc800078e00ff */
[----:B------:R-:W-:Y:S01]  /*12930*/  IMAD.HI.U32 R5, R3, R5, R2 ;  /* 0x0000000503057227 */ /* 0x000fe200078e0002 */
[----:B------:R-:W-:-:S05]  /*12940*/  IADD3 R3, R4, -0x1, R6 ;  /* 0xffffffff04037810 */ /* 0x000fca0007ffe006 */
[----:B------:R-:W-:-:S05]  /*12950*/  IMAD.IADD R3, R3, 0x1, -R11 ;  /* 0x0000000103037824 */ /* 0x000fca00078e0a0b */
        /* <DEDUP_REMOVED lines=15> */
.L_x_1191:
[----:B------:R-:W-:Y:S05]  /*12a50*/  BSYNC B0 ;  /* 0x0000000000007941 */ /* 0x000fea0003800000 */
.L_x_1190:
[----:B------:R-:W-:Y:S01]  /*12a60*/  IMAD.MOV.U32 R0, RZ, RZ, R12 ;  /* 0x000000ffff007224 */ /* 0x000fe200078e000c */
[----:B------:R-:W-:Y:S03]  /*12a70*/  BSSY B7, `(.L_x_1192) ;  /* 0x0000420000077945 */ /* 0x000fe60003800000 */
[----:B------:R-:W-:-:S05]  /*12a80*/  IMAD R29, R10, R0, R11 ;  /* 0x000000000a1d7224 */ /* 0x000fca00078e020b */
[----:B------:R-:W-:-:S04]  /*12a90*/  VIADDMNMX R22, R29, R0, R6, PT ;  /* 0x000000001d167246 */ /* 0x000fc80003800106 */
[----:B------:R-:W-:Y:S01]  /*12aa0*/  ISETP.GT.AND P0, PT, R22, R29, PT ;  /* 0x0000001d1600720c */ /* 0x000fe20003f04270 */
[----:B------:R3:W-:-:S12]  /*12ab0*/  STL [R1+0x1c], R22 ;  /* 0x00001c1601007387 */ /* 0x0007d80000100800 */
[----:B---3--:R-:W-:Y:S05]  /*12ac0*/  @P0 BRA `(.L_x_1193) ;  /* 0x0000000000440947 */ /* 0x008fea0003800000 */
[----:B------:R-:W3:Y:S02]  /*12ad0*/  S2R R0, SR_TID.X ;  /* 0x0000000000007919 */ /* 0x000ee40000002100 */
[----:B---3--:R-:W-:-:S04]  /*12ae0*/  LOP3.LUT R0, R0, 0x7f, RZ, 0xc0, !PT ;  /* 0x0000007f00007812 */ /* 0x008fc800078ec0ff */
[----:B------:R-:W-:-:S13]  /*12af0*/  ISETP.NE.AND P0, PT, R0, RZ, PT ;  /* 0x000000ff0000720c */ /* 0x000fda0003f05270 */
[----:B------:R-:W-:Y:S05]  /*12b00*/  @P0 BRA `(.L_x_1194) ;  /* 0x0000004000580947 */ /* 0x000fea0003800000 */
[----:B0-----:R-:W0:Y:S01]  /*12b10*/  S2R R5, SR_LANEID ;  /* 0x0000000000057919 */ /* 0x001e220000000000 */
[----:B------:R-:W-:Y:S01]  /*12b20*/  VOTEU.ANY UR4, UPT, PT ;  /* 0x0000000000047886 */ /* 0x000fe200038e0100 */
[----:B------:R-:W3:Y:S01]  /*12b30*/  LDC.64 R2, c[0x0][0xc60] ;  /* 0x00031800ff027b82 */ /* 0x000ee20000000a00 */
[----:B------:R-:W0:Y:S02]  /*12b40*/  FLO.U32 R0, UR4 ;  /* 0x0000000400007d00 */ /* 0x000e2400080e0000 */
[----:B0-----:R-:W-:-:S06]  /*12b50*/  ISETP.EQ.U32.AND P0, PT, R0, R5, PT ;  /* 0x000000050000720c */ /* 0x001fcc0003f02070 */
[----:B------:R-:W3:Y:S07]  /*12b60*/  POPC R5, UR4 ;  /* 0x0000000400057d09 */ /* 0x000eee0008000000 */
[----:B---3--:R-:W3:Y:S01]  /*12b70*/  @P0 ATOMG.E.ADD.STRONG.GPU PT, R3, desc[UR52][R2.64], R5 ;  /* 0x00000005020309a8 */ /* 0x008ee200081ee1f4 */
[----:B-1----:R-:W0:Y:S02]  /*12b80*/  S2R R4, SR_LTMASK ;  /* 0x0000000000047919 */ /* 0x002e240000003900 */
[----:B0-----:R-:W-:-:S04]  /*12b90*/  LOP3.LUT R4, R4, UR4, RZ, 0xc0, !PT ;  /* 0x0000000404047c12 */ /* 0x001fc8000f8ec0ff */
[----:B------:R-:W0:Y:S01]  /*12ba0*/  POPC R7, R4 ;  /* 0x0000000400077309 */ /* 0x000e220000000000 */
[----:B---3--:R-:W0:Y:S02]  /*12bb0*/  SHFL.IDX PT, R0, R3, R0, 0x1f ;  /* 0x00001f0003007589 */ /* 0x008e2400000e0000 */
[----:B0-----:R-:W-:Y:S01]  /*12bc0*/  IADD3 R24, R0, UR37, R7 ;  /* 0x0000002500187c10 */ /* 0x001fe2000fffe007 */
[----:B------:R-:W-:Y:S06]  /*12bd0*/  BRA `(.L_x_1194) ;  /* 0x0000004000247947 */ /* 0x000fec0003800000 */
.L_x_1193:
        /* <DEDUP_REMOVED lines=8> */
[----:B-1----:R-:W-:Y:S02]  /*12c60*/  IMAD.U32 R4, RZ, RZ, UR6 ;  /* 0x00000006ff047e24 */ /* 0x002fe4000f8e00ff */
[----:B------:R-:W1:Y:S01]  /*12c70*/  LDC.64 R2, c[0x4][R2] ;  /* 0x0100000002027b82 */ /* 0x000e620000000a00 */
[----:B0-----:R-:W-:Y:S02]  /*12c80*/  IMAD.U32 R5, RZ, RZ, UR7 ;  /* 0x00000007ff057e24 */ /* 0x001fe4000f8e00ff */
[----:B------:R-:W-:Y:S02]  /*12c90*/  IMAD.U32 R6, RZ, RZ, UR8 ;  /* 0x00000008ff067e24 */ /* 0x000fe4000f8e00ff */
[----:B------:R-:W-:-:S02]  /*12ca0*/  IMAD.U32 R7, RZ, RZ, UR9 ;  /* 0x00000009ff077e24 */ /* 0x000fc4000f8e00ff */
[----:B------:R-:W-:Y:S02]  /*12cb0*/  IMAD.U32 R10, RZ, RZ, UR4 ;  /* 0x00000004ff0a7e24 */ /* 0x000fe4000f8e00ff */
[----:B------:R-:W-:Y:S02]  /*12cc0*/  IMAD.U32 R11, RZ, RZ, UR5 ;  /* 0x00000005ff0b7e24 */ /* 0x000fe4000f8e00ff */
[----:B------:R-:W-:Y:S02]  /*12cd0*/  IMAD.MOV.U32 R8, RZ, RZ, 0x70 ;  /* 0x00000070ff087424 */ /* 0x000fe400078e00ff */
[----:B--2---:R-:W-:Y:S02]  /*12ce0*/  IMAD.MOV.U32 R12, RZ, RZ, 0x1 ;  /* 0x00000001ff0c7424 */ /* 0x004fe400078e00ff */
[----:B------:R-:W-:-:S07]  /*12cf0*/  IMAD.MOV.U32 R13, RZ, RZ, RZ ;  /* 0x000000ffff0d7224 */ /* 0x000fce00078e00ff */
[----:B------:R-:W-:-:S07]  /*12d00*/  LEPC R20, `(.L_x_1196) ;  /* 0x000000001014794e */ /* 0x000fce0000000000 */
[----:B-1----:R-:W-:Y:S05]  /*12d10*/  CALL.ABS.NOINC R2 ;  /* 0x0000000002007343 */ /* 0x002fea0003c00000 */
.L_x_1196:
[----:B------:R-:W-:Y:S05]  /*12d20*/  BSYNC B6 ;  /* 0x0000000000067941 */ /* 0x000fea0003800000 */
.L_x_1195:
        /* <DEDUP_REMOVED lines=9> */
[----:B-1----:R-:W-:Y:S02]  /*12dc0*/  IMAD.U32 R4, RZ, RZ, UR6 ;  /* 0x00000006ff047e24 */ /* 0x002fe4000f8e00ff */
[----:B0-----:R-:W-:Y:S02]  /*12dd0*/  IMAD.U32 R5, RZ, RZ, UR7 ;  /* 0x00000007ff057e24 */ /* 0x001fe4000f8e00ff */
[----:B------:R-:W-:Y:S02]  /*12de0*/  IMAD.U32 R6, RZ, RZ, UR8 ;  /* 0x00000008ff067e24 */ /* 0x000fe4000f8e00ff */
[----:B------:R-:W-:-:S02]  /*12df0*/  IMAD.U32 R7, RZ, RZ, UR9 ;  /* 0x00000009ff077e24 */ /* 0x000fc4000f8e00ff */
[----:B------:R-:W-:Y:S02]  /*12e00*/  IMAD.U32 R10, RZ, RZ, UR4 ;  /* 0x00000004ff0a7e24 */ /* 0x000fe4000f8e00ff */
[----:B------:R-:W-:Y:S02]  /*12e10*/  IMAD.U32 R11, RZ, RZ, UR5 ;  /* 0x00000005ff0b7e24 */ /* 0x000fe4000f8e00ff */
[----:B------:R-:W-:Y:S02]  /*12e20*/  IMAD.MOV.U32 R8, RZ, RZ, 0x70 ;  /* 0x00000070ff087424 */ /* 0x000fe400078e00ff */
[----:B--2---:R-:W-:Y:S02]  /*12e30*/  IMAD.MOV.U32 R12, RZ, RZ, 0x1 ;  /* 0x00000001ff0c7424 */ /* 0x004fe400078e00ff */
[----:B---3--:R-:W-:-:S07]  /*12e40*/  IMAD.MOV.U32 R13, RZ, RZ, RZ ;  /* 0x000000ffff0d7224 */ /* 0x008fce00078e00ff */
[----:B------:R-:W-:-:S07]  /*12e50*/  LEPC R20, `(.L_x_1199) ;  /* 0x000000001014794e */ /* 0x000fce0000000000 */
[----:B----4-:R-:W-:Y:S05]  /*12e60*/  CALL.ABS.NOINC R2 ;  /* 0x0000000002007343 */ /* 0x010fea0003c00000 */
.L_x_1199:
[----:B------:R0:W1:Y:S01]  /*12e70*/  LDC.64 R2, c[0x4][R19] ;  /* 0x0100000013027b82 */ /* 0x0000620000000a00 */
[----:B------:R-:W-:Y:S01]  /*12e80*/  ULDC.64 UR6, c[0x4][0xa8] ;  /* 0x01002a0000067ab9 */ /* 0x000fe20000000a00 */
[----:B------:R-:W-:Y:S01]  /*12e90*/  ULDC.64 UR8, c[0x4][0xb0] ;  /* 0x01002c0000087ab9 */ /* 0x000fe20000000a00 */
[----:B------:R-:W-:Y:S01]  /*12ea0*/  ULDC.64 UR4, c[0x4][0x40] ;  /* 0x0100100000047ab9 */ /* 0x000fe20000000a00 */
[----:B------:R-:W-:Y:S02]  /*12eb0*/  IMAD.U32 R4, RZ, RZ, UR6 ;  /* 0x00000006ff047e24 */ /* 0x000fe4000f8e00ff */
[----:B------:R-:W-:Y:S02]  /*12ec0*/  IMAD.U32 R5, RZ, RZ, UR7 ;  /* 0x00000007ff057e24 */ /* 0x000fe4000f8e00ff */
[----:B------:R-:W-:Y:S02]  /*12ed0*/  IMAD.U32 R6, RZ, RZ, UR8 ;  /* 0x00000008ff067e24 */ /* 0x000fe4000f8e00ff */
[----:B------:R-:W-:-:S02]  /*12ee0*/  IMAD.U32 R7, RZ, RZ, UR9 ;  /* 0x00000009ff077e24 */ /* 0x000fc4000f8e00ff */
[----:B------:R-:W-:Y:S02]  /*12ef0*/  IMAD.U32 R10, RZ, RZ, UR4 ;  /* 0x00000004ff0a7e24 */ /* 0x000fe4000f8e00ff */
[----:B------:R-:W-:Y:S02]  /*12f00*/  IMAD.U32 R11, RZ, RZ, UR5 ;  /* 0x00000005ff0b7e24 */ /* 0x000fe4000f8e00ff */
[----:B------:R-:W-:Y:S02]  /*12f10*/  IMAD.MOV.U32 R8, RZ, RZ, 0x70 ;  /* 0x00000070ff087424 */ /* 0x000fe400078e00ff */
[----:B------:R-:W-:Y:S02]  /*12f20*/  IMAD.MOV.U32 R12, RZ, RZ, 0x1 ;  /* 0x00000001ff0c7424 */ /* 0x000fe400078e00ff */
[----:B0-----:R-:W-:-:S07]  /*12f30*/  IMAD.MOV.U32 R13, RZ, RZ, RZ ;  /* 0x000000ffff0d7224 */ /* 0x001fce00078e00ff */
[----:B------:R-:W-:-:S07]  /*12f40*/  LEPC R20, `(.L_x_1198) ;  /* 0x000000001014794e */ /* 0x000fce0000000000 */
[----:B-1----:R-:W-:Y:S05]  /*12f50*/  CALL.ABS.NOINC R2 ;  /* 0x0000000002007343 */ /* 0x002fea0003c00000 */
.L_x_1198:
[----:B------:R-:W-:Y:S05]  /*12f60*/  BSYNC B6 ;  /* 0x0000000000067941 */ /* 0x000fea0003800000 */
.L_x_1197:
[----:B------:R-:W-:Y:S01]  /*12f70*/  ULDC.64 UR4, c[0x0][0x9f8] ;  /* 0x00027e0000047ab9 */ /* 0x000fe20000000a00 */
[----:B------:R-:W-:Y:S01]  /*12f80*/  IMAD.MOV.U32 R23, RZ, RZ, R27 ;  /* 0x000000ffff177224 */ /* 0x000fe200078e001b */
[----:B------:R-:W-:-:S04]  /*12f90*/  ISETP.NE.U32.AND P0, PT, RZ, UR4, PT ;  /* 0x00000004ff007c0c */ /* 0x000fc8000bf05070 */
[----:B------:R-:W-:Y:S01]  /*12fa0*/  ISETP.NE.AND.EX P0, PT, RZ, UR5, PT, P0 ;  /* 0x00000005ff007c0c */ /* 0x000fe2000bf05300 */
[----:B------:R-:W-:-:S12]  /*12fb0*/  ULDC.64 UR4, c[0x0][0xa08] ;  /* 0x0002820000047ab9 */ /* 0x000fd80000000a00 */
[----:B------:R-:W3:Y:S02]  /*12fc0*/  @P0 LDC.64 R2, c[0x0][0x9f8] ;  /* 0x00027e00ff020b82 */ /* 0x000ee40000000a00 */
[----:B---3--:R-:W-:-:S05]  /*12fd0*/  @P0 IMAD.WIDE R2, R27, 0x4, R2 ;  /* 0x000000041b020825 */ /* 0x008fca00078e0202 */
[----:B------:R3:W4:Y:S01]  /*12fe0*/  @P0 LDG.E R23, desc[UR52][R2.64] ;  /* 0x0000003402170981 */ /* 0x000722000c1e1900 */
[----:B------:R-:W-:Y:S01]  /*12ff0*/  VIADD R22, R22, 0xffffffff ;  /* 0xffffffff16167836 */ /* 0x000fe20000000000 */
[----:B---3--:R-:W3:Y:S02]  /*13000*/  LDC.64 R2, c[0x0][0x418] ;  /* 0x00010600ff027b82 */ /* 0x008ee40000000a00 */
[----:B---3--:R-:W-:Y:S01]  /*13010*/  LOP3.LUT P0, RZ, R2, UR4, RZ, 0xfc, !PT ;  /* 0x0000000402ff7c12 */ /* 0x008fe2000f80fcff */
[----:B------:R-:W-:-:S03]  /*13020*/  UMOV UR4, 0xffffffff ;  /* 0xffffffff00047882 */ /* 0x000fc60000000000 */
[----:B------:R-:W-:Y:S02]  /*13030*/  LOP3.LUT P0, RZ, R3, UR5, RZ, 0xfc, P0 ;  /* 0x0000000503ff7c12 */ /* 0x000fe4000800fcff */
[----:B----4-:R-:W-:Y:S02]  /*13040*/  SHF.R.S32.HI R25, RZ, 0x1f, R23 ;  /* 0x0000001fff197819 */ /* 0x010fe40000011417 */
[----:B------:R-:W-:Y:S01]  /*13050*/  SEL R19, R23, RZ, !P0 ;  /* 0x000000ff17137207 */ /* 0x000fe20004000000 */
[----:B------:R-:W-:Y:S08]  /*13060*/  BRA.DIV UR4, `(.L_x_1200) ;  /* 0x0000005204d47947 */ /* 0x000ff0000b800000 */
[----:B------:R-:W3:Y:S02]  /*13070*/  S2R R0, SR_TID.X ;  /* 0x0000000000007919 */ /* 0x000ee40000002100 */
[----:B---3--:R-:W-:-:S04]  /*13080*/  SHF.R.U32.HI R0, RZ, 0x5, R0 ;  /* 0x00000005ff007819 */ /* 0x008fc80000011600 */
[----:B------:R-:W-:-:S05]  /*13090*/  LOP3.LUT R0, R0, 0x3, RZ, 0xc0, !PT ;  /* 0x0000000300007812 */ /* 0x000fca00078ec0ff */
[----:B------:R3:W4:Y:S02]  /*130a0*/  SHFL.IDX PT, R14, R0, RZ, 0x1f ;  /* 0x00001fff000e7589 */ /* 0x00072400000e0000 */
.L_x_1308:
[----:B---3--:R-:W3:Y:S01]  /*130b0*/  LDL.LU R0, [R1] ;  /* 0x0000000001007983 */ /* 0x008ee20000300800 */
[----:B------:R-:W-:Y:S02]  /*130c0*/  PLOP3.LUT P1, PT, PT, PT, PT, 0x8, 0x0 ;  /* 0x000000000000781c */ /* 0x000fe40003f2e170 */
[----:B----4-:R-:W-:Y:S02]  /*130d0*/  ISETP.NE.AND P0, PT, R14, RZ, PT ;  /* 0x000000ff0e00720c */ /* 0x010fe40003f05270 */
[----:B---3--:R-:W-:-:S09]  /*130e0*/  LOP3.LUT R0, R0, 0xfffffffe, RZ, 0xc0, !PT ;  /* 0xfffffffe00007812 */ /* 0x008fd200078ec0ff */
[----:B------:R-:W-:-:S05]  /*130f0*/  @P1 LOP3.LUT R0, R0, 0x1, RZ, 0xfc, !PT ;  /* 0x0000000100001812 */ /* 0x000fca00078efcff */
[----:B------:R3:W-:Y:S01]  /*13100*/  STL [R1], R0 ;  /* 0x0000000001007387 */ /* 0x0007e20000100800 */
[----:B------:R-:W-:Y:S05]  /*13110*/  @P0 BRA `(.L_x_1201) ;  /* 0x0000000400200947 */ /* 0x000fea0003800000 */
[----:B------:R-:W-:-:S03]  /*13120*/  UMOV UR4, 0xffffffff ;  /* 0xffffffff00047882 */ /* 0x000fc60000000000 */
[----:B------:R-:W-:Y:S05]  /*13130*/  BRA.DIV UR4, `(.L_x_1202) ;  /* 0x0000005204d47947 */ /* 0x000fea000b800000 */
[----:B------:R-:W-:-:S13]  /*13140*/  ELECT P6, URZ, PT ;  /* 0x00000000003f782f */ /* 0x000fda00038c0000 */
.L_x_1311:
[----:B------:R-:W-:Y:S05]  /*13150*/  @!P6 BRA `(.L_x_1201) ;  /* 0x000000040010e947 */ /* 0x000fea0003800000 */
[----:B------:R-:W-:-:S04]  /*13160*/  ISETP.NE.U32.AND P0, PT, R2, RZ, PT ;  /* 0x000000ff0200720c */ /* 0x000fc80003f05070 */
[----:B------:R-:W-:-:S13]  /*13170*/  ISETP.NE.AND.EX P0, PT, R3, RZ, PT, P0 ;  /* 0x000000ff0300720c */ /* 0x000fda0003f05300 */
[----:B------:R-:W-:Y:S05]  /*13180*/  @!P0 BRA `(.L_x_1203) ;  /* 0x0000000000448947 */ /* 0x000fea0003800000 */
[----:B------:R-:W4:Y:S01]  /*13190*/  LDC R6, c[0x0][0x43c] ;  /* 0x00010f00ff067b82 */ /* 0x000f220000000800 */
[----:B------:R-:W-:Y:S01]  /*131a0*/  ULDC.64 UR4, c[0x0][0x428] ;  /* 0x00010a0000047ab9 */ /* 0x000fe20000000a00 */
[----:B----4-:R-:W-:-:S13]  /*131b0*/  ISETP.NE.AND P0, PT, R6, 0x1, PT ;  /* 0x000000010600780c */ /* 0x010fda0003f05270 */
[----:B01----:R-:W3:Y:S02]  /*131c0*/  @P0 LDC.64 R4, c[0x0][0x440] ;  /* 0x00011000ff040b82 */ /* 0x003ee40000000a00 */
[----:B---3--:R-:W-:-:S04]  /*131d0*/  @P0 IMAD.HI.U32 R0, R22, R4, RZ ;  /* 0x0000000416000227 */ /* 0x008fc800078e00ff */
[----:B------:R-:W-:Y:S01]  /*131e0*/  IMAD.MOV.U32 R4, RZ, RZ, R22 ;  /* 0x000000ffff047224 */ /* 0x000fe200078e0016 */
[----:B------:R-:W-:-:S04]  /*131f0*/  @P0 SHF.R.U32.HI R4, RZ, R5, R0 ;  /* 0x00000005ff040219 */ /* 0x000fc80000011600 */
[--C-:B------:R-:W-:Y:S01]  /*13200*/  SHF.R.S32.HI R5, RZ, 0x1f, R4.reuse ;  /* 0x0000001fff057819 */ /* 0x100fe20000011404 */
[----:B------:R-:W-:-:S04]  /*13210*/  IMAD.MOV R0, RZ, RZ, -R4 ;  /* 0x000000ffff007224 */ /* 0x000fc800078e0a04 */
[----:B------:R-:W-:Y:S02]  /*13220*/  IMAD R22, R6, R0, R22 ;  /* 0x0000000006167224 */ /* 0x000fe400078e0216 */
[----:B------:R-:W-:Y:S02]  /*13230*/  IMAD R0, R25, UR4, RZ ;  /* 0x0000000419007c24 */ /* 0x000fe4000f8e02ff */
[----:B------:R-:W-:-:S04]  /*13240*/  IMAD.WIDE.U32 R4, R23, UR4, R4 ;  /* 0x0000000417047c25 */ /* 0x000fc8000f8e0004 */
[----:B------:R-:W-:Y:S01]  /*13250*/  IMAD R0, R23, UR5, R0 ;  /* 0x0000000517007c24 */ /* 0x000fe2000f8e0200 */
[----:B------:R-:W-:-:S03]  /*13260*/  LEA R2, P0, R4, R2, 0x2 ;  /* 0x0000000204027211 */ /* 0x000fc600078010ff */
[----:B------:R-:W-:-:S05]  /*13270*/  IMAD.IADD R0, R5, 0x1, R0 ;  /* 0x0000000105007824 */ /* 0x000fca00078e0200 */
[----:B------:R-:W-:-:S05]  /*13280*/  LEA.HI.X R3, R4, R3, R0, 0x2, P0 ;  /* 0x0000000304037211 */ /* 0x000fca00000f1400 */
[----:B------:R4:W5:Y:S02]  /*13290*/  LDG.E R19, desc[UR52][R2.64] ;  /* 0x0000003402137981 */ /* 0x000964000c1e1900 */
.L_x_1203:
[----:B---3--:R-:W-:Y:S01]  /*132a0*/  IMAD R0, R18, 0x8, R17 ;  /* 0x0000000812007824 */ /* 0x008fe200078e0211 */
[----:B----4-:R-:W-:-:S04]  /*132b0*/  SHF.L.U32 R2, R28, 0x1f, RZ ;  /* 0x0000001f1c027819 */ /* 0x010fc800000006ff */
[----:B------:R-:W3:Y:S02]  /*132c0*/  SYNCS.PHASECHK.TRANS64.TRYWAIT P0, [R0+URZ+0x2d840], R2 ;  /* 0x02d84002000075a7 */ /* 0x000ee4000800017f */
[----:B---3--:R-:W-:Y:S05]  /*132d0*/  @!P0 BRA `(.L_x_1204) ;  /* 0x00000050008c8947 */ /* 0x008fea0003800000 */
.L_x_1312:
[----:B------:R-:W4:Y:S02]  /*132e0*/  S2R R3, SR_TID.X ;  /* 0x0000000000037919 */ /* 0x000f240000002100 */
[----:B----4-:R-:W-:-:S04]  /*132f0*/  LOP3.LUT R3, R3, 0x7f, RZ, 0xc0, !PT ;  /* 0x0000007f03037812 */ /* 0x010fc800078ec0ff */
[----:B------:R-:W-:-:S13]  /*13300*/  ISETP.NE.AND P0, PT, R3, RZ, PT ;  /* 0x000000ff0300720c */ /* 0x000fda0003f05270 */
[----:B------:R-:W-:Y:S05]  /*13310*/  @P0 BRA `(.L_x_1205) ;  /* 0x00000000001c0947 */ /* 0x000fea0003800000 */
[----:B------:R-:W4:Y:S01]  /*13320*/  S2R R3, SR_TID.X ;  /* 0x0000000000037919 */ /* 0x000f220000002100 */
[----:B---3--:R-:W-:-:S04]  /*13330*/  IMAD.MOV.U32 R2, RZ, RZ, 0x6000 ;  /* 0x00006000ff027424 */ /* 0x008fc800078e00ff */
[----:B------:R3:W-:Y:S01]  /*13340*/  SYNCS.ARRIVE.TRANS64 RZ, [R0+URZ+0x2d830], R2 ;  /* 0x02d8300200ff79a7 */ /* 0x0007e2000800003f */
[----:B----4-:R-:W-:-:S04]  /*13350*/  LOP3.LUT R3, R3, 0x1f, RZ, 0xc0, !PT ;  /* 0x0000001f03037812 */ /* 0x010fc800078ec0ff */
[----:B------:R-:W-:-:S13]  /*13360*/  ISETP.NE.AND P0, PT, R3, RZ, PT ;  /* 0x000000ff0300720c */ /* 0x000fda0003f05270 */
[----:B---3--:R-:W-:Y:S05]  /*13370*/  @!P0 BRA `(.L_x_1205) ;  /* 0x0000000000048947 */ /* 0x008fea0003800000 */
[----:B------:R-:W-:Y:S01]  /*13380*/  BPT.TRAP 0x1 ;  /* 0x000000040000795c */ /* 0x000fe20000300000 */
.L_x_1205:
[----:B---3--:R-:W3:Y:S01]  /*13390*/  LDL.LU R2, [R1] ;  /* 0x0000000001027983 */ /* 0x008ee20000300800 */
        /* <DEDUP_REMOVED lines=14> */
[----:B------:R-:W-:Y:S02]  /*13480*/  ULEA UR11, UR11, UR5, 0x7 ;  /* 0x000000050b0b7291 */ /* 0x000fe4000f8e383f */
[----:B------:R-:W-:Y:S02]  /*13490*/  UIADD3 UR14, UR8, 0x15400, URZ ;  /* 0x00015400080e7890 */ /* 0x000fe4000fffe03f */
[----:B------:R-:W-:Y:S02]  /*134a0*/  UIADD3.X UR5, URZ, UR39, URZ, UP0, !UPT ;  /* 0x000000273f057290 */ /* 0x000fe400087fe43f */
[----:B------:R-:W-:Y:S02]  /*134b0*/  UIADD3 UR15, UR8, 0x17400, URZ ;  /* 0x00017400080f7890 */ /* 0x000fe4000fffe03f */
[----:B------:R-:W-:-:S03]  /*134c0*/  UIADD3 UR17, UR8, 0x19400, URZ ;  /* 0x0001940008117890 */ /* 0x000fc6000fffe03f */
[----:B------:R-:W-:Y:S01]  /*134d0*/  UMOV UR8, UR14 ;  /* 0x0000000e00087c82 */ /* 0x000fe20008000000 */
[----:B------:R-:W-:Y:S01]  /*134e0*/  UMOV UR14, 0x40 ;  /* 0x00000040000e7882 */ /* 0x000fe20000000000 */
[----:B------:R4:W-:Y:S02]  /*134f0*/  UTMALDG.4D [UR8], [UR4], desc[UR6] ;  /* 0x00000608040075b4 */ /* 0x0009e40008019000 */
[----:B----4-:R-:W-:Y:S01]  /*13500*/  UMOV UR8, UR15 ;  /* 0x0000000f00087c82 */ /* 0x010fe20008000000 */
[----:B------:R-:W-:Y:S02]  /*13510*/  UMOV UR10, UR16 ;  /* 0x00000010000a7c82 */ /* 0x000fe40008000000 */
[----:B------:R4:W-:Y:S02]  /*13520*/  UTMALDG.4D [UR8], [UR4], desc[UR6] ;  /* 0x00000608040075b4 */ /* 0x0009e40008019000 */
[----:B----4-:R-:W-:Y:S01]  /*13530*/  UMOV UR8, UR17 ;  /* 0x0000001100087c82 */ /* 0x010fe20008000000 */
[----:B------:R-:W-:-:S02]  /*13540*/  UMOV UR10, UR14 ;  /* 0x0000000e000a7c82 */ /* 0x000fc40008000000 */
[----:B------:R4:W-:Y:S01]  /*13550*/  UTMALDG.4D [UR8], [UR4], desc[UR6] ;  /* 0x00000608040075b4 */ /* 0x0009e20008019000 */
[----:B---3--:R-:W-:-:S04]  /*13560*/  LOP3.LUT R2, R2, 0xfffffffe, RZ, 0xc0, !PT ;  /* 0xfffffffe02027812 */ /* 0x008fc800078ec0ff */
[----:B------:R-:W-:-:S05]  /*13570*/  @P0 LOP3.LUT R2, R2, 0x1, RZ, 0xfc, !PT ;  /* 0x0000000102020812 */ /* 0x000fca00078efcff */
[----:B------:R4:W-:Y:S01]  /*13580*/  STL [R1], R2 ;  /* 0x0000000201007387 */ /* 0x0009e20000100800 */
[----:B------:R-:W-:Y:S01]  /*13590*/  NOP ;  /* 0x0000000000007918 */ /* 0x000fe20000000000 */
.L_x_1201:
[----:B------:R-:W5:Y:S01]  /*135a0*/  LDL.LU R3, [R1+0x10] ;  /* 0x0000100001037983 */ /* 0x000f620000300800 */
[----:B------:R-:W-:Y:S05]  /*135b0*/  WARPSYNC.ALL ;  /* 0x0000000000007948 */ /* 0x000fea0003800000 */
[----:B----4-:R-:W-:Y:S01]  /*135c0*/  ULDC.64 UR4, c[0x0][0x298] ;  /* 0x0000a60000047ab9 */ /* 0x010fe20000000a00 */
[----:B---3--:R-:W-:Y:S01]  /*135d0*/  VIADD R0, R17, 0xc400 ;  /* 0x0000c40011007836 */ /* 0x008fe20000000000 */
[----:B------:R-:W-:Y:S01]  /*135e0*/  ULDC.64 UR6, c[0x0][0xa00] ;  /* 0x0002800000067ab9 */ /* 0x000fe20000000a00 */
[----:B------:R-:W-:Y:S01]  /*135f0*/  BSSY B6, `(.L_x_1206) ;  /* 0x0000022000067945 */ /* 0x000fe20003800000 */
[----:B------:R-:W-:Y:S01]  /*13600*/  BAR.SYNC.DEFER_BLOCKING 0x8, 0x200 ;  /* 0x0208000000007b1d */ /* 0x000fe20000010000 */
[----:B------:R-:W-:-:S02]  /*13610*/  ISETP.NE.U32.AND P0, PT, RZ, UR6, PT ;  /* 0x00000006ff007c0c */ /* 0x000fc4000bf05070 */
[----:B------:R-:W-:Y:S02]  /*13620*/  LOP3.LUT P1, RZ, R0, 0x1bf, RZ, 0xc0, !PT ;  /* 0x000001bf00ff7812 */ /* 0x000fe4000782c0ff */
[----:B------:R-:W-:Y:S02]  /*13630*/  ISETP.NE.AND.EX P0, PT, RZ, UR7, PT, P0 ;  /* 0x00000007ff007c0c */ /* 0x000fe4000bf05300 */
[----:B-----5:R-:W-:Y:S01]  /*13640*/  SHF.R.S32.HI R2, RZ, 0x1f, R3 ;  /* 0x0000001fff027819 */ /* 0x020fe20000011403 */
[----:B01----:R-:W-:-:S04]  /*13650*/  IMAD.WIDE.U32 R4, R3, UR4, RZ ;  /* 0x0000000403047c25 */ /* 0x003fc8000f8e00ff */
[----:B------:R-:W-:Y:S01]  /*13660*/  IMAD R2, R2, UR4, RZ ;  /* 0x0000000402027c24 */ /* 0x000fe2000f8e02ff */
[----:B------:R0:W-:Y:S03]  /*13670*/  STL.64 [R1+0x28], R4 ;  /* 0x0000280401007387 */ /* 0x0001e60000100a00 */
[----:B------:R-:W-:Y:S01]  /*13680*/  IMAD R0, R3, UR5, R2 ;  /* 0x0000000503007c24 */ /* 0x000fe2000f8e0202 */
[----:B------:R-:W-:-:S03]  /*13690*/  SHF.R.S32.HI R2, RZ, 0x1f, R27 ;  /* 0x0000001fff027819 */ /* 0x000fc6000001141b */
[----:B------:R-:W-:Y:S01]  /*136a0*/  IMAD.IADD R3, R5, 0x1, R0 ;  /* 0x0000000105037824 */ /* 0x000fe200078e0200 */
[----:B------:R-:W-:Y:S02]  /*136b0*/  SEL R0, R27, RZ, !P0 ;  /* 0x000000ff1b007207 */ /* 0x000fe40004000000 */
[----:B------:R-:W-:Y:S02]  /*136c0*/  SEL R2, R2, RZ, !P0 ;  /* 0x000000ff02027207 */ /* 0x000fe40004000000 */
        /* <DEDUP_REMOVED lines=19> */
[----:B0-----:R-:W-:Y:S05]  /*13800*/  CALL.ABS.NOINC R2 ;  /* 0x0000000002007343 */ /* 0x001fea0003c00000 */
.L_x_1207:
[----:B------:R-:W-:Y:S05]  /*13810*/  BSYNC B6 ;  /* 0x0000000000067941 */ /* 0x000fea0003800000 */
.L_x_1206:
[----:B------:R-:W3:Y:S01]  /*13820*/  LDL.LU R20, [R1+0x34] ;  /* 0x0000340001147983 */ /* 0x000ee20000300800 */
[----:B------:R-:W-:Y:S01]  /*13830*/  ULDC.64 UR6, c[0x0][0x2e0] ;  /* 0x0000b80000067ab9 */ /* 0x000fe20000000a00 */
[----:B------:R-:W-:Y:S01]  /*13840*/  ULDC.64 UR4, c[0x0][0x2d8] ;  /* 0x0000b60000047ab9 */ /* 0x000fe20000000a00 */
[----:B------:R-:W1:Y:S01]  /*13850*/  LDC R9, c[0x0][0x448] ;  /* 0x00011200ff097b82 */ /* 0x000e620000000800 */
[----:B0-----:R-:W3:Y:S01]  /*13860*/  LDL.LU.64 R2, [R1+0x28] ;  /* 0x0000280001027983 */ /* 0x001ee20000300a00 */
[----:B------:R-:W-:-:S03]  /*13870*/  ULDC.64 UR8, c[0x0][0x280] ;  /* 0x0000a00000087ab9 */ /* 0x000fc60000000a00 */
[----:B------:R-:W4:Y:S04]  /*13880*/  LDL.LU R21, [R1+0x38] ;  /* 0x0000380001157983 */ /* 0x000f280000300800 */
[----:B------:R-:W2:Y:S04]  /*13890*/  LDL.LU R4, [R1+0x10] ;  /* 0x0000100001047983 */ /* 0x000ea80000300800 */
[----:B------:R-:W2:Y:S01]  /*138a0*/  LDL R10, [R1+0x8] ;  /* 0x00000800010a7983 */ /* 0x000ea20000100800 */
[----:B------:R-:W0:Y:S01]  /*138b0*/  S2R R11, SR_TID.X ;  /* 0x00000000000b7919 */ /* 0x000e220000002100 */
[----:B-1----:R-:W-:-:S13]  /*138c0*/  ISETP.NE.AND P1, PT, R9, 0x1, PT ;  /* 0x000000010900780c */ /* 0x002fda0003f25270 */
[----:B------:R-:W1:Y:S08]  /*138d0*/  @P1 LDC R6, c[0x0][0x450] ;  /* 0x00011400ff061b82 */ /* 0x000e700000000800 */
[----:B------:R-:W1:Y:S01]  /*138e0*/  @P1 LDC R8, c[0x0][0x450] ;  /* 0x00011400ff081b82 */ /* 0x000e620000000800 */
[----:B---3--:R-:W-:Y:S02]  /*138f0*/  IMAD.MOV.U32 R3, RZ, RZ, R20 ;  /* 0x000000ffff037224 */ /* 0x008fe400078e0014 */
[----:B------:R-:W3:Y:S01]  /*13900*/  S2R R20, SR_TID.X ;  /* 0x0000000000147919 */ /* 0x000ee20000002100 */
[----:B----4-:R-:W-:-:S02]  /*13910*/  IMAD R0, R21, UR6, RZ ;  /* 0x0000000615007c24 */ /* 0x010fc4000f8e02ff */
[----:B------:R-:W-:-:S04]  /*13920*/  IMAD.WIDE.U32 R2, R16, UR4, R2 ;  /* 0x0000000410027c25 */ /* 0x000fc8000f8e0002 */
[----:B------:R-:W-:Y:S01]  /*13930*/  IMAD R3, R16, UR5, R3 ;  /* 0x0000000510037c24 */ /* 0x000fe2000f8e0203 */
[----:B------:R-:W-:Y:S01]  /*13940*/  ULDC.64 UR4, c[0x0][0x2d0] ;  /* 0x0000b40000047ab9 */ /* 0x000fe20000000a00 */
[C---:B--2---:R-:W-:Y:S02]  /*13950*/  IMAD R0, R4.reuse, UR7, R0 ;  /* 0x0000000704007c24 */ /* 0x044fe4000f8e0200 */
[----:B------:R-:W-:Y:S01]  /*13960*/  IMAD.WIDE.U32 R2, R4, UR6, R2 ;  /* 0x0000000604027c25 */ /* 0x000fe2000f8e0002 */
        /* <DEDUP_REMOVED lines=8> */
[----:B------:R-:W-:Y:S01]  /*139f0*/  IMAD.IADD R0, R20, 0x1, R10 ;  /* 0x0000000114007824 */ /* 0x000fe200078e020a */
[----:B------:R-:W-:Y:S01]  /*13a00*/  LOP3.LUT R21, R21, 0x18, RZ, 0xc0, !PT ;  /* 0x0000001815157812 */ /* 0x000fe200078ec0ff */
[----:B------:R-:W-:Y:S02]  /*13a10*/  IMAD.SHL.U32 R20, R11, 0x8, RZ ;  /* 0x000000080b147824 */ /* 0x000fe400078e00ff */
[----:B--2---:R-:W-:-:S03]  /*13a20*/  @P1 IMAD.HI.U32 R5, R0, R4, RZ ;  /* 0x0000000400051227 */ /* 0x004fc600078e00ff */
[----:B------:R-:W-:Y:S01]  /*13a30*/  LOP3.LUT R20, R20, 0x18, RZ, 0xc0, !PT ;  /* 0x0000001814147812 */ /* 0x000fe200078ec0ff */
[----:B------:R-:W-:Y:S01]  /*13a40*/  IMAD.MOV.U32 R4, RZ, RZ, R0 ;  /* 0x000000ffff047224 */ /* 0x000fe200078e0000 */
[----:B-1----:R-:W-:Y:S02]  /*13a50*/  @P1 SHF.R.U32.HI R4, RZ, R6, R5 ;  /* 0x00000006ff041219 */ /* 0x002fe40000011605 */
[C---:B------:R-:W-:Y:S02]  /*13a60*/  LOP3.LUT R12, R20.reuse, 0x20, RZ, 0xfc, !PT ;  /* 0x00000020140c7812 */ /* 0x040fe400078efcff */
[----:B------:R-:W-:Y:S01]  /*13a70*/  LOP3.LUT R11, R20, 0x40, RZ, 0xfc, !PT ;  /* 0x00000040140b7812 */ /* 0x000fe200078efcff */
[--C-:B------:R-:W-:Y:S01]  /*13a80*/  IMAD.MOV R6, RZ, RZ, -R4.reuse ;  /* 0x000000ffff067224 */ /* 0x100fe200078e0a04 */
[----:B------:R0:W5:Y:S01]  /*13a90*/  LDL R20, [R1+0x4] ;  /* 0x0000040001147983 */ /* 0x0001620000100800 */
[----:B------:R-:W-:Y:S02]  /*13aa0*/  SHF.R.S32.HI R5, RZ, 0x1f, R4 ;  /* 0x0000001fff057819 */ /* 0x000fe40000011404 */
[----:B------:R-:W-:-:S02]  /*13ab0*/  IMAD R6, R9, R6, R0 ;  /* 0x0000000609067224 */ /* 0x000fc400078e0200 */
[----:B------:R-:W-:Y:S02]  /*13ac0*/  VIADD R0, R0, 0x80 ;  /* 0x0000008000007836 */ /* 0x000fe40000000000 */
[----:B------:R-:W-:-:S04]  /*13ad0*/  IMAD R5, R5, UR4, RZ ;  /* 0x0000000405057c24 */ /* 0x000fc8000f8e02ff */
[C---:B------:R-:W-:Y:S02]  /*13ae0*/  IMAD R7, R4.reuse, UR5, R5 ;  /* 0x0000000504077c24 */ /* 0x040fe4000f8e0205 */
[----:B------:R-:W-:-:S04]  /*13af0*/  IMAD.WIDE.U32 R4, R4, UR4, R2 ;  /* 0x0000000404047c25 */ /* 0x000fc8000f8e0002 */
[----:B------:R-:W-:Y:S01]  /*13b00*/  IMAD.IADD R5, R5, 0x1, R7 ;  /* 0x0000000105057824 */ /* 0x000fe200078e0207 */
[----:B------:R-:W-:Y:S01]  /*13b10*/  SHF.R.S32.HI R7, RZ, 0x1f, R6 ;  /* 0x0000001fff077819 */ /* 0x000fe20000011406 */
[----:B------:R-:W-:-:S04]  /*13b20*/  IMAD.WIDE.U32 R4, R6, UR6, R4 ;  /* 0x0000000606047c25 */ /* 0x000fc8000f8e0004 */
[----:B------:R-:W-:-:S04]  /*13b30*/  IMAD R7, R7, UR6, RZ ;  /* 0x0000000607077c24 */ /* 0x000fc8000f8e02ff */
[----:B------:R-:W-:Y:S01]  /*13b40*/  IMAD R7, R6, UR7, R7 ;  /* 0x0000000706077c24 */ /* 0x000fe2000f8e0207 */
[----:B------:R-:W-:-:S03]  /*13b50*/  LEA R6, P0, R4, UR8, 0x1 ;  /* 0x0000000804067c11 */ /* 0x000fc6000f8008ff */
[----:B------:R-:W-:Y:S02]  /*13b60*/  IMAD.IADD R5, R5, 0x1, R7 ;  /* 0x0000000105057824 */ /* 0x000fe400078e0207 */
[----:B------:R-:W1:Y:S03]  /*13b70*/  @P1 LDC R7, c[0x0][0x44c] ;  /* 0x00011300ff071b82 */ /* 0x000e660000000800 */
[----:B------:R-:W-:Y:S01]  /*13b80*/  LEA.HI.X R4, R4, UR9, R5, 0x1, P0 ;  /* 0x0000000904047c11 */ /* 0x000fe200080f0c05 */
[----:B------:R-:W-:Y:S02]  /*13b90*/  IMAD.MOV.U32 R5, RZ, RZ, R0 ;  /* 0x000000ffff057224 */ /* 0x000fe400078e0000 */
[----:B-1----:R-:W-:-:S05]  /*13ba0*/  @P1 IMAD.HI.U32 R7, R0, R7, RZ ;  /* 0x0000000700071227 */ /* 0x002fca00078e00ff */
        /* <DEDUP_REMOVED lines=18> */
[----:B------:R-:W-:-:S04]  /*13cd0*/  UMOV UR4, 0xffffffff ;  /* 0xffffffff00047882 */ /* 0x000fc80000000000 */
[----:B------:R-:W-:Y:S01]  /*13ce0*/  LEA.HI.X R7, R2, UR9, R5, 0x1, P3 ;  /* 0x0000000902077c11 */ /* 0x000fe200098f0c05 */
[----:B0-----:R-:W-:Y:S06]  /*13cf0*/  BRA.DIV UR4, `(.L_x_1208) ;  /* 0x0000004a04187947 */ /* 0x001fec000b800000 */
[----:B------:R-:W0:Y:S02]  /*13d00*/  S2R R3, SR_TID.X ;  /* 0x0000000000037919 */ /* 0x000e240000002100 */
[----:B0-----:R-:W-:Y:S02]  /*13d10*/  LOP3.LUT R10, R3, 0x7f, RZ, 0xc0, !PT ;  /* 0x0000007f030a7812 */ /* 0x001fe400078ec0ff */
[----:B------:R-:W2:Y:S04]  /*13d20*/  LDL.LU R3, [R1+0xc] ;  /* 0x00000c0001037983 */ /* 0x000ea80000300800 */
[----:B------:R-:W3:Y:S01]  /*13d30*/  LDL.LU R11, [R1+0x8] ;  /* 0x00000800010b7983 */ /* 0x000ee20000300800 */
[----:B------:R-:W-:-:S03]  /*13d40*/  SHF.R.U32.HI R10, RZ, 0x2, R10 ;  /* 0x00000002ff0a7819 */ /* 0x000fc6000001160a */
[----:B------:R-:W-:Y:S01]  /*13d50*/  SHFL.IDX PT, R2, R4, RZ, 0x1c1f ;  /* 0x001c1fff04027589 */ /* 0x000fe200000e0000 */
[----:B--2---:R-:W-:-:S03]  /*13d60*/  IMAD R5, R3, R9, RZ ;  /* 0x0000000903057224 */ /* 0x004fc600078e02ff */
[----:B------:R-:W0:Y:S01]  /*13d70*/  SHFL.IDX PT, R3, R6, RZ, 0x1c1f ;  /* 0x001c1fff06037589 */ /* 0x000e2200000e0000 */
[----:B---3--:R-:W-:-:S05]  /*13d80*/  IMAD.IADD R0, R10, 0x1, R11 ;  /* 0x000000010a007824 */ /* 0x008fca00078e020b */
        /* <DEDUP_REMOVED lines=36> */
[----:B------:R-:W-:-:S05]  /*13fd0*/  VIADD R2, R0, 0x80 ;  /* 0x0000008000027836 */ /* 0x000fca0000000000 */
[----:B------:R-:W-:Y:S01]  /*13fe0*/  ISETP.GE.AND P3, PT, R2, R5, PT ;  /* 0x000000050200720c */ /* 0x000fe20003f66270 */
[----:B------:R-:W-:-:S05]  /*13ff0*/  VIADD R2, R0, 0x60 ;  /* 0x0000006000027836 */ /* 0x000fca0000000000 */
[----:B------:R-:W-:Y:S02]  /*14000*/  ISETP.GE.AND P4, PT, R2, R5, PT ;  /* 0x000000050200720c */ /* 0x000fe40003f86270 */
[----:B------:R-:W-:Y:S04]  /*14010*/  SHFL.IDX PT, R2, R7, RZ, 0x1c1f ;  /* 0x001c1fff07027589 */ /* 0x000fe800000e0000 */
[----:B------:R-:W-:Y:S07]  /*14020*/  SHFL.IDX PT, R7, R7, 0x1, 0x1c1f ;  /* 0x003c1f0007077f89 */ /* 0x000fee00000e0000 */
[----:B0-----:R-:W-:-:S05]  /*14030*/  @!P4 LEA R3, P5, R21, R3, 0x1 ;  /* 0x000000031503c211 */ /* 0x001fca00078a08ff */
[----:B------:R-:W-:Y:S02]  /*14040*/  @!P4 IMAD.X R9, RZ, RZ, R4, P5 ;  /* 0x000000ffff09c224 */ /* 0x000fe400028e0604 */
[----:B------:R-:W0:Y:S02]  /*14050*/  SHFL.IDX PT, R4, R8, RZ, 0x1c1f ;  /* 0x001c1fff08047589 */ /* 0x000e2400000e0000 */
[----:B0-----:R-:W-:-:S05]  /*14060*/  @!P3 LEA R4, P5, R21, R4, 0x1 ;  /* 0x000000041504b211 */ /* 0x001fca00078a08ff */
[----:B------:R-:W-:Y:S02]  /*14070*/  @!P3 IMAD.X R6, RZ, RZ, R2, P5 ;  /* 0x000000ffff06b224 */ /* 0x000fe400028e0602 */
[----:B------:R-:W-:Y:S02]  /*14080*/  @!P4 IMAD.MOV.U32 R2, RZ, RZ, R3 ;  /* 0x000000ffff02c224 */ /* 0x000fe400078e0003 */
[----:B------:R-:W-:-:S05]  /*14090*/  @!P4 IMAD.MOV.U32 R3, RZ, RZ, R9 ;  /* 0x000000ffff03c224 */ /* 0x000fca00078e0009 */
[----:B------:R-:W-:Y:S04]  /*140a0*/  @!P4 LDGSTS.E.BYPASS.LTC128B.128 [R20+0xdc00], desc[UR52][R2.64], !P2 ;  /* 0x0dc000000214cfae */ /* 0x000fe8000d101d74 */
[----:B------:R-:W-:Y:S04]  /*140b0*/  @!P4 LDGSTS.E.BYPASS.LTC128B.128 [R20+0x10c00], desc[UR52][R2.64+0x40], !P1 ;  /* 0x10c000400214cfae */ /* 0x000fe8000c901d74 */
[----:B------:R0:W-:Y:S02]  /*140c0*/  @!P4 LDGSTS.E.BYPASS.LTC128B.128 [R20+0x13c00], desc[UR52][R2.64+0x80], !P0 ;  /* 0x13c000800214cfae */ /* 0x0001e4000c101d74 */
[----:B0-----:R-:W-:-:S02]  /*140d0*/  @!P3 IMAD.MOV.U32 R2, RZ, RZ, R4 ;  /* 0x000000ffff02b224 */ /* 0x001fc400078e0004 */
[----:B------:R-:W-:-:S05]  /*140e0*/  @!P3 IMAD.MOV.U32 R3, RZ, RZ, R6 ;  /* 0x000000ffff03b224 */ /* 0x000fca00078e0006 */
[----:B------:R-:W-:Y:S04]  /*140f0*/  @!P3 LDGSTS.E.BYPASS.LTC128B.128 [R20+0xe400], desc[UR52][R2.64], !P2 ;  /* 0x0e4000000214bfae */ /* 0x000fe8000d101d74 */
[----:B------:R-:W-:Y:S04]  /*14100*/  @!P3 LDGSTS.E.BYPASS.LTC128B.128 [R20+0x11400], desc[UR52][R2.64+0x40], !P1 ;  /* 0x114000400214bfae */ /* 0x000fe8000c901d74 */
[----:B------:R0:W-:Y:S04]  /*14110*/  @!P3 LDGSTS.E.BYPASS.LTC128B.128 [R20+0x14400], desc[UR52][R2.64+0x80], !P0 ;  /* 0x144000800214bfae */ /* 0x0001e8000c101d74 */
[----:B0-----:R0:W1:Y:S02]  /*14120*/  SHFL.IDX PT, R2, R8, 0x1, 0x1c1f ;  /* 0x003c1f0008027f89 */ /* 0x00106400000e0000 */
.L_x_1325:
[----:B------:R-:W-:Y:S02]  /*14130*/  VIADD R0, R0, 0xa0 ;  /* 0x000000a000007836 */ /* 0x000fe40000000000 */
[----:B0-----:R-:W-:-:S03]  /*14140*/  VIADD R8, R17, 0x2d800 ;  /* 0x0002d80011087836 */ /* 0x001fc60000000000 */
        /* <DEDUP_REMOVED lines=11> */
.L_x_1209:
[----:B------:R-:W-:Y:S02]  /*14200*/  PLOP3.LUT P1, PT, P1, P0, PT, 0xa2, 0x0 ;  /* 0x000000000000781c */ /* 0x000fe40000f21472 */
[----:B------:R-:W-:-:S08]  /*14210*/  @P0 R2UR P1, UR4, R17 ;  /* 0x00000000110402ca */ /* 0x000fd00000020000 */
[----:B------:R-:W-:-:S05]  /*14220*/  @P0 PLOP3.LUT P0, PT, P1, PT, PT, 0x80, 0x0 ;  /* 0x000000000000081c */ /* 0x000fca0000f0f070 */
[----:B------:R-:W-:Y:S01]  /*14230*/  @!P1 SYNCS.ARRIVE.TRANS64.RED.A0T1 RZ, [UR4+0x2d800], RZ ;  /* 0x02d800ffffff99a7 */ /* 0x000fe20008200404 */
[----:B------:R-:W-:Y:S07]  /*14240*/  @!P1 ARRIVES.LDGSTSBAR.64.TRANSCNT [UR4+0x2d800] ;  /* 0x02d80000ff0099b0 */ /* 0x000fee0008000a84 */
[----:B------:R-:W-:Y:S05]  /*14250*/  @P0 BRA.U.ANY `(.L_x_1209) ;  /* 0xfffffffd00e80947 */ /* 0x000fea000393ffff */
[----:B0-----:R-:W2:Y:S02]  /*14260*/  LDL.LU R2, [R1+0x24] ;  /* 0x0000240001027983 */ /* 0x001ea40000300800 */
        /* <DEDUP_REMOVED lines=9> */
[----:B------:R-:W1:Y:S03]  /*14300*/  SYNCS.PHASECHK.TRANS64.TRYWAIT P0, [R17+URZ+0x2d820], R0 ;  /* 0x02d82000110075a7 */ /* 0x000e66000800017f */
[----:B01----:R-:W-:Y:S05]  /*14310*/  @!P0 BRA `(.L_x_1211) ;  /* 0x0000004800b48947 */ /* 0x003fea0003800000 */
.L_x_1326:
[----:B------:R-:W-:Y:S05]  /*14320*/  BSYNC B0 ;  /* 0x0000000000007941 */ /* 0x000fea0003800000 */
.L_x_1210:
[----:B------:R-:W0:Y:S01]  /*14330*/  LDL R2, [R1+0x1c] ;  /* 0x00001c0001027983 */ /* 0x000e220000100800 */
[----:B------:R-:W-:Y:S01]  /*14340*/  BSSY B0, `(.L_x_1212) ;  /* 0x0000233000007945 */ /* 0x000fe20003800000 */
[----:B0-----:R-:W-:-:S05]  /*14350*/  VIADD R0, R2, 0xfffffffe ;  /* 0xfffffffe02007836 */ /* 0x001fca0000000000 */
[----:B------:R-:W-:-:S13]  /*14360*/  ISETP.GE.AND P0, PT, R0, R29, PT ;  /* 0x0000001d0000720c */ /* 0x000fda0003f06270 */
[----:B------:R-:W-:Y:S05]  /*14370*/  @!P0 BRA `(.L_x_1213) ;  /* 0x0000002000bc8947 */ /* 0x000fea0003800000 */
[----:B------:R-:W2:Y:S04]  /*14380*/  LDL.LU R2, [R1+0x30] ;  /* 0x0000300001027983 */ /* 0x000ea80000300800 */
[----:B------:R-:W3:Y:S04]  /*14390*/  LDL.LU R6, [R1+0x18] ;  /* 0x0000180001067983 */ /* 0x000ee80000300800 */
[----:B------:R-:W4:Y:S04]  /*143a0*/  LDL.LU R3, [R1+0x3c] ;  /* 0x00003c0001037983 */ /* 0x000f280000300800 */
[----:B------:R-:W5:Y:S04]  /*143b0*/  LDL.LU R5, [R1+0x14] ;  /* 0x0000140001057983 */ /* 0x000f680000300800 */
[----:B------:R-:W5:Y:S01]  /*143c0*/  LDL.LU R4, [R1+0x40] ;  /* 0x0000400001047983 */ /* 0x000f620000300800 */
[----:B------:R-:W-:Y:S01]  /*143d0*/  BSSY B2, `(.L_x_1214) ;  /* 0x00000c3000027945 */ /* 0x000fe20003800000 */
[----:B--2---:R-:W-:-:S04]  /*143e0*/  VIADD R2, R2, 0x1 ;  /* 0x0000000102027836 */ /* 0x004fc80000000000 */
[----:B---3--:R-:W-:Y:S01]  /*143f0*/  IMAD R2, R2, R6, RZ ;  /* 0x0000000602027224 */ /* 0x008fe200078e02ff */
[----:B----4-:R-:W-:-:S04]  /*14400*/  LOP3.LUT R3, RZ, R3, RZ, 0x33, !PT ;  /* 0x00000003ff037212 */ /* 0x010fc800078e33ff */
[----:B------:R-:W-:-:S04]  /*14410*/  LOP3.LUT R2, RZ, R2, RZ, 0x33, !PT ;  /* 0x00000002ff027212 */ /* 0x000fc800078e33ff */
[----:B-----5:R-:W-:Y:S02]  /*14420*/  VIADDMNMX R2, R2, -R5, R3, !PT ;  /* 0x8000000502027246 */ /* 0x020fe40007800103 */
[----:B------:R-:W-:-:S04]  /*14430*/  LOP3.LUT R3, RZ, R4, RZ, 0x33, !PT ;  /* 0x00000004ff037212 */ /* 0x000fc800078e33ff */
[----:B------:R-:W-:Y:S02]  /*14440*/  VIMNMX R6, R2, R3, !PT ;  /* 0x0000000302067248 */ /* 0x000fe40007fe0100 */
[----:B------:R-:W-:-:S04]  /*14450*/  LOP3.LUT R3, RZ, R29, RZ, 0x33, !PT ;  /* 0x0000001dff037212 */ /* 0x000fc800078e33ff */
[----:B------:R-:W-:Y:S02]  /*14460*/  VIADDMNMX R10, R6, 0x2, R3, !PT ;  /* 0x00000002060a7846 */ /* 0x000fe40007800103 */
[----:B------:R-:W-:-:S05]  /*14470*/  LOP3.LUT R3, RZ, R6, RZ, 0x33, !PT ;  /* 0x00000006ff037212 */ /* 0x000fca00078e33ff */
[----:B------:R-:W-:-:S05]  /*14480*/  IMAD.IADD R3, R10, 0x1, R3 ;  /* 0x000000010a037824 */ /* 0x000fca00078e0203 */
[----:B------:R-:W-:-:S04]  /*14490*/  LOP3.LUT R3, R3, 0x1, RZ, 0xc0, !PT ;  /* 0x0000000103037812 */ /* 0x000fc800078ec0ff */
[----:B------:R-:W-:-:S13]  /*144a0*/  ISETP.NE.U32.AND P0, PT, R3, 0x1, PT ;  /* 0x000000010300780c */ /* 0x000fda0003f05070 */
[----:B------:R-:W-:Y:S05]  /*144b0*/  @P0 BRA `(.L_x_1215) ;  /* 0x0000000800d00947 */ /* 0x000fea0003800000 */
[----:B------:R-:W2:Y:S01]  /*144c0*/  LDL R4, [R1] ;  /* 0x0000000001047983 */ /* 0x000ea20000100800 */
        /* <DEDUP_REMOVED lines=13> */
[----:B------:R-:W0:Y:S01]  /*145a0*/  LDC R5, c[0x0][0x43c] ;  /* 0x00010f00ff057b82 */ /* 0x000e220000000800 */
[----:B------:R-:W-:Y:S01]  /*145b0*/  ULDC.64 UR6, c[0x0][0x428] ;  /* 0x00010a0000067ab9 */ /* 0x000fe20000000a00 */
[----:B0-----:R-:W-:-:S13]  /*145c0*/  ISETP.NE.AND P0, PT, R5, 0x1, PT ;  /* 0x000000010500780c */ /* 0x001fda0003f05270 */
[----:B------:R-:W0:Y:S02]  /*145d0*/  @P0 LDC.64 R2, c[0x0][0x440] ;  /* 0x00011000ff020b82 */ /* 0x000e240000000a00 */
[----:B0-----:R-:W-:-:S04]  /*145e0*/  @P0 IMAD.HI.U32 R4, R0, R2, RZ ;  /* 0x0000000200040227 */ /* 0x001fc800078e00ff */
[----:B------:R-:W-:Y:S01]  /*145f0*/  IMAD.MOV.U32 R2, RZ, RZ, R0 ;  /* 0x000000ffff027224 */ /* 0x000fe200078e0000 */
[----:B------:R-:W-:Y:S01]  /*14600*/  @P0 SHF.R.U32.HI R2, RZ, R3, R4 ;  /* 0x00000003ff020219 */ /* 0x000fe20000011604 */
[----:B------:R-:W-:-:S04]  /*14610*/  IMAD R4, R25, UR6, RZ ;  /* 0x0000000619047c24 */ /* 0x000fc8000f8e02ff */
[----:B------:R-:W-:Y:S02]  /*14620*/  IMAD.MOV R3, RZ, RZ, -R2 ;  /* 0x000000ffff037224 */ /* 0x000fe400078e0a02 */
[----:B------:R-:W-:Y:S02]  /*14630*/  IMAD R4, R23, UR7, R4 ;  /* 0x0000000717047c24 */ /* 0x000fe4000f8e0204 */
[----:B------:R-:W-:Y:S01]  /*14640*/  IMAD R0, R5, R3, R0 ;  /* 0x0000000305007224 */ /* 0x000fe200078e0200 */
[----:B------:R-:W-:-:S03]  /*14650*/  SHF.R.S32.HI R3, RZ, 0x1f, R2 ;  /* 0x0000001fff037819 */ /* 0x000fc60000011402 */
[----:B------:R-:W-:-:S04]  /*14660*/  IMAD.WIDE.U32 R2, R23, UR6, R2 ;  /* 0x0000000617027c25 */ /* 0x000fc8000f8e0002 */
[----:B------:R-:W-:Y:S01]  /*14670*/  IMAD.IADD R3, R4, 0x1, R3 ;  /* 0x0000000104037824 */ /* 0x000fe200078e0203 */
[----:B------:R-:W-:-:S04]  /*14680*/  LEA R4, P0, R2, UR4, 0x2 ;  /* 0x0000000402047c11 */ /* 0x000fc8000f8010ff */
[----:B------:R-:W-:-:S06]  /*14690*/  LEA.HI.X R5, R2, UR5, R3, 0x2, P0 ;  /* 0x0000000502057c11 */ /* 0x000fcc00080f1403 */
[----:B------:R0:W5:Y:S03]  /*146a0*/  LDG.E R5, desc[UR52][R4.64] ;  /* 0x0000003404057981 */ /* 0x000166000c1e1900 */
.L_x_1218:
[----:B------:R-:W-:Y:S01]  /*146b0*/  IMAD R3, R7, 0x8, R17 ;  /* 0x0000000807037824 */ /* 0x000fe200078e0211 */
[----:B------:R-:W-:Y:S01]  /*146c0*/  SHF.L.U32 R2, R9, 0x1f, RZ ;  /* 0x0000001f09027819 */ /* 0x000fe200000006ff */
[----:B------:R-:W-:Y:S03]  /*146d0*/  BSSY B3, `(.L_x_1219) ;  /* 0x0000003000037945 */ /* 0x000fe60003800000 */
[----:B------:R-:W1:Y:S02]  /*146e0*/  SYNCS.PHASECHK.TRANS64.TRYWAIT P0, [R3+URZ+0x2d840], R2 ;  /* 0x02d84002030075a7 */ /* 0x000e64000800017f */
[----:B-1----:R-:W-:Y:S05]  /*146f0*/  @!P0 BRA `(.L_x_1220) ;  /* 0x0000004400d08947 */ /* 0x002fea0003800000 */
.L_x_1327:
[----:B------:R-:W-:Y:S05]  /*14700*/  BSYNC B3 ;  /* 0x0000000000037941 */ /* 0x000fea0003800000 */
.L_x_1219:
        /* <DEDUP_REMOVED lines=12> */
.L_x_1222:
[----:B------:R-:W-:Y:S05]  /*147d0*/  BSYNC B3 ;  /* 0x0000000000037941 */ /* 0x000fea0003800000 */
.L_x_1221:
        /* <DEDUP_REMOVED lines=11> */
.L_x_1223:
        /* <DEDUP_REMOVED lines=16> */
.L_x_1224:
        /* <DEDUP_REMOVED lines=16> */
.L_x_1225:
        /* <DEDUP_REMOVED lines=15> */
.L_x_1328:
[----:B------:R-:W-:Y:S05]  /*14b80*/  BSYNC B3 ;  /* 0x0000000000037941 */ /* 0x000fea0003800000 */
.L_x_1226:
        /* <DEDUP_REMOVED lines=12> */
.L_x_1229:
[----:B------:R-:W-:Y:S05]  /*14c50*/  BSYNC B3 ;  /* 0x0000000000037941 */ /* 0x000fea0003800000 */
.L_x_1228:
        /* <DEDUP_REMOVED lines=11> */
.L_x_1230:
        /* <DEDUP_REMOVED lines=15> */
.L_x_1231:
        /* <DEDUP_REMOVED lines=15> */
.L_x_1232:
        /* <DEDUP_REMOVED lines=12> */
.L_x_1217:
[----:B------:R-:W-:Y:S05]  /*14fb0*/  BSYNC B1 ;  /* 0x0000000000017941 */ /* 0x000fea0003800000 */
.L_x_1216:
[----:B------:R-:W2:Y:S01]  /*14fc0*/  LDL.LU R0, [R1+0x1c] ;  /* 0x00001c0001007983 */ /* 0x000ea20000300800 */
[----:B------:R-:W-:Y:S02]  /*14fd0*/  IMAD.MOV.U32 R18, RZ, RZ, R7 ;  /* 0x000000ffff127224 */ /* 0x000fe400078e0007 */
[----:B------:R-:W-:Y:S02]  /*14fe0*/  IMAD.MOV.U32 R28, RZ, RZ, R9 ;  /* 0x000000ffff1c7224 */ /* 0x000fe400078e0009 */
[----:B--2---:R-:W-:-:S07]  /*14ff0*/  VIADD R0, R0, 0xfffffffd ;  /* 0xfffffffd00007836 */ /* 0x004fce0000000000 */
.L_x_1215:
[----:B------:R-:W-:Y:S05]  /*15000*/  BSYNC B2 ;  /* 0x0000000000027941 */ /* 0x000fea0003800000 */
.L_x_1214:
[----:B------:R-:W-:-:S05]  /*15010*/  VIADD R3, R10, 0xfffffffe ;  /* 0xfffffffe0a037836 */ /* 0x000fca0000000000 */
[----:B------:R-:W-:-:S13]  /*15020*/  ISETP.NE.AND P0, PT, R3, R6, PT ;  /* 0x000000060300720c */ /* 0x000fda0003f05270 */
[----:B------:R-:W-:Y:S05]  /*15030*/  @!P0 BRA `(.L_x_1213) ;  /* 0x00000014008c8947 */ /* 0x000fea0003800000 */
[----:B------:R-:W-:-:S07]  /*15040*/  IMAD.MOV.U32 R4, RZ, RZ, R19 ;  /* 0x000000ffff047224 */ /* 0x000fce00078e0013 */
.L_x_1267:
[----:B------:R-:W2:Y:S01]  /*15050*/  LDL R2, [R1] ;  /* 0x0000000001027983 */ /* 0x000ea20000100800 */
[----:B------:R-:W-:Y:S01]  /*15060*/  VIADD R6, R18, 0x1 ;  /* 0x0000000112067836 */ /* 0x000fe20000000000 */
[----:B------:R-:W-:Y:S05]  /*15070*/  YIELD ;  /* 0x0000000000007946 */ /* 0x000fea0003800000 */
[----:B------:R-:W-:Y:S01]  /*15080*/  ISETP.NE.AND P0, PT, R6, 0x2, PT ;  /* 0x000000020600780c */ /* 0x000fe20003f05270 */
[----:B------:R-:W-:Y:S03]  /*15090*/  BSSY B1, `(.L_x_1233) ;  /* 0x00000aa000017945 */ /* 0x000fe60003800000 */
[----:B------:R-:W-:-:S02]  /*150a0*/  SEL R7, RZ, 0x1, P0 ;  /* 0x00000001ff077807 */ /* 0x000fc40000000000 */
        /* <DEDUP_REMOVED lines=24> */
[----:B------:R-:W-:-:S05]  /*15230*/  LEA.HI.X R5, R2, UR5, R3, 0x2, P0 ;  /* 0x0000000502057c11 */ /* 0x000fca00080f1403 */
[----:B------:R0:W5:Y:S04]  /*15240*/  LDG.E R4, desc[UR52][R4.64] ;  /* 0x0000003404047981 */ /* 0x000168000c1e1900 */
.L_x_1235:
[----:B------:R-:W-:Y:S01]  /*15250*/  IMAD R3, R6, 0x8, R17 ;  /* 0x0000000806037824 */ /* 0x000fe200078e0211 */
[----:B------:R-:W-:Y:S01]  /*15260*/  SHF.L.U32 R2, R7, 0x1f, RZ ;  /* 0x0000001f07027819 */ /* 0x000fe200000006ff */
[----:B------:R-:W-:Y:S03]  /*15270*/  BSSY B2, `(.L_x_1236) ;  /* 0x0000003000027945 */ /* 0x000fe60003800000 */
[----:B------:R-:W1:Y:S02]  /*15280*/  SYNCS.PHASECHK.TRANS64.TRYWAIT P0, [R3+URZ+0x2d840], R2 ;  /* 0x02d84002030075a7 */ /* 0x000e64000800017f */
[----:B-1----:R-:W-:Y:S05]  /*15290*/  @!P0 BRA `(.L_x_1237) ;  /* 0x0000003c00108947 */ /* 0x002fea0003800000 */
.L_x_1329:
[----:B------:R-:W-:Y:S05]  /*152a0*/  BSYNC B2 ;  /* 0x0000000000027941 */ /* 0x000fea0003800000 */
.L_x_1236:
        /* <DEDUP_REMOVED lines=12> */
.L_x_1239:
[----:B------:R-:W-:Y:S05]  /*15370*/  BSYNC B2 ;  /* 0x0000000000027941 */ /* 0x000fea0003800000 */
.L_x_1238:
        /* <DEDUP_REMOVED lines=11> */
.L_x_1240:
        /* <DEDUP_REMOVED lines=16> */
.L_x_1241:
        /* <DEDUP_REMOVED lines=16> */
.L_x_1242:
        /* <DEDUP_REMOVED lines=15> */
.L_x_1330:
[----:B------:R-:W-:Y:S05]  /*15720*/  BSYNC B2 ;  /* 0x0000000000027941 */ /* 0x000fea0003800000 */
.L_x_1243:
        /* <DEDUP_REMOVED lines=11> */
.L_x_1246:
[----:B------:R-:W-:Y:S05]  /*157e0*/  BSYNC B2 ;  /* 0x0000000000027941 */ /* 0x000fea0003800000 */
.L_x_1245:
        /* <DEDUP_REMOVED lines=10> */
.L_x_1247:
        /* <DEDUP_REMOVED lines=15> */
.L_x_1248:
        /* <DEDUP_REMOVED lines=15> */
.L_x_1249:
        /* <DEDUP_REMOVED lines=12> */
.L_x_1234:
[----:B------:R-:W-:Y:S05]  /*15b30*/  BSYNC B1 ;  /* 0x0000000000017941 */ /* 0x000fea0003800000 */
.L_x_1233:
[----:B------:R-:W2:Y:S01]  /*15b40*/  LDL R2, [R1] ;  /* 0x0000000001027983 */ /* 0x000ea20000100800 */
        /* <DEDUP_REMOVED lines=31> */
.L_x_1252:
[----:B------:R-:W-:Y:S01]  /*15d40*/  IMAD R2, R18, 0x8, R17 ;  /* 0x0000000812027824 */ /* 0x000fe200078e0211 */
[----:B------:R-:W-:Y:S01]  /*15d50*/  SHF.L.U32 R3, R28, 0x1f, RZ ;  /* 0x0000001f1c037819 */ /* 0x000fe200000006ff */
[----:B------:R-:W-:Y:S03]  /*15d60*/  BSSY B2, `(.L_x_1253) ;  /* 0x0000003000027945 */ /* 0x000fe60003800000 */
[----:B------:R-:W1:Y:S02]  /*15d70*/  SYNCS.PHASECHK.TRANS64.TRYWAIT P0, [R2+URZ+0x2d840], R3 ;  /* 0x02d84003020075a7 */ /* 0x000e64000800017f */
[----:B-1----:R-:W-:Y:S05]  /*15d80*/  @!P0 BRA `(.L_x_1254) ;  /* 0x00000030007c8947 */ /* 0x002fea0003800000 */
.L_x_1331:
[----:B------:R-:W-:Y:S05]  /*15d90*/  BSYNC B2 ;  /* 0x0000000000027941 */ /* 0x000fea0003800000 */
.L_x_1253:
        /* <DEDUP_REMOVED lines=12> */
.L_x_1256:
[----:B------:R-:W-:Y:S05]  /*15e60*/  BSYNC B2 ;  /* 0x0000000000027941 */ /* 0x000fea0003800000 */
.L_x_1255:
        /* <DEDUP_REMOVED lines=12> */
.L_x_1257:
        /* <DEDUP_REMOVED lines=16> */
.L_x_1258:
        /* <DEDUP_REMOVED lines=16> */
.L_x_1259:
        /* <DEDUP_REMOVED lines=15> */
.L_x_1332:
[----:B------:R-:W-:Y:S05]  /*16220*/  BSYNC B2 ;  /* 0x0000000000027941 */ /* 0x000fea0003800000 */
.L_x_1260:
        /* <DEDUP_REMOVED lines=11> */
.L_x_1263:
[----:B------:R-:W-:Y:S05]  /*162e0*/  BSYNC B2 ;  /* 0x0000000000027941 */ /* 0x000fea0003800000 */
.L_x_1262:
        /* <DEDUP_REMOVED lines=10> */
.L_x_1264:
        /* <DEDUP_REMOVED lines=15> */
.L_x_1265:
        /* <DEDUP_REMOVED lines=15> */
.L_x_1266:
        /* <DEDUP_REMOVED lines=12> */
.L_x_1251:
[----:B------:R-:W-:Y:S05]  /*16630*/  BSYNC B1 ;  /* 0x0000000000017941 */ /* 0x000fea0003800000 */
.L_x_1250:
[----:B------:R-:W-:Y:S01]  /*16640*/  ISETP.GT.AND P0, PT, R9, R29, PT ;  /* 0x0000001d0900720c */ /* 0x000fe20003f04270 */
[----:B------:R-:W-:-:S12]  /*16650*/  VIADD R0, R0, 0xfffffffe ;  /* 0xfffffffe00007836 */ /* 0x000fd80000000000 */
[----:B------:R-:W-:Y:S05]  /*16660*/  @P0 BRA `(.L_x_1267) ;  /* 0xffffffe800780947 */ /* 0x000fea000383ffff */
.L_x_1213:
[----:B------:R-:W-:Y:S05]  /*16670*/  BSYNC B0 ;  /* 0x0000000000007941 */ /* 0x000fea0003800000 */
.L_x_1212:
[----:B------:R-:W0:Y:S01]  /*16680*/  S2R R2, SR_TID.X ;  /* 0x0000000000027919 */ /* 0x000e220000002100 */
[----:B------:R-:W-:Y:S01]  /*16690*/  BSSY B0, `(.L_x_1268) ;  /* 0x0000010000007945 */ /* 0x000fe20003800000 */
[----:B0-----:R-:W-:-:S04]  /*166a0*/  LOP3.LUT R6, R2, 0x7f, RZ, 0xc0, !PT ;  /* 0x0000007f02067812 */ /* 0x001fc800078ec0ff */
[----:B------:R-:W-:-:S13]  /*166b0*/  ISETP.NE.AND P0, PT, R6, RZ, PT ;  /* 0x000000ff0600720c */ /* 0x000fda0003f05270 */
[----:B------:R-:W-:Y:S05]  /*166c0*/  @P0 BRA `(.L_x_1269) ;  /* 0x0000000000300947 */ /* 0x000fea0003800000 */
[----:B------:R-:W0:Y:S01]  /*166d0*/  S2R R5, SR_LANEID ;  /* 0x0000000000057919 */ /* 0x000e220000000000 */
[----:B------:R-:W-:Y:S01]  /*166e0*/  VOTEU.ANY UR4, UPT, PT ;  /* 0x0000000000047886 */ /* 0x000fe200038e0100 */
[----:B------:R-:W1:Y:S01]  /*166f0*/  LDC.64 R2, c[0x0][0xc60] ;  /* 0x00031800ff027b82 */ /* 0x000e620000000a00 */
[----:B------:R-:W0:Y:S02]  /*16700*/  FLO.U32 R0, UR4 ;  /* 0x0000000400007d00 */ /* 0x000e2400080e0000 */
[----:B0-----:R-:W-:-:S06]  /*16710*/  ISETP.EQ.U32.AND P0, PT, R0, R5, PT ;  /* 0x000000050000720c */ /* 0x001fcc0003f02070 */
[----:B------:R-:W1:Y:S07]  /*16720*/  POPC R5, UR4 ;  /* 0x0000000400057d09 */ /* 0x000e6e0008000000 */
[----:B-1----:R-:W2:Y:S01]  /*16730*/  @P0 ATOMG.E.ADD.STRONG.GPU PT, R3, desc[UR52][R2.64], R5 ;  /* 0x00000005020309a8 */ /* 0x002ea200081ee1f4 */
[----:B------:R-:W0:Y:S02]  /*16740*/  S2R R4, SR_LTMASK ;  /* 0x0000000000047919 */ /* 0x000e240000003900 */
[----:B0-----:R-:W-:-:S04]  /*16750*/  LOP3.LUT R4, R4, UR4, RZ, 0xc0, !PT ;  /* 0x0000000404047c12 */ /* 0x001fc8000f8ec0ff */
[----:B------:R-:W0:Y:S01]  /*16760*/  POPC R7, R4 ;  /* 0x0000000400077309 */ /* 0x000e220000000000 */
[----:B--2---:R-:W0:Y:S02]  /*16770*/  SHFL.IDX PT, R0, R3, R0, 0x1f ;  /* 0x00001f0003007589 */ /* 0x004e2400000e0000 */
[----:B0-----:R-:W-:-:S07]  /*16780*/  IADD3 R24, R0, UR37, R7 ;  /* 0x0000002500187c10 */ /* 0x001fce000fffe007 */
.L_x_1269:
[----:B------:R-:W-:Y:S05]  /*16790*/  BSYNC B0 ;  /* 0x0000000000007941 */ /* 0x000fea0003800000 */
.L_x_1268:
[----:B------:R-:W2:Y:S01]  /*167a0*/  LDL R0, [R1] ;  /* 0x0000000001007983 */ /* 0x000ea20000100800 */
[----:B------:R-:W-:Y:S01]  /*167b0*/  BSSY B0, `(.L_x_1270) ;  /* 0x0000046000007945 */ /* 0x000fe20003800000 */
[----:B--2---:R-:W-:-:S13]  /*167c0*/  LOP3.LUT P0, RZ, R0, 0x1, RZ, 0xc0, !PT ;  /* 0x0000000100ff7812 */ /* 0x004fda000780c0ff */
[----:B------:R-:W-:Y:S05]  /*167d0*/  @!P0 BRA `(.L_x_1271) ;  /* 0x00000004000c8947 */ /* 0x000fea0003800000 */
[----:B------:R-:W-:Y:S01]  /*167e0*/  IMAD R3, R18, 0x8, R17 ;  /* 0x0000000812037824 */ /* 0x000fe200078e0211 */
[----:B------:R-:W-:Y:S01]  /*167f0*/  SHF.L.U32 R0, R28, 0x1f, RZ ;  /* 0x0000001f1c007819 */ /* 0x000fe200000006ff */
[----:B------:R-:W-:Y:S01]  /*16800*/  BSSY B1, `(.L_x_1272) ;  /* 0x0000004000017945 */ /* 0x000fe20003800000 */
[----:B------:R-:W-:Y:S02]  /*16810*/  ISETP.NE.AND P1, PT, R6, RZ, PT ;  /* 0x000000ff0600720c */ /* 0x000fe40003f25270 */
[----:B------:R-:W0:Y:S02]  /*16820*/  SYNCS.PHASECHK.TRANS64.TRYWAIT P0, [R3+URZ+0x2d860], R0 ;  /* 0x02d86000030075a7 */ /* 0x000e24000800017f */
[----:B0-----:R-:W-:Y:S09]  /*16830*/  @!P0 BRA `(.L_x_1273) ;  /* 0x0000002400f88947 */ /* 0x001ff20003800000 */
.L_x_1333:
[----:B------:R-:W-:Y:S05]  /*16840*/  BSYNC B1 ;  /* 0x0000000000017941 */ /* 0x000fea0003800000 */
.L_x_1272:
[----:B------:R-:W-:Y:S04]  /*16850*/  BSSY B1, `(.L_x_1274) ;  /* 0x0000009000017945 */ /* 0x000fe80003800000 */
[----:B------:R-:W-:Y:S05]  /*16860*/  @P1 BRA `(.L_x_1275) ;  /* 0x00000000001c1947 */ /* 0x000fea0003800000 */
[----:B------:R-:W1:Y:S01]  /*16870*/  S2R R2, SR_TID.X ;  /* 0x0000000000027919 */ /* 0x000e620000002100 */
[----:B0-----:R-:W-:-:S04]  /*16880*/  IMAD.MOV.U32 R0, RZ, RZ, 0x6000 ;  /* 0x00006000ff007424 */ /* 0x001fc800078e00ff */
[----:B------:R2:W-:Y:S01]  /*16890*/  SYNCS.ARRIVE.TRANS64 RZ, [R3+URZ+0x2d850], R0 ;  /* 0x02d8500003ff79a7 */ /* 0x0005e2000800003f */
[----:B-1----:R-:W-:-:S04]  /*168a0*/  LOP3.LUT R2, R2, 0x1f, RZ, 0xc0, !PT ;  /* 0x0000001f02027812 */ /* 0x002fc800078ec0ff */
[----:B------:R-:W-:-:S13]  /*168b0*/  ISETP.NE.AND P0, PT, R2, RZ, PT ;  /* 0x000000ff0200720c */ /* 0x000fda0003f05270 */
[----:B--2---:R-:W-:Y:S05]  /*168c0*/  @!P0 BRA `(.L_x_1275) ;  /* 0x0000000000048947 */ /* 0x004fea0003800000 */
[----:B------:R-:W-:Y:S01]  /*168d0*/  BPT.TRAP 0x1 ;  /* 0x000000040000795c */ /* 0x000fe20000300000 */
.L_x_1275:
[----:B------:R-:W-:Y:S05]  /*168e0*/  BSYNC B1 ;  /* 0x0000000000017941 */ /* 0x000fea0003800000 */
.L_x_1274:
[----:B0-----:R-:W-:Y:S01]  /*168f0*/  IMAD R0, R18, 0x6000, R17 ;  /* 0x0000600012007824 */ /* 0x001fe200078e0211 */
        /* <DEDUP_REMOVED lines=9> */
.L_x_1276:
        /* <DEDUP_REMOVED lines=10> */
[----:B------:R-:W-:Y:S01]  /*16a30*/  PLOP3.LUT P0, PT, PT, PT, PT, 0x80, 0x0 ;  /* 0x000000000000781c */ /* 0x000fe20003f0f070 */
[----:B------:R-:W-:Y:S01]  /*16a40*/  VIADD R3, R0, 0x2400 ;  /* 0x0000240000037836 */ /* 0x000fe20000000000 */
[----:B------:R-:W-:Y:S01]  /*16a50*/  UMOV UR6, 0x0 ;  /* 0x0000000000067882 */ /* 0x000fe20000000000 */
[----:B------:R-:W-:Y:S01]  /*16a60*/  UMOV UR7, 0x14f00000 ;  /* 0x14f0000000077882 */ /* 0x000fe20000000000 */
[----:B------:R-:W-:-:S09]  /*16a70*/  UMOV UR10, 0x20 ;  /* 0x00000020000a7882 */ /* 0x000fd20000000000 */
.L_x_1277:
        /* <DEDUP_REMOVED lines=15> */
.L_x_1278:
        /* <DEDUP_REMOVED lines=10> */
.L_x_1271:
[----:B------:R-:W-:Y:S05]  /*16c10*/  BSYNC B0 ;  /* 0x0000000000007941 */ /* 0x000fea0003800000 */
.L_x_1270:
[----:B------:R-:W-:-:S05]  /*16c20*/  VIADD R18, R18, 0x1 ;  /* 0x0000000112127836 */ /* 0x000fca0000000000 */
[----:B------:R-:W-:-:S04]  /*16c30*/  ISETP.NE.AND P0, PT, R18, 0x2, PT ;  /* 0x000000021200780c */ /* 0x000fc80003f05270 */
[----:B------:R-:W-:Y:S02]  /*16c40*/  SEL R3, RZ, 0x1, P0 ;  /* 0x00000001ff037807 */ /* 0x000fe40000000000 */
[----:B------:R-:W-:Y:S02]  /*16c50*/  SEL R18, R18, RZ, P0 ;  /* 0x000000ff12127207 */ /* 0x000fe40000000000 */
[----:B------:R-:W-:-:S07]  /*16c60*/  LOP3.LUT R28, R28, R3, RZ, 0x3c, !PT ;  /* 0x000000031c1c7212 */ /* 0x000fce00078e3cff */
.L_x_1194:
[----:B------:R-:W-:Y:S05]  /*16c70*/  BSYNC B7 ;  /* 0x0000000000077941 */ /* 0x000fea0003800000 */
.L_x_1192:
[----:B------:R-:W3:Y:S02]  /*16c80*/  LDL R0, [R1] ;  /* 0x0000000001007983 */ /* 0x000ee40000100800 */
[----:B---3--:R-:W-:-:S13]  /*16c90*/  LOP3.LUT P0, RZ, R0, 0x2, RZ, 0xc0, !PT ;  /* 0x0000000200ff7812 */ /* 0x008fda000780c0ff */
        /* <DEDUP_REMOVED lines=10> */
.L_x_1279:
[----:B------:R-:W3:Y:S01]  /*16d40*/  S2R R0, SR_TID.X ;  /* 0x0000000000007919 */ /* 0x000ee20000002100 */
[----:B------:R-:W-:Y:S01]  /*16d50*/  UMOV UR4, 0xffffffff ;  /* 0xffffffff00047882 */ /* 0x000fe20000000000 */
[----:B---3--:R-:W-:-:S04]  /*16d60*/  LOP3.LUT R8, R0, 0x1f, RZ, 0xc0, !PT ;  /* 0x0000001f00087812 */ /* 0x008fc800078ec0ff */
[----:B------:R-:W-:Y:S01]  /*16d70*/  ISETP.NE.AND P0, PT, R8, 0x1f, PT ;  /* 0x0000001f0800780c */ /* 0x000fe20003f05270 */
[----:B------:R-:W-:-:S12]  /*16d80*/  BRA.DIV UR4, `(.L_x_1281) ;  /* 0x0000002204b87947 */ /* 0x000fd8000b800000 */
[----:B------:R-:W-:Y:S01]  /*16d90*/  IMAD.IADD R9, R27, 0x1, R8 ;  /* 0x000000011b097824 */ /* 0x000fe200078e0208 */
[----:B------:R-:W-:-:S04]  /*16da0*/  ULDC UR4, c[0x0][0xc3c] ;  /* 0x00030f0000047ab9 */ /* 0x000fc80000000800 */
[----:B------:R-:W-:-:S13]  /*16db0*/  ISETP.GE.OR P1, PT, R9, UR4, !P0 ;  /* 0x0000000409007c0c */ /* 0x000fda000c726670 */
[----:B------:R-:W3:Y:S08]  /*16dc0*/  @!P1 LDC.64 R2, c[0x0][0xc80] ;  /* 0x00032000ff029b82 */ /* 0x000ef00000000a00 */
[----:B01----:R-:W0:Y:S01]  /*16dd0*/  @!P1 LDC.64 R4, c[0x0][0xc78] ;  /* 0x00031e00ff049b82 */ /* 0x003e220000000a00 */
[----:B---3--:R-:W-:-:S05]  /*16de0*/  @!P1 IMAD.WIDE R2, R9, 0x4, R2 ;  /* 0x0000000409029825 */ /* 0x008fca00078e0202 */
[----:B------:R0:W3:Y:S02]  /*16df0*/  @!P1 LDG.E R7, desc[UR52][R2.64] ;  /* 0x0000003402079981 */ /* 0x0000e4000c1e1900 */
[----:B0-----:R-:W-:-:S05]  /*16e00*/  @!P1 IMAD.WIDE R2, R9, 0x4, R4 ;  /* 0x0000000409029825 */ /* 0x001fca00078e0204 */
[----:B------:R-:W4:Y:S01]  /*16e10*/  @!P1 LDG.E R4, desc[UR52][R2.64] ;  /* 0x0000003402049981 */ /* 0x000f22000c1e1900 */
        /* <DEDUP_REMOVED lines=9> */
[----:B---3--:R-:W-:Y:S02]  /*16eb0*/  @!P1 IMAD.MOV.U32 R25, RZ, RZ, R7 ;  /* 0x000000ffff199224 */ /* 0x008fe400078e0007 */
[----:B----4-:R-:W-:Y:S01]  /*16ec0*/  @!P1 IMAD.MOV.U32 R5, RZ, RZ, R4 ;  /* 0x000000ffff059224 */ /* 0x010fe200078e0004 */
        /* <DEDUP_REMOVED lines=18> */
.L_x_1343:
[----:B------:R-:W-:Y:S02]  /*16ff0*/  ULDC UR4, c[0x0][0xc38] ;  /* 0x00030e0000047ab9 */ /* 0x000fe40000000800 */
[----:B------:R-:W-:-:S04]  /*17000*/  IMAD.U32 R4, RZ, RZ, UR4 ;  /* 0x00000004ff047e24 */ /* 0x000fc8000f8e00ff */
[----:B-1----:R-:W-:-:S04]  /*17010*/  IMAD R3, R14, R4, RZ ;  /* 0x000000040e037224 */ /* 0x002fc800078e02ff */
[----:B------:R-:W-:-:S05]  /*17020*/  IMAD.IADD R6, R6, 0x1, R3 ;  /* 0x0000000106067824 */ /* 0x000fca00078e0203 */
[----:B------:R-:W-:-:S13]  /*17030*/  ISETP.GT.AND P6, PT, R6, R0, PT ;  /* 0x000000000600720c */ /* 0x000fda0003fc4270 */
[----:B------:R-:W-:Y:S05]  /*17040*/  @P6 BRA `(.L_x_1282) ;  /* 0x0000000000a46947 */ /* 0x000fea0003800000 */
.L_x_1285:
[----:B0-----:R-:W0:Y:S01]  /*17050*/  LDC R2, c[0x0][0xc3c] ;  /* 0x00030f00ff027b82 */ /* 0x001e220000000800 */
[----:B------:R-:W-:-:S05]  /*17060*/  VIADD R27, R27, 0x1f ;  /* 0x0000001f1b1b7836 */ /* 0x000fca0000000000 */
[----:B0-----:R-:W-:-:S13]  /*17070*/  ISETP.GE.AND P6, PT, R27, R2, PT ;  /* 0x000000021b00720c */ /* 0x001fda0003fc6270 */
[----:B------:R-:W-:Y:S05]  /*17080*/  @P6 BRA `(.L_x_1283) ;  /* 0x0000000800bc6947 */ /* 0x000fea0003800000 */
[----:B------:R-:W0:Y:S01]  /*17090*/  S2R R3, SR_TID.X ;  /* 0x0000000000037919 */ /* 0x000e220000002100 */
[----:B------:R-:W-:Y:S01]  /*170a0*/  IMAD.MOV.U32 R25, RZ, RZ, RZ ;  /* 0x000000ffff197224 */ /* 0x000fe200078e00ff */
[----:B0-----:R-:W-:-:S05]  /*170b0*/  LOP3.LUT R3, R3, 0x1f, RZ, 0xc0, !PT ;  /* 0x0000001f03037812 */ /* 0x001fca00078ec0ff */
[----:B------:R-:W-:-:S05]  /*170c0*/  IMAD.IADD R7, R27, 0x1, R3 ;  /* 0x000000011b077824 */ /* 0x000fca00078e0203 */
[----:B------:R-:W-:-:S13]  /*170d0*/  ISETP.GE.OR P6, PT, R7, R2, !P0 ;  /* 0x000000020700720c */ /* 0x000fda00047c6670 */
[----:B------:R-:W0:Y:S08]  /*170e0*/  @!P6 LDC.64 R2, c[0x0][0xc80] ;  /* 0x00032000ff02eb82 */ /* 0x000e300000000a00 */
[----:B------:R-:W1:Y:S01]  /*170f0*/  @!P6 LDC.64 R4, c[0x0][0xc78] ;  /* 0x00031e00ff04eb82 */ /* 0x000e620000000a00 */
[----:B0-----:R-:W-:-:S05]  /*17100*/  @!P6 IMAD.WIDE R2, R7, 0x4, R2 ;  /* 0x000000040702e825 */ /* 0x001fca00078e0202 */
[----:B------:R1:W3:Y:S02]  /*17110*/  @!P6 LDG.E R25, desc[UR52][R2.64] ;  /* 0x000000340219e981 */ /* 0x0002e4000c1e1900 */
[----:B-1----:R-:W-:-:S04]  /*17120*/  @!P6 IMAD.WIDE R2, R7, 0x4, R4 ;  /* 0x000000040702e825 */ /* 0x002fc800078e0204 */
[----:B------:R-:W-:-:S06]  /*17130*/  IMAD.MOV.U32 R5, RZ, RZ, RZ ;  /* 0x000000ffff057224 */ /* 0x000fcc00078e00ff */
[----:B------:R-:W3:Y:S01]  /*17140*/  @!P6 LDG.E R5, desc[UR52][R2.64] ;  /* 0x000000340205e981 */ /* 0x000ee2000c1e1900 */
[----:B------:R-:W-:Y:S01]  /*17150*/  UMOV UR4, 0xffffffff ;  /* 0xffffffff00047882 */ /* 0x000fe20000000000 */
[----:B---3--:R-:W-:Y:S02]  /*17160*/  IMAD R13, R5, R25, RZ ;  /* 0x00000019050d7224 */ /* 0x008fe400078e02ff */
        /* <DEDUP_REMOVED lines=17> */
.L_x_1351:
[----:B------:R-:W-:Y:S02]  /*17280*/  ULDC UR4, c[0x0][0xc38] ;  /* 0x00030e0000047ab9 */ /* 0x000fe40000000800 */
[----:B------:R-:W-:-:S04]  /*17290*/  IMAD.U32 R4, RZ, RZ, UR4 ;  /* 0x00000004ff047e24 */ /* 0x000fc8000f8e00ff */
[----:B-1----:R-:W-:-:S04]  /*172a0*/  IMAD R3, R14, R4, RZ ;  /* 0x000000040e037224 */ /* 0x002fc800078e02ff */
[----:B------:R-:W-:-:S05]  /*172b0*/  IMAD.IADD R6, R3, 0x1, R6 ;  /* 0x0000000103067824 */ /* 0x000fca00078e0206 */
[----:B------:R-:W-:-:S13]  /*172c0*/  ISETP.GT.AND P6, PT, R6, R0, PT ;  /* 0x000000000600720c */ /* 0x000fda0003fc4270 */
[----:B------:R-:W-:Y:S05]  /*172d0*/  @!P6 BRA `(.L_x_1285) ;  /* 0xfffffffc005ce947 */ /* 0x000fea000383ffff */
.L_x_1282:
[----:B------:R-:W-:Y:S01]  /*172e0*/  IMAD.IADD R6, R6, 0x1, -R3 ;  /* 0x0000000106067824 */ /* 0x000fe200078e0a03 */
[----:B------:R-:W-:-:S03]  /*172f0*/  UMOV UR4, 0xffffffff ;  /* 0xffffffff00047882 */ /* 0x000fc60000000000 */
[----:B------:R-:W-:-:S05]  /*17300*/  IMAD R3, R2, R4, R6 ;  /* 0x0000000402037224 */ /* 0x000fca00078e0206 */
[----:B------:R-:W-:Y:S01]  /*17310*/  ISETP.GT.AND P6, PT, R3, R0, PT ;  /* 0x000000000300720c */ /* 0x000fe20003fc4270 */
[----:B------:R-:W-:-:S12]  /*17320*/  BRA.DIV UR4, `(.L_x_1286) ;  /* 0x0000002604407947 */ /* 0x000fd8000b800000 */
[----:B------:R-:W-:-:S04]  /*17330*/  VOTE.ANY R3, PT, !P6 ;  /* 0x0000000000037806 */ /* 0x000fc800070e0100 */
[----:B------:R-:W1:Y:S02]  /*17340*/  POPC R7, R3 ;  /* 0x0000000300077309 */ /* 0x000e640000000000 */
[----:B-1----:R1:W3:Y:S01]  /*17350*/  SHFL.IDX PT, R25, R25, R7, 0x1f ;  /* 0x00001f0719197589 */ /* 0x0022e200000e0000 */
[----:B------:R-:W-:-:S03]  /*17360*/  IMAD.IADD R27, R7, 0x1, R27 ;  /* 0x00000001071b7824 */ /* 0x000fc600078e021b */
[----:B------:R1:W4:Y:S04]  /*17370*/  SHFL.IDX PT, R5, R5, R7, 0x1f ;  /* 0x00001f0705057589 */ /* 0x00032800000e0000 */
.L_x_1356:
[----:B------:R-:W-:-:S13]  /*17380*/  ISETP.NE.AND P0, PT, R3, RZ, PT ;  /* 0x000000ff0300720c */ /* 0x000fda0003f05270 */
[----:B------:R-:W-:Y:S05]  /*17390*/  @!P0 BRA `(.L_x_1287) ;  /* 0x0000000000108947 */ /* 0x000fea0003800000 */
[----:B------:R-:W-:Y:S01]  /*173a0*/  UMOV UR4, 0xffffffff ;  /* 0xffffffff00047882 */ /* 0x000fe20000000000 */
[----:B--2---:R-:W-:Y:S02]  /*173b0*/  VIADD R12, R7, 0xffffffff ;  /* 0xffffffff070c7836 */ /* 0x004fe40000000000 */
[----:B------:R-:W-:Y:S05]  /*173c0*/  BRA.DIV UR4, `(.L_x_1288) ;  /* 0x0000002604787947 */ /* 0x000fea000b800000 */
[----:B------:R2:W0:Y:S02]  /*173d0*/  SHFL.IDX PT, R24, R2, R12, 0x1f ;  /* 0x00001f0c02187589 */ /* 0x00042400000e0000 */
.L_x_1287:
[----:B----4-:R-:W-:Y:S01]  /*173e0*/  ISETP.NE.AND P0, PT, R5, 0x1, PT ;  /* 0x000000010500780c */ /* 0x010fe20003f05270 */
[----:B0-----:R-:W-:-:S04]  /*173f0*/  IMAD R24, R24, R4, R6 ;  /* 0x0000000418187224 */ /* 0x001fc800078e0206 */
[----:B------:R-:W-:-:S08]  /*17400*/  IMAD.IADD R0, R0, 0x1, -R24 ;  /* 0x0000000100007824 */ /* 0x000fd000078e0a18 */
[----:B------:R-:W-:Y:S05]  /*17410*/  @!P0 BRA `(.L_x_1289) ;  /* 0x0000000000dc8947 */ /* 0x000fea0003800000 */
[----:B---3--:R-:W-:Y:S01]  /*17420*/  IABS R4, R25 ;  /* 0x0000001900047213 */ /* 0x008fe20000000000 */
[----:B--2---:R-:W-:Y:S01]  /*17430*/  IMAD.MOV.U32 R2, RZ, RZ, RZ ;  /* 0x000000ffff027224 */ /* 0x004fe200078e00ff */
[----:B------:R-:W-:Y:S02]  /*17440*/  IABS R6, R5 ;  /* 0x0000000500067213 */ /* 0x000fe40000000000 */
[----:B-1----:R-:W0:Y:S08]  /*17450*/  I2F.RP R7, R4 ;  /* 0x0000000400077306 */ /* 0x002e300000209400 */
[----:B------:R-:W-:Y:S08]  /*17460*/  I2F.RP R10, R6 ;  /* 0x00000006000a7306 */ /* 0x000ff00000209400 */
[----:B0-----:R-:W0:Y:S02]  /*17470*/  MUFU.RCP R7, R7 ;  /* 0x0000000700077308 */ /* 0x001e240000001000 */
[----:B0-----:R-:W-:-:S06]  /*17480*/  VIADD R3, R7, 0xffffffe ;  /* 0x0ffffffe07037836 */ /* 0x001fcc0000000000 */
[----:B------:R-:W0:Y:S02]  /*17490*/  F2I.FTZ.U32.TRUNC.NTZ R3, R3 ;  /* 0x0000000300037305 */ /* 0x000e24000021f000 */
[----:B0-----:R-:W-:-:S04]  /*174a0*/  IMAD.MOV R9, RZ, RZ, -R3 ;  /* 0x000000ffff097224 */ /* 0x001fc800078e0a03 */
[----:B------:R-:W-:-:S04]  /*174b0*/  IMAD R9, R9, R4, RZ ;  /* 0x0000000409097224 */ /* 0x000fc800078e02ff */
[----:B------:R-:W-:Y:S01]  /*174c0*/  IMAD.HI.U32 R8, R3, R9, R2 ;  /* 0x0000000903087227 */ /* 0x000fe200078e0002 */
[----:B------:R-:W-:Y:S01]  /*174d0*/  IABS R9, R0 ;  /* 0x0000000000097213 */ /* 0x000fe20000000000 */
[----:B------:R-:W0:Y:S01]  /*174e0*/  MUFU.RCP R2, R10 ;  /* 0x0000000a00027308 */ /* 0x000e220000001000 */
[----:B------:R-:W-:-:S03]  /*174f0*/  IABS R3, R25 ;  /* 0x0000001900037213 */ /* 0x000fc60000000000 */
[----:B------:R-:W-:-:S04]  /*17500*/  IMAD.HI.U32 R7, R8, R9, RZ ;  /* 0x0000000908077227 */ /* 0x000fc800078e00ff */
[----:B------:R-:W-:-:S04]  /*17510*/  IMAD.MOV R12, RZ, RZ, -R3 ;  /* 0x000000ffff0c7224 */ /* 0x000fc800078e0a03 */
[----:B------:R-:W-:Y:S02]  /*17520*/  IMAD R9, R7, R12, R9 ;  /* 0x0000000c07097224 */ /* 0x000fe400078e0209 */
[----:B0-----:R-:W-:-:S03]  /*17530*/  VIADD R3, R2, 0xffffffe ;  /* 0x0ffffffe02037836 */ /* 0x001fc60000000000 */
[----:B------:R-:W-:Y:S01]  /*17540*/  ISETP.GT.U32.AND P1, PT, R4, R9, PT ;  /* 0x000000090400720c */ /* 0x000fe20003f24070 */
[----:B------:R-:W-:Y:S02]  /*17550*/  IMAD.MOV.U32 R2, RZ, RZ, RZ ;  /* 0x000000ffff027224 */ /* 0x000fe400078e00ff */
[----:B------:R-:W0:Y:S10]  /*17560*/  F2I.FTZ.U32.TRUNC.NTZ R3, R3 ;  /* 0x0000000300037305 */ /* 0x000e34000021f000 */
[----:B------:R-:W-:-:S02]  /*17570*/  @!P1 IMAD.IADD R9, R9, 0x1, -R4 ;  /* 0x0000000109099824 */ /* 0x000fc400078e0a04 */
[----:B------:R-:W-:Y:S01]  /*17580*/  @!P1 VIADD R7, R7, 0x1 ;  /* 0x0000000107079836 */ /* 0x000fe20000000000 */
[----:B------:R-:W-:Y:S02]  /*17590*/  ISETP.NE.AND P1, PT, R25, RZ, PT ;  /* 0x000000ff1900720c */ /* 0x000fe40003f25270 */
[----:B------:R-:W-:Y:S01]  /*175a0*/  ISETP.GE.U32.AND P0, PT, R9, R4, PT ;  /* 0x000000040900720c */ /* 0x000fe20003f06070 */
[----:B0-----:R-:W-:-:S04]  /*175b0*/  IMAD.MOV R9, RZ, RZ, -R3 ;  /* 0x000000ffff097224 */ /* 0x001fc800078e0a03 */
[----:B------:R-:W-:-:S04]  /*175c0*/  IMAD R9, R9, R6, RZ ;  /* 0x0000000609097224 */ /* 0x000fc800078e02ff */
[----:B------:R-:W-:Y:S01]  /*175d0*/  IMAD.HI.U32 R4, R3, R9, R2 ;  /* 0x0000000903047227 */ /* 0x000fe200078e0002 */
[----:B------:R-:W-:-:S03]  /*175e0*/  LOP3.LUT R2, R0, R25, RZ, 0x3c, !PT ;  /* 0x0000001900027212 */ /* 0x000fc600078e3cff */
[----:B------:R-:W-:Y:S01]  /*175f0*/  @P0 VIADD R7, R7, 0x1 ;  /* 0x0000000107070836 */ /* 0x000fe20000000000 */
[----:B------:R-:W-:Y:S02]  /*17600*/  ISETP.GE.AND P2, PT, R2, RZ, PT ;  /* 0x000000ff0200720c */ /* 0x000fe40003f46270 */
[----:B------:R-:W-:-:S05]  /*17610*/  IABS R2, R5 ;  /* 0x0000000500027213 */ /* 0x000fca0000000000 */
[----:B------:R-:W-:-:S06]  /*17620*/  IMAD.MOV R2, RZ, RZ, -R2 ;  /* 0x000000ffff027224 */ /* 0x000fcc00078e0a02 */
[----:B------:R-:W-:Y:S01]  /*17630*/  @!P2 IMAD.MOV R7, RZ, RZ, -R7 ;  /* 0x000000ffff07a224 */ /* 0x000fe200078e0a07 */
[----:B------:R-:W-:-:S04]  /*17640*/  @!P1 LOP3.LUT R7, RZ, R25, RZ, 0x33, !PT ;  /* 0x00000019ff079212 */ /* 0x000fc800078e33ff */
[----:B------:R-:W-:-:S05]  /*17650*/  IABS R3, R7 ;  /* 0x0000000700037213 */ /* 0x000fca0000000000 */
        /* <DEDUP_REMOVED lines=9> */
[----:B------:R-:W-:-:S04]  /*176f0*/  IMAD.MOV R3, RZ, RZ, -R7 ;  /* 0x000000ffff037224 */ /* 0x000fc800078e0a07 */
[----:B------:R-:W-:-:S08]  /*17700*/  IMAD R3, R25, R3, R0 ;  /* 0x0000000319037224 */ /* 0x000fd000078e0200 */
[----:B------:R-:W-:-:S04]  /*17710*/  @P0 VIADD R4, R4, 0x1 ;  /* 0x0000000104040836 */ /* 0x000fc80000000000 */
[----:B------:R-:W-:Y:S01]  /*17720*/  @!P2 IMAD.MOV R4, RZ, RZ, -R4 ;  /* 0x000000ffff04a224 */ /* 0x000fe200078e0a04 */
[----:B------:R-:W-:-:S05]  /*17730*/  @!P1 LOP3.LUT R4, RZ, R5, RZ, 0x33, !PT ;  /* 0x00000005ff049212 */ /* 0x000fca00078e33ff */
[--C-:B------:R-:W-:Y:S02]  /*17740*/  IMAD.MOV R2, RZ, RZ, -R4.reuse ;  /* 0x000000ffff027224 */ /* 0x100fe400078e0a04 */
[C---:B------:R-:W-:Y:S02]  /*17750*/  IMAD R4, R5.reuse, 0x1000000, R4 ;  /* 0x0100000005047824 */ /* 0x040fe400078e0204 */
[----:B------:R-:W-:-:S04]  /*17760*/  IMAD R5, R5, R2, R7 ;  /* 0x0000000205057224 */ /* 0x000fc800078e0207 */
[----:B------:R-:W-:Y:S01]  /*17770*/  IMAD R26, R5, 0x10000, R4 ;  /* 0x00010000051a7824 */ /* 0x000fe200078e0204 */
[----:B------:R-:W-:Y:S06]  /*17780*/  BRA `(.L_x_1290) ;  /* 0x0000000000f07947 */ /* 0x000fec0003800000 */
.L_x_1289:
[----:B--2---:R-:W0:Y:S02]  /*17790*/  LDC.64 R2, c[0x0][0xc90] ;  /* 0x00032400ff027b82 */ /* 0x004e240000000a00 */
[----:B0-----:R-:W-:-:S05]  /*177a0*/  IMAD.WIDE R2, R27, 0x4, R2 ;  /* 0x000000041b027825 */ /* 0x001fca00078e0202 */
[----:B------:R0:W3:Y:S02]  /*177b0*/  LDG.E R6, desc[UR52][R2.64] ;  /* 0x0000003402067981 */ /* 0x0000e4000c1e1900 */
[----:B0-----:R-:W-:Y:S02]  /*177c0*/  IMAD.MOV.U32 R2, RZ, RZ, RZ ;  /* 0x000000ffff027224 */ /* 0x001fe400078e00ff */
[----:B---3--:R-:W-:-:S05]  /*177d0*/  IMAD R5, R25, R6, RZ ;  /* 0x0000000619057224 */ /* 0x008fca00078e02ff */
[----:B-1----:R-:W-:-:S04]  /*177e0*/  IABS R7, R5 ;  /* 0x0000000500077213 */ /* 0x002fc80000000000 */
[----:B------:R-:W0:Y:S08]  /*177f0*/  I2F.RP R8, R7 ;  /* 0x0000000700087306 */ /* 0x000e300000209400 */
[----:B0-----:R-:W0:Y:S02]  /*17800*/  MUFU.RCP R8, R8 ;  /* 0x0000000800087308 */ /* 0x001e240000001000 */
[----:B0-----:R-:W-:-:S06]  /*17810*/  VIADD R9, R8, 0xffffffe ;  /* 0x0ffffffe08097836 */ /* 0x001fcc0000000000 */
[----:B------:R-:W0:Y:S02]  /*17820*/  F2I.FTZ.U32.TRUNC.NTZ R3, R9 ;  /* 0x0000000900037305 */ /* 0x000e24000021f000 */
[----:B0-----:R-:W-:-:S04]  /*17830*/  IMAD.MOV R10, RZ, RZ, -R3 ;  /* 0x000000ffff0a7224 */ /* 0x001fc800078e0a03 */
[----:B------:R-:W-:Y:S01]  /*17840*/  IMAD R11, R10, R7, RZ ;  /* 0x000000070a0b7224 */ /* 0x000fe200078e02ff */
[----:B------:R-:W-:-:S03]  /*17850*/  IABS R10, R5 ;  /* 0x00000005000a7213 */ /* 0x000fc60000000000 */
[----:B------:R-:W-:Y:S01]  /*17860*/  IMAD.HI.U32 R2, R3, R11, R2 ;  /* 0x0000000b03027227 */ /* 0x000fe200078e0002 */
[----:B------:R-:W-:-:S03]  /*17870*/  IABS R3, R0 ;  /* 0x0000000000037213 */ /* 0x000fc60000000000 */
        /* <DEDUP_REMOVED lines=16> */
[----:B------:R-:W-:-:S03]  /*17980*/  IMAD R0, R5, R9, R0 ;  /* 0x0000000905007224 */ /* 0x000fc600078e0200 */
[----:B------:R-:W-:-:S04]  /*17990*/  VIADDMNMX R4, R3, R4, R6, PT ;  /* 0x0000000403047246 */ /* 0x000fc80003800106 */
[----:B------:R-:W-:-:S04]  /*179a0*/  IABS R6, R4 ;  /* 0x0000000400067213 */ /* 0x000fc80000000000 */
[----:B------:R-:W0:Y:S08]  /*179b0*/  I2F.RP R8, R6 ;  /* 0x0000000600087306 */ /* 0x000e300000209400 */
[----:B0-----:R-:W0:Y:S02]  /*179c0*/  MUFU.RCP R8, R8 ;  /* 0x0000000800087308 */ /* 0x001e240000001000 */
[----:B0-----:R-:W-:Y:S01]  /*179d0*/  VIADD R2, R8, 0xffffffe ;  /* 0x0ffffffe08027836 */ /* 0x001fe20000000000 */
[----:B------:R-:W-:-:S05]  /*179e0*/  IABS R8, R0 ;  /* 0x0000000000087213 */ /* 0x000fca0000000000 */
[----:B------:R0:W1:Y:S02]  /*179f0*/  F2I.FTZ.U32.TRUNC.NTZ R3, R2 ;  /* 0x0000000200037305 */ /* 0x000064000021f000 */
[----:B0-----:R-:W-:Y:S02]  /*17a00*/  IMAD.MOV.U32 R2, RZ, RZ, RZ ;  /* 0x000000ffff027224 */ /* 0x001fe400078e00ff */
[----:B-1----:R-:W-:-:S04]  /*17a10*/  IMAD.MOV R5, RZ, RZ, -R3 ;  /* 0x000000ffff057224 */ /* 0x002fc800078e0a03 */
[----:B------:R-:W-:-:S04]  /*17a20*/  IMAD R5, R5, R6, RZ ;  /* 0x0000000605057224 */ /* 0x000fc800078e02ff */
[----:B------:R-:W-:Y:S01]  /*17a30*/  IMAD.HI.U32 R3, R3, R5, R2 ;  /* 0x0000000503037227 */ /* 0x000fe200078e0002 */
[-C--:B------:R-:W-:Y:S02]  /*17a40*/  IABS R5, R4.reuse ;  /* 0x0000000400057213 */ /* 0x080fe40000000000 */
[----:B------:R-:W-:Y:S02]  /*17a50*/  LOP3.LUT R2, R0, R4, RZ, 0x3c, !PT ;  /* 0x0000000400027212 */ /* 0x000fe400078e3cff */
[----:B------:R-:W-:Y:S01]  /*17a60*/  IADD3 R0, R7, 0x1000000, R0 ;  /* 0x0100000007007810 */ /* 0x000fe20007ffe000 */
[----:B------:R-:W-:Y:S01]  /*17a70*/  IMAD.MOV R5, RZ, RZ, -R5 ;  /* 0x000000ffff057224 */ /* 0x000fe200078e0a05 */
[----:B------:R-:W-:Y:S01]  /*17a80*/  ISETP.GE.AND P2, PT, R2, RZ, PT ;  /* 0x000000ff0200720c */ /* 0x000fe20003f46270 */
        /* <DEDUP_REMOVED lines=9> */
[----:B------:R-:W-:Y:S01]  /*17b20*/  @!P1 LOP3.LUT R3, RZ, R4, RZ, 0x33, !PT ;  /* 0x00000004ff039212 */ /* 0x000fe200078e33ff */
[----:B------:R-:W-:-:S04]  /*17b30*/  IMAD.MOV R4, RZ, RZ, -R4 ;  /* 0x000000ffff047224 */ /* 0x000fc800078e0a04 */
[----:B------:R-:W-:-:S07]  /*17b40*/  IMAD R26, R3, R4, R0 ;  /* 0x00000004031a7224 */ /* 0x000fce00078e0200 */
.L_x_1290:
[----:B------:R-:W-:-:S05]  /*17b50*/  LOP3.LUT R0, RZ, R3, RZ, 0x33, !PT ;  /* 0x00000003ff007212 */ /* 0x000fca00078e33ff */
[----:B------:R-:W-:Y:S01]  /*17b60*/  IMAD.IADD R25, R25, 0x1, R0 ;  /* 0x0000000119197824 */ /* 0x000fe200078e0200 */
[----:B------:R-:W-:Y:S06]  /*17b70*/  BRA `(.L_x_1291) ;  /* 0x00000000001c7947 */ /* 0x000fec0003800000 */
.L_x_1283:
[----:B------:R-:W-:Y:S01]  /*17b80*/  UMOV UR4, URZ ;  /* 0x0000003f00047c82 */ /* 0x000fe20008000000 */
[----:B------:R-:W-:Y:S01]  /*17b90*/  UMOV UR5, URZ ;  /* 0x0000003f00057c82 */ /* 0x000fe20008000000 */
[----:B------:R-:W-:Y:S01]  /*17ba0*/  ULDC UR6, c[0x0][0xc3c] ;  /* 0x00030f0000067ab9 */ /* 0x000fe20000000800 */
[----:B------:R-:W-:Y:S02]  /*17bb0*/  IMAD.MOV.U32 R24, RZ, RZ, R0 ;  /* 0x000000ffff187224 */ /* 0x000fe400078e0000 */
[----:B------:R-:W-:Y:S02]  /*17bc0*/  IMAD.U32 R25, RZ, RZ, UR4 ;  /* 0x00000004ff197e24 */ /* 0x000fe4000f8e00ff */
[----:B------:R-:W-:Y:S02]  /*17bd0*/  IMAD.U32 R26, RZ, RZ, UR5 ;  /* 0x00000005ff1a7e24 */ /* 0x000fe4000f8e00ff */
[----:B------:R-:W-:-:S07]  /*17be0*/  IMAD.U32 R27, RZ, RZ, UR6 ;  /* 0x00000006ff1b7e24 */ /* 0x000fce000f8e00ff */
.L_x_1291:
[----:B------:R-:W0:Y:S01]  /*17bf0*/  S2R R0, SR_TID.X ;  /* 0x0000000000007919 */ /* 0x000e220000002100 */
[----:B------:R-:W-:Y:S05]  /*17c00*/  WARPSYNC.ALL ;  /* 0x0000000000007948 */ /* 0x000fea0003800000 */
[----:B------:R-:W-:Y:S01]  /*17c10*/  BAR.SYNC.DEFER_BLOCKING 0x4, 0x200 ;  /* 0x0108000000007b1d */ /* 0x000fe20000010000 */
[----:B0-----:R-:W-:-:S04]  /*17c20*/  LOP3.LUT R0, R0, 0x1f, RZ, 0xc0, !PT ;  /* 0x0000001f00007812 */ /* 0x001fc800078ec0ff */
[----:B------:R-:W-:-:S13]  /*17c30*/  ISETP.NE.AND P0, PT, R0, RZ, PT ;  /* 0x000000ff0000720c */ /* 0x000fda0003f05270 */
[----:B------:R-:W0:Y:S01]  /*17c40*/  @!P0 S2R R3, SR_CgaCtaId ;  /* 0x0000000000038919 */ /* 0x000e220000008800 */
[----:B------:R-:W-:-:S04]  /*17c50*/  @!P0 MOV R0, 0x400 ;  /* 0x0000040000008802 */ /* 0x000fc80000000f00 */
[----:B0-----:R-:W-:-:S05]  /*17c60*/  @!P0 LEA R17, R3, R0, 0x18 ;  /* 0x0000000003118211 */ /* 0x001fca00078ec0ff */
[----:B------:R0:W-:Y:S01]  /*17c70*/  @!P0 STS.128 [R17+0x2d8d0], R24 ;  /* 0x02d8d01811008388 */ /* 0x0001e20000000c00 */
[----:B------:R-:W-:Y:S06]  /*17c80*/  BAR.ARV 0x5, 0x200 ;  /* 0x0148000000007b1d */ /* 0x000fec0000002000 */
.L_x_1280:
[----:B------:R-:W-:Y:S02]  /*17c90*/  ULDC UR4, c[0x0][0xc3c] ;  /* 0x00030f0000047ab9 */ /* 0x000fe40000000800 */
[----:B----4-:R-:W-:-:S13]  /*17ca0*/  ISETP.GE.AND P0, PT, R27, UR4, PT ;  /* 0x000000041b007c0c */ /* 0x010fda000bf06270 */
[----:B------:R-:W-:Y:S05]  /*17cb0*/  @!P0 BRA `(.L_x_1292) ;  /* 0xffffffa000988947 */ /* 0x000fea000383ffff */
[----:B------:R-:W-:Y:S05]  /*17cc0*/  BSYNC B8 ;  /* 0x0000000000087941 */ /* 0x000fea0003800000 */
.L_x_1178:
[----:B--2---:R-:W2:Y:S01]  /*17cd0*/  LDL.LU R0, [R1+0x24] ;  /* 0x0000240001007983 */ /* 0x004ea20000300800 */
[----:B------:R-:W-:Y:S01]  /*17ce0*/  BSSY B0, `(.L_x_1293) ;  /* 0x000000b000007945 */ /* 0x000fe20003800000 */
[----:B0-----:R-:W0:Y:S01]  /*17cf0*/  S2R R5, SR_CgaCtaId ;  /* 0x0000000000057919 */ /* 0x001e220000008800 */
[----:B--2---:R-:W-:-:S05]  /*17d00*/  VIADD R0, R0, 0x1 ;  /* 0x0000000100007836 */ /* 0x004fca0000000000 */
[----:B------:R-:W-:-:S04]  /*17d10*/  LEA.HI R2, R0, R0, RZ, 0x1 ;  /* 0x0000000000027211 */ /* 0x000fc800078f08ff */
[----:B------:R-:W-:Y:S02]  /*17d20*/  LOP3.LUT R3, R2, 0xfffffffe, RZ, 0xc0, !PT ;  /* 0xfffffffe02037812 */ /* 0x000fe400078ec0ff */
[----:B------:R-:W-:-:S03]  /*17d30*/  MOV R2, 0x400 ;  /* 0x0000040000027802 */ /* 0x000fc60000000f00 */
[----:B------:R-:W-:Y:S01]  /*17d40*/  IMAD.IADD R0, R0, 0x1, -R3 ;  /* 0x0000000100007824 */ /* 0x000fe200078e0a03 */
[----:B0-----:R-:W-:-:S04]  /*17d50*/  LEA R9, R5, R2, 0x18 ;  /* 0x0000000205097211 */ /* 0x001fc800078ec0ff */
[----:B------:R-:W-:-:S04]  /*17d60*/  SHF.L.U32 R0, R0, 0x1f, RZ ;  /* 0x0000001f00007819 */ /* 0x000fc800000006ff */
[----:B------:R-:W0:Y:S02]  /*17d70*/  SYNCS.PHASECHK.TRANS64.TRYWAIT P0, [R9+URZ+0x2d820], R0 ;  /* 0x02d82000090075a7 */ /* 0x000e24000800017f */
[----:B0-----:R-:W-:Y:S05]  /*17d80*/  @!P0 BRA `(.L_x_1294) ;  /* 0x0000001c00308947 */ /* 0x001fea0003800000 */
.L_x_1359:
[----:B------:R-:W-:Y:S05]  /*17d90*/  BSYNC B0 ;  /* 0x0000000000007941 */ /* 0x000fea0003800000 */
.L_x_1293:
[----:B------:R-:W-:-:S03]  /*17da0*/  UMOV UR4, 0xffffffff ;  /* 0xffffffff00047882 */ /* 0x000fc60000000000 */
[----:B------:R-:W-:Y:S05]  /*17db0*/  BRA.DIV UR4, `(.L_x_1295) ;  /* 0x0000001e04387947 */ /* 0x000fea000b800000 */
[----:B0-----:R-:W0:Y:S02]  /*17dc0*/  S2R R0, SR_TID.X ;  /* 0x0000000000007919 */ /* 0x001e240000002100 */
[----:B0-----:R-:W-:-:S04]  /*17dd0*/  SHF.R.U32.HI R0, RZ, 0x5, R0 ;  /* 0x00000005ff007819 */ /* 0x001fc80000011600 */
[----:B------:R-:W-:-:S05]  /*17de0*/  LOP3.LUT R0, R0, 0x3, RZ, 0xc0, !PT ;  /* 0x0000000300007812 */ /* 0x000fca00078ec0ff */
[----:B------:R0:W2:Y:S02]  /*17df0*/  SHFL.IDX PT, R14, R0, RZ, 0x1f ;  /* 0x00001fff000e7589 */ /* 0x0000a400000e0000 */
.L_x_1362:
[----:B--2---:R-:W-:Y:S01]  /*17e00*/  ISETP.NE.AND P0, PT, R14, RZ, PT ;  /* 0x000000ff0e00720c */ /* 0x004fe20003f05270 */
[----:B------:R-:W-:-:S12]  /*17e10*/  BSSY B0, `(.L_x_1296) ;  /* 0x0000024000007945 */ /* 0x000fd80003800000 */
[----:B------:R-:W-:Y:S05]  /*17e20*/  @P0 BRA `(.L_x_1297) ;  /* 0x0000000000880947 */ /* 0x000fea0003800000 */
[----:B------:R-:W-:-:S03]  /*17e30*/  UMOV UR4, 0xffffffff ;  /* 0xffffffff00047882 */ /* 0x000fc60000000000 */
[----:B------:R-:W-:Y:S05]  /*17e40*/  BRA.DIV UR4, `(.L_x_1298) ;  /* 0x0000001e04487947 */ /* 0x000fea000b800000 */
[----:B------:R-:W-:-:S13]  /*17e50*/  ELECT P6, URZ, PT ;  /* 0x00000000003f782f */ /* 0x000fda00038c0000 */
.L_x_1365:
[----:B------:R-:W-:Y:S05]  /*17e60*/  @!P6 BRA `(.L_x_1297) ;  /* 0x000000000078e947 */ /* 0x000fea0003800000 */
[----:B------:R-:W-:-:S06]  /*17e70*/  ULOP3.LUT UR4, UR36, 0x2, URZ, 0xfc, !UPT ;  /* 0x0000000224047892 */ /* 0x000fcc000f8efc3f */
[----:B0-----:R-:W-:-:S05]  /*17e80*/  IMAD.U32 R0, RZ, RZ, UR4 ;  /* 0x00000004ff007e24 */ /* 0x001fca000f8e00ff */
[----:B------:R-:W-:-:S13]  /*17e90*/  ISETP.NE.AND P2, PT, R0, 0x3, PT ;  /* 0x000000030000780c */ /* 0x000fda0003f45270 */
[----:B------:R-:W-:Y:S05]  /*17ea0*/  @!P2 BRA `(.L_x_1299) ;  /* 0x000000000004a947 */ /* 0x000fea0003800000 */
[----:B------:R-:W-:Y:S01]  /*17eb0*/  BPT.TRAP 0x1 ;  /* 0x000000040000795c */ /* 0x000fe20000300000 */
.L_x_1299:
[----:B------:R-:W-:Y:S01]  /*17ec0*/  VIADD R3, R9, 0x2d840 ;  /* 0x0002d84009037836 */ /* 0x000fe20000000000 */
[----:B------:R-:W-:Y:S01]  /*17ed0*/  SHF.L.U32 R2, R28, 0x1f, RZ ;  /* 0x0000001f1c027819 */ /* 0x000fe200000006ff */
[C---:B------:R-:W-:Y:S02]  /*17ee0*/  VIADD R0, R18.reuse, 0x1 ;  /* 0x0000000112007836 */ /* 0x040fe40000000000 */
[----:B------:R-:W-:-:S03]  /*17ef0*/  IMAD R7, R18, 0x8, R3 ;  /* 0x0000000812077824 */ /* 0x000fc600078e0203 */
[C---:B------:R-:W-:Y:S01]  /*17f00*/  ISETP.NE.AND P1, PT, R0.reuse, 0x2, PT ;  /* 0x000000020000780c */ /* 0x040fe20003f25270 */
[----:B------:R-:W0:Y:S03]  /*17f10*/  SYNCS.PHASECHK.TRANS64.TRYWAIT P0, [R7+URZ], R2 ;  /* 0x00000002070075a7 */ /* 0x000e26000800017f */
[----:B------:R-:W-:Y:S02]  /*17f20*/  SEL R5, RZ, 0x1, P1 ;  /* 0x00000001ff057807 */ /* 0x000fe40000800000 */
[----:B-1----:R-:W-:Y:S02]  /*17f30*/  SEL R4, R0, RZ, P1 ;  /* 0x000000ff00047207 */ /* 0x002fe40000800000 */
[----:B------:R-:W-:-:S03]  /*17f40*/  LOP3.LUT R0, R28, R5, RZ, 0x3c, !PT ;  /* 0x000000051c007212 */ /* 0x000fc600078e3cff */
[----:B------:R-:W-:Y:S01]  /*17f50*/  IMAD R3, R4, 0x8, R3 ;  /* 0x0000000804037824 */ /* 0x000fe200078e0203 */
[----:B------:R-:W-:Y:S01]  /*17f60*/  SHF.L.U32 R0, R0, 0x1f, RZ ;  /* 0x0000001f00007819 */ /* 0x000fe200000006ff */
[----:B0-----:R-:W-:Y:S06]  /*17f70*/  @!P0 BRA `(.L_x_1300) ;  /* 0x0000001c001c8947 */ /* 0x001fec0003800000 */
.L_x_1366:
[----:B------:R-:W1:Y:S02]  /*17f80*/  SYNCS.PHASECHK.TRANS64.TRYWAIT P0, [R3+URZ], R0 ;  /* 0x00000000030075a7 */ /* 0x000e64000800017f */
[----:B-1----:R-:W-:Y:S05]  /*17f90*/  @!P0 BRA `(.L_x_1301) ;  /* 0x0000001c00288947 */ /* 0x002fea0003800000 */
.L_x_1367:
[----:B------:R-:W-:Y:S05]  /*17fa0*/  @!P2 BRA `(.L_x_1302) ;  /* 0x000000000004a947 */ /* 0x000fea0003800000 */
[----:B------:R-:W-:Y:S01]  /*17fb0*/  BPT.TRAP 0x1 ;  /* 0x000000040000795c */ /* 0x000fe20000300000 */
.L_x_1302:
[----:B-1----:R-:W-:-:S04]  /*17fc0*/  VIADD R3, R9, 0x2d860 ;  /* 0x0002d86009037836 */ /* 0x002fc80000000000 */
[----:B------:R-:W-:-:S04]  /*17fd0*/  IMAD R5, R18, 0x8, R3 ;  /* 0x0000000812057824 */ /* 0x000fc800078e0203 */
[----:B------:R-:W1:Y:S02]  /*17fe0*/  SYNCS.PHASECHK.TRANS64.TRYWAIT P0, [R5+URZ], R2 ;  /* 0x00000002050075a7 */ /* 0x000e64000800017f */
[----:B-1----:R-:W-:Y:S05]  /*17ff0*/  @!P0 BRA `(.L_x_1303) ;  /* 0x0000001c00248947 */ /* 0x002fea0003800000 */
.L_x_1368:
[----:B------:R-:W-:-:S07]  /*18000*/  IMAD R3, R4, 0x8, R3 ;  /* 0x0000000804037824 */ /* 0x000fce00078e0203 */
.L_x_1304:
[----:B--2---:R2:W4:Y:S02]  /*18010*/  SYNCS.PHASECHK.TRANS64.TRYWAIT P0, [R3+URZ], R0 ;  /* 0x00000000030075a7 */ /* 0x004524000800017f */
[----:B----4-:R-:W-:Y:S05]  /*18020*/  @!P0 NANOSLEEP.SYNCS 0x989680 ;  /* 0x009896800000895d */ /* 0x010fea0003900000 */
[----:B------:R-:W4:Y:S02]  /*18030*/  @!P0 SYNCS.PHASECHK.TRANS64 P0, [R3+URZ], R0 ;  /* 0x00000000030085a7 */ /* 0x000f24000800007f */
[----:B----4-:R-:W-:Y:S05]  /*18040*/  @!P0 BRA `(.L_x_1304) ;  /* 0xfffffffc00f08947 */ /* 0x010fea000383ffff */
.L_x_1297:
[----:B------:R-:W-:Y:S05]  /*18050*/  BSYNC B0 ;  /* 0x0000000000007941 */ /* 0x000fea0003800000 */
.L_x_1296:
[----:B------:R-:W-:Y:S05]  /*18060*/  EXIT ;  /* 0x000000000000794d */ /* 0x000fea0003800000 */
.L_x_1085:
[----:B0-----:R-:W-:-:S04]  /*18070*/  IMAD.U32 R3, RZ, RZ, UR42 ;  /* 0x0000002aff037e24 */ /* 0x001fc8000f8e00ff */
[----:B------:R0:W1:Y:S03]  /*18080*/  SYNCS.PHASECHK.TRANS64.TRYWAIT P1, [R3+URZ+0x2d800], R0 ;  /* 0x02d80000030075a7 */ /* 0x000066000802017f */
[----:B-1----:R-:W-:Y:S05]  /*18090*/  @!P1 NANOSLEEP.SYNCS 0x989680 ;  /* 0x009896800000995d */ /* 0x002fea0003900000 */
[----:B------:R-:W1:Y:S02]  /*180a0*/  @!P1 SYNCS.PHASECHK.TRANS64 P1, [R3+URZ+0x2d800], R0 ;  /* 0x02d80000030095a7 */ /* 0x000e64000802007f */
[----:B-1----:R-:W-:Y:S05]  /*180b0*/  @!P1 BRA `(.L_x_1085) ;  /* 0xfffffffc00ec9947 */ /* 0x002fea000383ffff */
[----:B------:R-:W-:Y:S05]  /*180c0*/  BRA `(.L_x_1305) ;  /* 0xfffffea0002c7947 */ /* 0x000fea000383ffff */
.L_x_1089:
[----:B-1----:R1:W2:Y:S02]  /*180d0*/  SYNCS.PHASECHK.TRANS64.TRYWAIT P2, [R3+URZ+0x2d830], R0 ;  /* 0x02d83000030075a7 */ /* 0x0022a4000804017f */
[----:B--2---:R-:W-:Y:S05]  /*180e0*/  @!P2 NANOSLEEP.SYNCS 0x989680 ;  /* 0x009896800000a95d */ /* 0x004fea0003900000 */
[----:B------:R-:W2:Y:S02]  /*180f0*/  @!P2 SYNCS.PHASECHK.TRANS64 P2, [R3+URZ+0x2d830], R0 ;  /* 0x02d830000300a5a7 */ /* 0x000ea4000804007f */
[----:B--2---:R-:W-:Y:S05]  /*18100*/  @!P2 BRA `(.L_x_1089) ;  /* 0xfffffffc00f0a947 */ /* 0x004fea000383ffff */
[----:B------:R-:W-:Y:S05]  /*18110*/  BRA `(.L_x_1088) ;  /* 0xfffffea000507947 */ /* 0x000fea000383ffff */
.L_x_1105:
[----:B-1----:R-:W-:-:S04]  /*18120*/  IMAD.U32 R7, RZ, RZ, UR6 ;  /* 0x00000006ff077e24 */ /* 0x002fc8000f8e00ff */
[----:B------:R1:W2:Y:S03]  /*18130*/  SYNCS.PHASECHK.TRANS64.TRYWAIT P2, [R7+URZ+0x2d830], R6 ;  /* 0x02d83006070075a7 */ /* 0x0002a6000804017f */
[----:B--2---:R-:W-:Y:S05]  /*18140*/  @!P2 NANOSLEEP.SYNCS 0x989680 ;  /* 0x009896800000a95d */ /* 0x004fea0003900000 */
[----:B------:R-:W2:Y:S02]  /*18150*/  @!P2 SYNCS.PHASECHK.TRANS64 P2, [R7+URZ+0x2d830], R6 ;  /* 0x02d830060700a5a7 */ /* 0x000ea4000804007f */
[----:B--2---:R-:W-:Y:S05]  /*18160*/  @!P2 BRA `(.L_x_1105) ;  /* 0xfffffffc00eca947 */ /* 0x004fea000383ffff */
[----:B------:R-:W-:Y:S05]  /*18170*/  BRA `(.L_x_1102) ;  /* 0xfffffed400347947 */ /* 0x000fea000383ffff */
.L_x_1109:
[----:B-1----:R-:W-:-:S04]  /*18180*/  IMAD.U32 R7, RZ, RZ, UR6 ;  /* 0x00000006ff077e24 */ /* 0x002fc8000f8e00ff */
[----:B------:R1:W2:Y:S03]  /*18190*/  SYNCS.PHASECHK.TRANS64.TRYWAIT P2, [R7+URZ+0x2d850], R6 ;  /* 0x02d85006070075a7 */ /* 0x0002a6000804017f */
[----:B--2---:R-:W-:Y:S05]  /*181a0*/  @!P2 NANOSLEEP.SYNCS 0x989680 ;  /* 0x009896800000a95d */ /* 0x004fea0003900000 */
[----:B------:R-:W2:Y:S02]  /*181b0*/  @!P2 SYNCS.PHASECHK.TRANS64 P2, [R7+URZ+0x2d850], R6 ;  /* 0x02d850060700a5a7 */ /* 0x000ea4000804007f */
[----:B--2---:R-:W-:Y:S05]  /*181c0*/  @!P2 BRA `(.L_x_1109) ;  /* 0xfffffffc00eca947 */ /* 0x004fea000383ffff */
[----:B------:R-:W-:Y:S05]  /*181d0*/  BRA `(.L_x_1106) ;  /* 0xfffffed400d47947 */ /* 0x000fea000383ffff */
.L_x_1126:
[----:B--2---:R-:W-:-:S04]  /*181e0*/  IMAD.U32 R5, RZ, RZ, UR6 ;  /* 0x00000006ff057e24 */ /* 0x004fc8000f8e00ff */
[----:B------:R2:W4:Y:S03]  /*181f0*/  SYNCS.PHASECHK.TRANS64.TRYWAIT P2, [R5+URZ+0x2d830], R0 ;  /* 0x02d83000050075a7 */ /* 0x000526000804017f */
[----:B----4-:R-:W-:Y:S05]  /*18200*/  @!P2 NANOSLEEP.SYNCS 0x989680 ;  /* 0x009896800000a95d */ /* 0x010fea0003900000 */
[----:B------:R-:W4:Y:S02]  /*18210*/  @!P2 SYNCS.PHASECHK.TRANS64 P2, [R5+URZ+0x2d830], R0 ;  /* 0x02d830000500a5a7 */ /* 0x000f24000804007f */
[----:B----4-:R-:W-:Y:S05]  /*18220*/  @!P2 BRA `(.L_x_1126) ;  /* 0xfffffffc00eca947 */ /* 0x010fea000383ffff */
[----:B------:R-:W-:Y:S05]  /*18230*/  BRA `(.L_x_1123) ;  /* 0xffffff08000c7947 */ /* 0x000fea000383ffff */
.L_x_1130:
[----:B-1----:R-:W-:-:S04]  /*18240*/  IMAD.U32 R5, RZ, RZ, UR6 ;  /* 0x00000006ff057e24 */ /* 0x002fc8000f8e00ff */
[----:B------:R1:W2:Y:S03]  /*18250*/  SYNCS.PHASECHK.TRANS64.TRYWAIT P2, [R5+URZ+0x2d850], R0 ;  /* 0x02d85000050075a7 */ /* 0x0002a6000804017f */
[----:B--2---:R-:W-:Y:S05]  /*18260*/  @!P2 NANOSLEEP.SYNCS 0x989680 ;  /* 0x009896800000a95d */ /* 0x004fea0003900000 */
[----:B------:R-:W2:Y:S02]  /*18270*/  @!P2 SYNCS.PHASECHK.TRANS64 P2, [R5+URZ+0x2d850], R0 ;  /* 0x02d850000500a5a7 */ /* 0x000ea4000804007f */
[----:B--2---:R-:W-:Y:S05]  /*18280*/  @!P2 BRA `(.L_x_1130) ;  /* 0xfffffffc00eca947 */ /* 0x004fea000383ffff */
[----:B------:R-:W-:Y:S05]  /*18290*/  BRA `(.L_x_1127) ;  /* 0xffffff0800ac7947 */ /* 0x000fea000383ffff */
.L_x_1136:
[----:B-1----:R-:W-:-:S04]  /*182a0*/  IMAD.U32 R5, RZ, RZ, UR6 ;  /* 0x00000006ff057e24 */ /* 0x002fc8000f8e00ff */
[----:B------:R1:W2:Y:S03]  /*182b0*/  SYNCS.PHASECHK.TRANS64.TRYWAIT P2, [R5+URZ+0x2d830], R0 ;  /* 0x02d83000050075a7 */ /* 0x0002a6000804017f */
[----:B--2---:R-:W-:Y:S05]  /*182c0*/  @!P2 NANOSLEEP.SYNCS 0x989680 ;  /* 0x009896800000a95d */ /* 0x004fea0003900000 */
[----:B------:R-:W2:Y:S02]  /*182d0*/  @!P2 SYNCS.PHASECHK.TRANS64 P2, [R5+URZ+0x2d830], R0 ;  /* 0x02d830000500a5a7 */ /* 0x000ea4000804007f */
[----:B--2---:R-:W-:Y:S05]  /*182e0*/  @!P2 BRA `(.L_x_1136) ;  /* 0xfffffffc00eca947 */ /* 0x004fea000383ffff */
[----:B------:R-:W-:Y:S05]  /*182f0*/  BRA `(.L_x_1133) ;  /* 0xffffff2800147947 */ /* 0x000fea000383ffff */
.L_x_1140:
[----:B-1----:R-:W-:-:S04]  /*18300*/  IMAD.U32 R5, RZ, RZ, UR6 ;  /* 0x00000006ff057e24 */ /* 0x002fc8000f8e00ff */
[----:B------:R1:W2:Y:S03]  /*18310*/  SYNCS.PHASECHK.TRANS64.TRYWAIT P2, [R5+URZ+0x2d850], R0 ;  /* 0x02d85000050075a7 */ /* 0x0002a6000804017f */
[----:B--2---:R-:W-:Y:S05]  /*18320*/  @!P2 NANOSLEEP.SYNCS 0x989680 ;  /* 0x009896800000a95d */ /* 0x004fea0003900000 */
[----:B------:R-:W2:Y:S02]  /*18330*/  @!P2 SYNCS.PHASECHK.TRANS64 P2, [R5+URZ+0x2d850], R0 ;  /* 0x02d850000500a5a7 */ /* 0x000ea4000804007f */
[----:B--2---:R-:W-:Y:S05]  /*18340*/  @!P2 BRA `(.L_x_1140) ;  /* 0xfffffffc00eca947 */ /* 0x004fea000383ffff */
[----:B------:R-:W-:Y:S05]  /*18350*/  BRA `(.L_x_1137) ;  /* 0xffffff2800b47947 */ /* 0x000fea000383ffff */
.L_x_1153:
[----:B------:R-:W-:-:S04]  /*18360*/  IMAD.U32 R7, RZ, RZ, UR9 ;  /* 0x00000009ff077e24 */ /* 0x000fc8000f8e00ff */
[----:B------:R0:W0:Y:S03]  /*18370*/  SYNCS.PHASECHK.TRANS64.TRYWAIT P0, [R7+URZ+0x2d850], R2 ;  /* 0x02d85002070075a7 */ /* 0x000026000800017f */
[----:B0-----:R-:W-:Y:S05]  /*18380*/  @!P0 NANOSLEEP.SYNCS 0x989680 ;  /* 0x009896800000895d */ /* 0x001fea0003900000 */
[----:B------:R-:W0:Y:S02]  /*18390*/  @!P0 SYNCS.PHASECHK.TRANS64 P0, [R7+URZ+0x2d850], R2 ;  /* 0x02d85002070085a7 */ /* 0x000e24000800007f */
[----:B0-----:R-:W-:Y:S05]  /*183a0*/  @!P0 BRA `(.L_x_1153) ;  /* 0xfffffffc00ec8947 */ /* 0x001fea000383ffff */
[----:B------:R-:W-:Y:S05]  /*183b0*/  BRA `(.L_x_1152) ;  /* 0xffffff5400f47947 */ /* 0x000fea000383ffff */
.L_x_1200:
[----:B------:R-:W3:Y:S01]  /*183c0*/  S2R R20, SR_TID.X ;  /* 0x0000000000147919 */ /* 0x000ee20000002100 */
[----:B------:R-:W-:Y:S01]  /*183d0*/  BSSY B0, `(.L_x_1306) ;  /* 0x000000a000007945 */ /* 0x000fe20003800000 */
[----:B--2---:R-:W-:Y:S02]  /*183e0*/  IMAD.MOV.U32 R12, RZ, RZ, RZ ;  /* 0x000000ffff0c7224 */ /* 0x004fe400078e00ff */
[----:B0-----:R-:W-:Y:S02]  /*183f0*/  IMAD.MOV.U32 R11, RZ, RZ, 0x1f ;  /* 0x0000001fff0b7424 */ /* 0x001fe400078e00ff */
[----:B------:R-:W-:Y:S01]  /*18400*/  IMAD.MOV.U32 R15, RZ, RZ, -0x1 ;  /* 0xffffffffff0f7424 */ /* 0x000fe200078e00ff */
[----:B---3--:R-:W-:-:S04]  /*18410*/  SHF.R.U32.HI R20, RZ, 0x5, R20 ;  /* 0x00000005ff147819 */ /* 0x008fc80000011614 */
[----:B------:R-:W-:-:S05]  /*18420*/  LOP3.LUT R20, R20, 0x3, RZ, 0xc0, !PT ;  /* 0x0000000314147812 */ /* 0x000fca00078ec0ff */
[----:B------:R-:W-:-:S07]  /*18430*/  IMAD.MOV.U32 R13, RZ, RZ, R20 ;  /* 0x000000ffff0d7224 */ /* 0x000fce00078e0014 */
[----:B-1----:R-:W-:Y:S05]  /*18440*/  WARPSYNC.COLLECTIVE R15, `(.L_x_1307) ;  /* 0x000000000f087348 */ /* 0x002fea0003c00000 */
[----:B------:R0:W2:Y:S02]  /*18450*/  SHFL.IDX P6, R14, R13, R12, R11 ;  /* 0x0000000c0d0e7389 */ /* 0x0000a400000c000b */
[----:B012---:R-:W-:Y:S01]  /*18460*/  ENDCOLLECTIVE ;  /* 0x000000000000791b */ /* 0x007fe20003800000 */
.L_x_1307:
[----:B------:R-:W-:Y:S05]  /*18470*/  BSYNC B0 ;  /* 0x0000000000007941 */ /* 0x000fea0003800000 */
.L_x_1306:
[----:B------:R-:W-:Y:S05]  /*18480*/  BRA `(.L_x_1308) ;  /* 0xffffffac00087947 */ /* 0x000fea000383ffff */
.L_x_1202:
[----:B------:R-:W-:Y:S01]  /*18490*/  BSSY B0, `(.L_x_1309) ;  /* 0x0000006000007945 */ /* 0x000fe20003800000 */
[----:B------:R-:W-:-:S07]  /*184a0*/  IMAD.MOV.U32 R15, RZ, RZ, -0x1 ;  /* 0xffffffffff0f7424 */ /* 0x000fce00078e00ff */
[----:B0123--:R-:W-:Y:S05]  /*184b0*/  WARPSYNC.COLLECTIVE R15, `(.L_x_1310) ;  /* 0x000000000f0c7348 */ /* 0x00ffea0003c00000 */
[----:B------:R-:W-:Y:S02]  /*184c0*/  ELECT P6, UR62, PT ;  /* 0x00000000003e782f */ /* 0x000fe400038c0000 */
[----:B------:R-:W-:Y:S01]  /*184d0*/  MOV R14, UR62 ;  /* 0x0000003e000e7c02 */ /* 0x000fe20008000f00 */
[----:B0123--:R-:W-:Y:S10]  /*184e0*/  ENDCOLLECTIVE ;  /* 0x000000000000791b */ /* 0x00fff40003800000 */
.L_x_1310:
[----:B------:R-:W-:Y:S05]  /*184f0*/  BSYNC B0 ;  /* 0x0000000000007941 */ /* 0x000fea0003800000 */
.L_x_1309:
[----:B------:R-:W-:Y:S05]  /*18500*/  BRA `(.L_x_1311) ;  /* 0xffffffac00107947 */ /* 0x000fea000383ffff */
.L_x_1204:
[----:B---3--:R3:W4:Y:S02]  /*18510*/  SYNCS.PHASECHK.TRANS64.TRYWAIT P0, [R0+URZ+0x2d840], R2 ;  /* 0x02d84002000075a7 */ /* 0x008724000800017f */
[----:B----4-:R-:W-:Y:S05]  /*18520*/  @!P0 NANOSLEEP.SYNCS 0x989680 ;  /* 0x009896800000895d */ /* 0x010fea0003900000 */
[----:B------:R-:W4:Y:S02]  /*18530*/  @!P0 SYNCS.PHASECHK.TRANS64 P0, [R0+URZ+0x2d840], R2 ;  /* 0x02d84002000085a7 */ /* 0x000f24000800007f */
[----:B----4-:R-:W-:Y:S05]  /*18540*/  @!P0 BRA `(.L_x_1204) ;  /* 0xfffffffc00f08947 */ /* 0x010fea000383ffff */
[----:B------:R-:W-:Y:S05]  /*18550*/  BRA `(.L_x_1312) ;  /* 0xffffffac00607947 */ /* 0x000fea000383ffff */
.L_x_1208:
[----:B------:R-:W2:Y:S01]  /*18560*/  LDL.LU R11, [R1+0xc] ;  /* 0x00000c00010b7983 */ /* 0x000ea20000300800 */
[----:B------:R-:W-:Y:S02]  /*18570*/  IMAD.MOV.U32 R13, RZ, RZ, R4 ;  /* 0x000000ffff0d7224 */ /* 0x000fe400078e0004 */
[----:B------:R-:W-:Y:S01]  /*18580*/  IMAD.MOV.U32 R12, RZ, RZ, RZ ;  /* 0x000000ffff0c7224 */ /* 0x000fe200078e00ff */
[----:B------:R-:W0:Y:S01]  /*18590*/  S2R R0, SR_TID.X ;  /* 0x0000000000007919 */ /* 0x000e220000002100 */
[----:B------:R-:W-:Y:S01]  /*185a0*/  IMAD.MOV.U32 R15, RZ, RZ, -0x1 ;  /* 0xffffffffff0f7424 */ /* 0x000fe200078e00ff */
[----:B0-----:R-:W-:-:S04]  /*185b0*/  LOP3.LUT R0, R0, 0x7f, RZ, 0xc0, !PT ;  /* 0x0000007f00007812 */ /* 0x001fc800078ec0ff */
[----:B------:R-:W-:-:S05]  /*185c0*/  SHF.R.U32.HI R0, RZ, 0x2, R0 ;  /* 0x00000002ff007819 */ /* 0x000fca0000011600 */
[----:B------:R-:W-:-:S04]  /*185d0*/  IMAD.IADD R0, R0, 0x1, R10 ;  /* 0x0000000100007824 */ /* 0x000fc800078e020a */
[----:B------:R-:W-:Y:S02]  /*185e0*/  VIADD R10, R0, 0x20 ;  /* 0x00000020000a7836 */ /* 0x000fe40000000000 */
[----:B--2---:R-:W-:Y:S02]  /*185f0*/  IMAD R5, R11, R9, RZ ;  /* 0x000000090b057224 */ /* 0x004fe400078e02ff */
[----:B------:R-:W-:-:S03]  /*18600*/  IMAD.MOV.U32 R11, RZ, RZ, 0x1c1f ;  /* 0x00001c1fff0b7424 */ /* 0x000fc600078e00ff */
[----:B------:R-:W-:-:S13]  /*18610*/  ISETP.GE.AND P4, PT, R0, R5, PT ;  /* 0x000000050000720c */ /* 0x000fda0003f86270 */
[----:B-----5:R-:W-:Y:S05]  /*18620*/  WARPSYNC.COLLECTIVE R15, `(.L_x_1313) ;  /* 0x000000000f087348 */ /* 0x020fea0003c00000 */
[----:B------:R0:W1:Y:S02]  /*18630*/  SHFL.IDX P6, R14, R13, R12, R11 ;  /* 0x0000000c0d0e7389 */ /* 0x00006400000c000b */
[----:B01---5:R-:W-:Y:S01]  /*18640*/  ENDCOLLECTIVE ;  /* 0x000000000000791b */ /* 0x023fe20003800000 */
.L_x_1313:
[----:B------:R-:W-:Y:S02]  /*18650*/  IMAD.MOV.U32 R13, RZ, RZ, R6 ;  /* 0x000000ffff0d7224 */ /* 0x000fe400078e0006 */
[----:B------:R-:W-:-:S07]  /*18660*/  IMAD.MOV.U32 R2, RZ, RZ, R14 ;  /* 0x000000ffff027224 */ /* 0x000fce00078e000e */
[----:B------:R-:W-:Y:S05]  /*18670*/  WARPSYNC.COLLECTIVE R15, `(.L_x_1314) ;  /* 0x000000000f087348 */ /* 0x000fea0003c00000 */
[----:B------:R0:W1:Y:S02]  /*18680*/  SHFL.IDX P6, R14, R13, R12, R11 ;  /* 0x0000000c0d0e7389 */ /* 0x00006400000c000b */
[----:B01----:R-:W-:Y:S01]  /*18690*/  ENDCOLLECTIVE ;  /* 0x000000000000791b */ /* 0x003fe20003800000 */
.L_x_1314:
[----:B------:R-:W-:Y:S02]  /*186a0*/  IMAD.MOV.U32 R13, RZ, RZ, R4 ;  /* 0x000000ffff0d7224 */ /* 0x000fe400078e0004 */
[----:B------:R-:W-:Y:S02]  /*186b0*/  IMAD.MOV.U32 R12, RZ, RZ, 0x1 ;  /* 0x00000001ff0c7424 */ /* 0x000fe400078e00ff */
[----:B------:R-:W-:-:S07]  /*186c0*/  IMAD.MOV.U32 R3, RZ, RZ, R14 ;  /* 0x000000ffff037224 */ /* 0x000fce00078e000e */
[----:B------:R-:W-:Y:S05]  /*186d0*/  WARPSYNC.COLLECTIVE R15, `(.L_x_1315) ;  /* 0x000000000f087348 */ /* 0x000fea0003c00000 */
[----:B------:R0:W1:Y:S02]  /*186e0*/  SHFL.IDX P6, R14, R13, R12, R11 ;  /* 0x0000000c0d0e7389 */ /* 0x00006400000c000b */
[----:B01----:R-:W-:Y:S01]  /*186f0*/  ENDCOLLECTIVE ;  /* 0x000000000000791b */ /* 0x003fe20003800000 */
.L_x_1315:
[----:B------:R-:W-:-:S05]  /*18700*/  @!P4 LEA R3, P3, R21, R3, 0x1 ;  /* 0x000000031503c211 */ /* 0x000fca00078608ff */
[----:B------:R-:W-:Y:S01]  /*18710*/  @!P4 IMAD.X R2, RZ, RZ, R2, P3 ;  /* 0x000000ffff02c224 */ /* 0x000fe200018e0602 */
[----:B------:R-:W-:-:S04]  /*18720*/  ISETP.GE.AND P3, PT, R10, R5, PT ;  /* 0x000000050a00720c */ /* 0x000fc80003f66270 */
        /* <DEDUP_REMOVED lines=10> */
[----:B0-----:R-:W-:-:S07]  /*187d0*/  IMAD.MOV.U32 R2, RZ, RZ, R14 ;  /* 0x000000ffff027224 */ /* 0x001fce00078e000e */
[----:B------:R-:W-:Y:S05]  /*187e0*/  WARPSYNC.COLLECTIVE R15, `(.L_x_1316) ;  /* 0x000000000f087348 */ /* 0x000fea0003c00000 */
[----:B------:R0:W1:Y:S02]  /*187f0*/  SHFL.IDX P6, R14, R13, R12, R11 ;  /* 0x0000000c0d0e7389 */ /* 0x00006400000c000b */
[----:B01----:R-:W-:Y:S01]  /*18800*/  ENDCOLLECTIVE ;  /* 0x000000000000791b */ /* 0x003fe20003800000 */
.L_x_1316:
[----:B------:R-:W-:Y:S02]  /*18810*/  IMAD.MOV.U32 R13, RZ, RZ, R4 ;  /* 0x000000ffff0d7224 */ /* 0x000fe400078e0004 */
[----:B------:R-:W-:Y:S02]  /*18820*/  IMAD.MOV.U32 R12, RZ, RZ, 0x2 ;  /* 0x00000002ff0c7424 */ /* 0x000fe400078e00ff */
[----:B------:R-:W-:-:S07]  /*18830*/  IMAD.MOV.U32 R3, RZ, RZ, R14 ;  /* 0x000000ffff037224 */ /* 0x000fce00078e000e */
[----:B------:R-:W-:Y:S05]  /*18840*/  WARPSYNC.COLLECTIVE R15, `(.L_x_1317) ;  /* 0x000000000f087348 */ /* 0x000fea0003c00000 */
[----:B------:R0:W1:Y:S02]  /*18850*/  SHFL.IDX P6, R14, R13, R12, R11 ;  /* 0x0000000c0d0e7389 */ /* 0x00006400000c000b */
[----:B01----:R-:W-:Y:S01]  /*18860*/  ENDCOLLECTIVE ;  /* 0x000000000000791b */ /* 0x003fe20003800000 */
.L_x_1317:
        /* <DEDUP_REMOVED lines=18> */
.L_x_1318:
[----:B------:R-:W-:Y:S02]  /*18990*/  IMAD.MOV.U32 R13, RZ, RZ, R4 ;  /* 0x000000ffff0d7224 */ /* 0x000fe400078e0004 */
[----:B------:R-:W-:Y:S02]  /*189a0*/  IMAD.MOV.U32 R12, RZ, RZ, 0x3 ;  /* 0x00000003ff0c7424 */ /* 0x000fe400078e00ff */
[----:B------:R-:W-:-:S07]  /*189b0*/  IMAD.MOV.U32 R3, RZ, RZ, R14 ;  /* 0x000000ffff037224 */ /* 0x000fce00078e000e */
[----:B------:R-:W-:Y:S05]  /*189c0*/  WARPSYNC.COLLECTIVE R15, `(.L_x_1319) ;  /* 0x000000000f087348 */ /* 0x000fea0003c00000 */
[----:B------:R0:W1:Y:S02]  /*189d0*/  SHFL.IDX P6, R14, R13, R12, R11 ;  /* 0x0000000c0d0e7389 */ /* 0x00006400000c000b */
[----:B01----:R-:W-:Y:S01]  /*189e0*/  ENDCOLLECTIVE ;  /* 0x000000000000791b */ /* 0x003fe20003800000 */
.L_x_1319:
        /* <DEDUP_REMOVED lines=10> */
.L_x_1320:
        /* <DEDUP_REMOVED lines=8> */
[----:B0-----:R-:W-:Y:S02]  /*18b10*/  VIADD R2, R0, 0x60 ;  /* 0x0000006000027836 */ /* 0x001fe40000000000 */
[----:B------:R-:W-:-:S07]  /*18b20*/  IMAD.MOV.U32 R3, RZ, RZ, R14 ;  /* 0x000000ffff037224 */ /* 0x000fce00078e000e */
[----:B------:R-:W-:Y:S05]  /*18b30*/  WARPSYNC.COLLECTIVE R15, `(.L_x_1321) ;  /* 0x000000000f087348 */ /* 0x000fea0003c00000 */
[----:B------:R0:W1:Y:S02]  /*18b40*/  SHFL.IDX P6, R14, R13, R12, R11 ;  /* 0x0000000c0d0e7389 */ /* 0x00006400000c000b */
[----:B01----:R-:W-:Y:S01]  /*18b50*/  ENDCOLLECTIVE ;  /* 0x000000000000791b */ /* 0x003fe20003800000 */
.L_x_1321:
[----:B------:R-:W-:-:S13]  /*18b60*/  ISETP.GE.AND P3, PT, R2, R5, PT ;  /* 0x000000050200720c */ /* 0x000fda0003f66270 */
[----:B------:R-:W-:Y:S01]  /*18b70*/  @!P3 LEA R3, P5, R21, R3, 0x1 ;  /* 0x000000031503b211 */ /* 0x000fe200078a08ff */
[----:B------:R-:W-:-:S04]  /*18b80*/  IMAD.MOV.U32 R13, RZ, RZ, R8 ;  /* 0x000000ffff0d7224 */ /* 0x000fc800078e0008 */
        /* <DEDUP_REMOVED lines=13> */
.L_x_1322:
[----:B------:R-:W-:-:S05]  /*18c60*/  VIADD R3, R0, 0x80 ;  /* 0x0000008000037836 */ /* 0x000fca0000000000 */
[----:B------:R-:W-:Y:S01]  /*18c70*/  ISETP.GE.AND P3, PT, R3, R5, PT ;  /* 0x000000050300720c */ /* 0x000fe20003f66270 */
[----:B------:R-:W-:Y:S02]  /*18c80*/  IMAD.MOV.U32 R13, RZ, RZ, R7 ;  /* 0x000000ffff0d7224 */ /* 0x000fe400078e0007 */
[----:B------:R-:W-:Y:S02]  /*18c90*/  IMAD.MOV.U32 R12, RZ, RZ, 0x1 ;  /* 0x00000001ff0c7424 */ /* 0x000fe400078e00ff */
[----:B------:R-:W-:-:S08]  /*18ca0*/  IMAD.MOV.U32 R4, RZ, RZ, R14 ;  /* 0x000000ffff047224 */ /* 0x000fd000078e000e */
[----:B------:R-:W-:Y:S05]  /*18cb0*/  WARPSYNC.COLLECTIVE R15, `(.L_x_1323) ;  /* 0x000000000f087348 */ /* 0x000fea0003c00000 */
[----:B------:R0:W1:Y:S02]  /*18cc0*/  SHFL.IDX P6, R14, R13, R12, R11 ;  /* 0x0000000c0d0e7389 */ /* 0x00006400000c000b */
[----:B01----:R-:W-:Y:S01]  /*18cd0*/  ENDCOLLECTIVE ;  /* 0x000000000000791b */ /* 0x003fe20003800000 */
.L_x_1323:
[----:B------:R-:W-:-:S05]  /*18ce0*/  @!P3 LEA R4, P5, R21, R4, 0x1 ;  /* 0x000000041504b211 */ /* 0x000fca00078a08ff */
[----:B------:R-:W-:Y:S02]  /*18cf0*/  @!P3 IMAD.X R6, RZ, RZ, R2, P5 ;  /* 0x000000ffff06b224 */ /* 0x000fe400028e0602 */
[----:B------:R-:W-:Y:S02]  /*18d00*/  @!P3 IMAD.MOV.U32 R2, RZ, RZ, R4 ;  /* 0x000000ffff02b224 */ /* 0x000fe400078e0004 */
[----:B------:R-:W-:Y:S02]  /*18d10*/  @!P3 IMAD.MOV.U32 R3, RZ, RZ, R6 ;  /* 0x000000ffff03b224 */ /* 0x000fe400078e0006 */
[----:B------:R-:W-:-:S03]  /*18d20*/  IMAD.MOV.U32 R13, RZ, RZ, R8 ;  /* 0x000000ffff0d7224 */ /* 0x000fc600078e0008 */
[----:B------:R-:W-:Y:S01]  /*18d30*/  @!PT LDS RZ, [RZ] ;  /* 0x00000000fffff984 */ /* 0x000fe20000000800 */
[----:B------:R-:W-:Y:S01]  /*18d40*/  @!PT LDS RZ, [RZ] ;  /* 0x00000000fffff984 */ /* 0x000fe20000000800 */
[----:B------:R-:W-:Y:S01]  /*18d50*/  @!PT LDS RZ, [RZ] ;  /* 0x00000000fffff984 */ /* 0x000fe20000000800 */
[----:B------:R0:W-:Y:S04]  /*18d60*/  @!P3 LDGSTS.E.BYPASS.LTC128B.128 [R20+0xe400], desc[UR52][R2.64], !P2 ;  /* 0x0e4000000214bfae */ /* 0x0001e8000d101d74 */
[----:B------:R0:W-:Y:S01]  /*18d70*/  @!P3 LDGSTS.E.BYPASS.LTC128B.128 [R20+0x11400], desc[UR52][R2.64+0x40], !P1 ;  /* 0x114000400214bfae */ /* 0x0001e2000c901d74 */
[----:B------:R-:W-:-:S03]  /*18d80*/  IMAD.MOV.U32 R7, RZ, RZ, R14 ;  /* 0x000000ffff077224 */ /* 0x000fc600078e000e */
[----:B------:R0:W-:Y:S04]  /*18d90*/  @!P3 LDGSTS.E.BYPASS.LTC128B.128 [R20+0x14400], desc[UR52][R2.64+0x80], !P0 ;  /* 0x144000800214bfae */ /* 0x0001e8000c101d74 */
[----:B0-----:R-:W-:Y:S05]  /*18da0*/  WARPSYNC.COLLECTIVE R15, `(.L_x_1324) ;  /* 0x000000000f087348 */ /* 0x001fea0003c00000 */
[----:B------:R1:W2:Y:S02]  /*18db0*/  SHFL.IDX P6, R14, R13, R12, R11 ;  /* 0x0000000c0d0e7389 */ /* 0x0002a400000c000b */
[----:B012---:R-:W-:Y:S01]  /*18dc0*/  ENDCOLLECTIVE ;  /* 0x000000000000791b */ /* 0x007fe20003800000 */
.L_x_1324:
[----:B------:R-:W-:Y:S01]  /*18dd0*/  IMAD.MOV.U32 R2, RZ, RZ, R14 ;  /* 0x000000ffff027224 */ /* 0x000fe200078e000e */
[----:B------:R-:W-:Y:S06]  /*18de0*/  BRA `(.L_x_1325) ;  /* 0xffffffb000d07947 */ /* 0x000fec000383ffff */
.L_x_1211:
[----:B0-----:R0:W1:Y:S02]  /*18df0*/  SYNCS.PHASECHK.TRANS64.TRYWAIT P0, [R17+URZ+0x2d820], R0 ;  /* 0x02d82000110075a7 */ /* 0x001064000800017f */
[----:B-1----:R-:W-:Y:S05]  /*18e00*/  @!P0 NANOSLEEP.SYNCS 0x989680 ;  /* 0x009896800000895d */ /* 0x002fea0003900000 */
[----:B------:R-:W1:Y:S02]  /*18e10*/  @!P0 SYNCS.PHASECHK.TRANS64 P0, [R17+URZ+0x2d820], R0 ;  /* 0x02d82000110085a7 */ /* 0x000e64000800007f */
[----:B-1----:R-:W-:Y:S05]  /*18e20*/  @!P0 BRA `(.L_x_1211) ;  /* 0xfffffffc00f08947 */ /* 0x002fea000383ffff */
[----:B------:R-:W-:Y:S05]  /*18e30*/  BRA `(.L_x_1326) ;  /* 0xffffffb400387947 */ /* 0x000fea000383ffff */
.L_x_1220:
[----:B-1----:R1:W2:Y:S02]  /*18e40*/  SYNCS.PHASECHK.TRANS64.TRYWAIT P0, [R3+URZ+0x2d840], R2 ;  /* 0x02d84002030075a7 */ /* 0x0022a4000800017f */
[----:B--2---:R-:W-:Y:S05]  /*18e50*/  @!P0 NANOSLEEP.SYNCS 0x989680 ;  /* 0x009896800000895d */ /* 0x004fea0003900000 */
[----:B------:R-:W2:Y:S02]  /*18e60*/  @!P0 SYNCS.PHASECHK.TRANS64 P0, [R3+URZ+0x2d840], R2 ;  /* 0x02d84002030085a7 */ /* 0x000ea4000800007f */
[----:B--2---:R-:W-:Y:S05]  /*18e70*/  @!P0 BRA `(.L_x_1220) ;  /* 0xfffffffc00f08947 */ /* 0x004fea000383ffff */
[----:B------:R-:W-:Y:S05]  /*18e80*/  BRA `(.L_x_1327) ;  /* 0xffffffb8001c7947 */ /* 0x000fea000383ffff */
.L_x_1227:
[----:B0-----:R0:W1:Y:S02]  /*18e90*/  SYNCS.PHASECHK.TRANS64.TRYWAIT P0, [R3+URZ+0x60], R2 ;  /* 0x00006002030075a7 */ /* 0x001064000800017f */
[----:B-1----:R-:W-:Y:S05]  /*18ea0*/  @!P0 NANOSLEEP.SYNCS 0x989680 ;  /* 0x009896800000895d */ /* 0x002fea0003900000 */
[----:B------:R-:W1:Y:S02]  /*18eb0*/  @!P0 SYNCS.PHASECHK.TRANS64 P0, [R3+URZ+0x60], R2 ;  /* 0x00006002030085a7 */ /* 0x000e64000800007f */
[----:B-1----:R-:W-:Y:S05]  /*18ec0*/  @!P0 BRA `(.L_x_1227) ;  /* 0xfffffffc00f08947 */ /* 0x002fea000383ffff */
[----:B------:R-:W-:Y:S05]  /*18ed0*/  BRA `(.L_x_1328) ;  /* 0xffffffbc00287947 */ /* 0x000fea000383ffff */
.L_x_1237:
[----:B-1----:R1:W2:Y:S02]  /*18ee0*/  SYNCS.PHASECHK.TRANS64.TRYWAIT P0, [R3+URZ+0x2d840], R2 ;  /* 0x02d84002030075a7 */ /* 0x0022a4000800017f */
[----:B--2---:R-:W-:Y:S05]  /*18ef0*/  @!P0 NANOSLEEP.SYNCS 0x989680 ;  /* 0x009896800000895d */ /* 0x004fea0003900000 */
[----:B------:R-:W2:Y:S02]  /*18f00*/  @!P0 SYNCS.PHASECHK.TRANS64 P0, [R3+URZ+0x2d840], R2 ;  /* 0x02d84002030085a7 */ /* 0x000ea4000800007f */
[----:B--2---:R-:W-:Y:S05]  /*18f10*/  @!P0 BRA `(.L_x_1237) ;  /* 0xfffffffc00f08947 */ /* 0x004fea000383ffff */
[----:B------:R-:W-:Y:S05]  /*18f20*/  BRA `(.L_x_1329) ;  /* 0xffffffc000dc7947 */ /* 0x000fea000383ffff */
.L_x_1244:
[----:B0-----:R0:W1:Y:S02]  /*18f30*/  SYNCS.PHASECHK.TRANS64.TRYWAIT P0, [R12+URZ+0x60], R28 ;  /* 0x0000601c0c0075a7 */ /* 0x001064000800017f */
[----:B-1----:R-:W-:Y:S05]  /*18f40*/  @!P0 NANOSLEEP.SYNCS 0x989680 ;  /* 0x009896800000895d */ /* 0x002fea0003900000 */
[----:B------:R-:W1:Y:S02]  /*18f50*/  @!P0 SYNCS.PHASECHK.TRANS64 P0, [R12+URZ+0x60], R28 ;  /* 0x0000601c0c0085a7 */ /* 0x000e64000800007f */
[----:B-1----:R-:W-:Y:S05]  /*18f60*/  @!P0 BRA `(.L_x_1244) ;  /* 0xfffffffc00f08947 */ /* 0x002fea000383ffff */
[----:B------:R-:W-:Y:S05]  /*18f70*/  BRA `(.L_x_1330) ;  /* 0xffffffc400e87947 */ /* 0x000fea000383ffff */
.L_x_1254:
[----:B-1----:R1:W2:Y:S02]  /*18f80*/  SYNCS.PHASECHK.TRANS64.TRYWAIT P0, [R2+URZ+0x2d840], R3 ;  /* 0x02d84003020075a7 */ /* 0x0022a4000800017f */
[----:B--2---:R-:W-:Y:S05]  /*18f90*/  @!P0 NANOSLEEP.SYNCS 0x989680 ;  /* 0x009896800000895d */ /* 0x004fea0003900000 */
[----:B------:R-:W2:Y:S02]  /*18fa0*/  @!P0 SYNCS.PHASECHK.TRANS64 P0, [R2+URZ+0x2d840], R3 ;  /* 0x02d84003020085a7 */ /* 0x000ea4000800007f */
[----:B--2---:R-:W-:Y:S05]  /*18fb0*/  @!P0 BRA `(.L_x_1254) ;  /* 0xfffffffc00f08947 */ /* 0x004fea000383ffff */
[----:B------:R-:W-:Y:S05]  /*18fc0*/  BRA `(.L_x_1331) ;  /* 0xffffffcc00707947 */ /* 0x000fea000383ffff */
.L_x_1261:
[----:B0-----:R0:W1:Y:S02]  /*18fd0*/  SYNCS.PHASECHK.TRANS64.TRYWAIT P0, [R7+URZ+0x60], R2 ;  /* 0x00006002070075a7 */ /* 0x001064000800017f */
[----:B-1----:R-:W-:Y:S05]  /*18fe0*/  @!P0 NANOSLEEP.SYNCS 0x989680 ;  /* 0x009896800000895d */ /* 0x002fea0003900000 */
[----:B------:R-:W1:Y:S02]  /*18ff0*/  @!P0 SYNCS.PHASECHK.TRANS64 P0, [R7+URZ+0x60], R2 ;  /* 0x00006002070085a7 */ /* 0x000e64000800007f */
[----:B-1----:R-:W-:Y:S05]  /*19000*/  @!P0 BRA `(.L_x_1261) ;  /* 0xfffffffc00f08947 */ /* 0x002fea000383ffff */
[----:B------:R-:W-:Y:S05]  /*19010*/  BRA `(.L_x_1332) ;  /* 0xffffffd000807947 */ /* 0x000fea000383ffff */
.L_x_1273:
[----:B0-----:R0:W1:Y:S02]  /*19020*/  SYNCS.PHASECHK.TRANS64.TRYWAIT P0, [R3+URZ+0x2d860], R0 ;  /* 0x02d86000030075a7 */ /* 0x001064000800017f */
[----:B-1----:R-:W-:Y:S05]  /*19030*/  @!P0 NANOSLEEP.SYNCS 0x989680 ;  /* 0x009896800000895d */ /* 0x002fea0003900000 */
[----:B------:R-:W1:Y:S02]  /*19040*/  @!P0 SYNCS.PHASECHK.TRANS64 P0, [R3+URZ+0x2d860], R0 ;  /* 0x02d86000030085a7 */ /* 0x000e64000800007f */
[----:B-1----:R-:W-:Y:S05]  /*19050*/  @!P0 BRA `(.L_x_1273) ;  /* 0xfffffffc00f08947 */ /* 0x002fea000383ffff */
[----:B------:R-:W-:Y:S05]  /*19060*/  BRA `(.L_x_1333) ;  /* 0xffffffd400f47947 */ /* 0x000fea000383ffff */
.L_x_1281:
[----:B------:R-:W-:Y:S01]  /*19070*/  BSSY B0, `(.L_x_1334) ;  /* 0x0000008000007945 */ /* 0x000fe20003800000 */
[----:B------:R-:W-:Y:S02]  /*19080*/  IMAD.MOV.U32 R13, RZ, RZ, R24 ;  /* 0x000000ffff0d7224 */ /* 0x000fe400078e0018 */
[----:B--2---:R-:W-:Y:S02]  /*19090*/  IMAD.MOV.U32 R12, RZ, RZ, RZ ;  /* 0x000000ffff0c7224 */ /* 0x004fe400078e00ff */
[----:B0-----:R-:W-:Y:S02]  /*190a0*/  IMAD.MOV.U32 R11, RZ, RZ, 0x1f ;  /* 0x0000001fff0b7424 */ /* 0x001fe400078e00ff */
[----:B------:R-:W-:-:S07]  /*190b0*/  IMAD.MOV.U32 R15, RZ, RZ, -0x1 ;  /* 0xffffffffff0f7424 */ /* 0x000fce00078e00ff */
[----:B-1----:R-:W-:Y:S05]  /*190c0*/  WARPSYNC.COLLECTIVE R15, `(.L_x_1335) ;  /* 0x000000000f087348 */ /* 0x002fea0003c00000 */
[----:B------:R0:W2:Y:S02]  /*190d0*/  SHFL.IDX P6, R14, R13, R12, R11 ;  /* 0x0000000c0d0e7389 */ /* 0x0000a400000c000b */
[----:B012---:R-:W-:Y:S01]  /*190e0*/  ENDCOLLECTIVE ;  /* 0x000000000000791b */ /* 0x007fe20003800000 */
.L_x_1335:
[----:B------:R-:W-:Y:S05]  /*190f0*/  BSYNC B0 ;  /* 0x0000000000007941 */ /* 0x000fea0003800000 */
.L_x_1334:
        /* <DEDUP_REMOVED lines=9> */
.L_x_1336:
[----:B------:R-:W-:Y:S02]  /*19190*/  ULDC UR4, c[0x0][0xc3c] ;  /* 0x00030f0000047ab9 */ /* 0x000fe40000000800 */
[----:B------:R-:W-:-:S13]  /*191a0*/  ISETP.GE.OR P1, PT, R9, UR4, !P0 ;  /* 0x0000000409007c0c */ /* 0x000fda000c726670 */
[----:B------:R-:W0:Y:S08]  /*191b0*/  @!P1 LDC.64 R2, c[0x0][0xc80] ;  /* 0x00032000ff029b82 */ /* 0x000e300000000a00 */
[----:B------:R-:W1:Y:S01]  /*191c0*/  @!P1 LDC.64 R4, c[0x0][0xc78] ;  /* 0x00031e00ff049b82 */ /* 0x000e620000000a00 */
[----:B------:R-:W-:Y:S01]  /*191d0*/  CS2R R24, SRZ ;  /* 0x0000000000187805 */ /* 0x000fe2000001ff00 */
[----:B------:R-:W-:-:S02]  /*191e0*/  IMAD.MOV.U32 R11, RZ, RZ, RZ ;  /* 0x000000ffff0b7224 */ /* 0x000fc400078e00ff */
[----:B------:R-:W-:Y:S02]  /*191f0*/  IMAD.MOV.U32 R6, RZ, RZ, R14 ;  /* 0x000000ffff067224 */ /* 0x000fe400078e000e */
[----:B0-----:R-:W-:-:S05]  /*19200*/  @!P1 IMAD.WIDE R2, R9, 0x4, R2 ;  /* 0x0000000409029825 */ /* 0x001fca00078e0202 */
[----:B------:R1:W2:Y:S02]  /*19210*/  @!P1 LDG.E R7, desc[UR52][R2.64] ;  /* 0x0000003402079981 */ /* 0x0002a4000c1e1900 */
[----:B-1----:R-:W-:-:S05]  /*19220*/  @!P1 IMAD.WIDE R2, R9, 0x4, R4 ;  /* 0x0000000409029825 */ /* 0x002fca00078e0204 */
[----:B------:R-:W3:Y:S01]  /*19230*/  @!P1 LDG.E R4, desc[UR52][R2.64] ;  /* 0x0000003402049981 */ /* 0x000ee2000c1e1900 */
[----:B------:R-:W-:Y:S01]  /*19240*/  IMAD.MOV.U32 R5, RZ, RZ, RZ ;  /* 0x000000ffff057224 */ /* 0x000fe200078e00ff */
[C---:B------:R-:W-:Y:S02]  /*19250*/  ISETP.GE.U32.AND P2, PT, R8.reuse, 0x2, PT ;  /* 0x000000020800780c */ /* 0x040fe40003f46070 */
[C---:B------:R-:W-:Y:S02]  /*19260*/  ISETP.GE.U32.AND P3, PT, R8.reuse, 0x4, PT ;  /* 0x000000040800780c */ /* 0x040fe40003f66070 */
        /* <DEDUP_REMOVED lines=9> */
.L_x_1337:
[----:B------:R-:W-:Y:S01]  /*19300*/  IMAD.MOV.U32 R12, RZ, RZ, 0x2 ;  /* 0x00000002ff0c7424 */ /* 0x000fe200078e00ff */
[----:B------:R-:W-:-:S05]  /*19310*/  SEL R4, R14, RZ, P1 ;  /* 0x000000ff0e047207 */ /* 0x000fca0000800000 */
[----:B------:R-:W-:-:S04]  /*19320*/  IMAD.IADD R4, R13, 0x1, R4 ;  /* 0x000000010d047824 */ /* 0x000fc800078e0204 */
[----:B------:R-:W-:-:S07]  /*19330*/  IMAD.MOV.U32 R13, RZ, RZ, R4 ;  /* 0x000000ffff0d7224 */ /* 0x000fce00078e0004 */
[----:B------:R-:W-:Y:S05]  /*19340*/  WARPSYNC.COLLECTIVE R15, `(.L_x_1338) ;  /* 0x000000000f087348 */ /* 0x000fea0003c00000 */
[----:B------:R0:W1:Y:S02]  /*19350*/  SHFL.UP P6, R14, R13, R12, R11 ;  /* 0x0400000c0d0e7389 */ /* 0x00006400000c000b */
[----:B01----:R-:W-:Y:S01]  /*19360*/  ENDCOLLECTIVE ;  /* 0x000000000000791b */ /* 0x003fe20003800000 */
.L_x_1338:
[----:B------:R-:W-:Y:S01]  /*19370*/  IMAD.MOV.U32 R12, RZ, RZ, 0x4 ;  /* 0x00000004ff0c7424 */ /* 0x000fe200078e00ff */
[----:B------:R-:W-:-:S05]  /*19380*/  SEL R3, R14, RZ, P2 ;  /* 0x000000ff0e037207 */ /* 0x000fca0001000000 */
[----:B------:R-:W-:-:S04]  /*19390*/  IMAD.IADD R2, R4, 0x1, R3 ;  /* 0x0000000104027824 */ /* 0x000fc800078e0203 */
[----:B------:R-:W-:-:S07]  /*193a0*/  IMAD.MOV.U32 R13, RZ, RZ, R2 ;  /* 0x000000ffff0d7224 */ /* 0x000fce00078e0002 */
[----:B------:R-:W-:Y:S05]  /*193b0*/  WARPSYNC.COLLECTIVE R15, `(.L_x_1339) ;  /* 0x000000000f087348 */ /* 0x000fea0003c00000 */
[----:B------:R0:W1:Y:S02]  /*193c0*/  SHFL.UP P6, R14, R13, R12, R11 ;  /* 0x0400000c0d0e7389 */ /* 0x00006400000c000b */
[----:B01----:R-:W-:Y:S01]  /*193d0*/  ENDCOLLECTIVE ;  /* 0x000000000000791b */ /* 0x003fe20003800000 */
.L_x_1339:
[----:B------:R-:W-:Y:S01]  /*193e0*/  IMAD.MOV.U32 R12, RZ, RZ, 0x8 ;  /* 0x00000008ff0c7424 */ /* 0x000fe200078e00ff */
[----:B------:R-:W-:-:S05]  /*193f0*/  SEL R3, R14, RZ, P3 ;  /* 0x000000ff0e037207 */ /* 0x000fca0001800000 */
[----:B------:R-:W-:-:S04]  /*19400*/  IMAD.IADD R3, R2, 0x1, R3 ;  /* 0x0000000102037824 */ /* 0x000fc800078e0203 */
[----:B------:R-:W-:-:S07]  /*19410*/  IMAD.MOV.U32 R13, RZ, RZ, R3 ;  /* 0x000000ffff0d7224 */ /* 0x000fce00078e0003 */
[----:B------:R-:W-:Y:S05]  /*19420*/  WARPSYNC.COLLECTIVE R15, `(.L_x_1340) ;  /* 0x000000000f087348 */ /* 0x000fea0003c00000 */
[----:B------:R0:W1:Y:S02]  /*19430*/  SHFL.UP P6, R14, R13, R12, R11 ;  /* 0x0400000c0d0e7389 */ /* 0x00006400000c000b */
[----:B01----:R-:W-:Y:S01]  /*19440*/  ENDCOLLECTIVE ;  /* 0x000000000000791b */ /* 0x003fe20003800000 */
.L_x_1340:
[----:B------:R-:W-:Y:S01]  /*19450*/  IMAD.MOV.U32 R12, RZ, RZ, 0x10 ;  /* 0x00000010ff0c7424 */ /* 0x000fe200078e00ff */
[----:B------:R-:W-:-:S05]  /*19460*/  SEL R4, R14, RZ, P4 ;  /* 0x000000ff0e047207 */ /* 0x000fca0002000000 */
[----:B------:R-:W-:-:S04]  /*19470*/  IMAD.IADD R4, R3, 0x1, R4 ;  /* 0x0000000103047824 */ /* 0x000fc800078e0204 */
[----:B------:R-:W-:-:S07]  /*19480*/  IMAD.MOV.U32 R13, RZ, RZ, R4 ;  /* 0x000000ffff0d7224 */ /* 0x000fce00078e0004 */
[----:B------:R-:W-:Y:S05]  /*19490*/  WARPSYNC.COLLECTIVE R15, `(.L_x_1341) ;  /* 0x000000000f087348 */ /* 0x000fea0003c00000 */
[----:B------:R0:W1:Y:S02]  /*194a0*/  SHFL.UP P6, R14, R13, R12, R11 ;  /* 0x0400000c0d0e7389 */ /* 0x00006400000c000b */
[----:B01----:R-:W-:Y:S01]  /*194b0*/  ENDCOLLECTIVE ;  /* 0x000000000000791b */ /* 0x003fe20003800000 */
.L_x_1341:
        /* <DEDUP_REMOVED lines=8> */
.L_x_1342:
[----:B------:R-:W-:Y:S05]  /*19540*/  BRA `(.L_x_1343) ;  /* 0xffffffd800a87947 */ /* 0x000fea000383ffff */
.L_x_1284:
[----:B------:R-:W-:Y:S01]  /*19550*/  BSSY B0, `(.L_x_1344) ;  /* 0x0000007000007945 */ /* 0x000fe20003800000 */
[----:B--2---:R-:W-:Y:S02]  /*19560*/  IMAD.MOV.U32 R12, RZ, RZ, 0x1 ;  /* 0x00000001ff0c7424 */ /* 0x004fe400078e00ff */
[----:B------:R-:W-:Y:S02]  /*19570*/  IMAD.MOV.U32 R11, RZ, RZ, RZ ;  /* 0x000000ffff0b7224 */ /* 0x000fe400078e00ff */
[----:B------:R-:W-:-:S07]  /*19580*/  IMAD.MOV.U32 R15, RZ, RZ, -0x1 ;  /* 0xffffffffff0f7424 */ /* 0x000fce00078e00ff */
[----:B------:R-:W-:Y:S05]  /*19590*/  WARPSYNC.COLLECTIVE R15, `(.L_x_1345) ;  /* 0x000000000f087348 */ /* 0x000fea0003c00000 */
[----:B------:R0:W1:Y:S02]  /*195a0*/  SHFL.UP P6, R14, R13, R12, R11 ;  /* 0x0400000c0d0e7389 */ /* 0x00006400000c000b */
[----:B01----:R-:W-:Y:S01]  /*195b0*/  ENDCOLLECTIVE ;  /* 0x000000000000791b */ /* 0x003fe20003800000 */
.L_x_1345:
[----:B------:R-:W-:Y:S05]  /*195c0*/  BSYNC B0 ;  /* 0x0000000000007941 */ /* 0x000fea0003800000 */
.L_x_1344:
        /* <DEDUP_REMOVED lines=8> */
.L_x_1346:
[----:B------:R-:W-:Y:S01]  /*19650*/  IMAD.MOV.U32 R12, RZ, RZ, 0x4 ;  /* 0x00000004ff0c7424 */ /* 0x000fe200078e00ff */
[----:B------:R-:W-:-:S05]  /*19660*/  SEL R2, R14, RZ, P2 ;  /* 0x000000ff0e027207 */ /* 0x000fca0001000000 */
[----:B------:R-:W-:-:S04]  /*19670*/  IMAD.IADD R2, R13, 0x1, R2 ;  /* 0x000000010d027824 */ /* 0x000fc800078e0202 */
[----:B------:R-:W-:-:S07]  /*19680*/  IMAD.MOV.U32 R13, RZ, RZ, R2 ;  /* 0x000000ffff0d7224 */ /* 0x000fce00078e0002 */
[----:B------:R-:W-:Y:S05]  /*19690*/  WARPSYNC.COLLECTIVE R15, `(.L_x_1347) ;  /* 0x000000000f087348 */ /* 0x000fea0003c00000 */
[----:B------:R0:W1:Y:S02]  /*196a0*/  SHFL.UP P6, R14, R13, R12, R11 ;  /* 0x0400000c0d0e7389 */ /* 0x00006400000c000b */
[----:B01----:R-:W-:Y:S01]  /*196b0*/  ENDCOLLECTIVE ;  /* 0x000000000000791b */ /* 0x003fe20003800000 */
.L_x_1347:
[----:B------:R-:W-:Y:S01]  /*196c0*/  IMAD.MOV.U32 R12, RZ, RZ, 0x8 ;  /* 0x00000008ff0c7424 */ /* 0x000fe200078e00ff */
[----:B------:R-:W-:-:S05]  /*196d0*/  SEL R3, R14, RZ, P3 ;  /* 0x000000ff0e037207 */ /* 0x000fca0001800000 */
[----:B------:R-:W-:-:S04]  /*196e0*/  IMAD.IADD R3, R2, 0x1, R3 ;  /* 0x0000000102037824 */ /* 0x000fc800078e0203 */
[----:B------:R-:W-:-:S07]  /*196f0*/  IMAD.MOV.U32 R13, RZ, RZ, R3 ;  /* 0x000000ffff0d7224 */ /* 0x000fce00078e0003 */
[----:B------:R-:W-:Y:S05]  /*19700*/  WARPSYNC.COLLECTIVE R15, `(.L_x_1348) ;  /* 0x000000000f087348 */ /* 0x000fea0003c00000 */
[----:B------:R0:W1:Y:S02]  /*19710*/  SHFL.UP P6, R14, R13, R12, R11 ;  /* 0x0400000c0d0e7389 */ /* 0x00006400000c000b */
[----:B01----:R-:W-:Y:S01]  /*19720*/  ENDCOLLECTIVE ;  /* 0x000000000000791b */ /* 0x003fe20003800000 */
.L_x_1348:
[----:B------:R-:W-:Y:S01]  /*19730*/  IMAD.MOV.U32 R12, RZ, RZ, 0x10 ;  /* 0x00000010ff0c7424 */ /* 0x000fe200078e00ff */
[----:B------:R-:W-:-:S05]  /*19740*/  SEL R4, R14, RZ, P4 ;  /* 0x000000ff0e047207 */ /* 0x000fca0002000000 */
[----:B------:R-:W-:-:S04]  /*19750*/  IMAD.IADD R4, R3, 0x1, R4 ;  /* 0x0000000103047824 */ /* 0x000fc800078e0204 */
[----:B------:R-:W-:-:S07]  /*19760*/  IMAD.MOV.U32 R13, RZ, RZ, R4 ;  /* 0x000000ffff0d7224 */ /* 0x000fce00078e0004 */
[----:B------:R-:W-:Y:S05]  /*19770*/  WARPSYNC.COLLECTIVE R15, `(.L_x_1349) ;  /* 0x000000000f087348 */ /* 0x000fea0003c00000 */
[----:B------:R0:W1:Y:S02]  /*19780*/  SHFL.UP P6, R14, R13, R12, R11 ;  /* 0x0400000c0d0e7389 */ /* 0x00006400000c000b */
[----:B01----:R-:W-:Y:S01]  /*19790*/  ENDCOLLECTIVE ;  /* 0x000000000000791b */ /* 0x003fe20003800000 */
.L_x_1349:
        /* <DEDUP_REMOVED lines=8> */
.L_x_1350:
[----:B------:R-:W-:Y:S05]  /*19820*/  BRA `(.L_x_1351) ;  /* 0xffffffd800947947 */ /* 0x000fea000383ffff */
.L_x_1286:
[----:B------:R-:W-:Y:S01]  /*19830*/  BSSY B0, `(.L_x_1352) ;  /* 0x0000006000007945 */ /* 0x000fe20003800000 */
[----:B------:R-:W-:Y:S01]  /*19840*/  PLOP3.LUT P6, PT, P6, PT, PT, 0x8, 0x0 ;  /* 0x000000000000781c */ /* 0x000fe200037ce170 */
[----:B------:R-:W-:-:S12]  /*19850*/  IMAD.MOV.U32 R15, RZ, RZ, -0x1 ;  /* 0xffffffffff0f7424 */ /* 0x000fd800078e00ff */
[----:B0-2---:R-:W-:Y:S05]  /*19860*/  WARPSYNC.COLLECTIVE R15, `(.L_x_1353) ;  /* 0x000000000f087348 */ /* 0x005fea0003c00000 */
[----:B------:R-:W-:Y:S01]  /*19870*/  VOTE.ANY R14, PT, P6 ;  /* 0x00000000000e7806 */ /* 0x000fe200030e0100 */
[----:B0-2---:R-:W-:Y:S06]  /*19880*/  ENDCOLLECTIVE ;  /* 0x000000000000791b */ /* 0x005fec0003800000 */
.L_x_1353:
[----:B------:R-:W-:Y:S05]  /*19890*/  BSYNC B0 ;  /* 0x0000000000007941 */ /* 0x000fea0003800000 */
.L_x_1352:
[----:B------:R-:W-:Y:S02]  /*198a0*/  IMAD.MOV.U32 R3, RZ, RZ, R14 ;  /* 0x000000ffff037224 */ /* 0x000fe400078e000e */
[----:B------:R-:W-:Y:S02]  /*198b0*/  IMAD.MOV.U32 R13, RZ, RZ, R25 ;  /* 0x000000ffff0d7224 */ /* 0x000fe400078e0019 */
[----:B------:R-:W0:Y:S01]  /*198c0*/  POPC R7, R3 ;  /* 0x0000000300077309 */ /* 0x000e220000000000 */
[----:B------:R-:W-:Y:S02]  /*198d0*/  IMAD.MOV.U32 R11, RZ, RZ, 0x1f ;  /* 0x0000001fff0b7424 */ /* 0x000fe400078e00ff */
[----:B------:R-:W-:Y:S02]  /*198e0*/  IMAD.MOV.U32 R15, RZ, RZ, -0x1 ;  /* 0xffffffffff0f7424 */ /* 0x000fe400078e00ff */
[----:B0-----:R-:W-:Y:S02]  /*198f0*/  IMAD.MOV.U32 R12, RZ, RZ, R7 ;  /* 0x000000ffff0c7224 */ /* 0x001fe400078e0007 */
[----:B------:R-:W-:-:S07]  /*19900*/  IMAD.IADD R27, R7, 0x1, R27 ;  /* 0x00000001071b7824 */ /* 0x000fce00078e021b */
[----:B------:R-:W-:Y:S05]  /*19910*/  WARPSYNC.COLLECTIVE R15, `(.L_x_1354) ;  /* 0x000000000f087348 */ /* 0x000fea0003c00000 */
[----:B------:R0:W1:Y:S02]  /*19920*/  SHFL.IDX P6, R14, R13, R12, R11 ;  /* 0x0000000c0d0e7389 */ /* 0x00006400000c000b */
[----:B01----:R-:W-:Y:S01]  /*19930*/  ENDCOLLECTIVE ;  /* 0x000000000000791b */ /* 0x003fe20003800000 */
.L_x_1354:
[----:B------:R-:W-:Y:S02]  /*19940*/  IMAD.MOV.U32 R13, RZ, RZ, R5 ;  /* 0x000000ffff0d7224 */ /* 0x000fe400078e0005 */
[----:B------:R-:W-:-:S07]  /*19950*/  IMAD.MOV.U32 R25, RZ, RZ, R14 ;  /* 0x000000ffff197224 */ /* 0x000fce00078e000e */
[----:B------:R-:W-:Y:S05]  /*19960*/  WARPSYNC.COLLECTIVE R15, `(.L_x_1355) ;  /* 0x000000000f087348 */ /* 0x000fea0003c00000 */
[----:B------:R0:W1:Y:S02]  /*19970*/  SHFL.IDX P6, R14, R13, R12, R11 ;  /* 0x0000000c0d0e7389 */ /* 0x00006400000c000b */
[----:B01----:R-:W-:Y:S01]  /*19980*/  ENDCOLLECTIVE ;  /* 0x000000000000791b */ /* 0x003fe20003800000 */
.L_x_1355:
[----:B------:R-:W-:Y:S01]  /*19990*/  IMAD.MOV.U32 R5, RZ, RZ, R14 ;  /* 0x000000ffff057224 */ /* 0x000fe200078e000e */
[----:B------:R-:W-:Y:S06]  /*199a0*/  BRA `(.L_x_1356) ;  /* 0xffffffd800747947 */ /* 0x000fec000383ffff */
.L_x_1288:
[----:B------:R-:W-:Y:S01]  /*199b0*/  BSSY B0, `(.L_x_1357) ;  /* 0x0000007000007945 */ /* 0x000fe20003800000 */
[----:B------:R-:W-:Y:S02]  /*199c0*/  IMAD.MOV.U32 R13, RZ, RZ, R2 ;  /* 0x000000ffff0d7224 */ /* 0x000fe400078e0002 */
[----:B------:R-:W-:Y:S02]  /*199d0*/  IMAD.MOV.U32 R11, RZ, RZ, 0x1f ;  /* 0x0000001fff0b7424 */ /* 0x000fe400078e00ff */
[----:B------:R-:W-:-:S07]  /*199e0*/  IMAD.MOV.U32 R15, RZ, RZ, -0x1 ;  /* 0xffffffffff0f7424 */ /* 0x000fce00078e00ff */
[----:B01-34-:R-:W-:Y:S05]  /*199f0*/  WARPSYNC.COLLECTIVE R15, `(.L_x_1358) ;  /* 0x000000000f087348 */ /* 0x01bfea0003c00000 */
[----:B------:R2:W0:Y:S02]  /*19a00*/  SHFL.IDX P6, R14, R13, R12, R11 ;  /* 0x0000000c0d0e7389 */ /* 0x00042400000c000b */
[----:B01234-:R-:W-:Y:S01]  /*19a10*/  ENDCOLLECTIVE ;  /* 0x000000000000791b */ /* 0x01ffe20003800000 */
.L_x_1358:
[----:B------:R-:W-:Y:S05]  /*19a20*/  BSYNC B0 ;  /* 0x0000000000007941 */ /* 0x000fea0003800000 */
.L_x_1357:
[----:B------:R-:W-:Y:S01]  /*19a30*/  IMAD.MOV.U32 R24, RZ, RZ, R14 ;  /* 0x000000ffff187224 */ /* 0x000fe200078e000e */
[----:B------:R-:W-:Y:S06]  /*19a40*/  BRA `(.L_x_1287) ;  /* 0xffffffd800647947 */ /* 0x000fec000383ffff */
.L_x_1294:
[----:B0-----:R0:W2:Y:S02]  /*19a50*/  SYNCS.PHASECHK.TRANS64.TRYWAIT P0, [R9+URZ+0x2d820], R0 ;  /* 0x02d82000090075a7 */ /* 0x0010a4000800017f */
[----:B--2---:R-:W-:Y:S05]  /*19a60*/  @!P0 NANOSLEEP.SYNCS 0x989680 ;  /* 0x009896800000895d */ /* 0x004fea0003900000 */
[----:B------:R-:W2:Y:S02]  /*19a70*/  @!P0 SYNCS.PHASECHK.TRANS64 P0, [R9+URZ+0x2d820], R0 ;  /* 0x02d82000090085a7 */ /* 0x000ea4000800007f */
[----:B--2---:R-:W-:Y:S05]  /*19a80*/  @!P0 BRA `(.L_x_1294) ;  /* 0xfffffffc00f08947 */ /* 0x004fea000383ffff */
[----:B------:R-:W-:Y:S05]  /*19a90*/  BRA `(.L_x_1359) ;  /* 0xffffffe000bc7947 */ /* 0x000fea000383ffff */
.L_x_1295:
        /* <DEDUP_REMOVED lines=8> */
[----:B01-3--:R-:W-:Y:S05]  /*19b20*/  WARPSYNC.COLLECTIVE R15, `(.L_x_1361) ;  /* 0x000000000f087348 */ /* 0x00bfea0003c00000 */
[----:B------:R2:W4:Y:S02]  /*19b30*/  SHFL.IDX P6, R14, R13, R12, R11 ;  /* 0x0000000c0d0e7389 */ /* 0x00052400000c000b */
[----:B01234-:R-:W-:Y:S01]  /*19b40*/  ENDCOLLECTIVE ;  /* 0x000000000000791b */ /* 0x01ffe20003800000 */
.L_x_1361:
[----:B------:R-:W-:Y:S05]  /*19b50*/  BSYNC B0 ;  /* 0x0000000000007941 */ /* 0x000fea0003800000 */
.L_x_1360:
[----:B------:R-:W-:Y:S05]  /*19b60*/  BRA `(.L_x_1362) ;  /* 0xffffffe000a47947 */ /* 0x000fea000383ffff */
.L_x_1298:
[----:B------:R-:W-:Y:S01]  /*19b70*/  BSSY B1, `(.L_x_1363) ;  /* 0x0000006000017945 */ /* 0x000fe20003800000 */
[----:B------:R-:W-:-:S07]  /*19b80*/  IMAD.MOV.U32 R15, RZ, RZ, -0x1 ;  /* 0xffffffffff0f7424 */ /* 0x000fce00078e00ff */
[----:B01-3--:R-:W-:Y:S05]  /*19b90*/  WARPSYNC.COLLECTIVE R15, `(.L_x_1364) ;  /* 0x000000000f0c7348 */ /* 0x00bfea0003c00000 */
[----:B------:R-:W-:Y:S02]  /*19ba0*/  ELECT P6, UR62, PT ;  /* 0x00000000003e782f */ /* 0x000fe400038c0000 */
[----:B------:R-:W-:Y:S01]  /*19bb0*/  MOV R14, UR62 ;  /* 0x0000003e000e7c02 */ /* 0x000fe20008000f00 */
[----:B01-3--:R-:W-:Y:S10]  /*19bc0*/  ENDCOLLECTIVE ;  /* 0x000000000000791b */ /* 0x00bff40003800000 */
.L_x_1364:
[----:B------:R-:W-:Y:S05]  /*19bd0*/  BSYNC B1 ;  /* 0x0000000000017941 */ /* 0x000fea0003800000 */
.L_x_1363:
[----:B------:R-:W-:Y:S05]  /*19be0*/  BRA `(.L_x_1365) ;  /* 0xffffffe0009c7947 */ /* 0x000fea000383ffff */
.L_x_1300:
[----:B0-----:R0:W1:Y:S02]  /*19bf0*/  SYNCS.PHASECHK.TRANS64.TRYWAIT P0, [R7+URZ], R2 ;  /* 0x00000002070075a7 */ /* 0x001064000800017f */
[----:B-1----:R-:W-:Y:S05]  /*19c00*/  @!P0 NANOSLEEP.SYNCS 0x989680 ;  /* 0x009896800000895d */ /* 0x002fea0003900000 */
[----:B------:R-:W1:Y:S02]  /*19c10*/  @!P0 SYNCS.PHASECHK.TRANS64 P0, [R7+URZ], R2 ;  /* 0x00000002070085a7 */ /* 0x000e64000800007f */
[----:B-1----:R-:W-:Y:S05]  /*19c20*/  @!P0 BRA `(.L_x_1300) ;  /* 0xfffffffc00f08947 */ /* 0x002fea000383ffff */
[----:B------:R-:W-:Y:S05]  /*19c30*/  BRA `(.L_x_1366) ;  /* 0xffffffe000d07947 */ /* 0x000fea000383ffff */
.L_x_1301:
[----:B-1----:R1:W2:Y:S02]  /*19c40*/  SYNCS.PHASECHK.TRANS64.TRYWAIT P0, [R3+URZ], R0 ;  /* 0x00000000030075a7 */ /* 0x0022a4000800017f */
[----:B--2---:R-:W-:Y:S05]  /*19c50*/  @!P0 NANOSLEEP.SYNCS 0x989680 ;  /* 0x009896800000895d */ /* 0x004fea0003900000 */
[----:B------:R-:W2:Y:S02]  /*19c60*/  @!P0 SYNCS.PHASECHK.TRANS64 P0, [R3+URZ], R0 ;  /* 0x00000000030085a7 */ /* 0x000ea4000800007f */
[----:B--2---:R-:W-:Y:S05]  /*19c70*/  @!P0 BRA `(.L_x_1301) ;  /* 0xfffffffc00f08947 */ /* 0x004fea000383ffff */
[----:B------:R-:W-:Y:S05]  /*19c80*/  BRA `(.L_x_1367) ;  /* 0xffffffe000c47947 */ /* 0x000fea000383ffff */
.L_x_1303:
[----:B-1----:R1:W2:Y:S02]  /*19c90*/  SYNCS.PHASECHK.TRANS64.TRYWAIT P0, [R5+URZ], R2 ;  /* 0x00000002050075a7 */ /* 0x0022a4000800017f */
[----:B--2---:R-:W-:Y:S05]  /*19ca0*/  @!P0 NANOSLEEP.SYNCS 0x989680 ;  /* 0x009896800000895d */ /* 0x004fea0003900000 */
[----:B------:R-:W2:Y:S02]  /*19cb0*/  @!P0 SYNCS.PHASECHK.TRANS64 P0, [R5+URZ], R2 ;  /* 0x00000002050085a7 */ /* 0x000ea4000800007f */
[----:B--2---:R-:W-:Y:S05]  /*19cc0*/  @!P0 BRA `(.L_x_1303) ;  /* 0xfffffffc00f08947 */ /* 0x004fea000383ffff */
[----:B------:R-:W-:Y:S05]  /*19cd0*/  BRA `(.L_x_1368) ;  /* 0xffffffe000c87947 */ /* 0x000fea000383ffff */
.L_x_1369:
        /* <DEDUP_REMOVED lines=10> */
.L_x_2780:


//--------------------- .text._ZN7cutlass13device_kernelIN5flash11enable_sm90INS1_16FlashAttnFwdSm90INS1_25CollectiveMainloopFwdSm90ILi2EN4cute5tupleIJNS5_1CILi1EEES8_S8_EEENS6_IJNS7_ILi192EEENS7_ILi128EEENS7_ILi96EEEEEELi96ENS_10bfloat16_tEfNS_4arch4Sm90ELb0ELb1ELb0ELb1ELb0ELb1ELb0ELb0ELb1ELb1ELb1ELb0EEENS1_21CollectiveEpilogueFwdINS6_IJSA_SC_SB_EEES9_SE_SG_Li384ELb1ELb1ELb1ELb0EEENS1_36VarlenDynamicPersistentTileSchedulerILi192ELi128ELi384ELi128ELb1ELb1ELb1ELb1ELb0ELb1EEEEEEEEEvNT_6ParamsE --------------------------
	.section	.text._ZN7cutlass13device_kernelIN5flash11enable_sm90INS1_16FlashAttnFwdSm90INS1_25CollectiveMainloopFwdSm90ILi2EN4cute5tupleIJNS5_1CILi1EEES8_S8_EEENS6_IJNS7_ILi192EEENS7_ILi128EEENS7_ILi96EEEEEELi96ENS_10bfloat16_tEfNS_4arch4Sm90ELb0ELb1ELb0ELb1ELb0ELb1ELb0ELb0ELb1ELb1ELb1ELb0EEENS1_21CollectiveEpilogueFwdINS6_IJSA_SC_SB_EEES9_SE_SG_Li384ELb1ELb1ELb1ELb0EEENS1_36VarlenDynamicPersistentTileSchedulerILi192ELi128ELi384ELi128ELb1ELb1ELb1ELb1ELb0ELb1EEEEEEEEEvNT_6ParamsE,"ax",@progbits
	.align	128
.text._ZN7cutlass13device_kernelIN5flash11enable_sm90INS1_16FlashAttnFwdSm90INS1_25CollectiveMainloopFwdSm90ILi2EN4cute5tupleIJNS5_1CILi1EEES8_S8_EEENS6_IJNS7_ILi192EEENS7_ILi128EEENS7_ILi96EEEEEELi96ENS_10bfloat16_tEfNS_4arch4Sm90ELb0ELb1ELb0ELb1ELb0ELb1ELb0ELb0ELb1ELb1ELb1ELb0EEENS1_21CollectiveEpilogueFwdINS6_IJSA_SC_SB_EEES9_SE_SG_Li384ELb1ELb1ELb1ELb0EEENS1_36VarlenDynamicPersistentTileSchedulerILi192ELi128ELi384ELi128ELb1ELb1ELb1ELb1ELb0ELb1EEEEEEEEEvNT_6ParamsE:
        .type           _ZN7cutlass13device_kernelIN5flash11enable_sm90INS1_16FlashAttnFwdSm90INS1_25CollectiveMainloopFwdSm90ILi2EN4cute5tupleIJNS5_1CILi1EEES8_S8_EEENS6_IJNS7_ILi192EEENS7_ILi128EEENS7_ILi96EEEEEELi96ENS_10bfloat16_tEfNS_4arch4Sm90ELb0ELb1ELb0ELb1ELb0ELb1ELb0ELb0ELb1ELb1ELb1ELb0EEENS1_21CollectiveEpilogueFwdINS6_IJSA_SC_SB_EEES9_SE_SG_Li384ELb1ELb1ELb1ELb0EEENS1_36VarlenDynamicPersistentTileSchedulerILi192ELi128ELi384ELi128ELb1ELb1ELb1ELb1ELb0ELb1EEEEEEEEEvNT_6ParamsE,@function
        .size           _ZN7cutlass13device_kernelIN5flash11enable_sm90INS1_16FlashAttnFwdSm90INS1_25CollectiveMainloopFwdSm90ILi2EN4cute5tupleIJNS5_1CILi1EEES8_S8_EEENS6_IJNS7_ILi192EEENS7_ILi128EEENS7_ILi96EEEEEELi96ENS_10bfloat16_tEfNS_4arch4Sm90ELb0ELb1ELb0ELb1ELb0ELb1ELb0ELb0ELb1ELb1ELb1ELb0EEENS1_21CollectiveEpilogueFwdINS6_IJSA_SC_SB_EEES9_SE_SG_Li384ELb1ELb1ELb1ELb0EEENS1_36VarlenDynamicPersistentTileSchedulerILi192ELi128ELi384ELi128ELb1ELb1ELb1ELb1ELb0ELb1EEEEEEEEEvNT_6ParamsE,(.L_x_2781 - _ZN7cutlass13device_kernelIN5flash11enable_sm90INS1_16FlashAttnFwdSm90INS1_25CollectiveMainloopFwdSm90ILi2EN4cute5tupleIJNS5_1CILi1EEES8_S8_EEENS6_IJNS7_ILi192EEENS7_ILi128EEENS7_ILi96EEEEEELi96ENS_10bfloat16_tEfNS_4arch4Sm90ELb0ELb1ELb0ELb1ELb0ELb1ELb0ELb0ELb1ELb1ELb1ELb0EEENS1_21CollectiveEpilogueFwdINS6_IJSA_SC_SB_EEES9_SE_SG_Li384ELb1ELb1ELb1ELb0EEENS1_36VarlenDynamicPersistentTileSchedulerILi192ELi128ELi384ELi128ELb1ELb1ELb1ELb1ELb0ELb1EEEEEEEEEvNT_6ParamsE)
        .other          _ZN7cutlass13device_kernelIN5flash11enable_sm90INS1_16FlashAttnFwdSm90INS1_25CollectiveMainloopFwdSm90ILi2EN4cute5tupleIJNS5_1CILi1EEES8_S8_EEENS6_IJNS7_ILi192EEENS7_ILi128EEENS7_ILi96EEEEEELi96ENS_10bfloat16_tEfNS_4arch4Sm90ELb0ELb1ELb0ELb1ELb0ELb1ELb0ELb0ELb1ELb1ELb1ELb0EEENS1_21CollectiveEpilogueFwdINS6_IJSA_SC_SB_EEES9_SE_SG_Li384ELb1ELb1ELb1ELb0EEENS1_36VarlenDynamicPersistentTileSchedulerILi192ELi128ELi384ELi128ELb1ELb1ELb1ELb1ELb0ELb1EEEEEEEEEvNT_6ParamsE,@"STO_CUDA_ENTRY STV_DEFAULT"
_ZN7cutlass13device_kernelIN5flash11enable_sm90INS1_16FlashAttnFwdSm90INS1_25CollectiveMainloopFwdSm90ILi2EN4cute5tupleIJNS5_1CILi1EEES8_S8_EEENS6_IJNS7_ILi192EEENS7_ILi128EEENS7_ILi96EEEEEELi96ENS_10bfloat16_tEfNS_4arch4Sm90ELb0ELb1ELb0ELb1ELb0ELb1ELb0ELb0ELb1ELb1ELb1ELb0EEENS1_21CollectiveEpilogueFwdINS6_IJSA_SC_SB_EEES9_SE_SG_Li384ELb1ELb1ELb1ELb0EEENS1_36VarlenDynamicPersistentTileSchedulerILi192ELi128ELi384ELi128ELb1ELb1ELb1ELb1ELb0ELb1EEEEEEEEEvNT_6ParamsE:
        /* <DEDUP_REMOVED lines=24> */
.L_x_1371:
[----:B------:R-:W-:Y:S05]  /*0180*/  BSYNC B0 ;  /* 0x0000000000007941 */ /* 0x000fea0003800000 */
.L_x_1370:
        /* <DEDUP_REMOVED lines=41> */
.L_x_1372:
        /* <DEDUP_REMOVED lines=22> */
.L_x_1373:
        /* <DEDUP_REMOVED lines=18> */
.L_x_1374:
        /* <DEDUP_REMOVED lines=22> */
.L_x_1375:
        /* <DEDUP_REMOVED lines=22> */
.L_x_1376:
[----:B------:R-:W-:Y:S01]  /*0960*/  PLOP3.LUT P0, PT, PT, PT, UP0, 0x80, 0x0 ;  /* 0x000000000000781c */ /* 0x000fe20003f0f008 */
[----:B------:R-:W-:Y:S01]  /*0970*/  UMOV UR36, 0x1 ;  /* 0x0000000100247882 */ /* 0x000fe20000000000 */
[----:B------:R-:W-:Y:S01]  /*0980*/  NOP ;  /* 0x0000000000007918 */ /* 0x000fe20000000000 */
[----:B------:R-:W-:Y:S01]  /*0990*/  USEL UR36, UR36, 0x2, !UP0 ;  /* 0x0000000224247887 */ /* 0x000fe2000c000000 */
[----:B------:R-:W-:Y:S01]  /*09a0*/  BSSY B9, `(.L_x_1377) ;  /* 0x0002456000097945 */ /* 0x000fe20003800000 */
[----:B------:R-:W-:Y:S01]  /*09b0*/  ULDC.64 UR38, c[0x0][0x208] ;  /* 0x0000820000267ab9 */ /* 0x000fe20000000a00 */
[----:B012-4-:R-:W-:Y:S07]  /*09c0*/  BAR.SYNC.DEFER_BLOCKING 0x0 ;  /* 0x0000000000007b1d */ /* 0x017fee0000010000 */
[----:B------:R-:W-:Y:S05]  /*09d0*/  @!P0 BRA `(.L_x_1378) ;  /* 0x000001b400808947 */ /* 0x000fea0003800000 */
.L_x_1379:
[----:B------:R-:W-:-:S08]  /*09e0*/  NOP ;  /* 0x0000000000007918 */ /* 0x000fd00000000000 */
[----:B------:R-:W0:Y:S02]  /*09f0*/  USETMAXREG.TRY_ALLOC.CTAPOOL UP0, 0xa0 ;  /* 0x000000a0000079c8 */ /* 0x000e240008000600 */
[----:B0-----:R-:W-:-:S13]  /*0a00*/  PLOP3.LUT P0, PT, PT, PT, UP0, 0x80, 0x0 ;  /* 0x000000000000781c */ /* 0x001fda0003f0f008 */
[----:B------:R-:W-:Y:S05]  /*0a10*/  @!P0 BRA `(.L_x_1379) ;  /* 0xfffffffc00f08947 */ /* 0x000fea000383ffff */
[----:B------:R-:W0:Y:S01]  /*0a20*/  S2R R0, SR_TID.X ;  /* 0x0000000000007919 */ /* 0x000e220000002100 */
[----:B------:R-:W1:Y:S01]  /*0a30*/  S2UR UR5, SR_CgaCtaId ;  /* 0x00000000000579c3 */ /* 0x000e620000008800 */
[----:B------:R-:W-:Y:S01]  /*0a40*/  UMOV UR4, 0x400 ;  /* 0x0000040000047882 */ /* 0x000fe20000000000 */
[----:B------:R-:W-:-:S06]  /*0a50*/  LOP3.LUT R23, R23, 0xdfffffff, RZ, 0xc0, !PT ;  /* 0xdfffffff17177812 */ /* 0x000fcc00078ec0ff */
[----:B------:R-:W-:Y:S06]  /*0a60*/  BAR.ARV 0x8, 0x200 ;  /* 0x0208000000007b1d */ /* 0x000fec0000002000 */
[----:B-1----:R-:W-:-:S06]  /*0a70*/  ULEA UR4, UR5, UR4, 0x18 ;  /* 0x0000000405047291 */ /* 0x002fcc000f8ec03f */
[----:B------:R-:W-:Y:S01]  /*0a80*/  IMAD.U32 R2, RZ, RZ, UR4 ;  /* 0x00000004ff027e24 */ /* 0x000fe2000f8e00ff */
[----:B0-----:R-:W-:Y:S01]  /*0a90*/  SHF.R.U32.HI R0, RZ, 0x7, R0 ;  /* 0x00000007ff007819 */ /* 0x001fe20000011600 */
[----:B------:R-:W-:-:S03]  /*0aa0*/  ULDC UR4, c[0x0][0xc3c] ;  /* 0x00030f0000047ab9 */ /* 0x000fc60000000800 */
[----:B------:R-:W-:-:S13]  /*0ab0*/  ISETP.NE.AND P0, PT, R0, 0x1, PT ;  /* 0x000000010000780c */ /* 0x000fda0003f05270 */
[----:B------:R-:W-:Y:S01]  /*0ac0*/  @P0 LOP3.LUT R23, R23, 0x20000000, RZ, 0xfc, !PT ;  /* 0x2000000017170812 */ /* 0x000fe200078efcff */
[----:B------:R-:W-:Y:S08]  /*0ad0*/  @!P0 BAR.ARV 0x9, 0x100 ;  /* 0x0244000000008b1d */ /* 0x000ff00000002000 */
[----:B------:R-:W-:Y:S06]  /*0ae0*/  BAR.SYNC.DEFER_BLOCKING 0x5, 0x200 ;  /* 0x0148000000007b1d */ /* 0x000fec0000010000 */
[----:B------:R-:W0:Y:S02]  /*0af0*/  LDS.128 R72, [R2+0x2d8d0] ;  /* 0x02d8d00002487984 */ /* 0x000e240000000c00 */
[----:B------:R-:W-:Y:S06]  /*0b00*/  BAR.ARV 0x4, 0x200 ;  /* 0x0108000000007b1d */ /* 0x000fec0000002000 */
[----:B0-----:R-:W-:-:S13]  /*0b10*/  ISETP.GE.AND P0, PT, R75, UR4, PT ;  /* 0x000000044b007c0c */ /* 0x001fda000bf06270 */
[----:B------:R-:W-:Y:S05]  /*0b20*/  @P0 BRA `(.L_x_1380) ;  /* 0x0000024000f40947 */ /* 0x000fea0003800000 */
[----:B------:R-:W0:Y:S01]  /*0b30*/  S2R R0, SR_TID.X ;  /* 0x0000000000007919 */ /* 0x000e220000002100 */
[----:B------:R-:W-:Y:S01]  /*0b40*/  IMAD.MOV.U32 R141, RZ, RZ, 0x40 ;  /* 0x00000040ff8d7424 */ /* 0x000fe200078e00ff */
[----:B------:R-:W-:Y:S01]  /*0b50*/  R2UR UR40, R2 ;  /* 0x00000000022872ca */ /* 0x000fe200000e0000 */
[----:B------:R-:W-:Y:S01]  /*0b60*/  IMAD.MOV.U32 R156, RZ, RZ, RZ ;  /* 0x000000ffff9c7224 */ /* 0x000fe200078e00ff */
[----:B------:R-:W-:Y:S01]  /*0b70*/  ULOP3.LUT UR37, UR36, 0x1, URZ, 0xfc, !UPT ;  /* 0x0000000124257892 */ /* 0x000fe2000f8efc3f */
[----:B------:R-:W-:-:S10]  /*0b80*/  IMAD.MOV.U32 R18, RZ, RZ, RZ ;  /* 0x000000ffff127224 */ /* 0x000fd400078e00ff */
[----:B------:R-:W-:Y:S01]  /*0b90*/  UIADD3 UR40, UR40, 0xc400, URZ ;  /* 0x0000c40028287890 */ /* 0x000fe2000fffe03f */
[----:B0-----:R-:W-:-:S05]  /*0ba0*/  VIADD R0, R0, 0xffffff80 ;  /* 0xffffff8000007836 */ /* 0x001fca0000000000 */
[----:B------:R-:W-:Y:S02]  /*0bb0*/  SHF.R.S32.HI R3, RZ, 0x1f, R0 ;  /* 0x0000001fff037819 */ /* 0x000fe40000011400 */
[-C--:B------:R-:W-:Y:S02]  /*0bc0*/  LEA.HI R10, R0, R0.reuse, RZ, 0x1 ;  /* 0x00000000000a7211 */ /* 0x080fe400078f08ff */
[CC--:B------:R-:W-:Y:S02]  /*0bd0*/  LEA.HI R5, R3.reuse, R0.reuse, RZ, 0x4 ;  /* 0x0000000003057211 */ /* 0x0c0fe400078f20ff */
[CC--:B------:R-:W-:Y:S02]  /*0be0*/  LEA.HI R4, R3.reuse, R0.reuse, RZ, 0x2 ;  /* 0x0000000003047211 */ /* 0x0c0fe400078f10ff */
[CC--:B------:R-:W-:Y:S02]  /*0bf0*/  LEA.HI R8, R3.reuse, R0.reuse, RZ, 0x5 ;  /* 0x0000000003087211 */ /* 0x0c0fe400078f28ff */
[----:B------:R-:W-:-:S02]  /*0c00*/  LEA.HI R3, R3, R0, RZ, 0x7 ;  /* 0x0000000003037211 */ /* 0x000fc400078f38ff */
[--C-:B------:R-:W-:Y:S02]  /*0c10*/  SHF.R.S32.HI R11, RZ, 0x2, R4.reuse ;  /* 0x00000002ff0b7819 */ /* 0x100fe40000011404 */
[----:B------:R-:W-:Y:S02]  /*0c20*/  SHF.R.S32.HI R6, RZ, 0x1f, R4 ;  /* 0x0000001fff067819 */ /* 0x000fe40000011404 */
[----:B------:R-:W-:Y:S02]  /*0c30*/  LOP3.LUT R13, R4, 0xfffffffc, RZ, 0xc0, !PT ;  /* 0xfffffffc040d7812 */ /* 0x000fe400078ec0ff */
[----:B------:R-:W-:Y:S02]  /*0c40*/  SHF.R.S32.HI R4, RZ, 0x7, R3 ;  /* 0x00000007ff047819 */ /* 0x000fe40000011403 */
[----:B------:R-:W-:Y:S01]  /*0c50*/  LOP3.LUT R9, R10, 0xfffffffe, RZ, 0xc0, !PT ;  /* 0xfffffffe0a097812 */ /* 0x000fe200078ec0ff */
[----:B------:R-:W-:Y:S01]  /*0c60*/  IMAD.IADD R13, R0, 0x1, -R13 ;  /* 0x00000001000d7824 */ /* 0x000fe200078e0a0d */
[----:B------:R-:W-:Y:S01]  /*0c70*/  LOP3.LUT R7, R5, 0xfffffff0, RZ, 0xc0, !PT ;  /* 0xfffffff005077812 */ /* 0x000fe200078ec0ff */
[----:B------:R-:W-:Y:S01]  /*0c80*/  IMAD.HI R12, R4, 0x55555556, RZ ;  /* 0x55555556040c7827 */ /* 0x000fe200078e02ff */
[----:B------:R-:W-:-:S02]  /*0c90*/  LOP3.LUT R3, R3, 0xffffff80, RZ, 0xc0, !PT ;  /* 0xffffff8003037812 */ /* 0x000fc400078ec0ff */
[----:B------:R-:W-:Y:S01]  /*0ca0*/  LEA.HI R6, R6, R11, RZ, 0x2 ;  /* 0x0000000b06067211 */ /* 0x000fe200078f10ff */
[C---:B------:R-:W-:Y:S01]  /*0cb0*/  IMAD.IADD R9, R0.reuse, 0x1, -R9 ;  /* 0x0000000100097824 */ /* 0x040fe200078e0a09 */
[----:B------:R-:W-:Y:S01]  /*0cc0*/  SHF.R.S32.HI R19, RZ, 0x1, R10 ;  /* 0x00000001ff137819 */ /* 0x000fe2000001140a */
[C---:B------:R-:W-:Y:S01]  /*0cd0*/  IMAD.IADD R7, R0.reuse, 0x1, -R7 ;  /* 0x0000000100077824 */ /* 0x040fe200078e0a07 */
[----:B------:R-:W-:Y:S01]  /*0ce0*/  SHF.R.S32.HI R8, RZ, 0x5, R8 ;  /* 0x00000005ff087819 */ /* 0x000fe20000011408 */
[----:B------:R-:W-:Y:S01]  /*0cf0*/  IMAD.IADD R21, R0, 0x1, -R3 ;  /* 0x0000000100157824 */ /* 0x000fe200078e0a03 */
[----:B------:R-:W-:Y:S01]  /*0d00*/  LOP3.LUT R0, R6, 0xfffffffc, RZ, 0xc0, !PT ;  /* 0xfffffffc06007812 */ /* 0x000fe200078ec0ff */
[----:B------:R-:W-:Y:S01]  /*0d10*/  IMAD.SHL.U32 R136, R9, 0x8, RZ ;  /* 0x0000000809887824 */ /* 0x000fe200078e00ff */
[----:B------:R-:W-:Y:S02]  /*0d20*/  LEA.HI R3, R12, R12, RZ, 0x1 ;  /* 0x0000000c0c037211 */ /* 0x000fe400078f08ff */
[----:B------:R-:W-:Y:S01]  /*0d30*/  LEA.HI R10, R10, R19, RZ, 0x1 ;  /* 0x000000130a0a7211 */ /* 0x000fe200078f08ff */
[----:B------:R-:W-:Y:S01]  /*0d40*/  IMAD.IADD R11, R11, 0x1, -R0 ;  /* 0x000000010b0b7824 */ /* 0x000fe200078e0a00 */
[----:B------:R-:W-:Y:S01]  /*0d50*/  SHF.R.S32.HI R0, RZ, 0x1f, R7 ;  /* 0x0000001fff007819 */ /* 0x000fe20000011407 */
[----:B------:R-:W-:Y:S01]  /*0d60*/  IMAD R12, R3, -0x3, R4 ;  /* 0xfffffffd030c7824 */ /* 0x000fe200078e0204 */
[----:B------:R-:W-:Y:S01]  /*0d70*/  SHF.R.S32.HI R6, RZ, 0x4, R5 ;  /* 0x00000004ff067819 */ /* 0x000fe20000011405 */
[----:B------:R-:W-:Y:S01]  /*0d80*/  STL [R1+0x64], R21 ;  /* 0x0000641501007387 */ /* 0x000fe20000100800 */
[----:B------:R-:W-:Y:S01]  /*0d90*/  LEA.HI R0, R0, R7, RZ, 0x3 ;  /* 0x0000000700007211 */ /* 0x000fe200078f18ff */
[----:B------:R-:W-:Y:S01]  /*0da0*/  IMAD.SHL.U32 R11, R11, 0x40, RZ ;  /* 0x000000400b0b7824 */ /* 0x000fe200078e00ff */
[----:B------:R-:W-:-:S02]  /*0db0*/  LOP3.LUT R10, R10, 0x7fffffe, RZ, 0xc0, !PT ;  /* 0x07fffffe0a0a7812 */ /* 0x000fc400078ec0ff */
[----:B------:R-:W-:Y:S02]  /*0dc0*/  SHF.R.S32.HI R14, RZ, 0x1f, R21 ;  /* 0x0000001fff0e7819 */ /* 0x000fe40000011415 */
[----:B------:R-:W-:Y:S01]  /*0dd0*/  LEA.HI R5, R5, R6, RZ, 0x1 ;  /* 0x0000000605057211 */ /* 0x000fe200078f08ff */
[----:B------:R-:W-:Y:S01]  /*0de0*/  IMAD.IADD R3, R19, 0x1, -R10 ;  /* 0x0000000113037824 */ /* 0x000fe200078e0a0a */
[----:B------:R-:W-:Y:S02]  /*0df0*/  LOP3.LUT R4, R0, 0xfffffff8, RZ, 0xc0, !PT ;  /* 0xfffffff800047812 */ /* 0x000fe400078ec0ff */
[----:B------:R-:W-:Y:S01]  /*0e00*/  LEA.HI R15, R14, R21, RZ, 0x2 ;  /* 0x000000150e0f7211 */ /* 0x000fe200078f10ff */
[----:B------:R-:W-:Y:S01]  /*0e10*/  IMAD R20, R6, 0x8, R3 ;  /* 0x0000000806147824 */ /* 0x000fe200078e0203 */
[----:B------:R-:W-:Y:S01]  /*0e20*/  LOP3.LUT R5, R5, 0x1ffffffe, RZ, 0xc0, !PT ;  /* 0x1ffffffe05057812 */ /* 0x000fe200078ec0ff */
[----:B------:R-:W-:Y:S01]  /*0e30*/  IMAD.IADD R4, R7, 0x1, -R4 ;  /* 0x0000000107047824 */ /* 0x000fe200078e0a04 */
[----:B------:R-:W-:Y:S01]  /*0e40*/  SHF.R.S32.HI R16, RZ, 0x2, R15 ;  /* 0x00000002ff107819 */ /* 0x000fe2000001140f */
[----:B------:R-:W-:Y:S01]  /*0e50*/  IMAD R7, R8, 0x10, R7 ;  /* 0x0000001008077824 */ /* 0x000fe200078e0207 */
[----:B------:R-:W-:Y:S01]  /*0e60*/  SHF.R.S32.HI R17, RZ, 0x1f, R15 ;  /* 0x0000001fff117819 */ /* 0x000fe2000001140f */
[----:B------:R-:W-:Y:S01]  /*0e70*/  IMAD.IADD R5, R6, 0x1, -R5 ;  /* 0x0000000106057824 */ /* 0x000fe200078e0a05 */
[----:B------:R-:W-:Y:S01]  /*0e80*/  LEA.HI R10, R13, R13, RZ, 0x1 ;  /* 0x0000000d0d0a7211 */ /* 0x000fe200078f08ff */
[----:B------:R-:W-:Y:S01]  /*0e90*/  IMAD.SHL.U32 R3, R4, 0x40, RZ ;  /* 0x0000004004037824 */ /* 0x000fe200078e00ff */
[----:B------:R-:W-:Y:S01]  /*0ea0*/  LEA.HI R17, R17, R16, RZ, 0x3 ;  /* 0x0000001011117211 */ /* 0x000fe200078f18ff */
[----:B------:R-:W-:Y:S01]  /*0eb0*/  IMAD.SHL.U32 R6, R0, 0x40, RZ ;  /* 0x0000004000067824 */ /* 0x000fe200078e00ff */
[----:B------:R-:W-:Y:S01]  /*0ec0*/  LOP3.LUT R10, R10, 0x1ffffffe, RZ, 0xc0, !PT ;  /* 0x1ffffffe0a0a7812 */ /* 0x000fe200078ec0ff */
[----:B------:R-:W-:Y:S01]  /*0ed0*/  IMAD.SHL.U32 R0, R5, 0x8, RZ ;  /* 0x0000000805007824 */ /* 0x000fe200078e00ff */
[----:B------:R-:W-:-:S02]  /*0ee0*/  LOP3.LUT R3, R3, 0x1c0, RZ, 0xc0, !PT ;  /* 0x000001c003037812 */ /* 0x000fc400078ec0ff */
[----:B------:R-:W-:Y:S01]  /*0ef0*/  LOP3.LUT R17, R17, 0xfffffff8, RZ, 0xc0, !PT ;  /* 0xfffffff811117812 */ /* 0x000fe200078ec0ff */
[----:B------:R-:W-:Y:S01]  /*0f00*/  IMAD.IADD R13, R13, 0x1, -R10 ;  /* 0x000000010d0d7824 */ /* 0x000fe200078e0a0a */
[----:B------:R-:W-:Y:S02]  /*0f10*/  LEA.HI R14, R14, R21, RZ, 0x5 ;  /* 0x000000150e0e7211 */ /* 0x000fe400078f28ff */
[----:B------:R-:W-:Y:S01]  /*0f20*/  LOP3.LUT R6, R6, 0x7ffffe00, RZ, 0xc0, !PT ;  /* 0x7ffffe0006067812 */ /* 0x000fe200078ec0ff */
[----:B------:R-:W-:Y:S01]  /*0f30*/  IMAD.IADD R17, R16, 0x1, -R17 ;  /* 0x0000000110117824 */ /* 0x000fe200078e0a11 */
[--C-:B------:R-:W-:Y:S01]  /*0f40*/  LOP3.LUT R5, R3, 0x8, R0.reuse, 0xf8, !PT ;  /* 0x0000000803057812 */ /* 0x100fe200078ef800 */
[----:B------:R-:W-:Y:S01]  /*0f50*/  IMAD.U32 R0, R7, 0x20, R0 ;  /* 0x0000002007007824 */ /* 0x000fe200078e0000 */
[----:B------:R-:W-:Y:S01]  /*0f60*/  SHF.R.U32.HI R10, RZ, 0x3, R3 ;  /* 0x00000003ff0a7819 */ /* 0x000fe20000011603 */
[----:B------:R-:W-:Y:S01]  /*0f70*/  IMAD R6, R8, 0x400, R6 ;  /* 0x0000040008067824 */ /* 0x000fe200078e0206 */
[----:B------:R-:W-:-:S02]  /*0f80*/  SHF.R.S32.HI R14, RZ, 0x5, R14 ;  /* 0x00000005ff0e7819 */ /* 0x000fc4000001140e */
[----:B------:R-:W-:Y:S01]  /*0f90*/  LOP3.LUT R5, R5, R10, RZ, 0x3c, !PT ;  /* 0x0000000a05057212 */ /* 0x000fe200078e3cff */
[----:B------:R0:W-:Y:S01]  /*0fa0*/  STL [R1+0x6c], R0 ;  /* 0x00006c0001007387 */ /* 0x0001e20000100800 */
[----:B------:R-:W-:Y:S01]  /*0fb0*/  R2P PR, R4, 0x6 ;  /* 0x0000000604007804 */ /* 0x000fe20000000000 */
[----:B------:R-:W-:Y:S01]  /*0fc0*/  IMAD R17, R14, 0x10, R17 ;  /* 0x000000100e117824 */ /* 0x000fe200078e0211 */
[----:B------:R-:W-:Y:S01]  /*0fd0*/  LOP3.LUT R15, R15, 0x7ffffffc, RZ, 0xc0, !PT ;  /* 0x7ffffffc0f0f7812 */ /* 0x000fe200078ec0ff */
[----:B------:R-:W-:Y:S02]  /*0fe0*/  IMAD.IADD R5, R6, 0x1, R5 ;  /* 0x0000000106057824 */ /* 0x000fe400078e0205 */
[----:B------:R-:W-:Y:S01]  /*0ff0*/  IMAD.SHL.U32 R6, R9, 0x4, RZ ;  /* 0x0000000409067824 */ /* 0x000fe200078e00ff */
[----:B------:R-:W-:Y:S01]  /*1000*/  SEL R141, R141, 0xffffffc0, !P2 ;  /* 0xffffffc08d8d7807 */ /* 0x000fe20005000000 */
[----:B------:R-:W-:Y:S01]  /*1010*/  IMAD R3, R12, 0x40, R17 ;  /* 0x000000400c037824 */ /* 0x000fe200078e0211 */
[----:B------:R-:W-:-:S02]  /*1020*/  CS2R R16, SRZ ;  /* 0x0000000000107805 */ /* 0x000fc4000001ff00 */
[----:B0-----:R-:W-:Y:S01]  /*1030*/  SHF.R.S32.HI R0, RZ, 0x1f, R19 ;  /* 0x0000001fff007819 */ /* 0x001fe20000011413 */
[C---:B------:R-:W-:Y:S02]  /*1040*/  VIADD R4, R6.reuse, 0x10 ;  /* 0x0000001006047836 */ /* 0x040fe40000000000 */
[C---:B------:R-:W-:Y:S01]  /*1050*/  VIADD R0, R6.reuse, 0x20 ;  /* 0x0000002006007836 */ /* 0x040fe20000000000 */
[----:B------:R0:W-:Y:S01]  /*1060*/  STL [R1+0x68], R3 ;  /* 0x0000680301007387 */ /* 0x0001e20000100800 */
[----:B------:R-:W-:Y:S02]  /*1070*/  VIADD R8, R6, 0x8 ;  /* 0x0000000806087836 */ /* 0x000fe40000000000 */
[----:B------:R-:W-:Y:S01]  /*1080*/  IMAD.IADD R15, R21, 0x1, -R15 ;  /* 0x00000001150f7824 */ /* 0x000fe200078e0a0f */
[----:B------:R-:W-:Y:S01]  /*1090*/  STL [R1+0x5c], RZ ;  /* 0x00005cff01007387 */ /* 0x000fe20000100800 */
[----:B------:R-:W-:Y:S02]  /*10a0*/  IMAD.SHL.U32 R12, R20, 0x20, RZ ;  /* 0x00000020140c7824 */ /* 0x000fe400078e00ff */
[----:B------:R-:W-:Y:S01]  /*10b0*/  IMAD.SHL.U32 R22, R15, 0x2, RZ ;  /* 0x000000020f167824 */ /* 0x000fe200078e00ff */
[----:B------:R-:W-:Y:S01]  /*10c0*/  STL [R1], R6 ;  /* 0x0000000601007387 */ /* 0x000fe20000100800 */
[----:B------:R-:W-:-:S02]  /*10d0*/  IMAD R140, R5, 0x2, R2 ;  /* 0x00000002058c7824 */ /* 0x000fc400078e0202 */
[----:B------:R-:W-:Y:S01]  /*10e0*/  VIADD R10, R22, 0x10 ;  /* 0x00000010160a7836 */ /* 0x000fe20000000000 */
[----:B------:R1:W-:Y:S01]  /*10f0*/  STL [R1+0x30], R4 ;  /* 0x0000300401007387 */ /* 0x0003e20000100800 */
[----:B------:R-:W-:Y:S02]  /*1100*/  VIADD R142, R140, 0x21800 ;  /* 0x000218008c8e7836 */ /* 0x000fe40000000000 */
[----:B0-----:R-:W-:Y:S01]  /*1110*/  IMAD R3, R13, 0x8, R3 ;  /* 0x000000080d037824 */ /* 0x001fe200078e0203 */
[----:B------:R0:W-:Y:S01]  /*1120*/  STL [R1+0x2c], R0 ;  /* 0x00002c0001007387 */ /* 0x0001e20000100800 */
[C---:B------:R-:W-:Y:S02]  /*1130*/  VIADD R9, R22.reuse, 0x18 ;  /* 0x0000001816097836 */ /* 0x040fe40000000000 */
[C---:B------:R-:W-:Y:S01]  /*1140*/  VIADD R7, R22.reuse, 0x28 ;  /* 0x0000002816077836 */ /* 0x040fe20000000000 */
[----:B------:R2:W-:Y:S01]  /*1150*/  STL [R1+0x34], R8 ;  /* 0x0000340801007387 */ /* 0x0005e20000100800 */
[C---:B------:R-:W-:Y:S01]  /*1160*/  VIADD R14, R22.reuse, 0x40 ;  /* 0x00000040160e7836 */ /* 0x040fe20000000000 */
[----:B-1----:R-:W-:Y:S01]  /*1170*/  LOP3.LUT R4, R11, 0xc0, RZ, 0xc0, !PT ;  /* 0x000000c00b047812 */ /* 0x002fe200078ec0ff */
[----:B------:R-:W-:Y:S01]  /*1180*/  VIADD R11, R22, 0x8 ;  /* 0x00000008160b7836 */ /* 0x000fe20000000000 */
[----:B------:R-:W-:Y:S01]  /*1190*/  SHF.R.S32.HI R5, RZ, 0x1f, R9 ;  /* 0x0000001fff057819 */ /* 0x000fe20000011409 */
[----:B0-----:R-:W-:-:S02]  /*11a0*/  VIADD R0, R6, 0x18 ;  /* 0x0000001806007836 */ /* 0x001fc40000000000 */
[----:B------:R-:W-:Y:S01]  /*11b0*/  STL [R1+0xc], R4 ;  /* 0x00000c0401007387 */ /* 0x000fe20000100800 */
[----:B------:R-:W-:Y:S01]  /*11c0*/  VIADD R6, R6, 0x28 ;  /* 0x0000002806067836 */ /* 0x000fe20000000000 */
[----:B------:R-:W-:Y:S01]  /*11d0*/  SHF.R.S32.HI R11, RZ, 0x1f, R11 ;  /* 0x0000001fff0b7819 */ /* 0x000fe2000001140b */
[----:B--2---:R-:W-:Y:S01]  /*11e0*/  VIADD R8, R22, 0x20 ;  /* 0x0000002016087836 */ /* 0x004fe20000000000 */
[----:B------:R0:W-:Y:S01]  /*11f0*/  STL [R1+0x38], R0 ;  /* 0x0000380001007387 */ /* 0x0001e20000100800 */
[----:B------:R-:W-:-:S03]  /*1200*/  SHF.R.S32.HI R7, RZ, 0x1f, R7 ;  /* 0x0000001fff077819 */ /* 0x000fc60000011407 */
[----:B------:R1:W-:Y:S01]  /*1210*/  STL [R1+0x40], R6 ;  /* 0x0000400601007387 */ /* 0x0003e20000100800 */
[----:B------:R-:W-:Y:S02]  /*1220*/  SHF.R.S32.HI R8, RZ, 0x1f, R8 ;  /* 0x0000001fff087819 */ /* 0x000fe40000011408 */
[----:B0-----:R-:W-:Y:S02]  /*1230*/  LOP3.LUT R0, R4, 0x8, R136, 0xf8, !PT ;  /* 0x0000000804007812 */ /* 0x001fe400078ef888 */
[----:B------:R-:W-:Y:S01]  /*1240*/  SHF.R.U32.HI R4, RZ, 0x3, R4 ;  /* 0x00000003ff047819 */ /* 0x000fe20000011604 */
[----:B-1----:R-:W-:-:S03]  /*1250*/  VIADD R6, R22, 0x30 ;  /* 0x0000003016067836 */ /* 0x002fc60000000000 */
[----:B------:R-:W-:Y:S01]  /*1260*/  LOP3.LUT R0, R0, R4, RZ, 0x3c, !PT ;  /* 0x0000000400007212 */ /* 0x000fe200078e3cff */
[----:B------:R0:W-:Y:S01]  /*1270*/  STL [R1+0x10], R4 ;  /* 0x0000100401007387 */ /* 0x0001e20000100800 */
[----:B------:R-:W-:-:S03]  /*1280*/  SHF.R.S32.HI R5, RZ, 0x1f, R6 ;  /* 0x0000001fff057819 */ /* 0x000fc60000011406 */
[----:B------:R-:W-:Y:S01]  /*1290*/  IMAD.IADD R0, R12, 0x1, R0 ;  /* 0x000000010c007824 */ /* 0x000fe200078e0200 */
[----:B------:R-:W-:Y:S04]  /*12a0*/  STL [R1+0x14], R12 ;  /* 0x0000140c01007387 */ /* 0x000fe80000100800 */
[----:B------:R1:W-:Y:S01]  /*12b0*/  STL [R1+0x4c], R0 ;  /* 0x00004c0001007387 */ /* 0x0003e20000100800 */
[----:B0-----:R-:W-:Y:S01]  /*12c0*/  SHF.R.S32.HI R4, RZ, 0x1f, R22 ;  /* 0x0000001fff047819 */ /* 0x001fe20000011416 */
[----:B------:R-:W-:-:S05]  /*12d0*/  VIADD R4, R22, 0x38 ;  /* 0x0000003816047836 */ /* 0x000fca0000000000 */
[----:B------:R-:W-:Y:S02]  /*12e0*/  SHF.R.S32.HI R4, RZ, 0x1f, R4 ;  /* 0x0000001fff047819 */ /* 0x000fe40000011404 */
[----:B-1----:R-:W-:Y:S01]  /*12f0*/  SHF.R.S32.HI R0, RZ, 0x1f, R10 ;  /* 0x0000001fff007819 */ /* 0x002fe2000001140a */
[----:B------:R-:W-:Y:S02]  /*1300*/  VIADD R0, R140, 0x21820 ;  /* 0x000218208c007836 */ /* 0x000fe40000000000 */
[C---:B------:R-:W-:Y:S02]  /*1310*/  @P1 VIADD R0, R142.reuse, 0xffffffe0 ;  /* 0xffffffe08e001836 */ /* 0x040fe40000000000 */
[----:B------:R-:W-:Y:S02]  /*1320*/  IMAD.IADD R142, R142, 0x1, R141 ;  /* 0x000000018e8e7824 */ /* 0x000fe400078e028d */
[----:B------:R-:W-:Y:S01]  /*1330*/  IMAD.IADD R141, R141, 0x1, R0 ;  /* 0x000000018d8d7824 */ /* 0x000fe200078e0200 */
[----:B------:R0:W-:Y:S04]  /*1340*/  STL [R1+0x20], R0 ;  /* 0x0000200001007387 */ /* 0x0001e80000100800 */
[----:B------:R1:W-:Y:S01]  /*1350*/  STL [R1+0x44], R3 ;  /* 0x0000440301007387 */ /* 0x0003e20000100800 */
[----:B0-----:R-:W-:-:S05]  /*1360*/  VIADD R0, R0, 0x6000 ;  /* 0x0000600000007836 */ /* 0x001fca0000000000 */
[----:B------:R1:W-:Y:S02]  /*1370*/  STL [R1+0x24], R0 ;  /* 0x0000240001007387 */ /* 0x0003e40000100800 */
.L_x_1596:
[----:B------:R-:W-:Y:S05]  /*1380*/  YIELD ;  /* 0x0000000000007946 */ /* 0x000fea0003800000 */
[----:B------:R-:W-:Y:S01]  /*1390*/  ULDC.64 UR4, c[0x0][0xa28] ;  /* 0x00028a0000047ab9 */ /* 0x000fe20000000a00 */
[----:B0-2---:R-:W0:Y:S01]  /*13a0*/  LDC.64 R6, c[0x0][0xa08] ;  /* 0x00028200ff067b82 */ /* 0x005e220000000a00 */
[----:B------:R-:W-:Y:S01]  /*13b0*/  ISETP.NE.U32.AND P1, PT, RZ, UR4, PT ;  /* 0x00000004ff007c0c */ /* 0x000fe2000bf25070 */
[----:B----4-:R-:W-:Y:S02]  /*13c0*/  IMAD.MOV.U32 R13, RZ, RZ, RZ ;  /* 0x000000ffff0d7224 */ /* 0x010fe400078e00ff */
[----:B------:R-:W-:Y:S01]  /*13d0*/  IMAD.MOV.U32 R27, RZ, RZ, RZ ;  /* 0x000000ffff1b7224 */ /* 0x000fe200078e00ff */
[----:B------:R-:W-:Y:S01]  /*13e0*/  ISETP.NE.AND.EX P1, PT, RZ, UR5, PT, P1 ;  /* 0x00000005ff007c0c */ /* 0x000fe2000bf25310 */
[----:B------:R-:W-:-:S02]  /*13f0*/  ULDC.64 UR4, c[0x0][0xa18] ;  /* 0x0002860000047ab9 */ /* 0x000fc40000000a00 */
[----:B------:R-:W-:-:S04]  /*1400*/  ISETP.NE.U32.AND P2, PT, RZ, UR4, PT ;  /* 0x00000004ff007c0c */ /* 0x000fc8000bf45070 */
[----:B------:R-:W-:Y:S01]  /*1410*/  ISETP.NE.AND.EX P2, PT, RZ, UR5, PT, P2 ;  /* 0x00000005ff007c0c */ /* 0x000fe2000bf45320 */
[----:B------:R-:W-:Y:S02]  /*1420*/  ULDC.64 UR4, c[0x0][0xa08] ;  /* 0x0002820000047ab9 */ /* 0x000fe40000000a00 */
[----:B------:R-:W-:-:S03]  /*1430*/  ISETP.NE.U32.AND P0, PT, RZ, UR4, PT ;  /* 0x00000004ff007c0c */ /* 0x000fc6000bf05070 */
[----:B------:R-:W2:Y:S01]  /*1440*/  @P1 LDC.64 R4, c[0x0][0xa28] ;  /* 0x00028a00ff041b82 */ /* 0x000ea20000000a00 */
[----:B------:R-:W-:Y:S01]  /*1450*/  ISETP.NE.AND.EX P0, PT, RZ, UR5, PT, P0 ;  /* 0x00000005ff007c0c */ /* 0x000fe2000bf05300 */
[----:B0-----:R-:W-:-:S06]  /*1460*/  IMAD.WIDE R10, R75, 0x4, R6 ;  /* 0x000000044b0a7825 */ /* 0x001fcc00078e0206 */
[----:B------:R-:W0:Y:S01]  /*1470*/  @P2 LDC.64 R8, c[0x0][0xa18] ;  /* 0x00028600ff082b82 */ /* 0x000e220000000a00 */
[----:B------:R-:W-:Y:S02]  /*1480*/  ULDC UR4, c[0x0][0x288] ;  /* 0x0000a20000047ab9 */ /* 0x000fe40000000800 */
[----:B------:R-:W-:Y:S01]  /*1490*/  IMAD.U32 R138, RZ, RZ, UR4 ;  /* 0x00000004ff8a7e24 */ /* 0x000fe2000f8e00ff */
[----:B------:R-:W-:Y:S02]  /*14a0*/  ULDC.64 UR4, c[0x0][0x418] ;  /* 0x0001060000047ab9 */ /* 0x000fe40000000a00 */
[----:B---3--:R3:W5:Y:S01]  /*14b0*/  @P0 LDG.E R27, desc[UR38][R10.64] ;  /* 0x000000260a1b0981 */ /* 0x008762000c1e1900 */
[----:B--2---:R-:W-:-:S05]  /*14c0*/  @P1 IMAD.WIDE R4, R75, 0x4, R4 ;  /* 0x000000044b041825 */ /* 0x004fca00078e0204 */
[----:B------:R3:W5:Y:S01]  /*14d0*/  @P1 LDG.E R13, desc[UR38][R4.64] ;  /* 0x00000026040d1981 */ /* 0x000762000c1e1900 */
[----:B0-----:R-:W-:-:S05]  /*14e0*/  @P2 IMAD.WIDE R6, R75, 0x4, R8 ;  /* 0x000000044b062825 */ /* 0x001fca00078e0208 */
[----:B------:R3:W5:Y:S01]  /*14f0*/  @P2 LDG.E R138, desc[UR38][R6.64] ;  /* 0x00000026068a2981 */ /* 0x000762000c1e1900 */
[----:B------:R-:W-:-:S03]  /*1500*/  UISETP.NE.U32.AND UP0, UPT, UR4, URZ, UPT ;  /* 0x0000003f0400728c */ /* 0x000fc6000bf05070 */
[----:B------:R-:W-:Y:S01]  /*1510*/  ULDC UR4, c[0x0][0x424] ;  /* 0x0001090000047ab9 */ /* 0x000fe20000000800 */
[----:B------:R-:W-:-:S03]  /*1520*/  UISETP.NE.AND.EX UP0, UPT, UR5, URZ, UPT, UP0 ;  /* 0x0000003f0500728c */ /* 0x000fc6000bf05300 */
[----:B------:R-:W-:Y:S01]  /*1530*/  ULDC UR5, c[0x0][0x2f0] ;  /* 0x0000bc0000057ab9 */ /* 0x000fe20000000800 */
[----:B------:R-:W-:-:S04]  /*1540*/  USEL UR4, UR4, 0x1, UP0 ;  /* 0x0000000104047887 */ /* 0x000fc80008000000 */
[----:B------:R-:W-:-:S03]  /*1550*/  UIMAD UR4, UR4, UR5, URZ ;  /* 0x00000005040472a4 */ /* 0x000fc6000f8e023f */
[----:B------:R-:W-:Y:S02]  /*1560*/  ULDC UR5, c[0x0][0x348] ;  /* 0x0000d20000057ab9 */ /* 0x000fe40000000800 */
[----:B------:R-:W-:Y:S02]  /*1570*/  IMAD.U32 R24, RZ, RZ, UR5 ;  /* 0x00000005ff187e24 */ /* 0x000fe4000f8e00ff */
[----:B------:R-:W-:Y:S01]  /*1580*/  IMAD.U32 R28, RZ, RZ, UR4 ;  /* 0x00000004ff1c7e24 */ /* 0x000fe2000f8e00ff */
[----:B---3--:R-:W-:Y:S06]  /*1590*/  @P2 BRA `(.L_x_1381) ;  /* 0x0000000000242947 */ /* 0x008fec0003800000 */
[----:B------:R-:W-:Y:S02]  /*15a0*/  ULDC.64 UR4, c[0x0][0xa00] ;  /* 0x0002800000047ab9 */ /* 0x000fe40000000a00 */
[----:B------:R-:W-:-:S04]  /*15b0*/  ISETP.NE.U32.AND P1, PT, RZ, UR4, PT ;  /* 0x00000004ff007c0c */ /* 0x000fc8000bf25070 */
[----:B------:R-:W-:-:S13]  /*15c0*/  ISETP.NE.AND.EX P1, PT, RZ, UR5, PT, P1 ;  /* 0x00000005ff007c0c */ /* 0x000fda000bf25310 */
[----:B------:R-:W-:Y:S05]  /*15d0*/  @!P1 BRA `(.L_x_1381) ;  /* 0x0000000000149947 */ /* 0x000fea0003800000 */
[----:B------:R-:W0:Y:S02]  /*15e0*/  LDC.64 R4, c[0x0][0xa00] ;  /* 0x00028000ff047b82 */ /* 0x000e240000000a00 */
[----:B0-----:R-:W-:-:S05]  /*15f0*/  IMAD.WIDE R4, R75, 0x4, R4 ;  /* 0x000000044b047825 */ /* 0x001fca00078e0204 */
[----:B-----5:R-:W2:Y:S04]  /*1600*/  LDG.E R138, desc[UR38][R4.64] ;  /* 0x00000026048a7981 */ /* 0x020ea8000c1e1900 */
[----:B-1----:R-:W2:Y:S02]  /*1610*/  LDG.E R3, desc[UR38][R4.64+0x4] ;  /* 0x0000042604037981 */ /* 0x002ea4000c1e1900 */
[----:B--2---:R-:W-:-:S07]  /*1620*/  IMAD.IADD R138, R3, 0x1, -R138 ;  /* 0x00000001038a7824 */ /* 0x004fce00078e0a8a */
.L_x_1381:
[C---:B------:R-:W-:Y:S01]  /*1630*/  LOP3.LUT R30, R74.reuse, 0xffff, RZ, 0xc0, !PT ;  /* 0x0000ffff4a1e7812 */ /* 0x040fe200078ec0ff */
[----:B------:R-:W-:Y:S01]  /*1640*/  ULDC.64 UR4, c[0x0][0xa20] ;  /* 0x0002880000047ab9 */ /* 0x000fe20000000a00 */
[----:B------:R0:W-:Y:S01]  /*1650*/  STL [R1+0x58], R75 ;  /* 0x0000584b01007387 */ /* 0x0001e20000100800 */
[----:B------:R-:W-:Y:S02]  /*1660*/  ISETP.NE.U32.AND P1, PT, RZ, UR4, PT ;  /* 0x00000004ff007c0c */ /* 0x000fe4000bf25070 */
[C---:B-1----:R-:W-:Y:S01]  /*1670*/  LOP3.LUT R3, R74.reuse, 0xff000000, RZ, 0xc0, !PT ;  /* 0xff0000004a037812 */ /* 0x042fe200078ec0ff */
[----:B------:R0:W-:Y:S01]  /*1680*/  STL [R1+0x50], R30 ;  /* 0x0000501e01007387 */ /* 0x0001e20000100800 */
[----:B------:R-:W-:Y:S02]  /*1690*/  ISETP.NE.AND.EX P1, PT, RZ, UR5, PT, P1 ;  /* 0x00000005ff007c0c */ /* 0x000fe4000bf25310 */
[----:B------:R-:W-:Y:S02]  /*16a0*/  LOP3.LUT R0, R74, 0xff0000, RZ, 0xc0, !PT ;  /* 0x00ff00004a007812 */ /* 0x000fe400078ec0ff */
[----:B------:R-:W-:-:S04]  /*16b0*/  SHF.R.U32.HI R3, RZ, 0x8, R3 ;  /* 0x00000008ff037819 */ /* 0x000fc80000011603 */
[----:B------:R-:W-:-:S05]  /*16c0*/  LEA.HI R12, R0, R3, RZ, 0x10 ;  /* 0x00000003000c7211 */ /* 0x000fca00078f80ff */
[----:B0-----:R-:W-:Y:S05]  /*16d0*/  @!P1 BRA `(.L_x_1382) ;  /* 0x0000000000109947 */ /* 0x001fea0003800000 */
[----:B------:R-:W0:Y:S02]  /*16e0*/  LDC.64 R28, c[0x0][0xa20] ;  /* 0x00028800ff1c7b82 */ /* 0x000e240000000a00 */
[----:B0-----:R-:W-:-:S06]  /*16f0*/  IMAD.WIDE R28, R75, 0x4, R28 ;  /* 0x000000044b1c7825 */ /* 0x001fcc00078e021c */
[----:B------:R0:W5:Y:S01]  /*1700*/  LDG.E R28, desc[UR38][R28.64] ;  /* 0x000000261c1c7981 */ /* 0x000162000c1e1900 */
[----:B------:R-:W-:Y:S05]  /*1710*/  BRA `(.L_x_1383) ;  /* 0x0000000000107947 */ /* 0x000fea0003800000 */
.L_x_1382:
[----:B------:R-:W-:Y:S05]  /*1720*/  @!P0 BRA `(.L_x_1383) ;  /* 0x00000000000c8947 */ /* 0x000fea0003800000 */
[----:B------:R-:W2:Y:S04]  /*1730*/  LDG.E R3, desc[UR38][R10.64] ;  /* 0x000000260a037981 */ /* 0x000ea8000c1e1900 */
[----:B------:R-:W2:Y:S02]  /*1740*/  LDG.E R28, desc[UR38][R10.64+0x4] ;  /* 0x000004260a1c7981 */ /* 0x000ea4000c1e1900 */
[----:B--2---:R-:W-:-:S07]  /*1750*/  IMAD.IADD R28, R28, 0x1, -R3 ;  /* 0x000000011c1c7824 */ /* 0x004fce00078e0a03 */
.L_x_1383:
[----:B------:R-:W-:Y:S01]  /*1760*/  ULDC.64 UR4, c[0x0][0xa10] ;  /* 0x0002840000047ab9 */ /* 0x000fe20000000a00 */
[----:B------:R-:W1:Y:S01]  /*1770*/  LDC R4, c[0x0][0x448] ;  /* 0x00011200ff047b82 */ /* 0x000e620000000800 */
[----:B------:R-:W-:-:S04]  /*1780*/  ISETP.NE.U32.AND P0, PT, RZ, UR4, PT ;  /* 0x00000004ff007c0c */ /* 0x000fc8000bf05070 */
[----:B------:R-:W-:Y:S01]  /*1790*/  ISETP.NE.AND.EX P0, PT, RZ, UR5, PT, P0 ;  /* 0x00000005ff007c0c */ /* 0x000fe2000bf05300 */
[----:B------:R-:W-:Y:S02]  /*17a0*/  ULDC.64 UR4, c[0x0][0xa30] ;  /* 0x00028c0000047ab9 */ /* 0x000fe40000000a00 */
[----:B------:R-:W-:-:S04]  /*17b0*/  ISETP.NE.U32.AND P1, PT, RZ, UR4, PT ;  /* 0x00000004ff007c0c */ /* 0x000fc8000bf25070 */
[----:B------:R-:W-:-:S06]  /*17c0*/  ISETP.NE.AND.EX P1, PT, RZ, UR5, PT, P1 ;  /* 0x00000005ff007c0c */ /* 0x000fcc000bf25310 */
[----:B------:R-:W2:Y:S08]  /*17d0*/  @P0 LDC.64 R6, c[0x0][0xa10] ;  /* 0x00028400ff060b82 */ /* 0x000eb00000000a00 */
[----:B------:R-:W3:Y:S01]  /*17e0*/  @P1 LDC.64 R8, c[0x0][0xa30] ;  /* 0x00028c00ff081b82 */ /* 0x000ee20000000a00 */
[----:B--2---:R-:W-:-:S05]  /*17f0*/  @P0 IMAD.WIDE R6, R75, 0x4, R6 ;  /* 0x000000044b060825 */ /* 0x004fca00078e0206 */
[----:B------:R-:W2:Y:S04]  /*1800*/  @P0 LDG.E R0, desc[UR38][R6.64] ;  /* 0x0000002606000981 */ /* 0x000ea8000c1e1900 */
[----:B------:R-:W2:Y:S01]  /*1810*/  @P0 LDG.E R3, desc[UR38][R6.64+0x4] ;  /* 0x0000042606030981 */ /* 0x000ea2000c1e1900 */
[----:B-----5:R-:W-:Y:S02]  /*1820*/  IMAD.MOV.U32 R106, RZ, RZ, R28 ;  /* 0x000000ffff6a7224 */ /* 0x020fe400078e001c */
[----:B---3--:R-:W-:-:S05]  /*1830*/  @P1 IMAD.WIDE R8, R75, 0x4, R8 ;  /* 0x000000044b081825 */ /* 0x008fca00078e0208 */
[----:B------:R3:W5:Y:S01]  /*1840*/  @P1 LDG.E R106, desc[UR38][R8.64] ;  /* 0x00000026086a1981 */ /* 0x000762000c1e1900 */
[----:B-1----:R-:W-:Y:S01]  /*1850*/  ISETP.NE.AND P1, PT, R4, 0x1, PT ;  /* 0x000000010400780c */ /* 0x002fe20003f25270 */
[----:B------:R-:W-:Y:S01]  /*1860*/  IMAD R14, R73, 0xc0, RZ ;  /* 0x000000c0490e7824 */ /* 0x000fe200078e02ff */
[----:B------:R-:W1:Y:S01]  /*1870*/  LDC.64 R4, c[0x0][0x9e0] ;  /* 0x00027800ff047b82 */ /* 0x000e620000000a00 */
[----:B------:R-:W-:-:S03]  /*1880*/  IMAD.IADD R13, R28, 0x1, -R13 ;  /* 0x000000011c0d7824 */ /* 0x000fc600078e0a0d */
[----:B------:R4:W-:Y:S07]  /*1890*/  STL [R1+0x1c], R14 ;  /* 0x00001c0e01007387 */ /* 0x0009ee0000100800 */
[----:B------:R-:W0:Y:S08]  /*18a0*/  @P1 LDC R11, c[0x0][0x44c] ;  /* 0x00011300ff0b1b82 */ /* 0x000e300000000800 */
[----:B------:R-:W3:Y:S01]  /*18b0*/  @P1 LDC R10, c[0x0][0x450] ;  /* 0x00011400ff0a1b82 */ /* 0x000ee20000000800 */
[----:B-1----:R-:W-:Y:S01]  /*18c0*/  ISETP.GE.AND P2, PT, R5, 0x1, PT ;  /* 0x000000010500780c */ /* 0x002fe20003f46270 */
[----:B--2---:R-:W-:-:S02]  /*18d0*/  @P0 IMAD.IADD R24, R3, 0x1, -R0 ;  /* 0x0000000103180824 */ /* 0x004fc400078e0a00 */
[----:B------:R-:W-:Y:S02]  /*18e0*/  VIADD R0, R14, 0xbf ;  /* 0x000000bf0e007836 */ /* 0x000fe40000000000 */
[----:B------:R-:W-:Y:S02]  /*18f0*/  IMAD.IADD R139, R13, 0x1, R24 ;  /* 0x000000010d8b7824 */ /* 0x000fe400078e0218 */
[----:B0-----:R-:W-:-:S03]  /*1900*/  @P1 IMAD.HI.U32 R3, R0, R11, RZ ;  /* 0x0000000b00031227 */ /* 0x001fc600078e00ff */
[C---:B------:R-:W-:Y:S01]  /*1910*/  IADD3 R7, R139.reuse, 0x1, -R138 ;  /* 0x000000018b077810 */ /* 0x040fe20007ffe88a */
[----:B------:R-:W-:Y:S01]  /*1920*/  IMAD.MOV.U32 R6, RZ, RZ, R0 ;  /* 0x000000ffff067224 */ /* 0x000fe200078e0000 */
[----:B---3--:R-:W-:Y:S01]  /*1930*/  @P1 SHF.R.U32.HI R6, RZ, R10, R3 ;  /* 0x0000000aff061219 */ /* 0x008fe20000011603 */
[----:B------:R-:W-:-:S04]  /*1940*/  VIADD R0, R139, 0x7f ;  /* 0x0000007f8b007836 */ /* 0x000fc80000000000 */
[----:B------:R-:W-:Y:S01]  /*1950*/  IMAD.IADD R9, R7, 0x1, R6 ;  /* 0x0000000107097824 */ /* 0x000fe200078e0206 */
[----:B------:R-:W-:-:S03]  /*1960*/  SHF.R.S32.HI R3, RZ, 0x1f, R0 ;  /* 0x0000001fff037819 */ /* 0x000fc60000011400 */
[----:B------:R-:W-:Y:S01]  /*1970*/  IMAD.IADD R4, R9, 0x1, R4 ;  /* 0x0000000109047824 */ /* 0x000fe200078e0204 */
[----:B------:R-:W-:-:S04]  /*1980*/  LEA.HI R3, R3, R0, RZ, 0x7 ;  /* 0x0000000003037211 */ /* 0x000fc800078f38ff */
[----:B------:R-:W-:Y:S01]  /*1990*/  SHF.R.S32.HI R112, RZ, 0x7, R3 ;  /* 0x00000007ff707819 */ /* 0x000fe20000011403 */
[----:B----4-:R-:W-:Y:S06]  /*19a0*/  @!P2 BRA `(.L_x_1384) ;  /* 0x000000000048a947 */ /* 0x010fec0003800000 */
        /* <DEDUP_REMOVED lines=11> */
.L_x_1386:
[----:B------:R-:W-:-:S13]  /*1a60*/  ISETP.NE.AND P0, PT, R5, 0x1, PT ;  /* 0x000000010500780c */ /* 0x000fda0003f05270 */
[----:B------:R-:W0:Y:S02]  /*1a70*/  @P0 LDC.64 R6, c[0x0][0x9e8] ;  /* 0x00027a00ff060b82 */ /* 0x000e240000000a00 */
[----:B0-----:R-:W-:-:S05]  /*1a80*/  @P0 IMAD.HI.U32 R6, R0, R6, RZ ;  /* 0x0000000600060227 */ /* 0x001fca00078e00ff */
[----:B------:R-:W-:-:S07]  /*1a90*/  @P0 SHF.R.U32.HI R0, RZ, R7, R6 ;  /* 0x00000007ff000219 */ /* 0x000fce0000011606 */
.L_x_1387:
[----:B------:R-:W-:Y:S05]  /*1aa0*/  BSYNC B0 ;  /* 0x0000000000007941 */ /* 0x000fea0003800000 */
.L_x_1385:
[----:B------:R-:W-:-:S05]  /*1ab0*/  IMAD R3, R0, R5, R5 ;  /* 0x0000000500037224 */ /* 0x000fca00078e0205 */
[----:B------:R-:W-:-:S07]  /*1ac0*/  VIMNMX R4, R4, R3, PT ;  /* 0x0000000304047248 */ /* 0x000fce0003fe0100 */
.L_x_1384:
[----:B------:R-:W0:Y:S01]  /*1ad0*/  @P1 LDC R6, c[0x0][0x44c] ;  /* 0x00011300ff061b82 */ /* 0x000e220000000800 */
[----:B------:R-:W-:Y:S01]  /*1ae0*/  VIADD R4, R4, 0x7f ;  /* 0x0000007f04047836 */ /* 0x000fe20000000000 */
[----:B------:R-:W-:Y:S01]  /*1af0*/  ULDC UR4, c[0x0][0x9dc] ;  /* 0x0002770000047ab9 */ /* 0x000fe20000000800 */
[----:B------:R-:W-:Y:S02]  /*1b00*/  IMAD.MOV.U32 R0, RZ, RZ, R14 ;  /* 0x000000ffff007224 */ /* 0x000fe400078e000e */
[----:B------:R-:W-:Y:S01]  /*1b10*/  IMAD.IADD R113, R139, 0x1, -R138 ;  /* 0x000000018b717824 */ /* 0x000fe200078e0a8a */
[----:B------:R-:W-:Y:S02]  /*1b20*/  SHF.R.S32.HI R3, RZ, 0x1f, R4 ;  /* 0x0000001fff037819 */ /* 0x000fe40000011404 */
[----:B------:R-:W1:Y:S02]  /*1b30*/  @P1 LDC R7, c[0x0][0x450] ;  /* 0x00011400ff071b82 */ /* 0x000e640000000800 */
[----:B------:R-:W-:-:S04]  /*1b40*/  LEA.HI R3, R3, R4, RZ, 0x7 ;  /* 0x0000000403037211 */ /* 0x000fc800078f38ff */
[----:B------:R-:W-:-:S04]  /*1b50*/  SHF.R.S32.HI R3, RZ, 0x7, R3 ;  /* 0x00000007ff037819 */ /* 0x000fc80000011403 */
[----:B------:R-:W-:Y:S01]  /*1b60*/  VIMNMX R8, R112, R3, PT ;  /* 0x0000000370087248 */ /* 0x000fe20003fe0100 */
[----:B0-----:R-:W-:-:S05]  /*1b70*/  @P1 IMAD.HI.U32 R6, R14, R6, RZ ;  /* 0x000000060e061227 */ /* 0x001fca00078e00ff */
[----:B-1----:R-:W-:-:S05]  /*1b80*/  @P1 SHF.R.U32.HI R0, RZ, R7, R6 ;  /* 0x00000007ff001219 */ /* 0x002fca0000011606 */
[----:B------:R-:W-:-:S04]  /*1b90*/  IMAD.IADD R0, R113, 0x1, R0 ;  /* 0x0000000171007824 */ /* 0x000fc800078e0200 */
[----:B------:R-:W-:Y:S01]  /*1ba0*/  VIADD R3, R0, -UR4 ;  /* 0x8000000400037c36 */ /* 0x000fe20008000000 */
[----:B------:R-:W-:Y:S06]  /*1bb0*/  @!P2 BRA `(.L_x_1388) ;  /* 0x000000000044a947 */ /* 0x000fec0003800000 */
[----:B------:R-:W-:Y:S01]  /*1bc0*/  ISETP.GT.AND P0, PT, R0, -0x1, PT ;  /* 0xffffffff0000780c */ /* 0x000fe20003f04270 */
[----:B------:R-:W-:-:S12]  /*1bd0*/  BSSY B0, `(.L_x_1389) ;  /* 0x000000d000007945 */ /* 0x000fd80003800000 */
[----:B------:R-:W-:Y:S05]  /*1be0*/  @P0 BRA `(.L_x_1390) ;  /* 0x00000000001c0947 */ /* 0x000fea0003800000 */
[----:B------:R-:W-:Y:S02]  /*1bf0*/  ISETP.NE.AND P0, PT, R5, 0x1, PT ;  /* 0x000000010500780c */ /* 0x000fe40003f05270 */
[----:B------:R-:W-:-:S11]  /*1c00*/  LOP3.LUT R7, RZ, R0, RZ, 0x33, !PT ;  /* 0x00000000ff077212 */ /* 0x000fd600078e33ff */
[----:B------:R-:W0:Y:S02]  /*1c10*/  @P0 LDC.64 R10, c[0x0][0x9e8] ;  /* 0x00027a00ff0a0b82 */ /* 0x000e240000000a00 */
[----:B0-----:R-:W-:-:S05]  /*1c20*/  @P0 IMAD.HI.U32 R0, R7, R10, RZ ;  /* 0x0000000a07000227 */ /* 0x001fca00078e00ff */
[----:B------:R-:W-:-:S04]  /*1c30*/  @P0 SHF.R.U32.HI R7, RZ, R11, R0 ;  /* 0x0000000bff070219 */ /* 0x000fc80000011600 */
[----:B------:R-:W-:Y:S01]  /*1c40*/  LOP3.LUT R0, RZ, R7, RZ, 0x33, !PT ;  /* 0x00000007ff007212 */ /* 0x000fe200078e33ff */
[----:B------:R-:W-:Y:S06]  /*1c50*/  BRA `(.L_x_1391) ;  /* 0x0000000000107947 */ /* 0x000fec0003800000 */
.L_x_1390:
[----:B------:R-:W-:-:S13]  /*1c60*/  ISETP.NE.AND P0, PT, R5, 0x1, PT ;  /* 0x000000010500780c */ /* 0x000fda0003f05270 */
[----:B------:R-:W0:Y:S02]  /*1c70*/  @P0 LDC.64 R6, c[0x0][0x9e8] ;  /* 0x00027a00ff060b82 */ /* 0x000e240000000a00 */
[----:B0-----:R-:W-:-:S05]  /*1c80*/  @P0 IMAD.HI.U32 R4, R0, R6, RZ ;  /* 0x0000000600040227 */ /* 0x001fca00078e00ff */
[----:B------:R-:W-:-:S07]  /*1c90*/  @P0 SHF.R.U32.HI R0, RZ, R7, R4 ;  /* 0x00000007ff000219 */ /* 0x000fce0000011604 */
.L_x_1391:
[----:B------:R-:W-:Y:S05]  /*1ca0*/  BSYNC B0 ;  /* 0x0000000000007941 */ /* 0x000fea0003800000 */
.L_x_1389:
[----:B------:R-:W-:-:S05]  /*1cb0*/  IMAD R0, R0, R5, RZ ;  /* 0x0000000500007224 */ /* 0x000fca00078e02ff */
[----:B------:R-:W-:-:S07]  /*1cc0*/  VIMNMX R3, R3, R0, !PT ;  /* 0x0000000003037248 */ /* 0x000fce0007fe0100 */
.L_x_1388:
[----:B------:R-:W-:Y:S01]  /*1cd0*/  SHF.R.S32.HI R0, RZ, 0x1f, R3 ;  /* 0x0000001fff007819 */ /* 0x000fe20000011403 */
[----:B------:R-:W-:Y:S01]  /*1ce0*/  BSSY B0, `(.L_x_1392) ;  /* 0x000002a000007945 */ /* 0x000fe20003800000 */
[----:B------:R-:W-:Y:S02]  /*1cf0*/  LOP3.LUT R14, R12, 0xff, RZ, 0xc0, !PT ;  /* 0x000000ff0c0e7812 */ /* 0x000fe400078ec0ff */
[----:B------:R-:W-:Y:S02]  /*1d00*/  LEA.HI R0, R0, R3, RZ, 0x7 ;  /* 0x0000000300007211 */ /* 0x000fe400078f38ff */
[----:B------:R-:W-:Y:S01]  /*1d10*/  SHF.R.U32.HI R4, RZ, 0x10, R12 ;  /* 0x00000010ff047819 */ /* 0x000fe2000001160c */
[----:B------:R0:W-:Y:S01]  /*1d20*/  STL [R1+0x60], R14 ;  /* 0x0000600e01007387 */ /* 0x0001e20000100800 */
[----:B------:R-:W-:-:S03]  /*1d30*/  SHF.R.S32.HI R0, RZ, 0x7, R0 ;  /* 0x00000007ff007819 */ /* 0x000fc60000011400 */
[----:B------:R0:W-:Y:S01]  /*1d40*/  STL [R1+0x54], R4 ;  /* 0x0000540401007387 */ /* 0x0001e20000100800 */
[----:B------:R-:W-:Y:S01]  /*1d50*/  VIMNMX R9, RZ, R0, !PT ;  /* 0x00000000ff097248 */ /* 0x000fe20007fe0100 */
[----:B------:R-:W-:-:S03]  /*1d60*/  IMAD.MOV.U32 R0, RZ, RZ, RZ ;  /* 0x000000ffff007224 */ /* 0x000fc600078e00ff */
[----:B------:R-:W-:-:S13]  /*1d70*/  ISETP.GT.AND P0, PT, R8, R9, PT ;  /* 0x000000090800720c */ /* 0x000fda0003f04270 */
[----:B0-----:R-:W-:Y:S05]  /*1d80*/  @!P0 BRA `(.L_x_1393) ;  /* 0x00000000007c8947 */ /* 0x001fea0003800000 */
[----:B------:R-:W-:Y:S01]  /*1d90*/  ISETP.NE.AND P0, PT, R4, RZ, PT ;  /* 0x000000ff0400720c */ /* 0x000fe20003f05270 */
[----:B------:R-:W-:-:S03]  /*1da0*/  ULDC UR4, c[0x0][0x9f0] ;  /* 0x00027c0000047ab9 */ /* 0x000fc60000000800 */
[----:B------:R-:W-:-:S04]  /*1db0*/  SEL R11, R4, UR4, P0 ;  /* 0x00000004040b7c07 */ /* 0x000fc80008000000 */
[-C--:B------:R-:W-:Y:S02]  /*1dc0*/  IABS R6, R11.reuse ;  /* 0x0000000b00067213 */ /* 0x080fe40000000000 */
[----:B------:R-:W-:Y:S02]  /*1dd0*/  IADD3 R0, R11, -0x1, R8 ;  /* 0xffffffff0b007810 */ /* 0x000fe40007ffe008 */
[----:B------:R-:W0:Y:S01]  /*1de0*/  I2F.RP R3, R6 ;  /* 0x0000000600037306 */ /* 0x000e220000209400 */
[----:B------:R-:W-:Y:S02]  /*1df0*/  IABS R12, R11 ;  /* 0x0000000b000c7213 */ /* 0x000fe40000000000 */
[----:B------:R-:W-:-:S05]  /*1e00*/  IMAD.IADD R0, R0, 0x1, -R9 ;  /* 0x0000000100007824 */ /* 0x000fca00078e0a09 */
        /* <DEDUP_REMOVED lines=10> */
[----:B------:R-:W-:-:S04]  /*1eb0*/  IMAD.HI.U32 R5, R5, R7, R4 ;  /* 0x0000000705057227 */ /* 0x000fc800078e0004 */
[----:B------:R-:W-:-:S04]  /*1ec0*/  IMAD.MOV.U32 R4, RZ, RZ, R10 ;  /* 0x000000ffff047224 */ /* 0x000fc800078e000a */
        /* <DEDUP_REMOVED lines=11> */
.L_x_1393:
[----:B------:R-:W-:Y:S05]  /*1f80*/  BSYNC B0 ;  /* 0x0000000000007941 */ /* 0x000fea0003800000 */
.L_x_1392:
[----:B------:R-:W-:-:S05]  /*1f90*/  IMAD R3, R14, R0, R9 ;  /* 0x000000000e037224 */ /* 0x000fca00078e0209 */
[C---:B------:R-:W-:Y:S01]  /*1fa0*/  VIADDMNMX R0, R3.reuse, R0, R8, PT ;  /* 0x0000000003007246 */ /* 0x040fe20003800108 */
[----:B------:R-:W-:-:S04]  /*1fb0*/  IMAD R3, R3, 0x80, -R13 ;  /* 0x0000008003037824 */ /* 0x000fc800078e0a0d */
[----:B------:R-:W-:Y:S01]  /*1fc0*/  IMAD R5, R0, 0x80, -R13 ;  /* 0x0000008000057824 */ /* 0x000fe200078e0a0d */
[----:B------:R-:W-:-:S04]  /*1fd0*/  VIMNMX R3, RZ, R3, !PT ;  /* 0x00000003ff037248 */ /* 0x000fc80007fe0100 */
[----:B------:R-:W-:Y:S02]  /*1fe0*/  VIMNMX R0, R5, R24, PT ;  /* 0x0000001805007248 */ /* 0x000fe40003fe0100 */
[----:B------:R-:W-:Y:S02]  /*1ff0*/  SHF.R.U32.HI R83, RZ, 0x7, R3 ;  /* 0x00000007ff537819 */ /* 0x000fe40000011603 */
[----:B------:R-:W-:-:S03]  /*2000*/  ISETP.GT.AND P0, PT, R0, R3, PT ;  /* 0x000000030000720c */ /* 0x000fc60003f04270 */
[----:B------:R-:W-:-:S10]  /*2010*/  IMAD.MOV.U32 R25, RZ, RZ, R83 ;  /* 0x000000ffff197224 */ /* 0x000fd400078e0053 */
[----:B------:R-:W-:-:S05]  /*2020*/  @P0 VIADD R0, R0, 0x7f ;  /* 0x0000007f00000836 */ /* 0x000fca0000000000 */
[----:B------:R-:W-:-:S04]  /*2030*/  @P0 SHF.R.S32.HI R3, RZ, 0x1f, R0 ;  /* 0x0000001fff030819 */ /* 0x000fc80000011400 */
[----:B------:R-:W-:-:S04]  /*2040*/  @P0 LEA.HI R3, R3, R0, RZ, 0x7 ;  /* 0x0000000003030211 */ /* 0x000fc800078f38ff */
[----:B------:R-:W-:Y:S02]  /*2050*/  @P0 SHF.R.S32.HI R25, RZ, 0x7, R3 ;  /* 0x00000007ff190819 */ /* 0x000fe40000011403 */
        /* <DEDUP_REMOVED lines=22> */
[----:B0----5:R-:W-:Y:S05]  /*21c0*/  CALL.ABS.NOINC R14 ;  /* 0x000000000e007343 */ /* 0x021fea0003c00000 */
.L_x_1396:
[----:B------:R-:W-:Y:S05]  /*21d0*/  BSYNC B6 ;  /* 0x0000000000067941 */ /* 0x000fea0003800000 */
.L_x_1395:
        /* <DEDUP_REMOVED lines=20> */
.L_x_1398:
[----:B------:R-:W-:Y:S05]  /*2320*/  BSYNC B6 ;  /* 0x0000000000067941 */ /* 0x000fea0003800000 */
.L_x_1397:
[----:B------:R-:W-:Y:S01]  /*2330*/  ULDC.64 UR4, c[0x0][0x9f8] ;  /* 0x00027e0000047ab9 */ /* 0x000fe20000000a00 */
[----:B------:R-:W-:Y:S01]  /*2340*/  IMAD.IADD R70, R27, 0x1, R28 ;  /* 0x000000011b467824 */ /* 0x000fe200078e021c */
[----:B------:R-:W-:Y:S01]  /*2350*/  ISETP.NE.U32.AND P0, PT, RZ, UR4, PT ;  /* 0x00000004ff007c0c */ /* 0x000fe2000bf05070 */
[----:B------:R-:W2:Y:S01]  /*2360*/  LDL.64 R28, [R1] ;  /* 0x00000000011c7983 */ /* 0x000ea20000100a00 */
[----:B------:R-:W0:Y:S02]  /*2370*/  LDC.64 R10, c[0x0][0x300] ;  /* 0x0000c000ff0a7b82 */ /* 0x000e240000000a00 */
[----:B------:R-:W-:Y:S01]  /*2380*/  ISETP.NE.AND.EX P0, PT, RZ, UR5, PT, P0 ;  /* 0x00000005ff007c0c */ /* 0x000fe2000bf05300 */
[----:B------:R-:W3:Y:S01]  /*2390*/  LDL.64 R38, [R1] ;  /* 0x0000000001267983 */ /* 0x000ee20000100a00 */
[----:B------:R-:W1:Y:S01]  /*23a0*/  S2R R20, SR_TID.X ;  /* 0x0000000000147919 */ /* 0x000e620000002100 */
[----:B------:R-:W-:Y:S01]  /*23b0*/  SHF.R.S32.HI R13, RZ, 0x1f, R70 ;  /* 0x0000001fff0d7819 */ /* 0x000fe20000011446 */
[----:B------:R-:W-:Y:S01]  /*23c0*/  ULDC.64 UR4, c[0x0][0xa08] ;  /* 0x0002820000047ab9 */ /* 0x000fe20000000a00 */
[----:B------:R-:W-:Y:S01]  /*23d0*/  SHF.R.S32.HI R137, RZ, 0x1f, R136 ;  /* 0x0000001fff897819 */ /* 0x000fe20000011488 */
[----:B------:R-:W4:Y:S07]  /*23e0*/  LDL R32, [R1+0xc] ;  /* 0x00000c0001207983 */ /* 0x000f2e0000100800 */
[----:B------:R-:W1:Y:S02]  /*23f0*/  @P0 LDC.64 R4, c[0x0][0x9f8] ;  /* 0x00027e00ff040b82 */ /* 0x000e640000000a00 */
[----:B-1----:R-:W-:-:S05]  /*2400*/  @P0 IMAD.WIDE R4, R75, 0x4, R4 ;  /* 0x000000044b040825 */ /* 0x002fca00078e0204 */
[----:B------:R1:W3:Y:S01]  /*2410*/  @P0 LDG.E R75, desc[UR38][R4.64] ;  /* 0x00000026044b0981 */ /* 0x0002e2000c1e1900 */
[-C--:B0-----:R-:W-:Y:S01]  /*2420*/  IMAD R0, R13, R10.reuse, RZ ;  /* 0x0000000a0d007224 */ /* 0x081fe200078e02ff */
[----:B------:R-:W-:Y:S01]  /*2430*/  ISETP.NE.U32.AND P0, PT, RZ, UR4, PT ;  /* 0x00000004ff007c0c */ /* 0x000fe2000bf05070 */
[----:B------:R-:W-:Y:S01]  /*2440*/  VIADD R8, R20, 0xffffff80 ;  /* 0xffffff8014087836 */ /* 0x000fe20000000000 */
[----:B------:R-:W-:Y:S01]  /*2450*/  SHF.R.U32.HI R36, RZ, 0x7, R20 ;  /* 0x00000007ff247819 */ /* 0x000fe20000011614 */
[C---:B------:R-:W-:Y:S01]  /*2460*/  IMAD.WIDE.U32 R6, R70.reuse, R10, RZ ;  /* 0x0000000a46067225 */ /* 0x040fe200078e00ff */
[----:B------:R-:W-:Y:S01]  /*2470*/  ISETP.NE.AND.EX P0, PT, RZ, UR5, PT, P0 ;  /* 0x00000005ff007c0c */ /* 0x000fe2000bf05300 */
[----:B------:R-:W-:Y:S01]  /*2480*/  ULDC.64 UR4, c[0x0][0x308] ;  /* 0x0000c20000047ab9 */ /* 0x000fe20000000a00 */
[----:B------:R-:W-:Y:S01]  /*2490*/  SHF.R.S32.HI R9, RZ, 0x1f, R8 ;  /* 0x0000001fff097819 */ /* 0x000fe20000011408 */
[----:B------:R-:W-:Y:S01]  /*24a0*/  IMAD R3, R70, R11, R0 ;  /* 0x0000000b46037224 */ /* 0x000fe200078e0200 */
[----:B------:R-:W-:-:S02]  /*24b0*/  ISETP.NE.AND P6, PT, R36, 0x1, PT ;  /* 0x000000012400780c */ /* 0x000fc40003fc5270 */
[----:B------:R-:W-:Y:S01]  /*24c0*/  LEA.HI R9, R9, R8, RZ, 0x2 ;  /* 0x0000000809097211 */ /* 0x000fe200078f10ff */
[----:B------:R-:W-:-:S03]  /*24d0*/  IMAD.IADD R7, R7, 0x1, R3 ;  /* 0x0000000107077824 */ /* 0x000fc600078e0203 */
[----:B------:R-:W-:Y:S01]  /*24e0*/  SHF.R.S32.HI R77, RZ, 0x2, R9 ;  /* 0x00000002ff4d7819 */ /* 0x000fe20000011409 */
[C---:B-1----:R-:W-:Y:S01]  /*24f0*/  IMAD.WIDE.U32 R4, R30.reuse, UR4, R6 ;  /* 0x000000041e047c25 */ /* 0x042fe2000f8e0006 */
[----:B------:R-:W-:Y:S01]  /*2500*/  SHF.R.S32.HI R8, RZ, 0x1f, R9 ;  /* 0x0000001fff087819 */ /* 0x000fe20000011409 */
[----:B------:R-:W0:Y:S02]  /*2510*/  LDC.64 R6, c[0x0][0x408] ;  /* 0x00010200ff067b82 */ /* 0x000e240000000a00 */
[----:B------:R-:W-:Y:S01]  /*2520*/  IMAD R5, R30, UR5, R5 ;  /* 0x000000051e057c24 */ /* 0x000fe2000f8e0205 */
[----:B------:R-:W-:Y:S01]  /*2530*/  ULDC.64 UR4, c[0x0][0x310] ;  /* 0x0000c40000047ab9 */ /* 0x000fe20000000a00 */
[----:B------:R-:W-:Y:S02]  /*2540*/  LEA.HI R8, R8, R77, RZ, 0x2 ;  /* 0x0000004d08087211 */ /* 0x000fe400078f10ff */
[----:B------:R-:W-:Y:S02]  /*2550*/  SHF.R.S32.HI R34, RZ, 0x1f, R19 ;  /* 0x0000001fff227819 */ /* 0x000fe40000011413 */
[----:B------:R-:W-:-:S05]  /*2560*/  LOP3.LUT R8, R8, 0xfffffffc, RZ, 0xc0, !PT ;  /* 0xfffffffc08087812 */ /* 0x000fca00078ec0ff */
[----:B------:R-:W-:Y:S02]  /*2570*/  IMAD.IADD R77, R77, 0x1, -R8 ;  /* 0x000000014d4d7824 */ /* 0x000fe400078e0a08 */
[----:B------:R-:W-:-:S04]  /*2580*/  IMAD R8, R34, R10, RZ ;  /* 0x0000000a22087224 */ /* 0x000fc800078e02ff */
[----:B------:R-:W-:Y:S01]  /*2590*/  IMAD R95, R19, R11, R8 ;  /* 0x0000000b135f7224 */ /* 0x000fe200078e0208 */
[----:B------:R-:W-:Y:S01]  /*25a0*/  LOP3.LUT R23, R23, 0xfffffffd, RZ, 0xc0, !PT ;  /* 0xfffffffd17177812 */ /* 0x000fe200078ec0ff */
[C---:B------:R-:W-:Y:S02]  /*25b0*/  VIADD R72, R136.reuse, 0x30 ;  /* 0x0000003088487836 */ /* 0x040fe40000000000 */
[C---:B------:R-:W-:Y:S02]  /*25c0*/  VIADD R27, R136.reuse, 0x40 ;  /* 0x00000040881b7836 */ /* 0x040fe40000000000 */
[----:B------:R-:W-:Y:S01]  /*25d0*/  VIADD R82, R136, 0x50 ;  /* 0x0000005088527836 */ /* 0x000fe20000000000 */
[----:B--2---:R-:W1:Y:S01]  /*25e0*/  LDC R29, c[0x0][0x3f4] ;  /* 0x0000fd00ff1d7b82 */ /* 0x004e620000000800 */
[----:B---3--:R-:W-:Y:S02]  /*25f0*/  SHF.R.S32.HI R0, RZ, 0x1f, R75 ;  /* 0x0000001fff007819 */ /* 0x008fe4000001144b */
[----:B------:R-:W-:-:S02]  /*2600*/  SEL R75, R75, RZ, !P0 ;  /* 0x000000ff4b4b7207 */ /* 0x000fc40004000000 */
[----:B------:R-:W-:-:S05]  /*2610*/  SEL R15, R0, RZ, !P0 ;  /* 0x000000ff000f7207 */ /* 0x000fca0004000000 */
[----:B------:R-:W-:Y:S02]  /*2620*/  IMAD R0, R15, UR4, RZ ;  /* 0x000000040f007c24 */ /* 0x000fe4000f8e02ff */
[----:B------:R-:W-:-:S04]  /*2630*/  IMAD.WIDE.U32 R20, R75, UR4, R4 ;  /* 0x000000044b147c25 */ /* 0x000fc8000f8e0004 */
[----:B------:R-:W-:Y:S01]  /*2640*/  IMAD R3, R75, UR5, R0 ;  /* 0x000000054b037c24 */ /* 0x000fe2000f8e0200 */
[----:B------:R-:W-:Y:S05]  /*2650*/  @!P6 WARPSYNC.ALL ;  /* 0x000000000000e948 */ /* 0x000fea0003800000 */
[----:B------:R-:W-:Y:S01]  /*2660*/  ULDC.64 UR4, c[0x0][0x330] ;  /* 0x0000cc0000047ab9 */ /* 0x000fe20000000a00 */
[----:B------:R-:W-:Y:S01]  /*2670*/  VIADD R0, R136, 0x10 ;  /* 0x0000001088007836 */ /* 0x000fe20000000000 */
[----:B------:R-:W-:Y:S01]  /*2680*/  ULDC.64 UR6, c[0x0][0x338] ;  /* 0x0000ce0000067ab9 */ /* 0x000fe20000000a00 */
[----:B------:R-:W-:Y:S01]  /*2690*/  IMAD.WIDE.U32 R60, R30, UR4, R136 ;  /* 0x000000041e3c7c25 */ /* 0x000fe2000f8e0088 */
[----:B------:R-:W-:-:S02]  /*26a0*/  ULDC UR4, c[0x0][0x2f4] ;  /* 0x0000bd0000047ab9 */ /* 0x000fc40000000800 */
[----:B------:R-:W-:Y:S01]  /*26b0*/  ISETP.GE.AND P1, PT, R0, UR4, PT ;  /* 0x0000000400007c0c */ /* 0x000fe2000bf26270 */
[----:B------:R-:W-:Y:S01]  /*26c0*/  IMAD.WIDE.U32 R4, R19, R10, R136 ;  /* 0x0000000a13047225 */ /* 0x000fe200078e0088 */
[----:B------:R-:W-:Y:S02]  /*26d0*/  ISETP.GE.AND P0, PT, R136, UR4, PT ;  /* 0x0000000488007c0c */ /* 0x000fe4000bf06270 */
[----:B------:R-:W-:Y:S01]  /*26e0*/  SEL R8, RZ, 0xffffffff, P1 ;  /* 0xffffffffff087807 */ /* 0x000fe20000800000 */
[----:B------:R-:W-:Y:S01]  /*26f0*/  IMAD.IADD R3, R21, 0x1, R3 ;  /* 0x0000000115037824 */ /* 0x000fe200078e0203 */
[----:B------:R-:W-:Y:S02]  /*2700*/  IADD3 R96, P1, R20, R4, RZ ;  /* 0x0000000414607210 */ /* 0x000fe40007f3e0ff */
[----:B------:R-:W-:Y:S01]  /*2710*/  SEL R4, RZ, 0x1, P0 ;  /* 0x00000001ff047807 */ /* 0x000fe20000000000 */
[----:B------:R-:W-:Y:S01]  /*2720*/  IMAD.SHL.U32 R9, R8, 0x2, RZ ;  /* 0x0000000208097824 */ /* 0x000fe200078e00ff */
[----:B------:R-:W-:-:S04]  /*2730*/  IADD3.X R95, R3, R5, R95, P1, !PT ;  /* 0x00000005035f7210 */ /* 0x000fc80000ffe45f */
[----:B------:R-:W-:Y:S02]  /*2740*/  LOP3.LUT R5, R9, 0x2, R4, 0xe2, !PT ;  /* 0x0000000209057812 */ /* 0x000fe400078ee204 */
[----:B------:R-:W2:Y:S01]  /*2750*/  LDC.64 R8, c[0x0][0x3f8] ;  /* 0x0000fe00ff087b82 */ /* 0x000ea20000000a00 */
[----:B------:R-:W-:-:S05]  /*2760*/  IMAD.MOV.U32 R38, RZ, RZ, R28 ;  /* 0x000000ffff267224 */ /* 0x000fca00078e001c */
[----:B------:R-:W-:-:S05]  /*2770*/  SHF.R.S32.HI R39, RZ, 0x1f, R38 ;  /* 0x0000001fff277819 */ /* 0x000fca0000011426 */
[----:B------:R3:W-:Y:S01]  /*2780*/  STL [R1+0x4], R39 ;  /* 0x0000042701007387 */ /* 0x0007e20000100800 */
[----:B0-----:R-:W-:-:S03]  /*2790*/  IMAD.WIDE.U32 R64, R19, R6, R38 ;  /* 0x0000000613407225 */ /* 0x001fc600078e0026 */
[----:B------:R-:W3:Y:S01]  /*27a0*/  LDL R37, [R1+0x14] ;  /* 0x0000140001257983 */ /* 0x000ee20000100800 */
[----:B--2---:R-:W-:-:S03]  /*27b0*/  IMAD.WIDE.U32 R68, R19, R8, R38 ;  /* 0x0000000813447225 */ /* 0x004fc600078e0026 */
[----:B------:R-:W2:Y:S01]  /*27c0*/  LDL R38, [R1+0x10] ;  /* 0x0000100001267983 */ /* 0x000ea20000100800 */
[----:B------:R-:W-:Y:S01]  /*27d0*/  LOP3.LUT P0, RZ, R77, 0x2, RZ, 0xc0, !PT ;  /* 0x000000024dff7812 */ /* 0x000fe2000780c0ff */
[----:B------:R-:W-:Y:S01]  /*27e0*/  VIADD R4, R136, 0x20 ;  /* 0x0000002088047836 */ /* 0x000fe20000000000 */
[----:B------:R-:W-:Y:S01]  /*27f0*/  ISETP.GE.AND P1, PT, R72, UR4, PT ;  /* 0x0000000448007c0c */ /* 0x000fe2000bf26270 */
[----:B------:R-:W-:-:S03]  /*2800*/  IMAD R12, R34, R6, RZ ;  /* 0x00000006220c7224 */ /* 0x000fc600078e02ff */
[----:B------:R-:W-:Y:S01]  /*2810*/  SEL R14, RZ, 0x8, P1 ;  /* 0x00000008ff0e7807 */ /* 0x000fe20000800000 */
[----:B------:R-:W-:-:S06]  /*2820*/  IMAD R31, R19, R7, R12 ;  /* 0x00000007131f7224 */ /* 0x000fcc00078e020c */
[----:B------:R-:W-:Y:S02]  /*2830*/  @P0 LOP3.LUT R23, R23, 0x2, RZ, 0xfc, !PT ;  /* 0x0000000217170812 */ /* 0x000fe400078efcff */
[----:B------:R-:W-:-:S04]  /*2840*/  ISETP.GE.AND P0, PT, R4, UR4, PT ;  /* 0x0000000404007c0c */ /* 0x000fc8000bf06270 */
[----:B------:R-:W-:Y:S02]  /*2850*/  SEL R12, RZ, 0x4, P0 ;  /* 0x00000004ff0c7807 */ /* 0x000fe40000000000 */
[----:B------:R-:W-:Y:S02]  /*2860*/  ISETP.GE.AND P0, PT, R27, UR4, PT ;  /* 0x000000041b007c0c */ /* 0x000fe4000bf06270 */
[----:B------:R-:W-:Y:S02]  /*2870*/  LOP3.LUT R12, R14, R5, R12, 0xfe, !PT ;  /* 0x000000050e0c7212 */ /* 0x000fe400078efe0c */
[----:B------:R-:W-:Y:S02]  /*2880*/  SEL R5, RZ, 0x10, P0 ;  /* 0x00000010ff057807 */ /* 0x000fe40000000000 */
[----:B-1----:R-:W-:Y:S02]  /*2890*/  ISETP.GE.AND P0, PT, R136, R29, PT ;  /* 0x0000001d8800720c */ /* 0x002fe40003f06270 */
[----:B------:R-:W-:-:S02]  /*28a0*/  LOP3.LUT R12, R12, R5, RZ, 0xfc, !PT ;  /* 0x000000050c0c7212 */ /* 0x000fc400078efcff */
[----:B------:R-:W-:Y:S01]  /*28b0*/  SEL R5, R29, RZ, P0 ;  /* 0x000000ff1d057207 */ /* 0x000fe20000000000 */
[----:B------:R-:W-:-:S04]  /*28c0*/  IMAD R14, R34, R8, RZ ;  /* 0x00000008220e7224 */ /* 0x000fc800078e02ff */
[----:B------:R-:W-:Y:S02]  /*28d0*/  IMAD.IADD R5, R136, 0x1, R5 ;  /* 0x0000000188057824 */ /* 0x000fe400078e0205 */
[C---:B------:R-:W-:Y:S01]  /*28e0*/  IMAD R35, R19.reuse, R9, R14 ;  /* 0x0000000913237224 */ /* 0x040fe200078e020e */
[-C--:B------:R-:W-:Y:S01]  /*28f0*/  ISETP.GE.AND P1, PT, R0, R29.reuse, PT ;  /* 0x0000001d0000720c */ /* 0x080fe20003f26270 */
[----:B------:R-:W-:Y:S01]  /*2900*/  IMAD.WIDE.U32 R62, R19, R6, R136 ;  /* 0x00000006133e7225 */ /* 0x000fe200078e0088 */
[----:B------:R-:W-:Y:S02]  /*2910*/  SHF.R.S32.HI R14, RZ, 0x1f, R5 ;  /* 0x0000001fff0e7819 */ /* 0x000fe40000011405 */
[----:B------:R-:W-:Y:S01]  /*2920*/  ISETP.GE.AND P2, PT, R4, R29, PT ;  /* 0x0000001d0400720c */ /* 0x000fe20003f46270 */
[----:B------:R-:W-:Y:S01]  /*2930*/  IMAD.IADD R63, R63, 0x1, R31 ;  /* 0x000000013f3f7824 */ /* 0x000fe200078e021f */
[----:B------:R-:W-:Y:S01]  /*2940*/  LEA.HI R76, R14, R5, RZ, 0x3 ;  /* 0x000000050e4c7211 */ /* 0x000fe200078f18ff */
[----:B------:R-:W-:Y:S01]  /*2950*/  IMAD.IADD R65, R31, 0x1, R65 ;  /* 0x000000011f417824 */ /* 0x000fe200078e0241 */
[----:B------:R-:W-:-:S02]  /*2960*/  SEL R31, R29, RZ, P1 ;  /* 0x000000ff1d1f7207 */ /* 0x000fc40000800000 */
[----:B------:R-:W-:Y:S02]  /*2970*/  LEA.HI R5, R14, R5, RZ, 0x5 ;  /* 0x000000050e057211 */ /* 0x000fe400078f28ff */
[----:B------:R-:W-:Y:S01]  /*2980*/  SEL R33, R29, RZ, P2 ;  /* 0x000000ff1d217207 */ /* 0x000fe20001000000 */
[----:B------:R-:W-:Y:S01]  /*2990*/  IMAD.WIDE.U32 R66, R19, R8, R136 ;  /* 0x0000000813427225 */ /* 0x000fe200078e0088 */
[----:B------:R-:W-:-:S03]  /*29a0*/  LOP3.LUT R23, R23, 0xfffffffe, RZ, 0xc0, !PT ;  /* 0xfffffffe17177812 */ /* 0x000fc600078ec0ff */
[----:B------:R-:W-:Y:S02]  /*29b0*/  IMAD.IADD R31, R0, 0x1, R31 ;  /* 0x00000001001f7824 */ /* 0x000fe400078e021f */
[----:B------:R-:W-:Y:S01]  /*29c0*/  IMAD.SHL.U32 R14, R5, 0x80, RZ ;  /* 0x00000080050e7824 */ /* 0x000fe200078e00ff */
[----:B----4-:R-:W-:Y:S01]  /*29d0*/  LOP3.LUT R5, R32, 0x18, R76, 0xf8, !PT ;  /* 0x0000001820057812 */ /* 0x010fe200078ef84c */
[----:B------:R-:W-:Y:S01]  /*29e0*/  IMAD.IADD R33, R4, 0x1, R33 ;  /* 0x0000000104217824 */ /* 0x000fe200078e0221 */
[----:B------:R-:W-:Y:S01]  /*29f0*/  @P2 LOP3.LUT R23, R23, 0x1, RZ, 0xfc, !PT ;  /* 0x0000000117172812 */ /* 0x000fe200078efcff */
[----:B------:R-:W-:Y:S01]  /*2a00*/  IMAD R61, R30, UR5, R61 ;  /* 0x000000051e3d7c24 */ /* 0x000fe2000f8e023d */
[----:B------:R-:W-:Y:S01]  /*2a10*/  SHF.R.S32.HI R28, RZ, 0x1f, R31 ;  /* 0x0000001fff1c7819 */ /* 0x000fe2000001141f */
[----:B------:R-:W-:Y:S01]  /*2a20*/  IMAD R15, R15, UR6, RZ ;  /* 0x000000060f0f7c24 */ /* 0x000fe2000f8e02ff */
[----:B------:R-:W-:Y:S01]  /*2a30*/  LOP3.LUT R14, R14, 0xfffff000, RZ, 0xc0, !PT ;  /* 0xfffff0000e0e7812 */ /* 0x000fe200078ec0ff */
[----:B------:R-:W-:-:S02]  /*2a40*/  IMAD.IADD R67, R67, 0x1, R35 ;  /* 0x0000000143437824 */ /* 0x000fc400078e0223 */
[----:B------:R-:W-:Y:S01]  /*2a50*/  IMAD.IADD R69, R35, 0x1, R69 ;  /* 0x0000000123457824 */ /* 0x000fe200078e0245 */
[----:B-----5:R-:W-:Y:S02]  /*2a60*/  SHF.R.S32.HI R35, RZ, 0x1f, R106 ;  /* 0x0000001fff237819 */ /* 0x020fe4000001146a */
[----:B------:R-:W-:Y:S02]  /*2a70*/  SHF.R.S32.HI R30, RZ, 0x1f, R33 ;  /* 0x0000001fff1e7819 */ /* 0x000fe40000011421 */
[----:B------:R-:W-:Y:S01]  /*2a80*/  IADD3 R70, P2, R19, R70, RZ ;  /* 0x0000004613467210 */ /* 0x000fe20007f5e0ff */
[C---:B------:R-:W-:Y:S02]  /*2a90*/  IMAD R15, R75.reuse, UR7, R15 ;  /* 0x000000074b0f7c24 */ /* 0x040fe4000f8e020f */
[----:B------:R-:W-:Y:S01]  /*2aa0*/  IMAD.WIDE.U32 R60, R75, UR6, R60 ;  /* 0x000000064b3c7c25 */ /* 0x000fe2000f8e003c */
[CC--:B------:R-:W-:Y:S02]  /*2ab0*/  LEA.HI R75, R28.reuse, R31.reuse, RZ, 0x3 ;  /* 0x0000001f1c4b7211 */ /* 0x0c0fe400078f18ff */
[----:B------:R-:W-:Y:S01]  /*2ac0*/  LEA.HI R28, R28, R31, RZ, 0x5 ;  /* 0x0000001f1c1c7211 */ /* 0x000fe200078f28ff */
[----:B------:R-:W-:Y:S01]  /*2ad0*/  IMAD.X R71, R34, 0x1, R13, P2 ;  /* 0x0000000122477824 */ /* 0x000fe200010e060d */
[----:B------:R-:W-:-:S02]  /*2ae0*/  LEA.HI R74, R30, R33, RZ, 0x3 ;  /* 0x000000211e4a7211 */ /* 0x000fc400078f18ff */
[----:B------:R-:W-:Y:S02]  /*2af0*/  LEA.HI R33, R30, R33, RZ, 0x5 ;  /* 0x000000211e217211 */ /* 0x000fe400078f28ff */
[----:B------:R-:W-:Y:S01]  /*2b00*/  ISETP.GE.AND P2, PT, R82, UR4, PT ;  /* 0x0000000452007c0c */ /* 0x000fe2000bf46270 */
[----:B------:R-:W-:Y:S01]  /*2b10*/  IMAD.SHL.U32 R30, R28, 0x80, RZ ;  /* 0x000000801c1e7824 */ /* 0x000fe200078e00ff */
[----:B------:R-:W-:Y:S01]  /*2b20*/  SHF.L.U64.HI R99, R8, 0x7, R9 ;  /* 0x0000000708637819 */ /* 0x000fe20000010209 */
[----:B------:R-:W-:Y:S01]  /*2b30*/  IMAD.SHL.U32 R33, R33, 0x80, RZ ;  /* 0x0000008021217824 */ /* 0x000fe200078e00ff */
[C---:B------:R-:W-:Y:S02]  /*2b40*/  LOP3.LUT R28, R32.reuse, 0x18, R75, 0xf8, !PT ;  /* 0x00000018201c7812 */ /* 0x040fe400078ef84b */
[----:B------:R-:W-:Y:S01]  /*2b50*/  LOP3.LUT R32, R32, 0x18, R74, 0xf8, !PT ;  /* 0x0000001820207812 */ /* 0x000fe200078ef84a */
[----:B------:R-:W-:Y:S01]  /*2b60*/  IMAD.WIDE.U32 R62, R106, R6, R62 ;  /* 0x000000066a3e7225 */ /* 0x000fe200078e003e */
[----:B------:R-:W-:-:S02]  /*2b70*/  LOP3.LUT R30, R30, 0xfffff000, RZ, 0xc0, !PT ;  /* 0xfffff0001e1e7812 */ /* 0x000fc400078ec0ff */
[----:B------:R-:W-:Y:S01]  /*2b80*/  LOP3.LUT R33, R33, 0xfffff000, RZ, 0xc0, !PT ;  /* 0xfffff00021217812 */ /* 0x000fe200078ec0ff */
[----:B------:R-:W-:Y:S01]  /*2b90*/  IMAD.WIDE.U32 R64, R106, R6, R64 ;  /* 0x000000066a407225 */ /* 0x000fe200078e0040 */
[----:B------:R-:W-:Y:S02]  /*2ba0*/  SHF.L.U64.HI R98, R6, 0x7, R7 ;  /* 0x0000000706627819 */ /* 0x000fe40000010207 */
[----:B------:R-:W-:Y:S01]  /*2bb0*/  LOP3.LUT R81, R76, 0xfffffff8, RZ, 0xc0, !PT ;  /* 0xfffffff84c517812 */ /* 0x000fe200078ec0ff */
[-C--:B------:R-:W-:Y:S01]  /*2bc0*/  IMAD.WIDE.U32 R66, R106, R8.reuse, R66 ;  /* 0x000000086a427225 */ /* 0x080fe200078e0042 */
[----:B------:R-:W-:Y:S02]  /*2bd0*/  LOP3.LUT R80, R75, 0xfffffff8, RZ, 0xc0, !PT ;  /* 0xfffffff84b507812 */ /* 0x000fe400078ec0ff */
[----:B------:R-:W-:Y:S01]  /*2be0*/  LOP3.LUT R79, R74, 0xfffffff8, RZ, 0xc0, !PT ;  /* 0xfffffff84a4f7812 */ /* 0x000fe200078ec0ff */
[----:B------:R-:W-:Y:S01]  /*2bf0*/  IMAD.WIDE.U32 R68, R106, R8, R68 ;  /* 0x000000086a447225 */ /* 0x000fe200078e0044 */
[----:B------:R-:W-:-:S02]  /*2c00*/  SHF.L.U64.HI R97, R10, 0x7, R11 ;  /* 0x000000070a617819 */ /* 0x000fc4000001020b */
[----:B------:R-:W-:Y:S01]  /*2c10*/  SHF.R.S32.HI R102, RZ, 0x1f, R81 ;  /* 0x0000001fff667819 */ /* 0x000fe20000011451 */
[----:B------:R-:W-:Y:S01]  /*2c20*/  VIADD R111, R36, 0x8 ;  /* 0x00000008246f7836 */ /* 0x000fe20000000000 */
[----:B------:R-:W-:Y:S01]  /*2c30*/  SHF.R.S32.HI R101, RZ, 0x1f, R80 ;  /* 0x0000001fff657819 */ /* 0x000fe20000011450 */
[----:B------:R-:W-:Y:S01]  /*2c40*/  IMAD.SHL.U32 R108, R29, 0x2, RZ ;  /* 0x000000021d6c7824 */ /* 0x000fe200078e00ff */
[----:B------:R-:W-:Y:S01]  /*2c50*/  SHF.R.S32.HI R100, RZ, 0x1f, R79 ;  /* 0x0000001fff647819 */ /* 0x000fe2000001144f */
[----:B------:R-:W-:Y:S01]  /*2c60*/  IMAD.IADD R94, R61, 0x1, R15 ;  /* 0x000000013d5e7824 */ /* 0x000fe200078e020f */
[----:B--2---:R-:W-:-:S04]  /*2c70*/  LOP3.LUT R5, R5, R38, RZ, 0x3c, !PT ;  /* 0x0000002605057212 */ /* 0x004fc800078e3cff */
[----:B---3--:R-:W-:Y:S01]  /*2c80*/  IADD3 R105, R5, R14, R37 ;  /* 0x0000000e05697210 */ /* 0x008fe20007ffe025 */
[C---:B------:R-:W-:Y:S02]  /*2c90*/  IMAD R14, R35.reuse, R6, RZ ;  /* 0x00000006230e7224 */ /* 0x040fe400078e02ff */
[----:B------:R-:W-:-:S04]  /*2ca0*/  IMAD R35, R35, R8, RZ ;  /* 0x0000000823237224 */ /* 0x000fc800078e02ff */
[C---:B------:R-:W-:Y:S01]  /*2cb0*/  IMAD R35, R106.reuse, R9, R35 ;  /* 0x000000096a237224 */ /* 0x040fe200078e0223 */
[----:B------:R-:W-:Y:S01]  /*2cc0*/  SEL R9, RZ, 0x20, P2 ;  /* 0x00000020ff097807 */ /* 0x000fe20001000000 */
[----:B------:R-:W-:Y:S01]  /*2cd0*/  IMAD R91, R106, R7, R14 ;  /* 0x000000076a5b7224 */ /* 0x000fe200078e020e */
[-C--:B------:R-:W-:Y:S02]  /*2ce0*/  LOP3.LUT R31, R28, R38.reuse, RZ, 0x3c, !PT ;  /* 0x000000261c1f7212 */ /* 0x080fe400078e3cff */
[----:B------:R-:W-:Y:S01]  /*2cf0*/  LOP3.LUT R13, R12, R9, RZ, 0xfc, !PT ;  /* 0x000000090c0d7212 */ /* 0x000fe200078efcff */
[----:B------:R-:W-:Y:S01]  /*2d00*/  IMAD.SHL.U32 R7, R8, 0x80, RZ ;  /* 0x0000008008077824 */ /* 0x000fe200078e00ff */
[----:B------:R-:W-:Y:S01]  /*2d10*/  LOP3.LUT R32, R32, R38, RZ, 0x3c, !PT ;  /* 0x0000002620207212 */ /* 0x000fe200078e3cff */
[----:B------:R-:W-:Y:S01]  /*2d20*/  IMAD.SHL.U32 R5, R10, 0x80, RZ ;  /* 0x000000800a057824 */ /* 0x000fe200078e00ff */
[----:B------:R-:W-:Y:S01]  /*2d30*/  LOP3.LUT R8, R12, 0x1, RZ, 0xc0, !PT ;  /* 0x000000010c087812 */ /* 0x000fe200078ec0ff */
[----:B------:R-:W-:Y:S01]  /*2d40*/  IMAD.IADD R93, R63, 0x1, R91 ;  /* 0x000000013f5d7824 */ /* 0x000fe200078e025b */
[C---:B------:R-:W-:Y:S01]  /*2d50*/  LOP3.LUT R9, R13.reuse, 0x2, RZ, 0xc0, !PT ;  /* 0x000000020d097812 */ /* 0x040fe200078ec0ff */
[----:B------:R-:W-:Y:S01]  /*2d60*/  IMAD.SHL.U32 R6, R6, 0x80, RZ ;  /* 0x0000008006067824 */ /* 0x000fe200078e00ff */
[----:B------:R-:W-:Y:S01]  /*2d70*/  LOP3.LUT R10, R13, 0x4, RZ, 0xc0, !PT ;  /* 0x000000040d0a7812 */ /* 0x000fe200078ec0ff */
[----:B------:R-:W-:Y:S01]  /*2d80*/  IMAD.IADD R91, R91, 0x1, R65 ;  /* 0x000000015b5b7824 */ /* 0x000fe200078e0241 */
[----:B------:R-:W-:Y:S01]  /*2d90*/  LOP3.LUT R11, R13, 0x8, RZ, 0xc0, !PT ;  /* 0x000000080d0b7812 */ /* 0x000fe200078ec0ff */
[----:B------:R-:W-:Y:S01]  /*2da0*/  IMAD.IADD R92, R67, 0x1, R35 ;  /* 0x00000001435c7824 */ /* 0x000fe200078e0223 */
[----:B------:R-:W-:Y:S01]  /*2db0*/  LOP3.LUT R12, R13, 0x10, RZ, 0xc0, !PT ;  /* 0x000000100d0c7812 */ /* 0x000fe200078ec0ff */
[----:B------:R-:W-:Y:S01]  /*2dc0*/  IMAD.IADD R90, R35, 0x1, R69 ;  /* 0x00000001235a7824 */ /* 0x000fe200078e0245 */
[----:B------:R-:W-:-:S02]  /*2dd0*/  IADD3 R104, R31, R30, R37 ;  /* 0x0000001e1f687210 */ /* 0x000fc40007ffe025 */
[----:B------:R-:W-:Y:S02]  /*2de0*/  IADD3 R103, R32, R33, R37 ;  /* 0x0000002120677210 */ /* 0x000fe40007ffe025 */
[----:B------:R-:W-:Y:S01]  /*2df0*/  LOP3.LUT R13, R13, 0x20, RZ, 0xc0, !PT ;  /* 0x000000200d0d7812 */ /* 0x000fe200078ec0ff */
[----:B------:R-:W-:Y:S06]  /*2e00*/  @!P6 BAR.SYNC.DEFER_BLOCKING 0x9, 0x100 ;  /* 0x024400000000eb1d */ /* 0x000fec0000010000 */
.L_x_1454:
[----:B---3--:R-:W2:Y:S01]  /*2e10*/  LDL R29, [R1+0x4c] ;  /* 0x00004c00011d7983 */ /* 0x008ea20000100800 */
[----:B0-----:R-:W0:Y:S01]  /*2e20*/  LDC.64 R86, c[0x0][0x2e8] ;  /* 0x0000ba00ff567b82 */ /* 0x001e220000000a00 */
[----:B-1----:R-:W-:Y:S01]  /*2e30*/  VIADD R28, R25, 0xffffffff ;  /* 0xffffffff191c7836 */ /* 0x002fe20000000000 */
[----:B------:R-:W-:Y:S01]  /*2e40*/  LOP3.LUT P4, RZ, R77, 0x2, RZ, 0xc0, !PT ;  /* 0x000000024dff7812 */ /* 0x000fe2000788c0ff */
[----:B------:R-:W-:Y:S05]  /*2e50*/  YIELD ;  /* 0x0000000000007946 */ /* 0x000fea0003800000 */
[----:B------:R-:W1:Y:S01]  /*2e60*/  LDC R107, c[0x0][0x3f4] ;  /* 0x0000fd00ff6b7b82 */ /* 0x000e620000000800 */
[----:B------:R-:W-:Y:S01]  /*2e70*/  SHF.R.S32.HI R30, RZ, 0x1f, R28 ;  /* 0x0000001fff1e7819 */ /* 0x000fe2000001141c */
[-C--:B------:R-:W-:Y:S01]  /*2e80*/  IMAD R14, R97, R28.reuse, RZ ;  /* 0x0000001c610e7224 */ /* 0x080fe200078e02ff */
[----:B------:R-:W-:Y:S01]  /*2e90*/  BSSY B0, `(.L_x_1399) ;  /* 0x0000406000007945 */ /* 0x000fe20003800000 */
[----:B------:R-:W-:-:S04]  /*2ea0*/  IMAD.WIDE.U32 R56, R5, R28, RZ ;  /* 0x0000001c05387225 */ /* 0x000fc800078e00ff */
[----:B------:R-:W-:Y:S01]  /*2eb0*/  IMAD R15, R30, R5, R14 ;  /* 0x000000051e0f7224 */ /* 0x000fe200078e020e */
[----:B------:R-:W-:-:S03]  /*2ec0*/  IADD3 R14, P2, R96, R56, RZ ;  /* 0x00000038600e7210 */ /* 0x000fc60007f5e0ff */
[----:B------:R-:W-:-:S04]  /*2ed0*/  IMAD.IADD R88, R57, 0x1, R15 ;  /* 0x0000000139587824 */ /* 0x000fc800078e020f */
[----:B------:R-:W-:Y:S01]  /*2ee0*/  IMAD.X R25, R88, 0x1, R95, P2 ;  /* 0x0000000158197824 */ /* 0x000fe200010e065f */
[----:B0-----:R-:W-:Y:S02]  /*2ef0*/  LEA R32, P3, R14, R86, 0x1 ;  /* 0x000000560e207211 */ /* 0x001fe400078608ff */
[----:B------:R-:W-:Y:S02]  /*2f00*/  ISETP.GT.AND P2, PT, R28, R83, PT ;  /* 0x000000531c00720c */ /* 0x000fe40003f44270 */
[----:B------:R-:W-:Y:S01]  /*2f10*/  LEA.HI.X R33, R14, R87, R25, 0x1, P3 ;  /* 0x000000570e217211 */ /* 0x000fe200018f0c19 */
[----:B------:R-:W-:Y:S01]  /*2f20*/  IMAD.MOV.U32 R25, RZ, RZ, R28 ;  /* 0x000000ffff197224 */ /* 0x000fe200078e001c */
[----:B-1----:R-:W-:Y:S01]  /*2f30*/  ISETP.GE.AND P3, PT, R107, 0x1, PT ;  /* 0x000000016b00780c */ /* 0x002fe20003f66270 */
[----:B--2---:R-:W-:-:S04]  /*2f40*/  IMAD R15, R17, 0x3000, R29 ;  /* 0x00003000110f7824 */ /* 0x004fc800078e021d */
[C---:B------:R-:W-:Y:S02]  /*2f50*/  VIADD R29, R15.reuse, 0x10 ;  /* 0x000000100f1d7836 */ /* 0x040fe40000000000 */
[C---:B------:R-:W-:Y:S02]  /*2f60*/  @P4 VIADD R29, R15.reuse, 0xfffffff0 ;  /* 0xfffffff00f1d4836 */ /* 0x040fe40000000000 */
[--C-:B------:R-:W-:Y:S02]  /*2f70*/  IMAD R78, R15, 0x2, R26.reuse ;  /* 0x000000020f4e7824 */ /* 0x100fe400078e021a */
[----:B------:R-:W-:Y:S02]  /*2f80*/  IMAD R15, R29, 0x2, R26 ;  /* 0x000000021d0f7824 */ /* 0x000fe400078e021a */
[----:B------:R-:W-:Y:S05]  /*2f90*/  @!P3 BRA `(.L_x_1400) ;  /* 0x0000003c0054b947 */ /* 0x000fea0003800000 */
[----:B------:R-:W-:Y:S01]  /*2fa0*/  ULDC.U8 UR4, c[0x0][0x410] ;  /* 0x0001040000047ab9 */ /* 0x000fe20000000000 */
[-C--:B------:R-:W-:Y:S01]  /*2fb0*/  IMAD R14, R99, R28.reuse, RZ ;  /* 0x0000001c630e7224 */ /* 0x080fe200078e02ff */
[----:B------:R-:W-:Y:S01]  /*2fc0*/  ISETP.NE.AND P3, PT, RZ, UR4, PT ;  /* 0x00000004ff007c0c */ /* 0x000fe2000bf65270 */
[----:B------:R-:W-:Y:S02]  /*2fd0*/  IMAD R31, R98, R28, RZ ;  /* 0x0000001c621f7224 */ /* 0x000fe400078e02ff */
        /* <DEDUP_REMOVED lines=24> */
[----:B------:R-:W2:Y:S04]  /*3160*/  LDL.64 R116, [R1] ;  /* 0x0000000001747983 */ /* 0x000ea80000100a00 */
[----:B------:R-:W3:Y:S04]  /*3170*/  LDL R115, [R1+0x34] ;  /* 0x0000340001737983 */ /* 0x000ee80000100800 */
[----:B------:R-:W4:Y:S04]  /*3180*/  LDL R114, [R1+0x30] ;  /* 0x0000300001727983 */ /* 0x000f280000100800 */
        /* <DEDUP_REMOVED lines=43> */
.L_x_1403:
[----:B------:R-:W-:Y:S05]  /*3440*/  BSYNC B1 ;  /* 0x0000000000017941 */ /* 0x000fea0003800000 */
.L_x_1402:
[----:B-----5:R-:W-:Y:S01]  /*3450*/  IMAD.MOV.U32 R14, RZ, RZ, R34 ;  /* 0x000000ffff0e7224 */ /* 0x020fe200078e0022 */
[----:B------:R-:W-:Y:S01]  /*3460*/  UISETP.NE.AND UP0, UPT, UR37, 0x3, UPT ;  /* 0x000000032500788c */ /* 0x000fe2000bf05270 */
[----:B0-----:R-:W-:-:S05]  /*3470*/  IMAD.MOV.U32 R28, RZ, RZ, R35 ;  /* 0x000000ffff1c7224 */ /* 0x001fca00078e0023 */
[----:B------:R-:W-:Y:S01]  /*3480*/  PRMT R89, R14, 0x5410, R28 ;  /* 0x000054100e597816 */ /* 0x000fe2000000001c */
[----:B------:R-:W-:Y:S01]  /*3490*/  IMAD.MOV.U32 R14, RZ, RZ, R38 ;  /* 0x000000ffff0e7224 */ /* 0x000fe200078e0026 */
[----:B------:R-:W-:Y:S01]  /*34a0*/  PLOP3.LUT P3, PT, PT, PT, UP0, 0x80, 0x0 ;  /* 0x000000000000781c */ /* 0x000fe20003f6f008 */
[----:B------:R-:W-:-:S05]  /*34b0*/  IMAD.MOV.U32 R28, RZ, RZ, R39 ;  /* 0x000000ffff1c7224 */ /* 0x000fca00078e0027 */
[----:B------:R-:W-:Y:S01]  /*34c0*/  PRMT R110, R14, 0x5410, R28 ;  /* 0x000054100e6e7816 */ /* 0x000fe2000000001c */
[----:B------:R-:W-:Y:S02]  /*34d0*/  IMAD.MOV.U32 R14, RZ, RZ, R42 ;  /* 0x000000ffff0e7224 */ /* 0x000fe400078e002a */
[----:B------:R-:W-:-:S05]  /*34e0*/  IMAD.MOV.U32 R28, RZ, RZ, R43 ;  /* 0x000000ffff1c7224 */ /* 0x000fca00078e002b */
[----:B------:R-:W-:Y:S01]  /*34f0*/  PRMT R115, R28, 0x5410, R14 ;  /* 0x000054101c737816 */ /* 0x000fe2000000000e */
[----:B------:R-:W-:Y:S02]  /*3500*/  IMAD.MOV.U32 R14, RZ, RZ, R46 ;  /* 0x000000ffff0e7224 */ /* 0x000fe400078e002e */
        /* <DEDUP_REMOVED lines=32> */
[----:B------:R-:W-:Y:S06]  /*3710*/  @!P3 BRA `(.L_x_1404) ;  /* 0x000000000004b947 */ /* 0x000fec0003800000 */
[----:B------:R-:W-:Y:S01]  /*3720*/  BPT.TRAP 0x1 ;  /* 0x000000040000795c */ /* 0x000fe20000300000 */
.L_x_1404:
[----:B------:R-:W-:Y:S01]  /*3730*/  IMAD R14, R17, 0x8, R2 ;  /* 0x00000008110e7824 */ /* 0x000fe200078e0202 */
[----:B------:R-:W-:Y:S01]  /*3740*/  SHF.L.U32 R85, R156, 0x1f, RZ ;  /* 0x0000001f9c557819 */ /* 0x000fe200000006ff */
[----:B------:R-:W-:Y:S03]  /*3750*/  BSSY B1, `(.L_x_1405) ;  /* 0x0000003000017945 */ /* 0x000fe60003800000 */
[----:B------:R-:W0:Y:S02]  /*3760*/  SYNCS.PHASECHK.TRANS64.TRYWAIT P5, [R14+URZ+0x2d890], R85 ;  /* 0x02d890550e0075a7 */ /* 0x000e2400080a017f */
[----:B0-----:R-:W-:Y:S05]  /*3770*/  @!P5 BRA `(.L_x_1406) ;  /* 0x0000021400e8d947 */ /* 0x001fea0003800000 */
.L_x_1781:
[----:B------:R-:W-:Y:S05]  /*3780*/  BSYNC B1 ;  /* 0x0000000000017941 */ /* 0x000fea0003800000 */
.L_x_1405:
[----:B------:R-:W-:Y:S05]  /*3790*/  @P4 BRA `(.L_x_1407) ;  /* 0x0000003400d44947 */ /* 0x000fea0003800000 */
[----:B------:R-:W-:Y:S01]  /*37a0*/  ISETP.NE.AND P4, PT, R8, RZ, PT ;  /* 0x000000ff0800720c */ /* 0x000fe20003f85270 */
[----:B------:R-:W-:-:S12]  /*37b0*/  BSSY B1, `(.L_x_1408) ;  /* 0x0000038000017945 */ /* 0x000fd80003800000 */
[----:B------:R-:W-:Y:S05]  /*37c0*/  @!P4 BRA `(.L_x_1409) ;  /* 0x0000000000d8c947 */ /* 0x000fea0003800000 */
[----:B------:R-:W2:Y:S01]  /*37d0*/  LDL.64 R52, [R1] ;  /* 0x0000000001347983 */ /* 0x000ea20000100a00 */
[----:B------:R-:W-:Y:S03]  /*37e0*/  BSSY B2, `(.L_x_1410) ;  /* 0x0000033000027945 */ /* 0x000fe60003800000 */
[----:B------:R1:W3:Y:S01]  /*37f0*/  LDS.128 R28, [R78+0x15000] ;  /* 0x015000004e1c7984 */ /* 0x0002e20000000c00 */
[----:B--2---:R-:W-:-:S13]  /*3800*/  ISETP.GE.AND P4, PT, R52, R107, PT ;  /* 0x0000006b3400720c */ /* 0x004fda0003f86270 */
[----:B-1-3--:R-:W-:Y:S05]  /*3810*/  @P4 BRA `(.L_x_1411) ;  /* 0x0000000000bc4947 */ /* 0x00afea0003800000 */
[----:B------:R-:W-:Y:S02]  /*3820*/  SHF.R.U64 R55, R86, 0x10, R87 ;  /* 0x0000001056377819 */ /* 0x000fe40000001257 */
[----:B------:R-:W-:Y:S02]  /*3830*/  SHF.R.U64 R52, R58, 0x10, R59 ;  /* 0x000000103a347819 */ /* 0x000fe4000000123b */
[C---:B------:R-:W-:Y:S02]  /*3840*/  PRMT R55, R54.reuse, 0x5410, R55 ;  /* 0x0000541036377816 */ /* 0x040fe40000000037 */
[----:B------:R-:W-:Y:S02]  /*3850*/  SHF.R.U32.HI R53, RZ, 0x10, R87 ;  /* 0x00000010ff357819 */ /* 0x000fe40000011657 */
[----:B------:R-:W-:Y:S02]  /*3860*/  PRMT R52, R54, 0x5432, R52 ;  /* 0x0000543236347816 */ /* 0x000fe40000000034 */
[----:B------:R-:W-:-:S02]  /*3870*/  LOP3.LUT R87, R29, 0xffff0000, RZ, 0xc0, !PT ;  /* 0xffff00001d577812 */ /* 0x000fc400078ec0ff */
[C---:B------:R-:W-:Y:S01]  /*3880*/  LOP3.LUT R86, R55.reuse, 0xffff0000, RZ, 0xc0, !PT ;  /* 0xffff000037567812 */ /* 0x040fe200078ec0ff */
[----:B------:R-:W-:Y:S01]  /*3890*/  IMAD.U32 R55, R55, 0x10000, RZ ;  /* 0x0001000037377824 */ /* 0x000fe200078e00ff */
[----:B------:R-:W-:Y:S01]  /*38a0*/  SHF.R.U32.HI R58, RZ, 0x10, R59 ;  /* 0x00000010ff3a7819 */ /* 0x000fe2000001163b */
[----:B------:R-:W-:Y:S01]  /*38b0*/  IMAD.U32 R59, R29, 0x10000, RZ ;  /* 0x000100001d3b7824 */ /* 0x000fe200078e00ff */
[----:B------:R-:W-:Y:S01]  /*38c0*/  LOP3.LUT R29, R52, 0xffff0000, RZ, 0xc0, !PT ;  /* 0xffff0000341d7812 */ /* 0x000fe200078ec0ff */
[----:B------:R-:W-:Y:S01]  /*38d0*/  FMUL.FTZ R54, R87, R86 ;  /* 0x0000005657367220 */ /* 0x000fe20000410000 */
[----:B------:R-:W-:Y:S01]  /*38e0*/  PRMT R53, R88, 0x5410, R53 ;  /* 0x0000541058357816 */ /* 0x000fe20000000035 */
[----:B------:R-:W-:Y:S01]  /*38f0*/  IMAD.U32 R52, R52, 0x10000, RZ ;  /* 0x0001000034347824 */ /* 0x000fe200078e00ff */
[----:B------:R-:W-:Y:S01]  /*3900*/  PRMT R58, R88, 0x5432, R58 ;  /* 0x00005432583a7816 */ /* 0x000fe2000000003a */
[-C--:B------:R-:W-:Y:S01]  /*3910*/  FFMA.FTZ R54, R59, R29.reuse, -R54 ;  /* 0x0000001d3b367223 */ /* 0x080fe20000010836 */
[----:B------:R-:W-:-:S03]  /*3920*/  FMUL.FTZ R29, R87, R29 ;  /* 0x0000001d571d7220 */ /* 0x000fc60000410000 */
[----:B------:R-:W-:Y:S02]  /*3930*/  IMAD.U32 R87, R58, 0x10000, RZ ;  /* 0x000100003a577824 */ /* 0x000fe400078e00ff */
[----:B------:R-:W-:Y:S01]  /*3940*/  FFMA.FTZ R29, R59, R86, R29 ;  /* 0x000000563b1d7223 */ /* 0x000fe2000001001d */
[C---:B------:R-:W-:Y:S01]  /*3950*/  LOP3.LUT R86, R30.reuse, 0xffff0000, RZ, 0xc0, !PT ;  /* 0xffff00001e567812 */ /* 0x040fe200078ec0ff */
[C---:B------:R-:W-:Y:S01]  /*3960*/  IMAD.U32 R59, R53.reuse, 0x10000, RZ ;  /* 0x00010000353b7824 */ /* 0x040fe200078e00ff */
[----:B------:R-:W-:Y:S01]  /*3970*/  LOP3.LUT R53, R53, 0xffff0000, RZ, 0xc0, !PT ;  /* 0xffff000035357812 */ /* 0x000fe200078ec0ff */
[----:B------:R-:W-:Y:S01]  /*3980*/  IMAD.U32 R30, R30, 0x10000, RZ ;  /* 0x000100001e1e7824 */ /* 0x000fe200078e00ff */
[----:B------:R-:W-:Y:S01]  /*3990*/  LOP3.LUT R58, R58, 0xffff0000, RZ, 0xc0, !PT ;  /* 0xffff00003a3a7812 */ /* 0x000fe200078ec0ff */
[C---:B------:R-:W-:Y:S01]  /*39a0*/  FMUL.FTZ R88, R86.reuse, R59 ;  /* 0x0000003b56587220 */ /* 0x040fe20000410000 */
[----:B------:R-:W-:Y:S01]  /*39b0*/  FMUL.FTZ R86, R86, R87 ;  /* 0x0000005756567220 */ /* 0x000fe20000410000 */
[----:B------:R-:W-:-:S02]  /*39c0*/  F2FP.BF16.F32.PACK_AB R29, R29, R54 ;  /* 0x000000361d1d723e */ /* 0x000fc400000010ff */
[C---:B------:R-:W-:Y:S01]  /*39d0*/  FFMA.FTZ R88, R30.reuse, R87, -R88 ;  /* 0x000000571e587223 */ /* 0x040fe20000010858 */
[----:B------:R-:W-:Y:S01]  /*39e0*/  FFMA.FTZ R86, R30, R59, R86 ;  /* 0x0000003b1e567223 */ /* 0x000fe20000010056 */
[C---:B------:R-:W-:Y:S01]  /*39f0*/  LOP3.LUT R30, R31.reuse, 0xffff0000, RZ, 0xc0, !PT ;  /* 0xffff00001f1e7812 */ /* 0x040fe200078ec0ff */
[----:B------:R-:W-:-:S03]  /*3a00*/  IMAD.U32 R31, R31, 0x10000, RZ ;  /* 0x000100001f1f7824 */ /* 0x000fc600078e00ff */
[----:B------:R-:W-:Y:S01]  /*3a10*/  F2FP.BF16.F32.PACK_AB R86, R86, R88 ;  /* 0x000000585656723e */ /* 0x000fe200000010ff */
[C---:B------:R-:W-:Y:S01]  /*3a20*/  FMUL.FTZ R59, R30.reuse, R53 ;  /* 0x000000351e3b7220 */ /* 0x040fe20000410000 */
[----:B------:R-:W-:-:S03]  /*3a30*/  FMUL.FTZ R30, R30, R58 ;  /* 0x0000003a1e1e7220 */ /* 0x000fc60000410000 */
        /* <DEDUP_REMOVED lines=8> */
[----:B------:R-:W-:-:S05]  /*3ac0*/  FFMA.FTZ R31, R28, R55, R31 ;  /* 0x000000371c1f7223 */ /* 0x000fca000001001f */
[----:B------:R-:W-:Y:S01]  /*3ad0*/  F2FP.BF16.F32.PACK_AB R53, R31, R53 ;  /* 0x000000351f35723e */ /* 0x000fe200000010ff */
[----:B------:R-:W-:Y:S02]  /*3ae0*/  IMAD.MOV.U32 R31, RZ, RZ, R30 ;  /* 0x000000ffff1f7224 */ /* 0x000fe400078e001e */
[----:B------:R-:W-:Y:S02]  /*3af0*/  IMAD.MOV.U32 R30, RZ, RZ, R86 ;  /* 0x000000ffff1e7224 */ /* 0x000fe400078e0056 */
[----:B------:R-:W-:-:S07]  /*3b00*/  IMAD.MOV.U32 R28, RZ, RZ, R53 ;  /* 0x000000ffff1c7224 */ /* 0x000fce00078e0035 */
.L_x_1411:
[----:B------:R-:W-:Y:S05]  /*3b10*/  BSYNC B2 ;  /* 0x0000000000027941 */ /* 0x000fea0003800000 */
.L_x_1410:
[----:B------:R1:W-:Y:S02]  /*3b20*/  STG.E.128 desc[UR38][R32.64], R28 ;  /* 0x0000001c20007986 */ /* 0x0003e4000c101d26 */
.L_x_1409:
[----:B------:R-:W-:Y:S05]  /*3b30*/  BSYNC B1 ;  /* 0x0000000000017941 */ /* 0x000fea0003800000 */
.L_x_1408:
        /* <DEDUP_REMOVED lines=9> */
[----:B------:R-:W-:Y:S01]  /*3bd0*/  IMAD.U32 R55, R29, 0x10000, RZ ;  /* 0x000100001d377824 */ /* 0x000fe200078e00ff */
[----:B------:R-:W-:Y:S02]  /*3be0*/  SHF.R.U64 R50, R50, 0x10, R51 ;  /* 0x0000001032327819 */ /* 0x000fe40000001233 */
[----:B------:R-:W-:Y:S02]  /*3bf0*/  PRMT R53, R118, 0x5410, R53 ;  /* 0x0000541076357816 */ /* 0x000fe40000000035 */
[----:B------:R-:W-:Y:S02]  /*3c00*/  SHF.R.U32.HI R54, RZ, 0x10, R51 ;  /* 0x00000010ff367819 */ /* 0x000fe40000011633 */
[----:B------:R-:W-:Y:S02]  /*3c10*/  SHF.R.U32.HI R51, RZ, 0x10, R57 ;  /* 0x00000010ff337819 */ /* 0x000fe40000011639 */
[----:B------:R-:W-:-:S02]  /*3c20*/  PRMT R50, R119, 0x5432, R50 ;  /* 0x0000543277327816 */ /* 0x000fc40000000032 */
[----:B------:R-:W-:Y:S02]  /*3c30*/  LOP3.LUT R57, R29, 0xffff0000, RZ, 0xc0, !PT ;  /* 0xffff00001d397812 */ /* 0x000fe400078ec0ff */
[C---:B------:R-:W-:Y:S01]  /*3c40*/  LOP3.LUT R56, R53.reuse, 0xffff0000, RZ, 0xc0, !PT ;  /* 0xffff000035387812 */ /* 0x040fe200078ec0ff */
[----:B------:R-:W-:Y:S01]  /*3c50*/  IMAD.U32 R53, R53, 0x10000, RZ ;  /* 0x0001000035357824 */ /* 0x000fe200078e00ff */
[C---:B------:R-:W-:Y:S01]  /*3c60*/  LOP3.LUT R29, R50.reuse, 0xffff0000, RZ, 0xc0, !PT ;  /* 0xffff0000321d7812 */ /* 0x040fe200078ec0ff */
[----:B------:R-:W-:Y:S01]  /*3c70*/  IMAD.U32 R50, R50, 0x10000, RZ ;  /* 0x0001000032327824 */ /* 0x000fe200078e00ff */
[----:B------:R-:W-:Y:S01]  /*3c80*/  PRMT R51, R119, 0x5410, R51 ;  /* 0x0000541077337816 */ /* 0x000fe20000000033 */
[----:B------:R-:W-:Y:S01]  /*3c90*/  FMUL.FTZ R52, R57, R56 ;  /* 0x0000003839347220 */ /* 0x000fe20000410000 */
[----:B------:R-:W-:-:S03]  /*3ca0*/  PRMT R54, R120, 0x5432, R54 ;  /* 0x0000543278367816 */ /* 0x000fc60000000036 */
[-C--:B------:R-:W-:Y:S01]  /*3cb0*/  FFMA.FTZ R52, R55, R29.reuse, -R52 ;  /* 0x0000001d37347223 */ /* 0x080fe20000010834 */
[----:B------:R-:W-:Y:S01]  /*3cc0*/  FMUL.FTZ R29, R57, R29 ;  /* 0x0000001d391d7220 */ /* 0x000fe20000410000 */
[C---:B------:R-:W-:Y:S01]  /*3cd0*/  IMAD.U32 R57, R54.reuse, 0x10000, RZ ;  /* 0x0001000036397824 */ /* 0x040fe200078e00ff */
[----:B------:R-:W-:Y:S02]  /*3ce0*/  LOP3.LUT R54, R54, 0xffff0000, RZ, 0xc0, !PT ;  /* 0xffff000036367812 */ /* 0x000fe400078ec0ff */
        /* <DEDUP_REMOVED lines=28> */
.L_x_1415:
[----:B------:R-:W-:Y:S05]  /*3eb0*/  BSYNC B2 ;  /* 0x0000000000027941 */ /* 0x000fea0003800000 */
.L_x_1414:
[----:B------:R2:W-:Y:S02]  /*3ec0*/  STG.E.128 desc[UR38][R32.64+0x20], R28 ;  /* 0x0000201c20007986 */ /* 0x0005e4000c101d26 */
.L_x_1413:
[----:B------:R-:W-:Y:S05]  /*3ed0*/  BSYNC B1 ;  /* 0x0000000000017941 */ /* 0x000fea0003800000 */
.L_x_1412:
        /* <DEDUP_REMOVED lines=8> */
[--C-:B------:R-:W-:Y:S01]  /*3f60*/  SHF.R.U64 R46, R46, 0x10, R47.reuse ;  /* 0x000000102e2e7819 */ /* 0x100fe2000000122f */
[----:B------:R-:W-:Y:S01]  /*3f70*/  IMAD.U32 R51, R29, 0x10000, RZ ;  /* 0x000100001d337824 */ /* 0x000fe200078e00ff */
[----:B------:R-:W-:Y:S02]  /*3f80*/  SHF.R.U32.HI R50, RZ, 0x10, R47 ;  /* 0x00000010ff327819 */ /* 0x000fe4000001162f */
[--C-:B------:R-:W-:Y:S02]  /*3f90*/  SHF.R.U64 R47, R48, 0x10, R49.reuse ;  /* 0x00000010302f7819 */ /* 0x100fe40000001231 */
[----:B------:R-:W-:Y:S02]  /*3fa0*/  SHF.R.U32.HI R48, RZ, 0x10, R49 ;  /* 0x00000010ff307819 */ /* 0x000fe40000011631 */
[C---:B------:R-:W-:Y:S02]  /*3fb0*/  PRMT R49, R117.reuse, 0x5410, R47 ;  /* 0x0000541075317816 */ /* 0x040fe4000000002f */
[----:B------:R-:W-:-:S02]  /*3fc0*/  PRMT R46, R117, 0x5432, R46 ;  /* 0x00005432752e7816 */ /* 0x000fc4000000002e */
[----:B------:R-:W-:Y:S02]  /*3fd0*/  LOP3.LUT R53, R29, 0xffff0000, RZ, 0xc0, !PT ;  /* 0xffff00001d357812 */ /* 0x000fe400078ec0ff */
[C---:B------:R-:W-:Y:S01]  /*3fe0*/  LOP3.LUT R52, R49.reuse, 0xffff0000, RZ, 0xc0, !PT ;  /* 0xffff000031347812 */ /* 0x040fe200078ec0ff */
[----:B------:R-:W-:Y:S01]  /*3ff0*/  IMAD.U32 R49, R49, 0x10000, RZ ;  /* 0x0001000031317824 */ /* 0x000fe200078e00ff */
[----:B------:R-:W-:Y:S02]  /*4000*/  PRMT R47, R121, 0x5432, R48 ;  /* 0x00005432792f7816 */ /* 0x000fe40000000030 */
[----:B------:R-:W-:Y:S01]  /*4010*/  LOP3.LUT R29, R46, 0xffff0000, RZ, 0xc0, !PT ;  /* 0xffff00002e1d7812 */ /* 0x000fe200078ec0ff */
[----:B------:R-:W-:Y:S01]  /*4020*/  FMUL.FTZ R48, R53, R52 ;  /* 0x0000003435307220 */ /* 0x000fe20000410000 */
[----:B------:R-:W-:Y:S01]  /*4030*/  PRMT R50, R118, 0x5432, R50 ;  /* 0x0000543276327816 */ /* 0x000fe20000000032 */
[----:B------:R-:W-:Y:S02]  /*4040*/  IMAD.U32 R46, R46, 0x10000, RZ ;  /* 0x000100002e2e7824 */ /* 0x000fe400078e00ff */
[-C--:B------:R-:W-:Y:S01]  /*4050*/  FFMA.FTZ R48, R51, R29.reuse, -R48 ;  /* 0x0000001d33307223 */ /* 0x080fe20000010830 */
[----:B------:R-:W-:Y:S01]  /*4060*/  FMUL.FTZ R29, R53, R29 ;  /* 0x0000001d351d7220 */ /* 0x000fe20000410000 */
[C---:B------:R-:W-:Y:S01]  /*4070*/  IMAD.U32 R53, R50.reuse, 0x10000, RZ ;  /* 0x0001000032357824 */ /* 0x040fe200078e00ff */
[----:B------:R-:W-:-:S02]  /*4080*/  LOP3.LUT R50, R50, 0xffff0000, RZ, 0xc0, !PT ;  /* 0xffff000032327812 */ /* 0x000fc400078ec0ff */
        /* <DEDUP_REMOVED lines=28> */
.L_x_1419:
[----:B------:R-:W-:Y:S05]  /*4250*/  BSYNC B2 ;  /* 0x0000000000027941 */ /* 0x000fea0003800000 */
.L_x_1418:
[----:B------:R3:W-:Y:S02]  /*4260*/  STG.E.128 desc[UR38][R32.64+0x40], R28 ;  /* 0x0000401c20007986 */ /* 0x0007e4000c101d26 */
.L_x_1417:
[----:B------:R-:W-:Y:S05]  /*4270*/  BSYNC B1 ;  /* 0x0000000000017941 */ /* 0x000fea0003800000 */
.L_x_1416:
        /* <DEDUP_REMOVED lines=10> */
[----:B------:R-:W-:Y:S02]  /*4320*/  SHF.R.U32.HI R44, RZ, 0x10, R45 ;  /* 0x00000010ff2c7819 */ /* 0x000fe4000001162d */
[----:B------:R-:W-:Y:S02]  /*4330*/  PRMT R45, R116, 0x5410, R46 ;  /* 0x00005410742d7816 */ /* 0x000fe4000000002e */
[----:B------:R-:W-:Y:S02]  /*4340*/  PRMT R42, R115, 0x5432, R42 ;  /* 0x00005432732a7816 */ /* 0x000fe4000000002a */
[C---:B------:R-:W-:Y:S01]  /*4350*/  LOP3.LUT R49, R29.reuse, 0xffff0000, RZ, 0xc0, !PT ;  /* 0xffff00001d317812 */ /* 0x040fe200078ec0ff */
[----:B------:R-:W-:Y:S01]  /*4360*/  IMAD.U32 R29, R29, 0x10000, RZ ;  /* 0x000100001d1d7824 */ /* 0x000fe200078e00ff */
[C---:B------:R-:W-:Y:S01]  /*4370*/  LOP3.LUT R46, R45.reuse, 0xffff0000, RZ, 0xc0, !PT ;  /* 0xffff00002d2e7812 */ /* 0x040fe200078ec0ff */
[----:B------:R-:W-:Y:S01]  /*4380*/  IMAD.U32 R45, R45, 0x10000, RZ ;  /* 0x000100002d2d7824 */ /* 0x000fe200078e00ff */
[C---:B------:R-:W-:Y:S01]  /*4390*/  LOP3.LUT R47, R42.reuse, 0xffff0000, RZ, 0xc0, !PT ;  /* 0xffff00002a2f7812 */ /* 0x040fe200078ec0ff */
[----:B------:R-:W-:Y:S01]  /*43a0*/  IMAD.U32 R42, R42, 0x10000, RZ ;  /* 0x000100002a2a7824 */ /* 0x000fe200078e00ff */
[----:B------:R-:W-:Y:S01]  /*43b0*/  SHF.R.U32.HI R43, RZ, 0x10, R43 ;  /* 0x00000010ff2b7819 */ /* 0x000fe2000001162b */
[CC--:B------:R-:W-:Y:S01]  /*43c0*/  FMUL.FTZ R48, R49.reuse, R46.reuse ;  /* 0x0000002e31307220 */ /* 0x0c0fe20000410000 */
[----:B------:R-:W-:Y:S01]  /*43d0*/  PRMT R44, R116, 0x5432, R44 ;  /* 0x00005432742c7816 */ /* 0x000fe2000000002c */
[-C--:B------:R-:W-:Y:S01]  /*43e0*/  FMUL.FTZ R49, R49, R47.reuse ;  /* 0x0000002f31317220 */ /* 0x080fe20000410000 */
[----:B------:R-:W-:Y:S01]  /*43f0*/  PRMT R43, R115, 0x5410, R43 ;  /* 0x00005410732b7816 */ /* 0x000fe2000000002b */
[C---:B------:R-:W-:Y:S01]  /*4400*/  FFMA.FTZ R48, R29.reuse, R47, -R48 ;  /* 0x0000002f1d307223 */ /* 0x040fe20000010830 */
[----:B------:R-:W-:Y:S01]  /*4410*/  LOP3.LUT R50, R30, 0xffff0000, RZ, 0xc0, !PT ;  /* 0xffff00001e327812 */ /* 0x000fe200078ec0ff */
[----:B------:R-:W-:Y:S01]  /*4420*/  FFMA.FTZ R49, R29, R46, R49 ;  /* 0x0000002e1d317223 */ /* 0x000fe20000010031 */
[----:B------:R-:W-:-:S02]  /*4430*/  IMAD.U32 R46, R44, 0x10000, RZ ;  /* 0x000100002c2e7824 */ /* 0x000fc400078e00ff */
[----:B------:R-:W-:Y:S02]  /*4440*/  IMAD.U32 R29, R30, 0x10000, RZ ;  /* 0x000100001e1d7824 */ /* 0x000fe400078e00ff */
[C---:B------:R-:W-:Y:S02]  /*4450*/  IMAD.U32 R47, R43.reuse, 0x10000, RZ ;  /* 0x000100002b2f7824 */ /* 0x040fe400078e00ff */
[CC--:B------:R-:W-:Y:S01]  /*4460*/  FMUL.FTZ R30, R50.reuse, R46.reuse ;  /* 0x0000002e321e7220 */ /* 0x0c0fe20000410000 */
[----:B------:R-:W-:Y:S01]  /*4470*/  LOP3.LUT R43, R43, 0xffff0000, RZ, 0xc0, !PT ;  /* 0xffff00002b2b7812 */ /* 0x000fe200078ec0ff */
[-C--:B------:R-:W-:Y:S02]  /*4480*/  FMUL.FTZ R50, R50, R47.reuse ;  /* 0x0000002f32327220 */ /* 0x080fe40000410000 */
[----:B------:R-:W-:Y:S01]  /*4490*/  FFMA.FTZ R30, R29, R47, -R30 ;  /* 0x0000002f1d1e7223 */ /* 0x000fe2000001081e */
[----:B------:R-:W-:Y:S02]  /*44a0*/  LOP3.LUT R47, R44, 0xffff0000, RZ, 0xc0, !PT ;  /* 0xffff00002c2f7812 */ /* 0x000fe400078ec0ff */
[----:B------:R-:W-:Y:S01]  /*44b0*/  LOP3.LUT R44, R31, 0xffff0000, RZ, 0xc0, !PT ;  /* 0xffff00001f2c7812 */ /* 0x000fe200078ec0ff */
[----:B------:R-:W-:Y:S01]  /*44c0*/  FFMA.FTZ R29, R29, R46, R50 ;  /* 0x0000002e1d1d7223 */ /* 0x000fe20000010032 */
[----:B------:R-:W-:Y:S01]  /*44d0*/  IMAD.U32 R46, R31, 0x10000, RZ ;  /* 0x000100001f2e7824 */ /* 0x000fe200078e00ff */
[----:B------:R-:W-:-:S02]  /*44e0*/  F2FP.BF16.F32.PACK_AB R48, R49, R48 ;  /* 0x000000303130723e */ /* 0x000fc400000010ff */
[C---:B------:R-:W-:Y:S01]  /*44f0*/  FMUL.FTZ R31, R44.reuse, R47 ;  /* 0x0000002f2c1f7220 */ /* 0x040fe20000410000 */
[-C--:B------:R-:W-:Y:S01]  /*4500*/  FMUL.FTZ R44, R44, R43.reuse ;  /* 0x0000002b2c2c7220 */ /* 0x080fe20000410000 */
[----:B------:R-:W-:Y:S01]  /*4510*/  F2FP.BF16.F32.PACK_AB R30, R29, R30 ;  /* 0x0000001e1d1e723e */ /* 0x000fe200000010ff */
[----:B------:R-:W-:Y:S02]  /*4520*/  IMAD.MOV.U32 R29, RZ, RZ, R48 ;  /* 0x000000ffff1d7224 */ /* 0x000fe400078e0030 */
        /* <DEDUP_REMOVED lines=8> */
[----:B------:R-:W-:-:S05]  /*45b0*/  FFMA.FTZ R45, R28, R45, R46 ;  /* 0x0000002d1c2d7223 */ /* 0x000fca000001002e */
[----:B------:R-:W-:-:S07]  /*45c0*/  F2FP.BF16.F32.PACK_AB R28, R45, R42 ;  /* 0x0000002a2d1c723e */ /* 0x000fce00000010ff */
.L_x_1423:
[----:B------:R-:W-:Y:S05]  /*45d0*/  BSYNC B2 ;  /* 0x0000000000027941 */ /* 0x000fea0003800000 */
.L_x_1422:
[----:B------:R4:W-:Y:S02]  /*45e0*/  STG.E.128 desc[UR38][R32.64+0x60], R28 ;  /* 0x0000601c20007986 */ /* 0x0009e4000c101d26 */
.L_x_1421:
[----:B------:R-:W-:Y:S05]  /*45f0*/  BSYNC B1 ;  /* 0x0000000000017941 */ /* 0x000fea0003800000 */
.L_x_1420:
        /* <DEDUP_REMOVED lines=9> */
[----:B------:R-:W-:Y:S02]  /*4690*/  SHF.R.U64 R45, R38, 0x10, R39 ;  /* 0x00000010262d7819 */ /* 0x000fe40000001227 */
[----:B------:R-:W-:Y:S02]  /*46a0*/  PRMT R40, R114, 0x5410, R43 ;  /* 0x0000541072287816 */ /* 0x000fe4000000002b */
[----:B------:R-:W-:Y:S02]  /*46b0*/  PRMT R38, R110, 0x5410, R45 ;  /* 0x000054106e267816 */ /* 0x000fe4000000002d */
[C---:B------:R-:W-:Y:S01]  /*46c0*/  LOP3.LUT R42, R29.reuse, 0xffff0000, RZ, 0xc0, !PT ;  /* 0xffff00001d2a7812 */ /* 0x040fe200078ec0ff */
[----:B------:R-:W-:Y:S01]  /*46d0*/  IMAD.U32 R29, R29, 0x10000, RZ ;  /* 0x000100001d1d7824 */ /* 0x000fe200078e00ff */
[C---:B------:R-:W-:Y:S01]  /*46e0*/  LOP3.LUT R46, R40.reuse, 0xffff0000, RZ, 0xc0, !PT ;  /* 0xffff0000282e7812 */ /* 0x040fe200078ec0ff */
[----:B------:R-:W-:Y:S01]  /*46f0*/  IMAD.U32 R40, R40, 0x10000, RZ ;  /* 0x0001000028287824 */ /* 0x000fe200078e00ff */
[----:B------:R-:W-:Y:S01]  /*4700*/  SHF.R.U32.HI R45, RZ, 0x10, R41 ;  /* 0x00000010ff2d7819 */ /* 0x000fe20000011629 */
[----:B------:R-:W-:Y:S01]  /*4710*/  IMAD.U32 R41, R31, 0x10000, RZ ;  /* 0x000100001f297824 */ /* 0x000fe200078e00ff */
[----:B------:R-:W-:Y:S01]  /*4720*/  LOP3.LUT R44, R38, 0xffff0000, RZ, 0xc0, !PT ;  /* 0xffff0000262c7812 */ /* 0x000fe200078ec0ff */
[----:B------:R-:W-:Y:S01]  /*4730*/  FMUL.FTZ R48, R42, R46 ;  /* 0x0000002e2a307220 */ /* 0x000fe20000410000 */
[----:B------:R-:W-:-:S02]  /*4740*/  SHF.R.U32.HI R43, RZ, 0x10, R39 ;  /* 0x00000010ff2b7819 */ /* 0x000fc40000011627 */
[----:B------:R-:W-:Y:S01]  /*4750*/  PRMT R114, R114, 0x5432, R45 ;  /* 0x0000543272727816 */ /* 0x000fe2000000002d */
[-C--:B------:R-:W-:Y:S01]  /*4760*/  FMUL.FTZ R39, R42, R44.reuse ;  /* 0x0000002c2a277220 */ /* 0x080fe20000410000 */
[----:B------:R-:W-:Y:S01]  /*4770*/  PRMT R110, R110, 0x5432, R43 ;  /* 0x000054326e6e7816 */ /* 0x000fe2000000002b */
[C---:B------:R-:W-:Y:S01]  /*4780*/  FFMA.FTZ R42, R29.reuse, R44, -R48 ;  /* 0x0000002c1d2a7223 */ /* 0x040fe20000010830 */
[----:B------:R-:W-:Y:S01]  /*4790*/  LOP3.LUT R44, R30, 0xffff0000, RZ, 0xc0, !PT ;  /* 0xffff00001e2c7812 */ /* 0x000fe200078ec0ff */
[----:B------:R-:W-:Y:S02]  /*47a0*/  IMAD.U32 R45, R114, 0x10000, RZ ;  /* 0x00010000722d7824 */ /* 0x000fe400078e00ff */
[----:B------:R-:W-:Y:S01]  /*47b0*/  FFMA.FTZ R29, R29, R46, R39 ;  /* 0x0000002e1d1d7223 */ /* 0x000fe20000010027 */
[C---:B------:R-:W-:Y:S01]  /*47c0*/  IMAD.U32 R43, R110.reuse, 0x10000, RZ ;  /* 0x000100006e2b7824 */ /* 0x040fe200078e00ff */
[----:B------:R-:W-:Y:S01]  /*47d0*/  LOP3.LUT R110, R110, 0xffff0000, RZ, 0xc0, !PT ;  /* 0xffff00006e6e7812 */ /* 0x000fe200078ec0ff */
[----:B------:R-:W-:-:S02]  /*47e0*/  IMAD.U32 R39, R30, 0x10000, RZ ;  /* 0x000100001e277824 */ /* 0x000fc400078e00ff */
[C---:B------:R-:W-:Y:S01]  /*47f0*/  FMUL.FTZ R46, R44.reuse, R45 ;  /* 0x0000002d2c2e7220 */ /* 0x040fe20000410000 */
[----:B------:R-:W-:Y:S01]  /*4800*/  LOP3.LUT R30, R31, 0xffff0000, RZ, 0xc0, !PT ;  /* 0xffff00001f1e7812 */ /* 0x000fe200078ec0ff */
[-C--:B------:R-:W-:Y:S01]  /*4810*/  FMUL.FTZ R48, R44, R43.reuse ;  /* 0x0000002b2c307220 */ /* 0x080fe20000410000 */
[----:B------:R-:W-:Y:S01]  /*4820*/  IMAD.U32 R31, R28, 0x10000, RZ ;  /* 0x000100001c1f7824 */ /* 0x000fe200078e00ff */
[----:B------:R-:W-:Y:S01]  /*4830*/  LOP3.LUT R44, R114, 0xffff0000, RZ, 0xc0, !PT ;  /* 0xffff0000722c7812 */ /* 0x000fe200078ec0ff */
[C---:B------:R-:W-:Y:S01]  /*4840*/  FFMA.FTZ R43, R39.reuse, R43, -R46 ;  /* 0x0000002b272b7223 */ /* 0x040fe2000001082e */
[----:B------:R-:W-:Y:S01]  /*4850*/  LOP3.LUT R28, R28, 0xffff0000, RZ, 0xc0, !PT ;  /* 0xffff00001c1c7812 */ /* 0x000fe200078ec0ff */
[----:B------:R-:W-:Y:S02]  /*4860*/  IMAD.U32 R46, R38, 0x10000, RZ ;  /* 0x00010000262e7824 */ /* 0x000fe400078e00ff */
[----:B------:R-:W-:Y:S01]  /*4870*/  FFMA.FTZ R38, R39, R45, R48 ;  /* 0x0000002d27267223 */ /* 0x000fe20000010030 */
[C---:B------:R-:W-:Y:S01]  /*4880*/  FMUL.FTZ R48, R30.reuse, R44 ;  /* 0x0000002c1e307220 */ /* 0x040fe20000410000 */
[----:B------:R-:W-:Y:S01]  /*4890*/  FMUL.FTZ R45, R30, R110 ;  /* 0x0000006e1e2d7220 */ /* 0x000fe20000410000 */
        /* <DEDUP_REMOVED lines=11> */
.L_x_1427:
[----:B------:R-:W-:Y:S05]  /*4950*/  BSYNC B2 ;  /* 0x0000000000027941 */ /* 0x000fea0003800000 */
.L_x_1426:
[----:B------:R1:W-:Y:S02]  /*4960*/  STG.E.128 desc[UR38][R32.64+0x80], R28 ;  /* 0x0000801c20007986 */ /* 0x0003e4000c101d26 */
.L_x_1425:
[----:B------:R-:W-:Y:S05]  /*4970*/  BSYNC B1 ;  /* 0x0000000000017941 */ /* 0x000fea0003800000 */
.L_x_1424:
[----:B------:R-:W-:-:S13]  /*4980*/  ISETP.NE.AND P4, PT, R13, RZ, PT ;  /* 0x000000ff0d00720c */ /* 0x000fda0003f85270 */
[----:B------:R-:W-:Y:S05]  /*4990*/  @!P4 BRA `(.L_x_1407) ;  /* 0x000000240054c947 */ /* 0x000fea0003800000 */
[----:B------:R-:W5:Y:S01]  /*49a0*/  LDL R38, [R1+0x40] ;  /* 0x0000400001267983 */ /* 0x000f620000100800 */
[----:B------:R-:W-:Y:S03]  /*49b0*/  BSSY B1, `(.L_x_1428) ;  /* 0x0000031000017945 */ /* 0x000fe60003800000 */
[----:B-1234-:R1:W2:Y:S01]  /*49c0*/  LDS.128 R28, [R15+0x19000] ;  /* 0x019000000f1c7984 */ /* 0x01e2a20000000c00 */
[----:B-----5:R-:W-:-:S13]  /*49d0*/  ISETP.GE.AND P4, PT, R38, R107, PT ;  /* 0x0000006b2600720c */ /* 0x020fda0003f86270 */
[----:B-12---:R-:W-:Y:S05]  /*49e0*/  @P4 BRA `(.L_x_1429) ;  /* 0x0000000000b44947 */ /* 0x006fea0003800000 */
[----:B------:R-:W-:Y:S02]  /*49f0*/  SHF.R.U64 R40, R36, 0x10, R37 ;  /* 0x0000001024287819 */ /* 0x000fe40000001225 */
[--C-:B------:R-:W-:Y:S01]  /*4a00*/  SHF.R.U64 R44, R34, 0x10, R35.reuse ;  /* 0x00000010222c7819 */ /* 0x100fe20000001223 */
[----:B------:R-:W-:Y:S01]  /*4a10*/  IMAD.U32 R34, R30, 0x10000, RZ ;  /* 0x000100001e227824 */ /* 0x000fe200078e00ff */
[----:B------:R-:W-:Y:S02]  /*4a20*/  SHF.R.U32.HI R42, RZ, 0x10, R35 ;  /* 0x00000010ff2a7819 */ /* 0x000fe40000011623 */
[----:B------:R-:W-:Y:S02]  /*4a30*/  PRMT R40, R109, 0x5410, R40 ;  /* 0x000054106d287816 */ /* 0x000fe40000000028 */
[----:B------:R-:W-:Y:S02]  /*4a40*/  SHF.R.U32.HI R38, RZ, 0x10, R37 ;  /* 0x00000010ff267819 */ /* 0x000fe40000011625 */
[----:B------:R-:W-:-:S02]  /*4a50*/  PRMT R35, R89, 0x5410, R44 ;  /* 0x0000541059237816 */ /* 0x000fc4000000002c */
[----:B------:R-:W-:Y:S02]  /*4a60*/  PRMT R89, R89, 0x5432, R42 ;  /* 0x0000543259597816 */ /* 0x000fe4000000002a */
[----:B------:R-:W-:Y:S02]  /*4a70*/  LOP3.LUT R37, R29, 0xffff0000, RZ, 0xc0, !PT ;  /* 0xffff00001d257812 */ /* 0x000fe400078ec0ff */
[----:B------:R-:W-:Y:S01]  /*4a80*/  LOP3.LUT R42, R40, 0xffff0000, RZ, 0xc0, !PT ;  /* 0xffff0000282a7812 */ /* 0x000fe200078ec0ff */
[----:B------:R-:W-:Y:S01]  /*4a90*/  IMAD.U32 R41, R89, 0x10000, RZ ;  /* 0x0001000059297824 */ /* 0x000fe200078e00ff */
[----:B------:R-:W-:Y:S01]  /*4aa0*/  PRMT R109, R109, 0x5432, R38 ;  /* 0x000054326d6d7816 */ /* 0x000fe20000000026 */
[----:B------:R-:W-:Y:S01]  /*4ab0*/  IMAD.U32 R38, R29, 0x10000, RZ ;  /* 0x000100001d267824 */ /* 0x000fe200078e00ff */
[----:B------:R-:W-:Y:S01]  /*4ac0*/  LOP3.LUT R39, R35, 0xffff0000, RZ, 0xc0, !PT ;  /* 0xffff000023277812 */ /* 0x000fe200078ec0ff */
[----:B------:R-:W-:Y:S01]  /*4ad0*/  FMUL.FTZ R45, R37, R42 ;  /* 0x0000002a252d7220 */ /* 0x000fe20000410000 */
[----:B------:R-:W-:Y:S01]  /*4ae0*/  LOP3.LUT R36, R30, 0xffff0000, RZ, 0xc0, !PT ;  /* 0xffff00001e247812 */ /* 0x000fe200078ec0ff */
[----:B------:R-:W-:Y:S01]  /*4af0*/  IMAD.U32 R43, R109, 0x10000, RZ ;  /* 0x000100006d2b7824 */ /* 0x000fe200078e00ff */
[----:B------:R-:W-:Y:S01]  /*4b00*/  LOP3.LUT R30, R31, 0xffff0000, RZ, 0xc0, !PT ;  /* 0xffff00001f1e7812 */ /* 0x000fe200078ec0ff */
[-C--:B------:R-:W-:Y:S01]  /*4b10*/  FMUL.FTZ R47, R37, R39.reuse ;  /* 0x00000027252f7220 */ /* 0x080fe20000410000 */
[C---:B------:R-:W-:Y:S01]  /*4b20*/  IMAD.U32 R29, R28.reuse, 0x10000, RZ ;  /* 0x000100001c1d7824 */ /* 0x040fe200078e00ff */
[----:B------:R-:W-:Y:S01]  /*4b30*/  LOP3.LUT R37, R28, 0xffff0000, RZ, 0xc0, !PT ;  /* 0xffff00001c257812 */ /* 0x000fe200078ec0ff */
[----:B------:R-:W-:Y:S01]  /*4b40*/  FFMA.FTZ R28, R38, R39, -R45 ;  /* 0x00000027261c7223 */ /* 0x000fe2000001082d */
[----:B------:R-:W-:Y:S01]  /*4b50*/  LOP3.LUT R109, R109, 0xffff0000, RZ, 0xc0, !PT ;  /* 0xffff00006d6d7812 */ /* 0x000fe200078ec0ff */
[C---:B------:R-:W-:Y:S01]  /*4b60*/  FMUL.FTZ R49, R36.reuse, R43 ;  /* 0x0000002b24317220 */ /* 0x040fe20000410000 */
[----:B------:R-:W-:Y:S01]  /*4b70*/  LOP3.LUT R89, R89, 0xffff0000, RZ, 0xc0, !PT ;  /* 0xffff000059597812 */ /* 0x000fe200078ec0ff */
[----:B------:R-:W-:Y:S01]  /*4b80*/  FMUL.FTZ R39, R36, R41 ;  /* 0x0000002924277220 */ /* 0x000fe20000410000 */
[----:B------:R-:W-:-:S02]  /*4b90*/  IMAD.U32 R40, R40, 0x10000, RZ ;  /* 0x0001000028287824 */ /* 0x000fc400078e00ff */
[----:B------:R-:W-:Y:S01]  /*4ba0*/  FFMA.FTZ R47, R38, R42, R47 ;  /* 0x0000002a262f7223 */ /* 0x000fe2000001002f */
[----:B------:R-:W-:Y:S02]  /*4bb0*/  IMAD.U32 R36, R35, 0x10000, RZ ;  /* 0x0001000023247824 */ /* 0x000fe400078e00ff */
[C---:B------:R-:W-:Y:S01]  /*4bc0*/  FMUL.FTZ R38, R30.reuse, R109 ;  /* 0x0000006d1e267220 */ /* 0x040fe20000410000 */
[----:B------:R-:W-:Y:S01]  /*4bd0*/  FMUL.FTZ R42, R30, R89 ;  /* 0x000000591e2a7220 */ /* 0x000fe20000410000 */
[C---:B------:R-:W-:Y:S01]  /*4be0*/  FFMA.FTZ R49, R34.reuse, R41, -R49 ;  /* 0x0000002922317223 */ /* 0x040fe20000010831 */
[----:B------:R-:W-:Y:S01]  /*4bf0*/  FMUL.FTZ R30, R37, R40 ;  /* 0x00000028251e7220 */ /* 0x000fe20000410000 */
[----:B------:R-:W-:Y:S02]  /*4c00*/  IMAD.U32 R31, R31, 0x10000, RZ ;  /* 0x000100001f1f7824 */ /* 0x000fe400078e00ff */
[----:B------:R-:W-:Y:S01]  /*4c10*/  FFMA.FTZ R34, R34, R43, R39 ;  /* 0x0000002b22227223 */ /* 0x000fe20000010027 */
[-C--:B------:R-:W-:Y:S01]  /*4c20*/  FMUL.FTZ R37, R37, R36.reuse ;  /* 0x0000002425257220 */ /* 0x080fe20000410000 */
[----:B------:R-:W-:Y:S01]  /*4c30*/  FFMA.FTZ R30, R29, R36, -R30 ;  /* 0x000000241d1e7223 */ /* 0x000fe2000001081e */
[C---:B------:R-:W-:Y:S01]  /*4c40*/  FFMA.FTZ R38, R31.reuse, R89, -R38 ;  /* 0x000000591f267223 */ /* 0x040fe20000010826 */
[----:B------:R-:W-:Y:S01]  /*4c50*/  FFMA.FTZ R31, R31, R109, R42 ;  /* 0x0000006d1f1f7223 */ /* 0x000fe2000001002a */
[----:B------:R-:W-:Y:S01]  /*4c60*/  FFMA.FTZ R37, R29, R40, R37 ;  /* 0x000000281d257223 */ /* 0x000fe20000010025 */
[----:B------:R-:W-:-:S02]  /*4c70*/  F2FP.BF16.F32.PACK_AB R34, R34, R49 ;  /* 0x000000312222723e */ /* 0x000fc400000010ff */
[----:B------:R-:W-:Y:S02]  /*4c80*/  F2FP.BF16.F32.PACK_AB R29, R47, R28 ;  /* 0x0000001c2f1d723e */ /* 0x000fe400000010ff */
[----:B------:R-:W-:Y:S01]  /*4c90*/  F2FP.BF16.F32.PACK_AB R28, R37, R30 ;  /* 0x0000001e251c723e */ /* 0x000fe200000010ff */
[----:B------:R-:W-:Y:S01]  /*4ca0*/  IMAD.MOV.U32 R30, RZ, RZ, R34 ;  /* 0x000000ffff1e7224 */ /* 0x000fe200078e0022 */
[----:B------:R-:W-:-:S07]  /*4cb0*/  F2FP.BF16.F32.PACK_AB R31, R31, R38 ;  /* 0x000000261f1f723e */ /* 0x000fce00000010ff */
.L_x_1429:
[----:B------:R-:W-:Y:S05]  /*4cc0*/  BSYNC B1 ;  /* 0x0000000000017941 */ /* 0x000fea0003800000 */
.L_x_1428:
[----:B------:R1:W-:Y:S01]  /*4cd0*/  STG.E.128 desc[UR38][R32.64+0xa0], R28 ;  /* 0x0000a01c20007986 */ /* 0x0003e2000c101d26 */
[----:B------:R-:W-:Y:S05]  /*4ce0*/  BRA `(.L_x_1407) ;  /* 0x0000002000807947 */ /* 0x000fea0003800000 */
.L_x_1401:
        /* <DEDUP_REMOVED lines=46> */
.L_x_1431:
[----:B------:R-:W-:Y:S05]  /*4fd0*/  BSYNC B1 ;  /* 0x0000000000017941 */ /* 0x000fea0003800000 */
.L_x_1430:
        /* <DEDUP_REMOVED lines=44> */
.L_x_1432:
[----:B------:R-:W-:Y:S01]  /*52a0*/  IMAD R14, R17, 0x8, R2 ;  /* 0x00000008110e7824 */ /* 0x000fe200078e0202 */
[----:B------:R-:W-:Y:S01]  /*52b0*/  SHF.L.U32 R85, R156, 0x1f, RZ ;  /* 0x0000001f9c557819 */ /* 0x000fe200000006ff */
[----:B------:R-:W-:Y:S03]  /*52c0*/  BSSY B1, `(.L_x_1433) ;  /* 0x0000003000017945 */ /* 0x000fe60003800000 */
[----:B------:R-:W0:Y:S02]  /*52d0*/  SYNCS.PHASECHK.TRANS64.TRYWAIT P5, [R14+URZ+0x2d890], R85 ;  /* 0x02d890550e0075a7 */ /* 0x000e2400080a017f */
[----:B0-----:R-:W-:Y:S05]  /*52e0*/  @!P5 BRA `(.L_x_1434) ;  /* 0x000001fc0020d947 */ /* 0x001fea0003800000 */
.L_x_1782:
[----:B------:R-:W-:Y:S05]  /*52f0*/  BSYNC B1 ;  /* 0x0000000000017941 */ /* 0x000fea0003800000 */
.L_x_1433:
        /* <DEDUP_REMOVED lines=17> */
[----:B------:R-:W-:Y:S01]  /*5410*/  SEL R52, R108, R114, !P0 ;  /* 0x000000726c347207 */ /* 0x000fe20004000000 */
[----:B------:R-:W-:Y:S01]  /*5420*/  BSSY B2, `(.L_x_1437) ;  /* 0x0000071000027945 */ /* 0x000fe20003800000 */
[----:B------:R-:W-:-:S02]  /*5430*/  ISETP.GE.AND P4, PT, R136, R107, PT ;  /* 0x0000006b8800720c */ /* 0x000fc40003f86270 */
[----:B------:R-:W-:-:S04]  /*5440*/  SHF.R.S32.HI R53, RZ, 0x1f, R52 ;  /* 0x0000001fff357819 */ /* 0x000fc80000011434 */
[----:B------:R-:W-:-:S04]  /*5450*/  LEA.HI R53, R53, R52, RZ, 0x4 ;  /* 0x0000003435357211 */ /* 0x000fc800078f20ff */
[----:B------:R-:W-:-:S04]  /*5460*/  SHF.R.S32.HI R53, RZ, 0x4, R53 ;  /* 0x00000004ff357819 */ /* 0x000fc80000011435 */
[----:B------:R-:W-:-:S04]  /*5470*/  LEA.HI.SX32 R115, R76, R53, 0x1d ;  /* 0x000000354c737211 */ /* 0x000fc800078feaff */
[----:B------:R-:W-:-:S04]  /*5480*/  SHF.R.S32.HI R52, RZ, 0x1f, R115 ;  /* 0x0000001fff347819 */ /* 0x000fc80000011473 */
[----:B------:R-:W-:Y:S01]  /*5490*/  LEA.HI R52, R52, R115, RZ, 0x2 ;  /* 0x0000007334347211 */ /* 0x000fe200078f10ff */
[----:B------:R-:W-:-:S04]  /*54a0*/  IMAD.SHL.U32 R115, R115, 0x8, RZ ;  /* 0x0000000873737824 */ /* 0x000fc800078e00ff */
[----:B------:R-:W-:-:S05]  /*54b0*/  IMAD.SHL.U32 R52, R52, 0x400, RZ ;  /* 0x0000040034347824 */ /* 0x000fca00078e00ff */
[----:B------:R-:W-:Y:S02]  /*54c0*/  LOP3.LUT R52, R52, 0x7ffff000, RZ, 0xc0, !PT ;  /* 0x7ffff00034347812 */ /* 0x000fe400078ec0ff */
[----:B--2---:R-:W-:-:S04]  /*54d0*/  LOP3.LUT R53, R58, 0x18, R115, 0xf8, !PT ;  /* 0x000000183a357812 */ /* 0x004fc800078ef873 */
[----:B---3--:R-:W-:-:S04]  /*54e0*/  LOP3.LUT R53, R53, R55, RZ, 0x3c, !PT ;  /* 0x0000003735357212 */ /* 0x008fc800078e3cff */
[----:B----4-:R-:W-:-:S05]  /*54f0*/  IADD3 R52, R53, R52, R54 ;  /* 0x0000003435347210 */ /* 0x010fca0007ffe036 */
        /* <DEDUP_REMOVED lines=9> */
[----:B------:R-:W-:Y:S02]  /*5590*/  PRMT R36, R117, 0x5432, R36 ;  /* 0x0000543275247816 */ /* 0x000fe40000000024 */
[----:B------:R-:W-:Y:S02]  /*55a0*/  SHF.R.U32.HI R117, RZ, 0x10, R49 ;  /* 0x00000010ff757819 */ /* 0x000fe40000011631 */
[--C-:B------:R-:W-:Y:S02]  /*55b0*/  SHF.R.U64 R37, R38, 0x10, R39.reuse ;  /* 0x0000001026257819 */ /* 0x100fe40000001227 */
[----:B------:R-:W-:-:S02]  /*55c0*/  SHF.R.U32.HI R38, RZ, 0x10, R39 ;  /* 0x00000010ff267819 */ /* 0x000fc40000011627 */
[----:B------:R-:W-:Y:S02]  /*55d0*/  SHF.R.U64 R39, R48, 0x10, R49 ;  /* 0x0000001030277819 */ /* 0x000fe40000001231 */
[--C-:B------:R-:W-:Y:S02]  /*55e0*/  SHF.R.U64 R48, R50, 0x10, R51.reuse ;  /* 0x0000001032307819 */ /* 0x100fe40000001233 */
[----:B------:R-:W-:Y:S02]  /*55f0*/  SHF.R.U32.HI R49, RZ, 0x10, R51 ;  /* 0x00000010ff317819 */ /* 0x000fe40000011633 */
[----:B------:R-:W-:Y:S02]  /*5600*/  PRMT R117, R129, 0x5410, R117 ;  /* 0x0000541081757816 */ /* 0x000fe40000000075 */
[----:B------:R-:W-:Y:S02]  /*5610*/  PRMT R116, R119, 0x5432, R116 ;  /* 0x0000543277747816 */ /* 0x000fe40000000074 */
[----:B------:R-:W-:-:S02]  /*5620*/  PRMT R39, R120, 0x5410, R39 ;  /* 0x0000541078277816 */ /* 0x000fc40000000027 */
[----:B------:R-:W-:Y:S01]  /*5630*/  PRMT R48, R120, 0x5432, R48 ;  /* 0x0000543278307816 */ /* 0x000fe20000000030 */
[----:B-1----:R-:W-:Y:S01]  /*5640*/  IMAD.U32 R120, R57, 0x10000, RZ ;  /* 0x0001000039787824 */ /* 0x002fe200078e00ff */
[----:B------:R-:W-:Y:S01]  /*5650*/  PRMT R49, R119, 0x5410, R49 ;  /* 0x0000541077317816 */ /* 0x000fe20000000031 */
[----:B------:R-:W-:Y:S01]  /*5660*/  IMAD.U32 R119, R117, 0x10000, RZ ;  /* 0x0001000075777824 */ /* 0x000fe200078e00ff */
[----:B------:R-:W-:Y:S01]  /*5670*/  PRMT R37, R118, 0x5410, R37 ;  /* 0x0000541076257816 */ /* 0x000fe20000000025 */
[----:B------:R-:W-:Y:S01]  /*5680*/  IMAD.U32 R51, R116, 0x10000, RZ ;  /* 0x0001000074337824 */ /* 0x000fe200078e00ff */
[----:B------:R-:W-:Y:S01]  /*5690*/  PRMT R38, R118, 0x5432, R38 ;  /* 0x0000543276267816 */ /* 0x000fe20000000026 */
[----:B--2---:R-:W-:Y:S02]  /*56a0*/  IMAD.U32 R118, R53, 0x10000, RZ ;  /* 0x0001000035767824 */ /* 0x004fe400078e00ff */
[----:B------:R-:W-:Y:S01]  /*56b0*/  FMUL.FTZ R50, R120, R119 ;  /* 0x0000007778327220 */ /* 0x000fe20000410000 */
[----:B------:R-:W-:-:S02]  /*56c0*/  LOP3.LUT R117, R117, 0xffff0000, RZ, 0xc0, !PT ;  /* 0xffff000075757812 */ /* 0x000fc400078ec0ff */
        /* <DEDUP_REMOVED lines=27> */
[CC--:B------:R-:W-:Y:S02]  /*5880*/  FMUL.FTZ R55, R59.reuse, R49.reuse ;  /* 0x000000313b377220 */ /* 0x0c0fe40000410000 */
        /* <DEDUP_REMOVED lines=42> */
.L_x_1438:
[----:B------:R-:W-:Y:S05]  /*5b30*/  BSYNC B2 ;  /* 0x0000000000027941 */ /* 0x000fea0003800000 */
.L_x_1437:
        /* <DEDUP_REMOVED lines=12> */
.L_x_1436:
[----:B------:R-:W-:Y:S05]  /*5c00*/  BSYNC B1 ;  /* 0x0000000000017941 */ /* 0x000fea0003800000 */
.L_x_1435:
[----:B------:R-:W-:Y:S01]  /*5c10*/  ISETP.NE.AND P4, PT, R9, RZ, PT ;  /* 0x000000ff0900720c */ /* 0x000fe20003f85270 */
[----:B------:R-:W-:-:S12]  /*5c20*/  BSSY B1, `(.L_x_1439) ;  /* 0x0000084000017945 */ /* 0x000fd80003800000 */
[----:B------:R-:W-:Y:S05]  /*5c30*/  @!P4 BRA `(.L_x_1440) ;  /* 0x000000080008c947 */ /* 0x000fea0003800000 */
[----:B------:R-:W3:Y:S04]  /*5c40*/  LDL R48, [R1+0xc] ;  /* 0x00000c0001307983 */ /* 0x000ee80000100800 */
[----:B--2---:R-:W2:Y:S04]  /*5c50*/  LDL R39, [R1+0x10] ;  /* 0x0000100001277983 */ /* 0x004ea80000100800 */
        /* <DEDUP_REMOVED lines=13> */
[----:B---3--:R-:W-:-:S04]  /*5d30*/  LOP3.LUT R37, R48, 0x18, R52, 0xf8, !PT ;  /* 0x0000001830257812 */ /* 0x008fc800078ef834 */
[----:B--2---:R-:W-:-:S04]  /*5d40*/  LOP3.LUT R37, R37, R39, RZ, 0x3c, !PT ;  /* 0x0000002725257212 */ /* 0x004fc800078e3cff */
        /* <DEDUP_REMOVED lines=100> */
.L_x_1442:
[----:B------:R-:W-:Y:S05]  /*6390*/  BSYNC B2 ;  /* 0x0000000000027941 */ /* 0x000fea0003800000 */
.L_x_1441:
        /* <DEDUP_REMOVED lines=12> */
.L_x_1440:
[----:B------:R-:W-:Y:S05]  /*6460*/  BSYNC B1 ;  /* 0x0000000000017941 */ /* 0x000fea0003800000 */
.L_x_1439:
[----:B------:R-:W-:-:S13]  /*6470*/  ISETP.NE.AND P4, PT, R10, RZ, PT ;  /* 0x000000ff0a00720c */ /* 0x000fda0003f85270 */
[----:B------:R-:W-:Y:S05]  /*6480*/  @!P4 BRA `(.L_x_1407) ;  /* 0x000000080098c947 */ /* 0x000fea0003800000 */
[----:B--23--:R-:W2:Y:S04]  /*6490*/  LDL R36, [R1+0xc] ;  /* 0x00000c0001247983 */ /* 0x00cea80000100800 */
[----:B------:R-:W3:Y:S04]  /*64a0*/  LDL R35, [R1+0x10] ;  /* 0x0000100001237983 */ /* 0x000ee80000100800 */
[----:B------:R-:W4:Y:S01]  /*64b0*/  LDL R34, [R1+0x14] ;  /* 0x0000140001227983 */ /* 0x000f220000100800 */
[----:B------:R-:W-:Y:S01]  /*64c0*/  IADD3 R32, P4, P5, R20, R88, R79 ;  /* 0x0000005814207210 */ /* 0x000fe20007d9e04f */
[----:B------:R-:W-:Y:S01]  /*64d0*/  BSSY B1, `(.L_x_1443) ;  /* 0x0000077000017945 */ /* 0x000fe20003800000 */
[----:B------:R-:W-:-:S02]  /*64e0*/  LOP3.LUT P6, RZ, R23, 0x1, RZ, 0xc0, !PT ;  /* 0x0000000117ff7812 */ /* 0x000fc400078cc0ff */
[----:B------:R-:W-:Y:S02]  /*64f0*/  IADD3.X R33, R3, R110, R100, P4, P5 ;  /* 0x0000006e03217210 */ /* 0x000fe400027ea464 */
[----:B------:R-:W-:Y:S02]  /*6500*/  LEA R44, P4, R32, R86, 0x1 ;  /* 0x00000056202c7211 */ /* 0x000fe400078808ff */
[----:B------:R-:W-:Y:S02]  /*6510*/  SEL R114, R108, R114, !P6 ;  /* 0x000000726c727207 */ /* 0x000fe40007000000 */
[----:B------:R-:W-:Y:S02]  /*6520*/  LEA.HI.X R45, R32, R87, R33, 0x1, P4 ;  /* 0x00000057202d7211 */ /* 0x000fe400020f0c21 */
[----:B------:R-:W-:Y:S02]  /*6530*/  SHF.R.S32.HI R33, RZ, 0x1f, R114 ;  /* 0x0000001fff217819 */ /* 0x000fe40000011472 */
[----:B------:R-:W-:-:S02]  /*6540*/  ISETP.GE.AND P4, PT, R4, R107, PT ;  /* 0x0000006b0400720c */ /* 0x000fc40003f86270 */
[----:B------:R-:W-:-:S04]  /*6550*/  LEA.HI R33, R33, R114, RZ, 0x4 ;  /* 0x0000007221217211 */ /* 0x000fc800078f20ff */
[----:B------:R-:W-:-:S04]  /*6560*/  SHF.R.S32.HI R33, RZ, 0x4, R33 ;  /* 0x00000004ff217819 */ /* 0x000fc80000011421 */
[----:B------:R-:W-:-:S04]  /*6570*/  LEA.HI.SX32 R33, R74, R33, 0x1d ;  /* 0x000000214a217211 */ /* 0x000fc800078feaff */
[----:B------:R-:W-:Y:S01]  /*6580*/  SHF.R.S32.HI R32, RZ, 0x1f, R33 ;  /* 0x0000001fff207819 */ /* 0x000fe20000011421 */
[----:B------:R-:W-:-:S03]  /*6590*/  IMAD.SHL.U32 R46, R33, 0x8, RZ ;  /* 0x00000008212e7824 */ /* 0x000fc600078e00ff */
[----:B------:R-:W-:-:S05]  /*65a0*/  LEA.HI R33, R32, R33, RZ, 0x2 ;  /* 0x0000002120217211 */ /* 0x000fca00078f10ff */
[----:B------:R-:W-:-:S05]  /*65b0*/  IMAD.SHL.U32 R33, R33, 0x400, RZ ;  /* 0x0000040021217824 */ /* 0x000fca00078e00ff */
[----:B------:R-:W-:Y:S02]  /*65c0*/  LOP3.LUT R33, R33, 0x7ffff000, RZ, 0xc0, !PT ;  /* 0x7ffff00021217812 */ /* 0x000fe400078ec0ff */
[----:B--2---:R-:W-:-:S04]  /*65d0*/  LOP3.LUT R32, R36, 0x18, R46, 0xf8, !PT ;  /* 0x0000001824207812 */ /* 0x004fc800078ef82e */
[----:B---3--:R-:W-:-:S04]  /*65e0*/  LOP3.LUT R32, R32, R35, RZ, 0x3c, !PT ;  /* 0x0000002320207212 */ /* 0x008fc800078e3cff */
[----:B----4-:R-:W-:Y:S01]  /*65f0*/  IADD3 R32, R32, R33, R34 ;  /* 0x0000002120207210 */ /* 0x010fe20007ffe022 */
[----:B------:R-:W-:-:S04]  /*6600*/  IMAD R33, R17, 0x3000, R103 ;  /* 0x0000300011217824 */ /* 0x000fc800078e0267 */
[----:B------:R-:W-:Y:S02]  /*6610*/  IMAD R35, R17, 0x3000, R32 ;  /* 0x0000300011237824 */ /* 0x000fe400078e0220 */
[--C-:B------:R-:W-:Y:S02]  /*6620*/  IMAD R33, R33, 0x2, R2.reuse ;  /* 0x0000000221217824 */ /* 0x100fe400078e0202 */
[----:B------:R-:W-:-:S04]  /*6630*/  IMAD R36, R35, 0x2, R2 ;  /* 0x0000000223247824 */ /* 0x000fc800078e0202 */
[----:B------:R-:W1:Y:S04]  /*6640*/  LDS.128 R32, [R33+0x15400] ;  /* 0x0154000021207984 */ /* 0x000e680000000c00 */
[----:B------:R-:W2:Y:S01]  /*6650*/  LDS.128 R36, [R36+0x15400] ;  /* 0x0154000024247984 */ /* 0x000ea20000000c00 */
[----:B------:R-:W-:Y:S05]  /*6660*/  @P4 BRA `(.L_x_1444) ;  /* 0x0000000400744947 */ /* 0x000fea0003800000 */
[----:B------:R-:W-:Y:S01]  /*6670*/  SHF.R.U64 R28, R28, 0x10, R29 ;  /* 0x000000101c1c7819 */ /* 0x000fe2000000121d */
[----:B--2---:R-:W-:Y:S01]  /*6680*/  IMAD.U32 R49, R37, 0x10000, RZ ;  /* 0x0001000025317824 */ /* 0x004fe200078e00ff */
[----:B------:R-:W-:Y:S02]  /*6690*/  SHF.R.U32.HI R47, RZ, 0x10, R41 ;  /* 0x00000010ff2f7819 */ /* 0x000fe40000011629 */
[----:B------:R-:W-:Y:S02]  /*66a0*/  SHF.R.U32.HI R29, RZ, 0x10, R29 ;  /* 0x00000010ff1d7819 */ /* 0x000fe4000001161d */
[----:B------:R-:W-:Y:S02]  /*66b0*/  PRMT R47, R124, 0x5432, R47 ;  /* 0x000054327c2f7816 */ /* 0x000fe4000000002f */
[----:B------:R-:W-:Y:S02]  /*66c0*/  PRMT R29, R122, 0x5432, R29 ;  /* 0x000054327a1d7816 */ /* 0x000fe4000000001d */
[----:B------:R-:W-:Y:S01]  /*66d0*/  SHF.R.U64 R41, R40, 0x10, R41 ;  /* 0x0000001028297819 */ /* 0x000fe20000001229 */
[----:B------:R-:W-:Y:S01]  /*66e0*/  IMAD.U32 R48, R47, 0x10000, RZ ;  /* 0x000100002f307824 */ /* 0x000fe200078e00ff */
[--C-:B------:R-:W-:Y:S01]  /*66f0*/  SHF.R.U64 R40, R42, 0x10, R43.reuse ;  /* 0x000000102a287819 */ /* 0x100fe2000000122b */
[----:B------:R-:W-:Y:S01]  /*6700*/  IMAD.U32 R50, R29, 0x10000, RZ ;  /* 0x000100001d327824 */ /* 0x000fe200078e00ff */
[----:B------:R-:W-:Y:S01]  /*6710*/  SHF.R.U32.HI R42, RZ, 0x10, R43 ;  /* 0x00000010ff2a7819 */ /* 0x000fe2000001162b */
[----:B------:R-:W-:Y:S01]  /*6720*/  FMUL.FTZ R51, R49, R48 ;  /* 0x0000003031337220 */ /* 0x000fe20000410000 */
[----:B-1----:R-:W-:-:S02]  /*6730*/  IMAD.U32 R43, R33, 0x10000, RZ ;  /* 0x00010000212b7824 */ /* 0x002fc400078e00ff */
[-C--:B------:R-:W-:Y:S01]  /*6740*/  FMUL.FTZ R49, R49, R50.reuse ;  /* 0x0000003231317220 */ /* 0x080fe20000410000 */
[----:B------:R-:W-:Y:S01]  /*6750*/  LOP3.LUT R47, R47, 0xffff0000, RZ, 0xc0, !PT ;  /* 0xffff00002f2f7812 */ /* 0x000fe200078ec0ff */
[C---:B------:R-:W-:Y:S02]  /*6760*/  FFMA.FTZ R51, R43.reuse, R50, -R51 ;  /* 0x000000322b337223 */ /* 0x040fe40000010833 */
[----:B------:R-:W-:Y:S01]  /*6770*/  FFMA.FTZ R49, R43, R48, R49 ;  /* 0x000000302b317223 */ /* 0x000fe20000010031 */
[----:B------:R-:W-:Y:S01]  /*6780*/  LOP3.LUT R43, R37, 0xffff0000, RZ, 0xc0, !PT ;  /* 0xffff0000252b7812 */ /* 0x000fe200078ec0ff */
[----:B------:R-:W-:Y:S01]  /*6790*/  IMAD.U32 R48, R39, 0x10000, RZ ;  /* 0x0001000027307824 */ /* 0x000fe200078e00ff */
[----:B------:R-:W-:Y:S02]  /*67a0*/  LOP3.LUT R29, R29, 0xffff0000, RZ, 0xc0, !PT ;  /* 0xffff00001d1d7812 */ /* 0x000fe400078ec0ff */
[----:B------:R-:W-:Y:S01]  /*67b0*/  LOP3.LUT R33, R33, 0xffff0000, RZ, 0xc0, !PT ;  /* 0xffff000021217812 */ /* 0x000fe200078ec0ff */
[C---:B------:R-:W-:Y:S01]  /*67c0*/  FMUL.FTZ R37, R43.reuse, R47 ;  /* 0x0000002f2b257220 */ /* 0x040fe20000410000 */
[--C-:B------:R-:W-:Y:S01]  /*67d0*/  SHF.R.U64 R30, R30, 0x10, R31.reuse ;  /* 0x000000101e1e7819 */ /* 0x100fe2000000121f */
[-C--:B------:R-:W-:Y:S01]  /*67e0*/  FMUL.FTZ R43, R43, R29.reuse ;  /* 0x0000001d2b2b7220 */ /* 0x080fe20000410000 */
[----:B------:R-:W-:Y:S01]  /*67f0*/  SHF.R.U32.HI R31, RZ, 0x10, R31 ;  /* 0x00000010ff1f7819 */ /* 0x000fe2000001161f */
[C---:B------:R-:W-:Y:S01]  /*6800*/  FFMA.FTZ R37, R33.reuse, R29, -R37 ;  /* 0x0000001d21257223 */ /* 0x040fe20000010825 */
[----:B------:R-:W-:Y:S01]  /*6810*/  PRMT R41, R124, 0x5410, R41 ;  /* 0x000054107c297816 */ /* 0x000fe20000000029 */
[----:B------:R-:W-:Y:S01]  /*6820*/  FFMA.FTZ R43, R33, R47, R43 ;  /* 0x0000002f212b7223 */ /* 0x000fe2000001002b */
[----:B------:R-:W-:Y:S01]  /*6830*/  PRMT R47, R123, 0x5432, R42 ;  /* 0x000054327b2f7816 */ /* 0x000fe2000000002a */
[----:B------:R-:W-:Y:S01]  /*6840*/  IMAD.U32 R33, R35, 0x10000, RZ ;  /* 0x0001000023217824 */ /* 0x000fe200078e00ff */
[----:B------:R-:W-:-:S02]  /*6850*/  PRMT R31, R121, 0x5432, R31 ;  /* 0x00005432791f7816 */ /* 0x000fc4000000001f */
[----:B------:R-:W-:Y:S01]  /*6860*/  PRMT R28, R122, 0x5410, R28 ;  /* 0x000054107a1c7816 */ /* 0x000fe2000000001c */
[C---:B------:R-:W-:Y:S01]  /*6870*/  IMAD.U32 R29, R47.reuse, 0x10000, RZ ;  /* 0x000100002f1d7824 */ /* 0x040fe200078e00ff */
[----:B------:R-:W-:Y:S01]  /*6880*/  LOP3.LUT R47, R47, 0xffff0000, RZ, 0xc0, !PT ;  /* 0xffff00002f2f7812 */ /* 0x000fe200078ec0ff */
[C---:B------:R-:W-:Y:S01]  /*6890*/  IMAD.U32 R42, R31.reuse, 0x10000, RZ ;  /* 0x000100001f2a7824 */ /* 0x040fe200078e00ff */
[----:B------:R-:W-:Y:S01]  /*68a0*/  LOP3.LUT R31, R31, 0xffff0000, RZ, 0xc0, !PT ;  /* 0xffff00001f1f7812 */ /* 0x000fe200078ec0ff */
[C---:B------:R-:W-:Y:S01]  /*68b0*/  FMUL.FTZ R50, R48.reuse, R29 ;  /* 0x0000001d30327220 */ /* 0x040fe20000410000 */
[----:B------:R-:W-:Y:S01]  /*68c0*/  PRMT R123, R123, 0x5410, R40 ;  /* 0x000054107b7b7816 */ /* 0x000fe20000000028 */
[-C--:B------:R-:W-:Y:S01]  /*68d0*/  FMUL.FTZ R48, R48, R42.reuse ;  /* 0x0000002a30307220 */ /* 0x080fe20000410000 */
[----:B------:R-:W-:Y:S01]  /*68e0*/  PRMT R121, R121, 0x5410, R30 ;  /* 0x0000541079797816 */ /* 0x000fe2000000001e */
[----:B------:R-:W-:Y:S01]  /*68f0*/  FFMA.FTZ R42, R33, R42, -R50 ;  /* 0x0000002a212a7223 */ /* 0x000fe20000010832 */
[----:B------:R-:W-:-:S02]  /*6900*/  IMAD.U32 R30, R38, 0x10000, RZ ;  /* 0x00010000261e7824 */ /* 0x000fc400078e00ff */
[----:B------:R-:W-:Y:S01]  /*6910*/  FFMA.FTZ R33, R33, R29, R48 ;  /* 0x0000001d21217223 */ /* 0x000fe20000010030 */
[----:B------:R-:W-:Y:S02]  /*6920*/  LOP3.LUT R48, R39, 0xffff0000, RZ, 0xc0, !PT ;  /* 0xffff000027307812 */ /* 0x000fe400078ec0ff */
[----:B------:R-:W-:Y:S02]  /*6930*/  LOP3.LUT R29, R35, 0xffff0000, RZ, 0xc0, !PT ;  /* 0xffff0000231d7812 */ /* 0x000fe400078ec0ff */
[----:B------:R-:W-:Y:S01]  /*6940*/  LOP3.LUT R38, R38, 0xffff0000, RZ, 0xc0, !PT ;  /* 0xffff000026267812 */ /* 0x000fe200078ec0ff */
[C---:B------:R-:W-:Y:S01]  /*6950*/  FMUL.FTZ R39, R48.reuse, R47 ;  /* 0x0000002f30277220 */ /* 0x040fe20000410000 */
[----:B------:R-:W-:Y:S01]  /*6960*/  FMUL.FTZ R35, R48, R31 ;  /* 0x0000001f30237220 */ /* 0x000fe20000410000 */
[----:B------:R-:W-:Y:S01]  /*6970*/  IMAD.U32 R48, R28, 0x10000, RZ ;  /* 0x000100001c307824 */ /* 0x000fe200078e00ff */
[----:B------:R-:W-:Y:S01]  /*6980*/  F2FP.BF16.F32.PACK_AB R37, R37, R51 ;  /* 0x000000332525723e */ /* 0x000fe200000010ff */
[C---:B------:R-:W-:Y:S01]  /*6990*/  FFMA.FTZ R31, R29.reuse, R31, -R39 ;  /* 0x0000001f1d1f7223 */ /* 0x040fe20000010827 */
[----:B------:R-:W-:Y:S01]  /*69a0*/  FFMA.FTZ R29, R29, R47, R35 ;  /* 0x0000002f1d1d7223 */ /* 0x000fe20000010023 */
[C---:B------:R-:W-:Y:S01]  /*69b0*/  IMAD.U32 R47, R36.reuse, 0x10000, RZ ;  /* 0x00010000242f7824 */ /* 0x040fe200078e00ff */
[----:B------:R-:W-:Y:S01]  /*69c0*/  LOP3.LUT R36, R36, 0xffff0000, RZ, 0xc0, !PT ;  /* 0xffff000024247812 */ /* 0x000fe200078ec0ff */
[C---:B------:R-:W-:Y:S01]  /*69d0*/  IMAD.U32 R39, R41.reuse, 0x10000, RZ ;  /* 0x0001000029277824 */ /* 0x040fe200078e00ff */
[----:B------:R-:W-:Y:S01]  /*69e0*/  LOP3.LUT R41, R41, 0xffff0000, RZ, 0xc0, !PT ;  /* 0xffff000029297812 */ /* 0x000fe200078ec0ff */
[C---:B------:R-:W-:Y:S01]  /*69f0*/  IMAD.U32 R35, R32.reuse, 0x10000, RZ ;  /* 0x0001000020237824 */ /* 0x040fe200078e00ff */
[----:B------:R-:W-:Y:S01]  /*6a00*/  LOP3.LUT R32, R32, 0xffff0000, RZ, 0xc0, !PT ;  /* 0xffff000020207812 */ /* 0x000fe200078ec0ff */
[C---:B------:R-:W-:Y:S01]  /*6a10*/  FMUL.FTZ R50, R47.reuse, R39 ;  /* 0x000000272f327220 */ /* 0x040fe20000410000 */
[----:B------:R-:W-:Y:S01]  /*6a20*/  FMUL.FTZ R47, R47, R48 ;  /* 0x000000302f2f7220 */ /* 0x000fe20000410000 */
[----:B------:R-:W-:-:S02]  /*6a30*/  F2FP.BF16.F32.PACK_AB R31, R31, R42 ;  /* 0x0000002a1f1f723e */ /* 0x000fc400000010ff */
[C---:B------:R-:W-:Y:S01]  /*6a40*/  FFMA.FTZ R50, R35.reuse, R48, -R50 ;  /* 0x0000003023327223 */ /* 0x040fe20000010832 */
[----:B------:R-:W-:Y:S01]  /*6a50*/  FFMA.FTZ R47, R35, R39, R47 ;  /* 0x00000027232f7223 */ /* 0x000fe2000001002f */
[----:B------:R-:W-:Y:S01]  /*6a60*/  LOP3.LUT R35, R28, 0xffff0000, RZ, 0xc0, !PT ;  /* 0xffff00001c237812 */ /* 0x000fe200078ec0ff */
[----:B------:R-:W-:Y:S01]  /*6a70*/  FMUL.FTZ R39, R36, R41 ;  /* 0x0000002924277220 */ /* 0x000fe20000410000 */
[C---:B------:R-:W-:Y:S01]  /*6a80*/  IMAD.U32 R28, R34.reuse, 0x10000, RZ ;  /* 0x00010000221c7824 */ /* 0x040fe200078e00ff */
[----:B------:R-:W-:Y:S02]  /*6a90*/  LOP3.LUT R34, R34, 0xffff0000, RZ, 0xc0, !PT ;  /* 0xffff000022227812 */ /* 0x000fe400078ec0ff */
[-C--:B------:R-:W-:Y:S01]  /*6aa0*/  FMUL.FTZ R36, R36, R35.reuse ;  /* 0x0000002324247220 */ /* 0x080fe20000410000 */
[C---:B------:R-:W-:Y:S01]  /*6ab0*/  FFMA.FTZ R39, R32.reuse, R35, -R39 ;  /* 0x0000002320277223 */ /* 0x040fe20000010827 */
[C---:B------:R-:W-:Y:S01]  /*6ac0*/  IMAD.U32 R35, R123.reuse, 0x10000, RZ ;  /* 0x000100007b237824 */ /* 0x040fe200078e00ff */
[----:B------:R-:W-:Y:S01]  /*6ad0*/  LOP3.LUT R123, R123, 0xffff0000, RZ, 0xc0, !PT ;  /* 0xffff00007b7b7812 */ /* 0x000fe200078ec0ff */
[----:B------:R-:W-:Y:S01]  /*6ae0*/  FFMA.FTZ R36, R32, R41, R36 ;  /* 0x0000002920247223 */ /* 0x000fe20000010024 */
[----:B------:R-:W-:-:S02]  /*6af0*/  IMAD.U32 R41, R121, 0x10000, RZ ;  /* 0x0001000079297824 */ /* 0x000fc400078e00ff */
[C---:B------:R-:W-:Y:S01]  /*6b00*/  FMUL.FTZ R53, R30.reuse, R35 ;  /* 0x000000231e357220 */ /* 0x040fe20000410000 */
[----:B------:R-:W-:Y:S01]  /*6b10*/  F2FP.BF16.F32.PACK_AB R43, R43, R49 ;  /* 0x000000312b2b723e */ /* 0x000fe200000010ff */
[-C--:B------:R-:W-:Y:S02]  /*6b20*/  FMUL.FTZ R30, R30, R41.reuse ;  /* 0x000000291e1e7220 */ /* 0x080fe40000410000 */
[----:B------:R-:W-:Y:S01]  /*6b30*/  FFMA.FTZ R32, R28, R41, -R53 ;  /* 0x000000291c207223 */ /* 0x000fe20000010835 */
[----:B------:R-:W-:Y:S01]  /*6b40*/  FMUL.FTZ R41, R38, R123 ;  /* 0x0000007b26297220 */ /* 0x000fe20000410000 */
[----:B------:R-:W-:Y:S01]  /*6b50*/  F2FP.BF16.F32.PACK_AB R29, R29, R33 ;  /* 0x000000211d1d723e */ /* 0x000fe200000010ff */
[----:B------:R-:W-:Y:S01]  /*6b60*/  FFMA.FTZ R30, R28, R35, R30 ;  /* 0x000000231c1e7223 */ /* 0x000fe2000001001e */
[----:B------:R-:W-:Y:S01]  /*6b70*/  LOP3.LUT R35, R121, 0xffff0000, RZ, 0xc0, !PT ;  /* 0xffff000079237812 */ /* 0x000fe200078ec0ff */
[----:B------:R-:W-:Y:S01]  /*6b80*/  IMAD.MOV.U32 R33, RZ, RZ, R37 ;  /* 0x000000ffff217224 */ /* 0x000fe200078e0025 */
[----:B------:R-:W-:Y:S01]  /*6b90*/  F2FP.BF16.F32.PACK_AB R50, R39, R50 ;  /* 0x000000322732723e */ /* 0x000fe200000010ff */
[----:B------:R-:W-:Y:S01]  /*6ba0*/  IMAD.MOV.U32 R37, RZ, RZ, R43 ;  /* 0x000000ffff257224 */ /* 0x000fe200078e002b */
[----:B------:R-:W-:Y:S01]  /*6bb0*/  F2FP.BF16.F32.PACK_AB R36, R36, R47 ;  /* 0x0000002f2424723e */ /* 0x000fe200000010ff */
[-C--:B------:R-:W-:Y:S01]  /*6bc0*/  FMUL.FTZ R38, R38, R35.reuse ;  /* 0x0000002326267220 */ /* 0x080fe20000410000 */
[----:B------:R-:W-:Y:S01]  /*6bd0*/  FFMA.FTZ R35, R34, R35, -R41 ;  /* 0x0000002322237223 */ /* 0x000fe20000010829 */
[----:B------:R-:W-:-:S02]  /*6be0*/  IMAD.MOV.U32 R39, RZ, RZ, R29 ;  /* 0x000000ffff277224 */ /* 0x000fc400078e001d */
[----:B------:R-:W-:Y:S02]  /*6bf0*/  FFMA.FTZ R123, R34, R123, R38 ;  /* 0x0000007b227b7223 */ /* 0x000fe40000010026 */
[----:B------:R-:W-:Y:S01]  /*6c00*/  F2FP.BF16.F32.PACK_AB R34, R35, R32 ;  /* 0x000000202322723e */ /* 0x000fe200000010ff */
[----:B------:R-:W-:Y:S02]  /*6c10*/  IMAD.MOV.U32 R32, RZ, RZ, R50 ;  /* 0x000000ffff207224 */ /* 0x000fe400078e0032 */
[----:B------:R-:W-:Y:S01]  /*6c20*/  F2FP.BF16.F32.PACK_AB R38, R123, R30 ;  /* 0x0000001e7b26723e */ /* 0x000fe200000010ff */
[----:B------:R-:W-:-:S07]  /*6c30*/  IMAD.MOV.U32 R35, RZ, RZ, R31 ;  /* 0x000000ffff237224 */ /* 0x000fce00078e001f */
.L_x_1444:
[----:B------:R-:W-:Y:S05]  /*6c40*/  BSYNC B1 ;  /* 0x0000000000017941 */ /* 0x000fea0003800000 */
.L_x_1443:
        /* <DEDUP_REMOVED lines=10> */
.L_x_1400:
[----:B------:R-:W-:-:S06]  /*6cf0*/  UISETP.NE.AND UP0, UPT, UR37, 0x3, UPT ;  /* 0x000000032500788c */ /* 0x000fcc000bf05270 */
[----:B------:R-:W-:-:S13]  /*6d00*/  PLOP3.LUT P3, PT, PT, PT, UP0, 0x80, 0x0 ;  /* 0x000000000000781c */ /* 0x000fda0003f6f008 */
[----:B------:R-:W-:Y:S05]  /*6d10*/  @!P3 BRA `(.L_x_1445) ;  /* 0x000000000004b947 */ /* 0x000fea0003800000 */
[----:B------:R-:W-:Y:S01]  /*6d20*/  BPT.TRAP 0x1 ;  /* 0x000000040000795c */ /* 0x000fe20000300000 */
.L_x_1445:
[----:B------:R-:W-:Y:S01]  /*6d30*/  IMAD R14, R17, 0x8, R2 ;  /* 0x00000008110e7824 */ /* 0x000fe200078e0202 */
[----:B------:R-:W-:Y:S01]  /*6d40*/  SHF.L.U32 R85, R156, 0x1f, RZ ;  /* 0x0000001f9c557819 */ /* 0x000fe200000006ff */
[----:B------:R-:W-:Y:S01]  /*6d50*/  IMAD R84, R25, -0x80, R24 ;  /* 0xffffff8019547824 */ /* 0x000fe200078e0218 */
[----:B------:R-:W-:Y:S02]  /*6d60*/  BSSY B1, `(.L_x_1446) ;  /* 0x0000004000017945 */ /* 0x000fe40003800000 */
[----:B------:R-:W0:Y:S02]  /*6d70*/  SYNCS.PHASECHK.TRANS64.TRYWAIT P4, [R14+URZ+0x2d890], R85 ;  /* 0x02d890550e0075a7 */ /* 0x000e24000808017f */
[----:B------:R-:W-:Y:S01]  /*6d80*/  VIMNMX R84, R84, 0x80, PT ;  /* 0x0000008054547848 */ /* 0x000fe20003fe0100 */
[----:B0-----:R-:W-:Y:S06]  /*6d90*/  @!P4 BRA `(.L_x_1447) ;  /* 0x000001e00088c947 */ /* 0x001fec0003800000 */
.L_x_1783:
[----:B------:R-:W-:Y:S05]  /*6da0*/  BSYNC B1 ;  /* 0x0000000000017941 */ /* 0x000fea0003800000 */
.L_x_1446:
        /* <DEDUP_REMOVED lines=20> */
.L_x_1407:
[----:B------:R-:W-:Y:S05]  /*6ef0*/  BSYNC B0 ;  /* 0x0000000000007941 */ /* 0x000fea0003800000 */
.L_x_1399:
        /* <DEDUP_REMOVED lines=17> */
.L_x_1449:
[----:B------:R-:W-:Y:S05]  /*7010*/  BSYNC B0 ;  /* 0x0000000000007941 */ /* 0x000fea0003800000 */
.L_x_1448:
[----:B------:R-:W2:Y:S01]  /*7020*/  SYNCS.PHASECHK.TRANS64.TRYWAIT P3, [R14+URZ+0x2d8b0], R85 ;  /* 0x02d8b0550e0075a7 */ /* 0x000ea2000806017f */
[----:B------:R-:W-:Y:S04]  /*7030*/  BSSY B0, `(.L_x_1450) ;  /* 0x0000002000007945 */ /* 0x000fe80003800000 */
[----:B--2---:R-:W-:Y:S05]  /*7040*/  @!P3 BRA `(.L_x_1451) ;  /* 0x000001dc00f0b947 */ /* 0x004fea0003800000 */
.L_x_1784:
[----:B------:R-:W-:Y:S05]  /*7050*/  BSYNC B0 ;  /* 0x0000000000007941 */ /* 0x000fea0003800000 */
.L_x_1450:
        /* <DEDUP_REMOVED lines=33> */
.L_x_1453:
[----:B------:R-:W-:Y:S05]  /*7270*/  BSYNC B0 ;  /* 0x0000000000007941 */ /* 0x000fea0003800000 */
.L_x_1452:
[----:B------:R-:W-:Y:S01]  /*7280*/  @!PT LDS RZ, [RZ] ;  /* 0x00000000fffff984 */ /* 0x000fe20000000800 */
[----:B------:R-:W-:Y:S01]  /*7290*/  @!PT LDS RZ, [RZ] ;  /* 0x00000000fffff984 */ /* 0x000fe20000000800 */
[----:B------:R-:W-:Y:S01]  /*72a0*/  @!PT LDS RZ, [RZ] ;  /* 0x00000000fffff984 */ /* 0x000fe20000000800 */
[----:B------:R-:W-:Y:S01]  /*72b0*/  @!PT LDS RZ, [RZ] ;  /* 0x00000000fffff984 */ /* 0x000fe20000000800 */
[----:B------:R4:W-:Y:S06]  /*72c0*/  MEMBAR.ALL.CTA ;  /* 0x0000000000007992 */ /* 0x0009ec0000008000 */
[----:B----4-:R-:W4:Y:S01]  /*72d0*/  FENCE.VIEW.ASYNC.S ;  /* 0x00000000000073c6 */ /* 0x010f220000000000 */
[----:B------:R-:W-:Y:S02]  /*72e0*/  VIADD R17, R17, 0x1 ;  /* 0x0000000111117836 */ /* 0x000fe40000000000 */
[----:B0-2---:R-:W-:Y:S01]  /*72f0*/  @!P4 VIADD R14, R14, 0x2d8c0 ;  /* 0x0002d8c00e0ec836 */ /* 0x005fe20000000000 */
[----:B----4-:R0:W-:Y:S02]  /*7300*/  BAR.SYNC.DEFER_BLOCKING R111, 0x80 ;  /* 0x0002006f0000751d */ /* 0x0101e40000010000 */
[----:B------:R-:W-:-:S02]  /*7310*/  ISETP.NE.AND P3, PT, R17, 0x2, PT ;  /* 0x000000021100780c */ /* 0x000fc40003f65270 */
[----:B------:R-:W-:Y:S02]  /*7320*/  @!P4 PRMT R14, RZ, 0x654, R14 ;  /* 0x00000654ff0ec816 */ /* 0x000fe4000000000e */
[----:B------:R-:W-:Y:S02]  /*7330*/  SEL R15, RZ, 0x1, P3 ;  /* 0x00000001ff0f7807 */ /* 0x000fe40001800000 */
[----:B------:R-:W-:Y:S02]  /*7340*/  SEL R17, R17, RZ, P3 ;  /* 0x000000ff11117207 */ /* 0x000fe40001800000 */
[----:B------:R-:W-:Y:S01]  /*7350*/  LOP3.LUT R156, R156, R15, RZ, 0x3c, !PT ;  /* 0x0000000f9c9c7212 */ /* 0x000fe200078e3cff */
[----:B------:R0:W-:Y:S01]  /*7360*/  @!P4 SYNCS.ARRIVE.TRANS64.RED.A1T0 RZ, [R14+URZ], RZ ;  /* 0x000000ff0effc9a7 */ /* 0x0001e2000810043f */
[----:B------:R-:W-:Y:S05]  /*7370*/  @P2 BRA `(.L_x_1454) ;  /* 0xffffffb800a42947 */ /* 0x000fea000383ffff */
[----:B-1-3--:R-:W1:Y:S01]  /*7380*/  S2R R28, SR_TID.X ;  /* 0x00000000001c7919 */ /* 0x00ae620000002100 */
[----:B------:R-:W-:Y:S02]  /*7390*/  PLOP3.LUT P0, PT, PT, PT, PT, 0x8, 0x0 ;  /* 0x000000000000781c */ /* 0x000fe40003f0e170 */
[----:B-1----:R-:W-:-:S04]  /*73a0*/  SHF.R.U32.HI R28, RZ, 0x7, R28 ;  /* 0x00000007ff1c7819 */ /* 0x002fc8000001161c */
[----:B------:R-:W-:-:S13]  /*73b0*/  ISETP.NE.AND P5, PT, R28, 0x1, PT ;  /* 0x000000011c00780c */ /* 0x000fda0003fa5270 */
[----:B------:R-:W-:Y:S06]  /*73c0*/  @!P5 BAR.ARV 0x9, 0x100 ;  /* 0x024400000000db1d */ /* 0x000fec0000002000 */
.L_x_1394:
[----:B------:R-:W2:Y:S01]  /*73d0*/  LDL R8, [R1+0x1c] ;  /* 0x00001c0001087983 */ /* 0x000ea20000100800 */
[----:B------:R-:W1:Y:S01]  /*73e0*/  LDC R0, c[0x0][0x448] ;  /* 0x00011200ff007b82 */ /* 0x000e620000000800 */
[----:B------:R-:W-:-:S07]  /*73f0*/  IADD3 R7, R139, 0x1, -R138 ;  /* 0x000000018b077810 */ /* 0x000fce0007ffe88a */
[----:B------:R-:W3:Y:S01]  /*7400*/  LDC.64 R4, c[0x0][0x9e0] ;  /* 0x00027800ff047b82 */ /* 0x000ee20000000a00 */
[----:B-1----:R-:W-:Y:S02]  /*7410*/  ISETP.NE.AND P1, PT, R0, 0x1, PT ;  /* 0x000000010000780c */ /* 0x002fe40003f25270 */
[----:B---3--:R-:W-:-:S11]  /*7420*/  ISETP.GE.AND P2, PT, R5, 0x1, PT ;  /* 0x000000010500780c */ /* 0x008fd60003f46270 */
[----:B------:R-:W1:Y:S08]  /*7430*/  @P1 LDC R3, c[0x0][0x44c] ;  /* 0x00011300ff031b82 */ /* 0x000e700000000800 */
[----:B------:R-:W3:Y:S01]  /*7440*/  @P1 LDC R6, c[0x0][0x450] ;  /* 0x00011400ff061b82 */ /* 0x000ee20000000800 */
[----:B--2---:R-:W-:-:S04]  /*7450*/  VIADD R0, R8, 0xbf ;  /* 0x000000bf08007836 */ /* 0x004fc80000000000 */
[----:B-1----:R-:W-:-:S05]  /*7460*/  @P1 IMAD.HI.U32 R3, R0, R3, RZ ;  /* 0x0000000300031227 */ /* 0x002fca00078e00ff */
[----:B---3--:R-:W-:-:S05]  /*7470*/  @P1 SHF.R.U32.HI R0, RZ, R6, R3 ;  /* 0x00000006ff001219 */ /* 0x008fca0000011603 */
[----:B------:R-:W-:Y:S01]  /*7480*/  IMAD.IADD R3, R7, 0x1, R0 ;  /* 0x0000000107037824 */ /* 0x000fe200078e0200 */
[----:B------:R-:W-:Y:S06]  /*7490*/  @P0 BRA `(.L_x_1455) ;  /* 0x00000000000c0947 */ /* 0x000fec0003800000 */
[----:B------:R-:W1:Y:S01]  /*74a0*/  FENCE.VIEW.ASYNC.G ;  /* 0x00000000000073c6 */ /* 0x000e620000000100 */
[----:B------:R-:W-:Y:S05]  /*74b0*/  WARPSYNC.ALL ;  /* 0x0000000000007948 */ /* 0x000fea0003800000 */
[----:B-1----:R-:W-:Y:S06]  /*74c0*/  BAR.ARV 0xc, 0x200 ;  /* 0x0308000000007b1d */ /* 0x002fec0000002000 */
.L_x_1455:
[----:B------:R-:W-:Y:S01]  /*74d0*/  IMAD.IADD R4, R3, 0x1, R4 ;  /* 0x0000000103047824 */ /* 0x000fe200078e0204 */
[----:B------:R-:W-:Y:S06]  /*74e0*/  @!P2 BRA `(.L_x_1456) ;  /* 0x000000000048a947 */ /* 0x000fec0003800000 */
[C---:B------:R-:W-:Y:S01]  /*74f0*/  ISETP.GT.AND P0, PT, R3.reuse, RZ, PT ;  /* 0x000000ff0300720c */ /* 0x040fe20003f04270 */
[----:B------:R-:W-:Y:S01]  /*7500*/  BSSY B0, `(.L_x_1457) ;  /* 0x000000e000007945 */ /* 0x000fe20003800000 */
[----:B------:R-:W-:-:S11]  /*7510*/  VIADD R0, R3, 0xffffffff ;  /* 0xffffffff03007836 */ /* 0x000fd60000000000 */
[----:B------:R-:W-:Y:S05]  /*7520*/  @P0 BRA `(.L_x_1458) ;  /* 0x00000000001c0947 */ /* 0x000fea0003800000 */
[----:B------:R-:W-:Y:S01]  /*7530*/  ISETP.NE.AND P0, PT, R5, 0x1, PT ;  /* 0x000000010500780c */ /* 0x000fe20003f05270 */
[----:B------:R-:W-:-:S12]  /*7540*/  IMAD.MOV R3, RZ, RZ, -R3 ;  /* 0x000000ffff037224 */ /* 0x000fd800078e0a03 */
[----:B------:R-:W1:Y:S02]  /*7550*/  @P0 LDC.64 R6, c[0x0][0x9e8] ;  /* 0x00027a00ff060b82 */ /* 0x000e640000000a00 */
[----:B-1----:R-:W-:-:S05]  /*7560*/  @P0 IMAD.HI.U32 R0, R3, R6, RZ ;  /* 0x0000000603000227 */ /* 0x002fca00078e00ff */
[----:B------:R-:W-:-:S04]  /*7570*/  @P0 SHF.R.U32.HI R3, RZ, R7, R0 ;  /* 0x00000007ff030219 */ /* 0x000fc80000011600 */
[----:B------:R-:W-:Y:S01]  /*7580*/  LOP3.LUT R0, RZ, R3, RZ, 0x33, !PT ;  /* 0x00000003ff007212 */ /* 0x000fe200078e33ff */
[----:B------:R-:W-:Y:S06]  /*7590*/  BRA `(.L_x_1459) ;  /* 0x0000000000107947 */ /* 0x000fec0003800000 */
.L_x_1458:
[----:B------:R-:W-:-:S13]  /*75a0*/  ISETP.NE.AND P0, PT, R5, 0x1, PT ;  /* 0x000000010500780c */ /* 0x000fda0003f05270 */
[----:B------:R-:W1:Y:S02]  /*75b0*/  @P0 LDC.64 R6, c[0x0][0x9e8] ;  /* 0x00027a00ff060b82 */ /* 0x000e640000000a00 */
[----:B-1----:R-:W-:-:S05]  /*75c0*/  @P0 IMAD.HI.U32 R6, R0, R6, RZ ;  /* 0x0000000600060227 */ /* 0x002fca00078e00ff */
[----:B------:R-:W-:-:S07]  /*75d0*/  @P0 SHF.R.U32.HI R0, RZ, R7, R6 ;  /* 0x00000007ff000219 */ /* 0x000fce0000011606 */
.L_x_1459:
[----:B------:R-:W-:Y:S05]  /*75e0*/  BSYNC B0 ;  /* 0x0000000000007941 */ /* 0x000fea0003800000 */
.L_x_1457:
[----:B------:R-:W-:-:S05]  /*75f0*/  IMAD R3, R0, R5, R5 ;  /* 0x0000000500037224 */ /* 0x000fca00078e0205 */
[----:B------:R-:W-:-:S07]  /*7600*/  VIMNMX R4, R4, R3, PT ;  /* 0x0000000304047248 */ /* 0x000fce0003fe0100 */
.L_x_1456:
[----:B------:R-:W1:Y:S01]  /*7610*/  @P1 LDC R0, c[0x0][0x44c] ;  /* 0x00011300ff001b82 */ /* 0x000e620000000800 */
[----:B------:R-:W-:Y:S01]  /*7620*/  VIADD R4, R4, 0x7f ;  /* 0x0000007f04047836 */ /* 0x000fe20000000000 */
[----:B------:R-:W-:-:S04]  /*7630*/  ULDC UR4, c[0x0][0x9dc] ;  /* 0x0002770000047ab9 */ /* 0x000fc80000000800 */
[----:B------:R-:W-:Y:S02]  /*7640*/  SHF.R.S32.HI R3, RZ, 0x1f, R4 ;  /* 0x0000001fff037819 */ /* 0x000fe40000011404 */
[----:B------:R-:W2:Y:S02]  /*7650*/  @P1 LDC R7, c[0x0][0x450] ;  /* 0x00011400ff071b82 */ /* 0x000ea40000000800 */
[----:B------:R-:W-:-:S04]  /*7660*/  LEA.HI R3, R3, R4, RZ, 0x7 ;  /* 0x0000000403037211 */ /* 0x000fc800078f38ff */
[----:B------:R-:W-:-:S04]  /*7670*/  SHF.R.S32.HI R3, RZ, 0x7, R3 ;  /* 0x00000007ff037819 */ /* 0x000fc80000011403 */
[----:B------:R-:W-:Y:S01]  /*7680*/  VIMNMX R9, R112, R3, PT ;  /* 0x0000000370097248 */ /* 0x000fe20003fe0100 */
[----:B-1----:R-:W-:-:S04]  /*7690*/  @P1 IMAD.HI.U32 R6, R8, R0, RZ ;  /* 0x0000000008061227 */ /* 0x002fc800078e00ff */
[----:B------:R-:W-:Y:S01]  /*76a0*/  IMAD.MOV.U32 R0, RZ, RZ, R8 ;  /* 0x000000ffff007224 */ /* 0x000fe200078e0008 */
[----:B--2---:R-:W-:-:S05]  /*76b0*/  @P1 SHF.R.U32.HI R0, RZ, R7, R6 ;  /* 0x00000007ff001219 */ /* 0x004fca0000011606 */
        /* <DEDUP_REMOVED lines=8> */
[----:B------:R-:W1:Y:S02]  /*7740*/  @P0 LDC.64 R10, c[0x0][0x9e8] ;  /* 0x00027a00ff0a0b82 */ /* 0x000e640000000a00 */
[----:B-1----:R-:W-:-:S05]  /*7750*/  @P0 IMAD.HI.U32 R0, R7, R10, RZ ;  /* 0x0000000a07000227 */ /* 0x002fca00078e00ff */
[----:B------:R-:W-:-:S04]  /*7760*/  @P0 SHF.R.U32.HI R7, RZ, R11, R0 ;  /* 0x0000000bff070219 */ /* 0x000fc80000011600 */
[----:B------:R-:W-:Y:S01]  /*7770*/  LOP3.LUT R0, RZ, R7, RZ, 0x33, !PT ;  /* 0x00000007ff007212 */ /* 0x000fe200078e33ff */
[----:B------:R-:W-:Y:S06]  /*7780*/  BRA `(.L_x_1463) ;  /* 0x0000000000107947 */ /* 0x000fec0003800000 */
.L_x_1462:
[----:B------:R-:W-:-:S13]  /*7790*/  ISETP.NE.AND P0, PT, R5, 0x1, PT ;  /* 0x000000010500780c */ /* 0x000fda0003f05270 */
[----:B------:R-:W1:Y:S02]  /*77a0*/  @P0 LDC.64 R6, c[0x0][0x9e8] ;  /* 0x00027a00ff060b82 */ /* 0x000e640000000a00 */
[----:B-1----:R-:W-:-:S05]  /*77b0*/  @P0 IMAD.HI.U32 R4, R0, R6, RZ ;  /* 0x0000000600040227 */ /* 0x002fca00078e00ff */
[----:B------:R-:W-:-:S07]  /*77c0*/  @P0 SHF.R.U32.HI R0, RZ, R7, R4 ;  /* 0x00000007ff000219 */ /* 0x000fce0000011604 */
.L_x_1463:
[----:B------:R-:W-:Y:S05]  /*77d0*/  BSYNC B0 ;  /* 0x0000000000007941 */ /* 0x000fea0003800000 */
.L_x_1461:
[----:B------:R-:W-:-:S05]  /*77e0*/  IMAD R0, R0, R5, RZ ;  /* 0x0000000500007224 */ /* 0x000fca00078e02ff */
[----:B------:R-:W-:-:S07]  /*77f0*/  VIMNMX R3, R3, R0, !PT ;  /* 0x0000000003037248 */ /* 0x000fce0007fe0100 */
.L_x_1460:
[----:B------:R-:W-:Y:S01]  /*7800*/  SHF.R.S32.HI R0, RZ, 0x1f, R3 ;  /* 0x0000001fff007819 */ /* 0x000fe20000011403 */
[----:B------:R-:W-:Y:S01]  /*7810*/  BSSY B0, `(.L_x_1464) ;  /* 0x0000027000007945 */ /* 0x000fe20003800000 */
[----:B------:R-:W-:Y:S02]  /*7820*/  IMAD.MOV.U32 R88, RZ, RZ, RZ ;  /* 0x000000ffff587224 */ /* 0x000fe400078e00ff */
[----:B------:R-:W-:-:S04]  /*7830*/  LEA.HI R0, R0, R3, RZ, 0x7 ;  /* 0x0000000300007211 */ /* 0x000fc800078f38ff */
[----:B------:R-:W-:-:S04]  /*7840*/  SHF.R.S32.HI R0, RZ, 0x7, R0 ;  /* 0x00000007ff007819 */ /* 0x000fc80000011400 */
[----:B------:R-:W-:-:S04]  /*7850*/  VIMNMX R11, RZ, R0, !PT ;  /* 0x00000000ff0b7248 */ /* 0x000fc80007fe0100 */
[----:B------:R-:W-:-:S13]  /*7860*/  ISETP.GT.AND P0, PT, R9, R11, PT ;  /* 0x0000000b0900720c */ /* 0x000fda0003f04270 */
[----:B------:R-:W-:Y:S05]  /*7870*/  @!P0 BRA `(.L_x_1465) ;  /* 0x0000000000808947 */ /* 0x000fea0003800000 */
[----:B------:R-:W2:Y:S01]  /*7880*/  LDL R4, [R1+0x54] ;  /* 0x0000540001047983 */ /* 0x000ea20000100800 */
[----:B------:R-:W-:Y:S01]  /*7890*/  ULDC UR4, c[0x0][0x9f0] ;  /* 0x00027c0000047ab9 */ /* 0x000fe20000000800 */
[----:B--2---:R-:W-:-:S04]  /*78a0*/  ISETP.NE.AND P0, PT, R4, RZ, PT ;  /* 0x000000ff0400720c */ /* 0x004fc80003f05270 */
[----:B------:R-:W-:-:S04]  /*78b0*/  SEL R8, R4, UR4, P0 ;  /* 0x0000000404087c07 */ /* 0x000fc80008000000 */
[-C--:B------:R-:W-:Y:S02]  /*78c0*/  IABS R6, R8.reuse ;  /* 0x0000000800067213 */ /* 0x080fe40000000000 */
[----:B------:R-:W-:Y:S02]  /*78d0*/  IADD3 R0, R8, -0x1, R9 ;  /* 0xffffffff08007810 */ /* 0x000fe40007ffe009 */
[----:B------:R-:W1:Y:S01]  /*78e0*/  I2F.RP R3, R6 ;  /* 0x0000000600037306 */ /* 0x000e620000209400 */
[----:B------:R-:W-:Y:S02]  /*78f0*/  IABS R12, R8 ;  /* 0x00000008000c7213 */ /* 0x000fe40000000000 */
[----:B------:R-:W-:-:S05]  /*7900*/  IMAD.IADD R0, R0, 0x1, -R11 ;  /* 0x0000000100007824 */ /* 0x000fca00078e0a0b */
[----:B------:R-:W-:Y:S02]  /*7910*/  IABS R10, R0 ;  /* 0x00000000000a7213 */ /* 0x000fe40000000000 */
[----:B------:R-:W-:-:S04]  /*7920*/  LOP3.LUT R0, R0, R8, RZ, 0x3c, !PT ;  /* 0x0000000800007212 */ /* 0x000fc800078e3cff */
[----:B------:R-:W-:Y:S01]  /*7930*/  ISETP.GE.AND P2, PT, R0, RZ, PT ;  /* 0x000000ff0000720c */ /* 0x000fe20003f46270 */
[----:B-1----:R-:W1:Y:S02]  /*7940*/  MUFU.RCP R3, R3 ;  /* 0x0000000300037308 */ /* 0x002e640000001000 */
[----:B-1----:R-:W-:Y:S02]  /*7950*/  VIADD R4, R3, 0xffffffe ;  /* 0x0ffffffe03047836 */ /* 0x002fe40000000000 */
[----:B------:R-:W-:-:S04]  /*7960*/  IMAD.MOV R3, RZ, RZ, -R12 ;  /* 0x000000ffff037224 */ /* 0x000fc800078e0a0c */
[----:B------:R1:W2:Y:S02]  /*7970*/  F2I.FTZ.U32.TRUNC.NTZ R5, R4 ;  /* 0x0000000400057305 */ /* 0x0002a4000021f000 */
[----:B-1----:R-:W-:Y:S02]  /*7980*/  IMAD.MOV.U32 R4, RZ, RZ, RZ ;  /* 0x000000ffff047224 */ /* 0x002fe400078e00ff */
[----:B--2---:R-:W-:-:S04]  /*7990*/  IMAD.MOV R7, RZ, RZ, -R5 ;  /* 0x000000ffff077224 */ /* 0x004fc800078e0a05 */
        /* <DEDUP_REMOVED lines=14> */
.L_x_1465:
[----:B------:R-:W-:Y:S05]  /*7a80*/  BSYNC B0 ;  /* 0x0000000000007941 */ /* 0x000fea0003800000 */
.L_x_1464:
[----:B------:R-:W2:Y:S01]  /*7a90*/  LDL R0, [R1+0x60] ;  /* 0x0000600001007983 */ /* 0x000ea20000100800 */
[----:B------:R-:W-:Y:S01]  /*7aa0*/  PLOP3.LUT P0, PT, PT, PT, PT, 0x80, 0x0 ;  /* 0x000000000000781c */ /* 0x000fe20003f0f070 */
[----:B------:R-:W-:Y:S01]  /*7ab0*/  IMAD.MOV.U32 R4, RZ, RZ, RZ ;  /* 0x000000ffff047224 */ /* 0x000fe200078e00ff */
        /* <DEDUP_REMOVED lines=13> */
[----:B0-----:R-:W-:Y:S02]  /*7b90*/  CS2R R110, SRZ ;  /* 0x00000000006e7805 */ /* 0x001fe4000001ff00 */
        /* <DEDUP_REMOVED lines=11> */
[----:B--2---:R-:W-:-:S05]  /*7c50*/  IMAD R0, R0, R88, R11 ;  /* 0x0000005800007224 */ /* 0x004fca00078e020b */
[----:B------:R0:W-:Y:S01]  /*7c60*/  STL [R1+0x48], R0 ;  /* 0x0000480001007387 */ /* 0x0001e20000100800 */
[----:B------:R-:W-:-:S04]  /*7c70*/  VIADDMNMX R88, R0, R88, R9, PT ;  /* 0x0000005800587246 */ /* 0x000fc80003800109 */
[----:B------:R-:W-:-:S13]  /*7c80*/  ISETP.GT.AND P1, PT, R88, R0, PT ;  /* 0x000000005800720c */ /* 0x000fda0003f24270 */
[----:B0-----:R-:W-:Y:S05]  /*7c90*/  @!P1 BRA `(.L_x_1466) ;  /* 0x0000011400989947 */ /* 0x001fea0003800000 */
[----:B------:R-:W0:Y:S01]  /*7ca0*/  S2R R0, SR_TID.X ;  /* 0x0000000000007919 */ /* 0x000e220000002100 */
[----:B------:R-:W-:Y:S01]  /*7cb0*/  UMOV UR4, 0xffffffff ;  /* 0xffffffff00047882 */ /* 0x000fe20000000000 */
[----:B0-----:R-:W-:-:S05]  /*7cc0*/  VIADD R45, R0, 0xffffff80 ;  /* 0xffffff80002d7836 */ /* 0x001fca0000000000 */
[----:B------:R-:W-:-:S04]  /*7cd0*/  SHF.R.S32.HI R52, RZ, 0x1f, R45 ;  /* 0x0000001fff347819 */ /* 0x000fc8000001142d */
[----:B------:R-:W-:-:S04]  /*7ce0*/  LEA.HI R13, R52, R45, RZ, 0x7 ;  /* 0x0000002d340d7211 */ /* 0x000fc800078f38ff */
[----:B------:R-:W-:Y:S01]  /*7cf0*/  SHF.R.S32.HI R13, RZ, 0x7, R13 ;  /* 0x00000007ff0d7819 */ /* 0x000fe2000001140d */
[----:B------:R-:W-:Y:S06]  /*7d00*/  BRA.DIV UR4, `(.L_x_1467) ;  /* 0x000001d204d47947 */ /* 0x000fec000b800000 */
[----:B------:R0:W1:Y:S02]  /*7d10*/  SHFL.IDX PT, R157, R13, RZ, 0x1f ;  /* 0x00001fff0d9d7589 */ /* 0x00006400000e0000 */
.L_x_1787:
[----:B-1----:R-:W-:Y:S01]  /*7d20*/  IMAD.HI R0, R157, 0x55555556, RZ ;  /* 0x555555569d007827 */ /* 0x002fe200078e02ff */
[----:B------:R-:W-:Y:S03]  /*7d30*/  BSSY B6, `(.L_x_1468) ;  /* 0x000001f000067945 */ /* 0x000fe60003800000 */
[----:B------:R-:W-:Y:S01]  /*7d40*/  VIADD R3, R2, 0x21800 ;  /* 0x0002180002037836 */ /* 0x000fe20000000000 */
[----:B------:R-:W-:-:S04]  /*7d50*/  LEA.HI R0, R0, R0, RZ, 0x1 ;  /* 0x0000000000007211 */ /* 0x000fc800078f08ff */
[----:B------:R-:W-:Y:S01]  /*7d60*/  LOP3.LUT P0, RZ, R3, 0x3ff, RZ, 0xc0, !PT ;  /* 0x000003ff03ff7812 */ /* 0x000fe2000780c0ff */
[----:B------:R-:W-:-:S04]  /*7d70*/  IMAD R4, R0, -0x3, R157 ;  /* 0xfffffffd00047824 */ /* 0x000fc800078e029d */
[----:B------:R-:W-:Y:S01]  /*7d80*/  IMAD R0, R4, 0x1000, R2 ;  /* 0x0000100004007824 */ /* 0x000fe200078e0202 */
[----:B------:R1:W-:Y:S03]  /*7d90*/  STL [R1+0x28], R4 ;  /* 0x0000280401007387 */ /* 0x0003e60000100800 */
[----:B------:R-:W-:-:S05]  /*7da0*/  VIADD R0, R0, 0xc400 ;  /* 0x0000c40000007836 */ /* 0x000fca0000000000 */
[----:B------:R-:W-:Y:S01]  /*7db0*/  SHF.R.U32.HI R0, RZ, 0x4, R0 ;  /* 0x00000004ff007819 */ /* 0x000fe20000011600 */
[----:B-1----:R-:W-:-:S03]  /*7dc0*/  IMAD R4, R4, 0x2000, R3 ;  /* 0x0000200004047824 */ /* 0x002fc600078e0203 */
[----:B------:R-:W-:Y:S02]  /*7dd0*/  LOP3.LUT R44, R0, 0x3fff, RZ, 0xc0, !PT ;  /* 0x00003fff002c7812 */ /* 0x000fe400078ec0ff */
[----:B------:R-:W-:-:S04]  /*7de0*/  SHF.R.U32.HI R4, RZ, 0x4, R4 ;  /* 0x00000004ff047819 */ /* 0x000fc80000011604 */
[----:B------:R-:W-:-:S05]  /*7df0*/  LOP3.LUT R3, R4, 0x3fff, RZ, 0xc0, !PT ;  /* 0x00003fff04037812 */ /* 0x000fca00078ec0ff */
[----:B------:R1:W-:Y:S01]  /*7e00*/  STL [R1+0x3c], R3 ;  /* 0x00003c0301007387 */ /* 0x0003e20000100800 */
[----:B------:R-:W-:Y:S05]  /*7e10*/  @!P0 BRA `(.L_x_1469) ;  /* 0x0000000000408947 */ /* 0x000fea0003800000 */
[----:B------:R-:W-:Y:S01]  /*7e20*/  MOV R14, 0x0 ;  /* 0x00000000000e7802 */ /* 0x000fe20000000f00 */
[----:B------:R-:W-:Y:S01]  /*7e30*/  ULDC.64 UR4, c[0x4][0xa8] ;  /* 0x01002a0000047ab9 */ /* 0x000fe20000000a00 */
[----:B------:R-:W-:Y:S01]  /*7e40*/  ULDC.64 UR6, c[0x4][0xb0] ;  /* 0x01002c0000067ab9 */ /* 0x000fe20000000a00 */
[----:B------:R-:W-:Y:S02]  /*7e50*/  IMAD.U32 R4, RZ, RZ, UR4 ;  /* 0x00000004ff047e24 */ /* 0x000fe4000f8e00ff */
[----:B------:R-:W-:Y:S01]  /*7e60*/  IMAD.U32 R5, RZ, RZ, UR5 ;  /* 0x00000005ff057e24 */ /* 0x000fe2000f8e00ff */
[----:B------:R-:W2:Y:S01]  /*7e70*/  LDC.64 R14, c[0x4][R14] ;  /* 0x010000000e0e7b82 */ /* 0x000ea20000000a00 */
[----:B------:R-:W-:Y:S01]  /*7e80*/  ULDC.64 UR4, c[0x4][0x48] ;  /* 0x0100120000047ab9 */ /* 0x000fe20000000a00 */
        /* <DEDUP_REMOVED lines=8> */
[----:B-12--5:R-:W-:Y:S05]  /*7f10*/  CALL.ABS.NOINC R14 ;  /* 0x000000000e007343 */ /* 0x026fea0003c00000 */
.L_x_1469:
[----:B------:R-:W-:Y:S05]  /*7f20*/  BSYNC B6 ;  /* 0x0000000000067941 */ /* 0x000fea0003800000 */
.L_x_1468:
[----:B------:R-:W-:Y:S02]  /*7f30*/  ULDC UR4, c[0x0][0x3f4] ;  /* 0x0000fd0000047ab9 */ /* 0x000fe40000000800 */
[----:B------:R-:W-:-:S13]  /*7f40*/  ISETP.LT.AND P0, PT, RZ, UR4, PT ;  /* 0x00000004ff007c0c */ /* 0x000fda000bf01270 */
[----:B------:R-:W-:Y:S05]  /*7f50*/  @P0 BRA `(.L_x_1470) ;  /* 0x0000000000400947 */ /* 0x000fea0003800000 */
[----:B------:R-:W2:Y:S02]  /*7f60*/  LDL R20, [R1+0x5c] ;  /* 0x00005c0001147983 */ /* 0x000ea40000100800 */
[----:B--2---:R-:W-:-:S04]  /*7f70*/  LEA.HI R0, R20, R20, RZ, 0x1 ;  /* 0x0000001414007211 */ /* 0x004fc800078f08ff */
[----:B------:R-:W-:-:S05]  /*7f80*/  LOP3.LUT R0, R0, 0xfffffffe, RZ, 0xc0, !PT ;  /* 0xfffffffe00007812 */ /* 0x000fca00078ec0ff */
[----:B------:R-:W-:-:S05]  /*7f90*/  IMAD.IADD R0, R20, 0x1, -R0 ;  /* 0x0000000114007824 */ /* 0x000fca00078e0a00 */
[----:B-1----:R-:W-:-:S04]  /*7fa0*/  SHF.L.U32 R3, R0, 0x1f, RZ ;  /* 0x0000001f00037819 */ /* 0x002fc800000006ff */
[----:B------:R1:W2:Y:S03]  /*7fb0*/  SYNCS.PHASECHK.TRANS64.TRYWAIT P0, [R2+URZ+0x2d800], R3 ;  /* 0x02d80003020075a7 */ /* 0x0002a6000800017f */
[----:B--2---:R-:W-:Y:S05]  /*7fc0*/  @!P0 NANOSLEEP.SYNCS 0x989680 ;  /* 0x009896800000895d */ /* 0x004fea0003900000 */
[----:B------:R-:W2:Y:S01]  /*7fd0*/  @!P0 SYNCS.PHASECHK.TRANS64 P0, [R2+URZ+0x2d800], R3 ;  /* 0x02d80003020085a7 */ /* 0x000ea2000800007f */
[----:B------:R-:W-:Y:S04]  /*7fe0*/  BSSY B0, `(.L_x_1471) ;  /* 0x0000006000007945 */ /* 0x000fe80003800000 */
[----:B--2---:R-:W-:Y:S05]  /*7ff0*/  @P0 BRA `(.L_x_1472) ;  /* 0x0000000000100947 */ /* 0x004fea0003800000 */
.L_x_1473:
[----:B--2---:R2:W3:Y:S02]  /*8000*/  SYNCS.PHASECHK.TRANS64.TRYWAIT P0, [R2+URZ+0x2d800], R3 ;  /* 0x02d80003020075a7 */ /* 0x0044e4000800017f */
[----:B---3--:R-:W-:Y:S05]  /*8010*/  @!P0 NANOSLEEP.SYNCS 0x989680 ;  /* 0x009896800000895d */ /* 0x008fea0003900000 */
[----:B------:R-:W3:Y:S02]  /*8020*/  @!P0 SYNCS.PHASECHK.TRANS64 P0, [R2+URZ+0x2d800], R3 ;  /* 0x02d80003020085a7 */ /* 0x000ee4000800007f */
[----:B---3--:R-:W-:Y:S05]  /*8030*/  @!P0 BRA `(.L_x_1473) ;  /* 0xfffffffc00f08947 */ /* 0x008fea000383ffff */
.L_x_1472:
[----:B------:R-:W-:Y:S05]  /*8040*/  BSYNC B0 ;  /* 0x0000000000007941 */ /* 0x000fea0003800000 */
.L_x_1471:
[----:B------:R-:W-:Y:S05]  /*8050*/  BRA `(.L_x_1474) ;  /* 0x00000040008c7947 */ /* 0x000fea0003800000 */
.L_x_1470:
[----:B------:R-:W-:Y:S01]  /*8060*/  ULOP3.LUT UP0, URZ, UR40, 0x1bf, URZ, 0xc0, !UPT ;  /* 0x000001bf283f7892 */ /* 0x000fe2000f80c03f */
[----:B-----5:R-:W-:Y:S01]  /*8070*/  SHF.R.S32.HI R0, RZ, 0x1f, R106 ;  /* 0x0000001fff007819 */ /* 0x020fe2000001146a */
[----:B------:R-:W-:Y:S01]  /*8080*/  ULDC.64 UR4, c[0x0][0x3f8] ;  /* 0x0000fe0000047ab9 */ /* 0x000fe20000000a00 */
[----:B------:R-:W-:Y:S01]  /*8090*/  ULDC.64 UR6, c[0x0][0x408] ;  /* 0x0001020000067ab9 */ /* 0x000fe20000000a00 */
[----:B------:R-:W-:Y:S02]  /*80a0*/  IMAD.WIDE.U32 R24, R106, UR4, RZ ;  /* 0x000000046a187c25 */ /* 0x000fe4000f8e00ff */
[----:B------:R-:W-:Y:S02]  /*80b0*/  PLOP3.LUT P0, PT, PT, PT, UP0, 0x80, 0x0 ;  /* 0x000000000000781c */ /* 0x000fe40003f0f008 */
[C---:B-1----:R-:W-:Y:S02]  /*80c0*/  IMAD R3, R0.reuse, UR4, RZ ;  /* 0x0000000400037c24 */ /* 0x042fe4000f8e02ff */
[----:B------:R-:W-:-:S02]  /*80d0*/  IMAD R5, R0, UR6, RZ ;  /* 0x0000000600057c24 */ /* 0x000fc4000f8e02ff */
[C---:B------:R-:W-:Y:S02]  /*80e0*/  IMAD R3, R106.reuse, UR5, R3 ;  /* 0x000000056a037c24 */ /* 0x040fe4000f8e0203 */
[C---:B------:R-:W-:Y:S02]  /*80f0*/  IMAD R5, R106.reuse, UR7, R5 ;  /* 0x000000076a057c24 */ /* 0x040fe4000f8e0205 */
[----:B------:R-:W-:-:S04]  /*8100*/  IMAD.WIDE.U32 R106, R106, UR6, RZ ;  /* 0x000000066a6a7c25 */ /* 0x000fc8000f8e00ff */
[----:B------:R-:W-:Y:S02]  /*8110*/  IMAD.IADD R27, R3, 0x1, R25 ;  /* 0x00000001031b7824 */ /* 0x000fe400078e0219 */
[----:B------:R-:W-:Y:S01]  /*8120*/  IMAD.IADD R29, R5, 0x1, R107 ;  /* 0x00000001051d7824 */ /* 0x000fe200078e026b */
[----:B------:R-:W-:Y:S06]  /*8130*/  @!P0 BRA `(.L_x_1475) ;  /* 0x0000000000408947 */ /* 0x000fec0003800000 */
[----:B------:R-:W-:Y:S01]  /*8140*/  MOV R14, 0x0 ;  /* 0x00000000000e7802 */ /* 0x000fe20000000f00 */
[----:B------:R-:W-:Y:S01]  /*8150*/  ULDC.64 UR4, c[0x4][0xa8] ;  /* 0x01002a0000047ab9 */ /* 0x000fe20000000a00 */
[----:B------:R-:W-:Y:S01]  /*8160*/  ULDC.64 UR6, c[0x4][0xb0] ;  /* 0x01002c0000067ab9 */ /* 0x000fe20000000a00 */
[----:B------:R-:W-:Y:S02]  /*8170*/  IMAD.U32 R4, RZ, RZ, UR4 ;  /* 0x00000004ff047e24 */ /* 0x000fe4000f8e00ff */
        /* <DEDUP_REMOVED lines=12> */
.L_x_1475:
[----:B------:R-:W2:Y:S01]  /*8240*/  LDL R20, [R1+0x1c] ;  /* 0x00001c0001147983 */ /* 0x000ea20000100800 */
[----:B------:R-:W-:Y:S01]  /*8250*/  ULDC.U8 UR4, c[0x0][0x410] ;  /* 0x0001040000047ab9 */ /* 0x000fe20000000000 */
[----:B------:R-:W-:Y:S01]  /*8260*/  BSSY B0, `(.L_x_1476) ;  /* 0x00003fa000007945 */ /* 0x000fe20003800000 */
[----:B------:R-:W-:Y:S01]  /*8270*/  ISETP.NE.AND P0, PT, RZ, UR4, PT ;  /* 0x00000004ff007c0c */ /* 0x000fe2000bf05270 */
[----:B--2---:R-:W-:-:S12]  /*8280*/  IMAD.IADD R10, R19, 0x1, R20 ;  /* 0x00000001130a7824 */ /* 0x004fd800078e0214 */
[----:B------:R-:W-:Y:S05]  /*8290*/  @!P0 BRA `(.L_x_1477) ;  /* 0x0000001c00e48947 */ /* 0x000fea0003800000 */
[----:B------:R-:W1:Y:S01]  /*82a0*/  LDC R7, c[0x0][0x448] ;  /* 0x00011200ff077b82 */ /* 0x000e620000000800 */
[----:B------:R-:W-:Y:S01]  /*82b0*/  ULDC.64 UR4, c[0x0][0x3f8] ;  /* 0x0000fe0000047ab9 */ /* 0x000fe20000000a00 */
[----:B------:R-:W-:Y:S01]  /*82c0*/  ULDC.64 UR6, c[0x0][0x408] ;  /* 0x0001020000067ab9 */ /* 0x000fe20000000a00 */
[----:B------:R-:W-:Y:S02]  /*82d0*/  IMAD.MOV.U32 R4, RZ, RZ, R24 ;  /* 0x000000ffff047224 */ /* 0x000fe400078e0018 */
[----:B------:R-:W-:Y:S02]  /*82e0*/  IMAD.MOV.U32 R8, RZ, RZ, R106 ;  /* 0x000000ffff087224 */ /* 0x000fe400078e006a */
[----:B------:R-:W-:Y:S01]  /*82f0*/  IMAD.MOV.U32 R9, RZ, RZ, R29 ;  /* 0x000000ffff097224 */ /* 0x000fe200078e001d */
[----:B-1----:R-:W-:-:S13]  /*8300*/  ISETP.NE.AND P0, PT, R7, 0x1, PT ;  /* 0x000000010700780c */ /* 0x002fda0003f05270 */
[----:B------:R-:W1:Y:S08]  /*8310*/  @P0 LDC R3, c[0x0][0x44c] ;  /* 0x00011300ff030b82 */ /* 0x000e700000000800 */
[----:B------:R-:W2:Y:S01]  /*8320*/  @P0 LDC R5, c[0x0][0x450] ;  /* 0x00011400ff050b82 */ /* 0x000ea20000000800 */
[----:B-1----:R-:W-:-:S04]  /*8330*/  @P0 IMAD.HI.U32 R0, R10, R3, RZ ;  /* 0x000000030a000227 */ /* 0x002fc800078e00ff */
[----:B------:R-:W-:Y:S01]  /*8340*/  IMAD.MOV.U32 R3, RZ, RZ, R10 ;  /* 0x000000ffff037224 */ /* 0x000fe200078e000a */
[----:B--2---:R-:W-:Y:S01]  /*8350*/  @P0 SHF.R.U32.HI R3, RZ, R5, R0 ;  /* 0x00000005ff030219 */ /* 0x004fe20000011600 */
[----:B------:R-:W-:-:S03]  /*8360*/  IMAD.MOV.U32 R5, RZ, RZ, R27 ;  /* 0x000000ffff057224 */ /* 0x000fc600078e001b */
[----:B------:R-:W-:Y:S01]  /*8370*/  SHF.R.S32.HI R0, RZ, 0x1f, R3 ;  /* 0x0000001fff007819 */ /* 0x000fe20000011403 */
[----:B------:R-:W-:-:S04]  /*8380*/  IMAD.WIDE.U32 R4, R3, UR4, R4 ;  /* 0x0000000403047c25 */ /* 0x000fc8000f8e0004 */
[C---:B------:R-:W-:Y:S02]  /*8390*/  IMAD R6, R0.reuse, UR4, RZ ;  /* 0x0000000400067c24 */ /* 0x040fe4000f8e02ff */
[----:B------:R-:W-:Y:S02]  /*83a0*/  IMAD R0, R0, UR6, RZ ;  /* 0x0000000600007c24 */ /* 0x000fe4000f8e02ff */
[C---:B0-----:R-:W-:Y:S01]  /*83b0*/  IMAD R13, R3.reuse, UR5, R6 ;  /* 0x00000005030d7c24 */ /* 0x041fe2000f8e0206 */
[----:B------:R-:W-:Y:S01]  /*83c0*/  ULDC.64 UR4, c[0x0][0x3e8] ;  /* 0x0000fa0000047ab9 */ /* 0x000fe20000000a00 */
[C---:B------:R-:W-:Y:S01]  /*83d0*/  IMAD.WIDE.U32 R8, R3.reuse, UR6, R8 ;  /* 0x0000000603087c25 */ /* 0x040fe2000f8e0008 */
[----:B------:R-:W-:Y:S01]  /*83e0*/  LEA R6, P0, R4, UR4, 0x1 ;  /* 0x0000000404067c11 */ /* 0x000fe2000f8008ff */
[----:B------:R-:W-:Y:S02]  /*83f0*/  UMOV UR4, 0xffffffff ;  /* 0xffffffff00047882 */ /* 0x000fe40000000000 */
[----:B------:R-:W-:Y:S01]  /*8400*/  IMAD R3, R3, UR7, R0 ;  /* 0x0000000703037c24 */ /* 0x000fe2000f8e0200 */
[----:B------:R-:W-:Y:S01]  /*8410*/  ULDC.64 UR6, c[0x0][0x400] ;  /* 0x0001000000067ab9 */ /* 0x000fe20000000a00 */
[----:B------:R-:W-:Y:S01]  /*8420*/  IMAD.IADD R13, R5, 0x1, R13 ;  /* 0x00000001050d7824 */ /* 0x000fe200078e020d */
[----:B------:R-:W-:Y:S01]  /*8430*/  LEA R39, P1, R8, UR6, 0x1 ;  /* 0x0000000608277c11 */ /* 0x000fe2000f8208ff */
[----:B------:R-:W-:-:S03]  /*8440*/  IMAD.IADD R3, R9, 0x1, R3 ;  /* 0x0000000109037824 */ /* 0x000fc600078e0203 */
[----:B------:R-:W-:Y:S02]  /*8450*/  LEA.HI.X R13, R4, UR5, R13, 0x1, P0 ;  /* 0x00000005040d7c11 */ /* 0x000fe400080f0c0d */
[----:B------:R-:W-:Y:S01]  /*8460*/  LEA.HI.X R0, R8, UR7, R3, 0x1, P1 ;  /* 0x0000000708007c11 */ /* 0x000fe200088f0c03 */
[----:B------:R-:W-:Y:S06]  /*8470*/  BRA.DIV UR4, `(.L_x_1478) ;  /* 0x000001ce04207947 */ /* 0x000fec000b800000 */
[----:B------:R0:W1:Y:S04]  /*8480*/  SHFL.IDX PT, R3, R13, RZ, 0x1e1f ;  /* 0x001e1fff0d037589 */ /* 0x00006800000e0000 */
[----:B------:R-:W2:Y:S04]  /*8490*/  SHFL.IDX PT, R6, R6, RZ, 0x1e1f ;  /* 0x001e1fff06067589 */ /* 0x000ea800000e0000 */
[----:B------:R-:W3:Y:S04]  /*84a0*/  SHFL.IDX PT, R0, R0, RZ, 0x1e1f ;  /* 0x001e1fff00007589 */ /* 0x000ee800000e0000 */
[----:B0-----:R-:W4:Y:S02]  /*84b0*/  SHFL.IDX PT, R39, R39, RZ, 0x1e1f ;  /* 0x001e1fff27277589 */ /* 0x001f2400000e0000 */
.L_x_1793:
[----:B------:R-:W5:Y:S01]  /*84c0*/  LDL R58, [R1+0x5c] ;  /* 0x00005c00013a7983 */ /* 0x000f620000100800 */
[----:B------:R-:W-:Y:S01]  /*84d0*/  IMAD R5, R138, R7, RZ ;  /* 0x000000078a057224 */ /* 0x000fe200078e02ff */
[----:B------:R-:W-:Y:S01]  /*84e0*/  BSSY B1, `(.L_x_1479) ;  /* 0x0000060000017945 */ /* 0x000fe20003800000 */
[----:B------:R-:W-:Y:S02]  /*84f0*/  CS2R R34, SRZ ;  /* 0x0000000000227805 */ /* 0x000fe4000001ff00 */
[----:B------:R-:W-:Y:S01]  /*8500*/  CS2R R30, SRZ ;  /* 0x00000000001e7805 */ /* 0x000fe2000001ff00 */
[----:B------:R-:W-:Y:S01]  /*8510*/  IMAD R73, R73, -0xc0, R5 ;  /* 0xffffff4049497824 */ /* 0x000fe200078e0205 */
[----:B------:R-:W-:Y:S02]  /*8520*/  ISETP.GE.AND P1, PT, R10, R5, PT ;  /* 0x000000050a00720c */ /* 0x000fe40003f26270 */
[----:B------:R-:W-:Y:S02]  /*8530*/  CS2R R26, SRZ ;  /* 0x00000000001a7805 */ /* 0x000fe4000001ff00 */
        /* <DEDUP_REMOVED lines=11> */
[----:B-----5:R-:W-:Y:S01]  /*85f0*/  LEA.HI R53, R58, R58, RZ, 0x1 ;  /* 0x0000003a3a357211 */ /* 0x020fe200078f08ff */
[----:B------:R-:W-:Y:S06]  /*8600*/  @P1 BRA `(.L_x_1480) ;  /* 0x0000000400341947 */ /* 0x000fec0003800000 */
[----:B------:R-:W2:Y:S01]  /*8610*/  LDL R42, [R1+0x34] ;  /* 0x00003400012a7983 */ /* 0x000ea20000100800 */
[----:B------:R-:W-:-:S03]  /*8620*/  ULDC UR4, c[0x0][0x3f4] ;  /* 0x0000fd0000047ab9 */ /* 0x000fc60000000800 */
[----:B------:R-:W3:Y:S04]  /*8630*/  LDL R41, [R1+0x30] ;  /* 0x0000300001297983 */ /* 0x000ee80000100800 */
[----:B------:R-:W4:Y:S04]  /*8640*/  LDL R40, [R1+0x38] ;  /* 0x0000380001287983 */ /* 0x000f280000100800 */
[----:B------:R-:W4:Y:S04]  /*8650*/  LDL R38, [R1+0x2c] ;  /* 0x00002c0001267983 */ /* 0x000f280000100800 */
[----:B------:R-:W4:Y:S04]  /*8660*/  LDL.64 R54, [R1] ;  /* 0x0000000001367983 */ /* 0x000f280000100a00 */
        /* <DEDUP_REMOVED lines=10> */
[C---:B--2---:R-:W-:Y:S01]  /*8710*/  ISETP.GE.AND P4, PT, R42.reuse, UR4, PT ;  /* 0x000000042a007c0c */ /* 0x044fe2000bf86270 */
[C---:B------:R-:W-:Y:S01]  /*8720*/  IMAD.SHL.U32 R8, R42.reuse, 0x2, RZ ;  /* 0x000000022a087824 */ /* 0x040fe200078e00ff */
[----:B------:R-:W-:Y:S02]  /*8730*/  SHF.R.S32.HI R4, RZ, 0x1f, R42 ;  /* 0x0000001fff047819 */ /* 0x000fe4000001142a */
[----:B---3--:R-:W-:Y:S02]  /*8740*/  ISETP.GE.AND P3, PT, R41, UR4, PT ;  /* 0x0000000429007c0c */ /* 0x008fe4000bf66270 */
[----:B------:R-:W-:-:S07]  /*8750*/  SHF.L.U64.HI R7, R42, 0x1, R4 ;  /* 0x000000012a077819 */ /* 0x000fce0000010204 */
[-C--:B------:R-:W-:Y:S02]  /*8760*/  @!P4 IADD3 R4, P1, R6, R8.reuse, RZ ;  /* 0x000000080604c210 */ /* 0x080fe40007f3e0ff */
[----:B----4-:R-:W-:Y:S01]  /*8770*/  @!P4 IADD3 R8, P2, R39, R8, RZ ;  /* 0x000000082708c210 */ /* 0x010fe20007f5e0ff */
[----:B------:R-:W-:-:S04]  /*8780*/  IMAD.SHL.U32 R48, R41, 0x2, RZ ;  /* 0x0000000229307824 */ /* 0x000fc800078e00ff */
[--C-:B------:R-:W-:Y:S01]  /*8790*/  @!P4 IMAD.X R9, R0, 0x1, R7.reuse, P2 ;  /* 0x000000010009c824 */ /* 0x100fe200010e0607 */
[C---:B------:R-:W-:Y:S01]  /*87a0*/  ISETP.GE.AND P2, PT, R40.reuse, UR4, PT ;  /* 0x0000000428007c0c */ /* 0x040fe2000bf46270 */
[----:B-1----:R-:W-:Y:S01]  /*87b0*/  @!P4 IMAD.X R5, R3, 0x1, R7, P1 ;  /* 0x000000010305c824 */ /* 0x002fe200008e0607 */
[----:B------:R-:W-:Y:S01]  /*87c0*/  SHF.R.S32.HI R7, RZ, 0x1f, R41 ;  /* 0x0000001fff077819 */ /* 0x000fe20000011429 */
[----:B------:R-:W-:Y:S01]  /*87d0*/  IMAD.SHL.U32 R42, R40, 0x2, RZ ;  /* 0x00000002282a7824 */ /* 0x000fe200078e00ff */
[----:B------:R-:W5:Y:S01]  /*87e0*/  @!P4 LD.E.64 R30, desc[UR38][R8.64] ;  /* 0x00000026081ec980 */ /* 0x000f62000c101b00 */
[----:B------:R-:W-:Y:S02]  /*87f0*/  ISETP.GE.AND P1, PT, R38, UR4, PT ;  /* 0x0000000426007c0c */ /* 0x000fe4000bf26270 */
[----:B------:R-:W-:Y:S01]  /*8800*/  SHF.L.U64.HI R7, R41, 0x1, R7 ;  /* 0x0000000129077819 */ /* 0x000fe20000010207 */
[----:B------:R0:W5:Y:S01]  /*8810*/  @!P4 LD.E.64 R32, desc[UR38][R4.64] ;  /* 0x000000260420c980 */ /* 0x000162000c101b00 */
[----:B------:R-:W-:-:S02]  /*8820*/  @!P3 IADD3 R50, P5, R6, R48, RZ ;  /* 0x000000300632b210 */ /* 0x000fc40007fbe0ff */
[----:B------:R-:W-:Y:S02]  /*8830*/  @!P3 IADD3 R48, P4, R39, R48, RZ ;  /* 0x000000302730b210 */ /* 0x000fe40007f9e0ff */
[----:B------:R-:W-:Y:S01]  /*8840*/  SHF.R.S32.HI R11, RZ, 0x1f, R40 ;  /* 0x0000001fff0b7819 */ /* 0x000fe20000011428 */
[--C-:B------:R-:W-:Y:S01]  /*8850*/  @!P3 IMAD.X R51, R3, 0x1, R7.reuse, P5 ;  /* 0x000000010333b824 */ /* 0x100fe200028e0607 */
[-C--:B------:R-:W-:Y:S01]  /*8860*/  @!P2 IADD3 R46, P5, R6, R42.reuse, RZ ;  /* 0x0000002a062ea210 */ /* 0x080fe20007fbe0ff */
[----:B------:R-:W-:Y:S01]  /*8870*/  @!P3 IMAD.X R49, R0, 0x1, R7, P4 ;  /* 0x000000010031b824 */ /* 0x000fe200020e0607 */
[----:B------:R-:W-:Y:S01]  /*8880*/  SHF.L.U64.HI R11, R40, 0x1, R11 ;  /* 0x00000001280b7819 */ /* 0x000fe2000001020b */
[----:B0-----:R-:W-:Y:S01]  /*8890*/  IMAD.SHL.U32 R4, R38, 0x2, RZ ;  /* 0x0000000226047824 */ /* 0x001fe200078e00ff */
[----:B------:R-:W-:Y:S01]  /*88a0*/  @!P2 IADD3 R42, P4, R39, R42, RZ ;  /* 0x0000002a272aa210 */ /* 0x000fe20007f9e0ff */
[----:B------:R-:W5:Y:S01]  /*88b0*/  @!P3 LD.E.64 R28, desc[UR38][R50.64] ;  /* 0x00000026321cb980 */ /* 0x000f62000c101b00 */
[----:B------:R-:W-:Y:S01]  /*88c0*/  SHF.R.S32.HI R10, RZ, 0x1f, R38 ;  /* 0x0000001fff0a7819 */ /* 0x000fe20000011426 */
[----:B------:R-:W-:-:S02]  /*88d0*/  @!P2 IMAD.X R47, R3, 0x1, R11, P5 ;  /* 0x00000001032fa824 */ /* 0x000fc400028e060b */
[----:B------:R-:W-:Y:S01]  /*88e0*/  @!P2 IMAD.X R43, R0, 0x1, R11, P4 ;  /* 0x00000001002ba824 */ /* 0x000fe200020e060b */
[----:B------:R-:W-:Y:S01]  /*88f0*/  SHF.L.U64.HI R10, R38, 0x1, R10 ;  /* 0x00000001260a7819 */ /* 0x000fe2000001020a */
[----:B------:R-:W5:Y:S01]  /*8900*/  @!P3 LD.E.64 R26, desc[UR38][R48.64] ;  /* 0x00000026301ab980 */ /* 0x000f62000c101b00 */
[-C--:B------:R-:W-:Y:S02]  /*8910*/  @!P1 IADD3 R40, P4, R6, R4.reuse, RZ ;  /* 0x0000000406289210 */ /* 0x080fe40007f9e0ff */
[----:B------:R-:W-:Y:S01]  /*8920*/  ISETP.GE.AND P5, PT, R54, UR4, PT ;  /* 0x0000000436007c0c */ /* 0x000fe2000bfa6270 */
[----:B------:R-:W5:Y:S02]  /*8930*/  @!P2 LD.E.64 R24, desc[UR38][R46.64] ;  /* 0x000000262e18a980 */ /* 0x000f64000c101b00 */
[--C-:B------:R-:W-:Y:S01]  /*8940*/  @!P1 IMAD.X R41, R3, 0x1, R10.reuse, P4 ;  /* 0x0000000103299824 */ /* 0x100fe200020e060a */
[----:B------:R-:W-:Y:S01]  /*8950*/  @!P1 IADD3 R4, P4, R39, R4, RZ ;  /* 0x0000000427049210 */ /* 0x000fe20007f9e0ff */
[----:B------:R-:W-:Y:S01]  /*8960*/  IMAD.SHL.U32 R38, R12, 0x2, RZ ;  /* 0x000000020c267824 */ /* 0x000fe200078e00ff */
[----:B------:R-:W5:Y:S03]  /*8970*/  @!P2 LD.E.64 R20, desc[UR38][R42.64] ;  /* 0x000000262a14a980 */ /* 0x000f66000c101b00 */
[----:B------:R-:W-:Y:S01]  /*8980*/  @!P1 IMAD.X R5, R0, 0x1, R10, P4 ;  /* 0x0000000100059824 */ /* 0x000fe200020e060a */
[----:B------:R-:W-:Y:S01]  /*8990*/  ISETP.GE.AND P4, PT, R12, UR4, PT ;  /* 0x000000040c007c0c */ /* 0x000fe2000bf86270 */
[----:B------:R-:W5:Y:S02]  /*89a0*/  @!P1 LD.E.64 R14, desc[UR38][R40.64] ;  /* 0x00000026280e9980 */ /* 0x000f64000c101b00 */
[----:B------:R-:W-:-:S02]  /*89b0*/  @!P5 IMAD.MOV.U32 R7, RZ, RZ, R3 ;  /* 0x000000ffff07d224 */ /* 0x000fc400078e0003 */
[----:B------:R-:W-:Y:S02]  /*89c0*/  @!P5 IMAD.MOV.U32 R8, RZ, RZ, R39 ;  /* 0x000000ffff08d224 */ /* 0x000fe400078e0027 */
[----:B------:R-:W-:Y:S02]  /*89d0*/  @!P5 IMAD.MOV.U32 R9, RZ, RZ, R0 ;  /* 0x000000ffff09d224 */ /* 0x000fe400078e0000 */
        /* <DEDUP_REMOVED lines=9> */
[----:B0-----:R-:W-:Y:S02]  /*8a70*/  CS2R R10, SRZ ;  /* 0x00000000000a7805 */ /* 0x001fe4000001ff00 */
[----:B-1----:R-:W-:Y:S01]  /*8a80*/  CS2R R8, SRZ ;  /* 0x0000000000087805 */ /* 0x002fe2000001ff00 */
[----:B------:R-:W-:Y:S01]  /*8a90*/  @!P4 IMAD.X R39, R0, 0x1, R12, P5 ;  /* 0x000000010027c824 */ /* 0x000fe200028e060c */
[----:B------:R-:W-:Y:S02]  /*8aa0*/  CS2R R12, SRZ ;  /* 0x00000000000c7805 */ /* 0x000fe4000001ff00 */
[----:B------:R0:W5:Y:S04]  /*8ab0*/  @!P4 LD.E.64 R10, desc[UR38][R6.64] ;  /* 0x00000026060ac980 */ /* 0x000168000c101b00 */
[----:B------:R0:W5:Y:S04]  /*8ac0*/  @!P4 LD.E.64 R8, desc[UR38][R38.64] ;  /* 0x000000262608c980 */ /* 0x000168000c101b00 */
[----:B------:R0:W5:Y:S02]  /*8ad0*/  @!P1 LD.E.64 R12, desc[UR38][R4.64] ;  /* 0x00000026040c9980 */ /* 0x000164000c101b00 */
.L_x_1480:
[----:B------:R-:W-:Y:S05]  /*8ae0*/  BSYNC B1 ;  /* 0x0000000000017941 */ /* 0x000fea0003800000 */
.L_x_1479:
[----:B-1---5:R-:W-:Y:S01]  /*8af0*/  IMAD.MOV.U32 R3, RZ, RZ, R35 ;  /* 0x000000ffff037224 */ /* 0x022fe200078e0023 */
[----:B------:R-:W-:Y:S01]  /*8b00*/  LOP3.LUT R53, R53, 0xfffffffe, RZ, 0xc0, !PT ;  /* 0xfffffffe35357812 */ /* 0x000fe200078ec0ff */
[----:B---3--:R-:W-:Y:S01]  /*8b10*/  IMAD.MOV.U32 R0, RZ, RZ, R34 ;  /* 0x000000ffff007224 */ /* 0x008fe200078e0022 */
        /* <DEDUP_REMOVED lines=16> */
[----:B--2---:R-:W-:Y:S01]  /*8c20*/  IMAD.MOV.U32 R6, RZ, RZ, R13 ;  /* 0x000000ffff067224 */ /* 0x004fe200078e000d */
        /* <DEDUP_REMOVED lines=11> */
[----:B----4-:R-:W-:Y:S01]  /*8ce0*/  PRMT R39, R4, 0x5410, R6 ;  /* 0x0000541004277816 */ /* 0x010fe20000000006 */
        /* <DEDUP_REMOVED lines=19> */
.L_x_1794:
[----:B------:R-:W-:Y:S05]  /*8e20*/  BSYNC B1 ;  /* 0x0000000000017941 */ /* 0x000fea0003800000 */
.L_x_1481:
[----:B------:R-:W-:Y:S02]  /*8e30*/  PRMT R40, R0, 0x7610, R40 ;  /* 0x0000761000287816 */ /* 0x000fe40000000028 */
[----:B------:R-:W-:Y:S01]  /*8e40*/  PRMT R41, R4, 0x7610, R41 ;  /* 0x0000761004297816 */ /* 0x000fe20000000029 */
[----:B------:R-:W-:Y:S06]  /*8e50*/  @P0 BRA `(.L_x_1483) ;  /* 0x0000003000e80947 */ /* 0x000fec0003800000 */
[----:B------:R-:W2:Y:S01]  /*8e60*/  LDL.64 R62, [R1] ;  /* 0x00000000013e7983 */ /* 0x000ea20000100a00 */
[----:B------:R-:W2:Y:S03]  /*8e70*/  LDC R4, c[0x0][0x3f4] ;  /* 0x0000fd00ff047b82 */ /* 0x000ea60000000800 */
[----:B------:R-:W0:Y:S04]  /*8e80*/  LDL R61, [R1+0x4c] ;  /* 0x00004c00013d7983 */ /* 0x000e280000100800 */
[----:B------:R-:W3:Y:S04]  /*8e90*/  LDL R59, [R1+0x34] ;  /* 0x00003400013b7983 */ /* 0x000ee80000100800 */
[----:B------:R-:W4:Y:S04]  /*8ea0*/  LDL R58, [R1+0x30] ;  /* 0x00003000013a7983 */ /* 0x000f280000100800 */
[----:B------:R-:W5:Y:S04]  /*8eb0*/  LDL R7, [R1+0x38] ;  /* 0x0000380001077983 */ /* 0x000f680000100800 */
[----:B------:R-:W5:Y:S04]  /*8ec0*/  LDL R6, [R1+0x2c] ;  /* 0x00002c0001067983 */ /* 0x000f680000100800 */
[----:B------:R-:W5:Y:S01]  /*8ed0*/  LDL R5, [R1+0x40] ;  /* 0x0000400001057983 */ /* 0x000f620000100800 */
[----:B------:R-:W-:-:S04]  /*8ee0*/  LEA.HI R45, R52, R45, RZ, 0x2 ;  /* 0x0000002d342d7211 */ /* 0x000fc800078f10ff */
[--C-:B------:R-:W-:Y:S02]  /*8ef0*/  SHF.R.S32.HI R0, RZ, 0x2, R45.reuse ;  /* 0x00000002ff007819 */ /* 0x100fe4000001142d */
[----:B------:R-:W-:-:S04]  /*8f00*/  SHF.R.S32.HI R45, RZ, 0x1f, R45 ;  /* 0x0000001fff2d7819 */ /* 0x000fc8000001142d */
[----:B------:R-:W-:-:S04]  /*8f10*/  LEA.HI R45, R45, R0, RZ, 0x2 ;  /* 0x000000002d2d7211 */ /* 0x000fc800078f10ff */
[----:B------:R-:W-:Y:S01]  /*8f20*/  LOP3.LUT R45, R45, 0xfffffffc, RZ, 0xc0, !PT ;  /* 0xfffffffc2d2d7812 */ /* 0x000fe200078ec0ff */
[----:B------:R-:W-:Y:S04]  /*8f30*/  BSSY B1, `(.L_x_1484) ;  /* 0x000003a000017945 */ /* 0x000fe80003800000 */
[----:B------:R-:W-:-:S05]  /*8f40*/  IMAD.IADD R45, R0, 0x1, -R45 ;  /* 0x00000001002d7824 */ /* 0x000fca00078e0a2d */
[----:B------:R-:W-:Y:S02]  /*8f50*/  LOP3.LUT P0, RZ, R45, 0x2, RZ, 0xc0, !PT ;  /* 0x000000022dff7812 */ /* 0x000fe4000780c0ff */
[----:B--2---:R-:W-:Y:S01]  /*8f60*/  ISETP.GE.AND P6, PT, R62, R4, PT ;  /* 0x000000043e00720c */ /* 0x004fe20003fc6270 */
[----:B0-----:R-:W-:-:S04]  /*8f70*/  IMAD R3, R61, 0x2, R2 ;  /* 0x000000023d037824 */ /* 0x001fc800078e0202 */
        /* <DEDUP_REMOVED lines=9> */
[--C-:B------:R-:W-:Y:S02]  /*9010*/  SHF.R.U32.HI R52, RZ, 0x10, R37.reuse ;  /* 0x00000010ff347819 */ /* 0x100fe40000011625 */
[----:B------:R-:W-:Y:S02]  /*9020*/  SHF.R.U64 R45, R36, 0x10, R37 ;  /* 0x00000010242d7819 */ /* 0x000fe40000001225 */
[----:B------:R-:W-:Y:S02]  /*9030*/  PRMT R59, R57, 0x5410, R59 ;  /* 0x00005410393b7816 */ /* 0x000fe4000000003b */
[----:B------:R-:W-:Y:S02]  /*9040*/  PRMT R52, R39, 0x5432, R52 ;  /* 0x0000543227347816 */ /* 0x000fe40000000034 */
[----:B------:R-:W-:-:S02]  /*9050*/  SHF.R.U64 R58, R34, 0x10, R35 ;  /* 0x00000010223a7819 */ /* 0x000fc40000001223 */
        /* <DEDUP_REMOVED lines=11> */
[----:B------:R-:W-:Y:S01]  /*9110*/  FMUL.FTZ R35, R35, R57 ;  /* 0x0000003923237220 */ /* 0x000fe20000410000 */
[C---:B------:R-:W-:Y:S01]  /*9120*/  FMUL.FTZ R63, R37.reuse, R59 ;  /* 0x0000003b253f7220 */ /* 0x040fe20000410000 */
[----:B------:R-:W-:Y:S02]  /*9130*/  IMAD.U32 R6, R4, 0x10000, RZ ;  /* 0x0001000004067824 */ /* 0x000fe400078e00ff */
[C---:B------:R-:W-:Y:S01]  /*9140*/  FFMA.FTZ R61, R34.reuse, R57, -R61 ;  /* 0x00000039223d7223 */ /* 0x040fe2000001083d */
[----:B------:R-:W-:Y:S01]  /*9150*/  FMUL.FTZ R57, R37, R52 ;  /* 0x0000003425397220 */ /* 0x000fe20000410000 */
[----:B------:R-:W-:Y:S02]  /*9160*/  IMAD.U32 R7, R5, 0x10000, RZ ;  /* 0x0001000005077824 */ /* 0x000fe400078e00ff */
[----:B------:R-:W-:Y:S01]  /*9170*/  FFMA.FTZ R60, R34, R60, R35 ;  /* 0x0000003c223c7223 */ /* 0x000fe20000010023 */
[----:B------:R-:W-:Y:S01]  /*9180*/  IMAD.U32 R37, R58, 0x10000, RZ ;  /* 0x000100003a257824 */ /* 0x000fe200078e00ff */
[----:B------:R-:W-:Y:S01]  /*9190*/  LOP3.LUT R4, R4, 0xffff0000, RZ, 0xc0, !PT ;  /* 0xffff000004047812 */ /* 0x000fe200078ec0ff */
[----:B------:R-:W-:Y:S01]  /*91a0*/  IMAD.U32 R35, R45, 0x10000, RZ ;  /* 0x000100002d237824 */ /* 0x000fe200078e00ff */
[----:B------:R-:W-:Y:S01]  /*91b0*/  LOP3.LUT R5, R5, 0xffff0000, RZ, 0xc0, !PT ;  /* 0xffff000005057812 */ /* 0x000fe200078ec0ff */
[----:B------:R-:W-:Y:S01]  /*91c0*/  FFMA.FTZ R63, R36, R52, -R63 ;  /* 0x00000034243f7223 */ /* 0x000fe2000001083f */
[----:B------:R-:W-:Y:S01]  /*91d0*/  LOP3.LUT R58, R58, 0xffff0000, RZ, 0xc0, !PT ;  /* 0xffff00003a3a7812 */ /* 0x000fe200078ec0ff */
[----:B------:R-:W-:Y:S01]  /*91e0*/  FFMA.FTZ R62, R36, R59, R57 ;  /* 0x0000003b243e7223 */ /* 0x000fe20000010039 */
[----:B------:R-:W-:Y:S01]  /*91f0*/  LOP3.LUT R34, R45, 0xffff0000, RZ, 0xc0, !PT ;  /* 0xffff00002d227812 */ /* 0x000fe200078ec0ff */
[C---:B------:R-:W-:Y:S01]  /*9200*/  FMUL.FTZ R45, R4.reuse, R37 ;  /* 0x00000025042d7220 */ /* 0x040fe20000410000 */
[----:B------:R-:W-:Y:S01]  /*9210*/  FMUL.FTZ R36, R4, R35 ;  /* 0x0000002304247220 */ /* 0x000fe20000410000 */
[----:B------:R-:W-:-:S02]  /*9220*/  FMUL.FTZ R52, R5, R58 ;  /* 0x0000003a05347220 */ /* 0x000fc40000410000 */
[-C--:B------:R-:W-:Y:S01]  /*9230*/  FMUL.FTZ R57, R5, R34.reuse ;  /* 0x0000002205397220 */ /* 0x080fe20000410000 */
[C---:B------:R-:W-:Y:S01]  /*9240*/  FFMA.FTZ R4, R6.reuse, R35, -R45 ;  /* 0x0000002306047223 */ /* 0x040fe2000001082d */
[----:B------:R-:W-:Y:S01]  /*9250*/  FFMA.FTZ R37, R6, R37, R36 ;  /* 0x0000002506257223 */ /* 0x000fe20000010024 */
[C---:B------:R-:W-:Y:S01]  /*9260*/  FFMA.FTZ R5, R7.reuse, R34, -R52 ;  /* 0x0000002207057223 */ /* 0x040fe20000010834 */
[----:B------:R-:W-:Y:S01]  /*9270*/  FFMA.FTZ R58, R7, R58, R57 ;  /* 0x0000003a073a7223 */ /* 0x000fe20000010039 */
[----:B------:R-:W-:Y:S02]  /*9280*/  F2FP.BF16.F32.PACK_AB R6, R60, R61 ;  /* 0x0000003d3c06723e */ /* 0x000fe400000010ff */
[----:B------:R-:W-:Y:S02]  /*9290*/  F2FP.BF16.F32.PACK_AB R7, R62, R63 ;  /* 0x0000003f3e07723e */ /* 0x000fe400000010ff */
[----:B------:R-:W-:Y:S02]  /*92a0*/  F2FP.BF16.F32.PACK_AB R4, R37, R4 ;  /* 0x000000042504723e */ /* 0x000fe400000010ff */
[----:B------:R-:W-:-:S05]  /*92b0*/  F2FP.BF16.F32.PACK_AB R5, R58, R5 ;  /* 0x000000053a05723e */ /* 0x000fca00000010ff */
[----:B------:R0:W-:Y:S02]  /*92c0*/  STS.128 [R3+0xc400], R4 ;  /* 0x00c4000403007388 */ /* 0x0001e40000000c00 */
.L_x_1485:
[----:B------:R-:W-:Y:S05]  /*92d0*/  BSYNC B1 ;  /* 0x0000000000017941 */ /* 0x000fea0003800000 */
.L_x_1484:
        /* <DEDUP_REMOVED lines=13> */
[----:B------:R-:W-:Y:S02]  /*93b0*/  PRMT R34, R40, 0x5432, R34 ;  /* 0x0000543228227816 */ /* 0x000fe40000000022 */
        /* <DEDUP_REMOVED lines=8> */
[C---:B------:R-:W-:Y:S01]  /*9440*/  IMAD.U32 R6, R4.reuse, 0x10000, RZ ;  /* 0x0001000004067824 */ /* 0x040fe200078e00ff */
[----:B------:R-:W-:Y:S01]  /*9450*/  LOP3.LUT R4, R4, 0xffff0000, RZ, 0xc0, !PT ;  /* 0xffff000004047812 */ /* 0x000fe200078ec0ff */
[----:B------:R-:W-:-:S02]  /*9460*/  IMAD.U32 R7, R5, 0x10000, RZ ;  /* 0x0001000005077824 */ /* 0x000fc400078e00ff */
[C---:B------:R-:W-:Y:S01]  /*9470*/  FFMA.FTZ R52, R30.reuse, R52, R31 ;  /* 0x000000341e347223 */ /* 0x040fe2000001001f */
[----:B------:R-:W-:Y:S01]  /*9480*/  FFMA.FTZ R57, R30, R36, -R57 ;  /* 0x000000241e397223 */ /* 0x000fe20000010839 */
[C---:B------:R-:W-:Y:S01]  /*9490*/  IMAD.U32 R31, R34.reuse, 0x10000, RZ ;  /* 0x00010000221f7824 */ /* 0x040fe200078e00ff */
[----:B------:R-:W-:Y:S01]  /*94a0*/  LOP3.LUT R5, R5, 0xffff0000, RZ, 0xc0, !PT ;  /* 0xffff000005057812 */ /* 0x000fe200078ec0ff */
[C---:B------:R-:W-:Y:S01]  /*94b0*/  FMUL.FTZ R59, R33.reuse, R45 ;  /* 0x0000002d213b7220 */ /* 0x040fe20000410000 */
[-C--:B------:R-:W-:Y:S01]  /*94c0*/  FMUL.FTZ R61, R33, R35.reuse ;  /* 0x00000023213d7220 */ /* 0x080fe20000410000 */
[C---:B------:R-:W-:Y:S01]  /*94d0*/  LOP3.LUT R30, R37.reuse, 0xffff0000, RZ, 0xc0, !PT ;  /* 0xffff0000251e7812 */ /* 0x040fe200078ec0ff */
[----:B------:R-:W-:Y:S01]  /*94e0*/  IMAD.U32 R33, R37, 0x10000, RZ ;  /* 0x0001000025217824 */ /* 0x000fe200078e00ff */
[----:B------:R-:W-:Y:S01]  /*94f0*/  LOP3.LUT R34, R34, 0xffff0000, RZ, 0xc0, !PT ;  /* 0xffff000022227812 */ /* 0x000fe200078ec0ff */
[C---:B------:R-:W-:Y:S01]  /*9500*/  FFMA.FTZ R59, R32.reuse, R35, -R59 ;  /* 0x00000023203b7223 */ /* 0x040fe2000001083b */
        /* <DEDUP_REMOVED lines=14> */
.L_x_1487:
[----:B------:R-:W-:Y:S05]  /*95f0*/  BSYNC B1 ;  /* 0x0000000000017941 */ /* 0x000fea0003800000 */
.L_x_1486:
[----:B------:R-:W-:Y:S04]  /*9600*/  BSSY B1, `(.L_x_1488) ;  /* 0x0000030000017945 */ /* 0x000fe80003800000 */
[----:B------:R-:W-:Y:S05]  /*9610*/  @P2 BRA `(.L_x_1489) ;  /* 0x0000000000b82947 */ /* 0x000fea0003800000 */
[----:B01----:R-:W0:Y:S01]  /*9620*/  LDS.128 R4, [R3+0xf400] ;  /* 0x00f4000003047984 */ /* 0x003e220000000c00 */
        /* <DEDUP_REMOVED lines=45> */
.L_x_1489:
[----:B------:R-:W-:Y:S05]  /*9900*/  BSYNC B1 ;  /* 0x0000000000017941 */ /* 0x000fea0003800000 */
.L_x_1488:
        /* <DEDUP_REMOVED lines=48> */
.L_x_1491:
[----:B------:R-:W-:Y:S05]  /*9c10*/  BSYNC B1 ;  /* 0x0000000000017941 */ /* 0x000fea0003800000 */
.L_x_1490:
        /* <DEDUP_REMOVED lines=48> */
.L_x_1493:
[----:B------:R-:W-:Y:S05]  /*9f20*/  BSYNC B1 ;  /* 0x0000000000017941 */ /* 0x000fea0003800000 */
.L_x_1492:
        /* <DEDUP_REMOVED lines=48> */
.L_x_1477:
        /* <DEDUP_REMOVED lines=34> */
.L_x_1800:
        /* <DEDUP_REMOVED lines=21> */
[----:B------:R-:W3:Y:S04]  /*a5a0*/  LDL R39, [R1+0x30] ;  /* 0x0000300001277983 */ /* 0x000ee80000100800 */
[----:B------:R-:W3:Y:S04]  /*a5b0*/  LDL.64 R20, [R1] ;  /* 0x0000000001147983 */ /* 0x000ee80000100a00 */
[----:B------:R-:W4:Y:S01]  /*a5c0*/  LDL R38, [R1+0x2c] ;  /* 0x00002c0001267983 */ /* 0x000f220000100800 */
[C---:B------:R-:W-:Y:S01]  /*a5d0*/  VIADD R3, R136.reuse, 0x10 ;  /* 0x0000001088037836 */ /* 0x040fe20000000000 */
[----:B------:R-:W-:Y:S01]  /*a5e0*/  ULDC UR4, c[0x0][0x3f4] ;  /* 0x0000fd0000047ab9 */ /* 0x000fe20000000800 */
[----:B------:R-:W-:-:S03]  /*a5f0*/  VIADD R4, R136, 0x20 ;  /* 0x0000002088047836 */ /* 0x000fc60000000000 */
[----:B------:R-:W-:Y:S02]  /*a600*/  ISETP.GE.AND P2, PT, R3, UR4, PT ;  /* 0x0000000403007c0c */ /* 0x000fe4000bf46270 */
[----:B------:R-:W-:Y:S02]  /*a610*/  ISETP.GE.AND P3, PT, R4, UR4, PT ;  /* 0x0000000404007c0c */ /* 0x000fe4000bf66270 */
[----:B------:R-:W-:Y:S02]  /*a620*/  ISETP.GE.AND P1, PT, R136, UR4, PT ;  /* 0x0000000488007c0c */ /* 0x000fe4000bf26270 */
[----:B------:R-:W-:Y:S02]  /*a630*/  CS2R R24, SRZ ;  /* 0x0000000000187805 */ /* 0x000fe4000001ff00 */
[----:B------:R-:W-:Y:S02]  /*a640*/  CS2R R26, SRZ ;  /* 0x00000000001a7805 */ /* 0x000fe4000001ff00 */
[----:B------:R-:W-:-:S02]  /*a650*/  CS2R R28, SRZ ;  /* 0x00000000001c7805 */ /* 0x000fc4000001ff00 */
[----:B------:R-:W-:Y:S02]  /*a660*/  CS2R R30, SRZ ;  /* 0x00000000001e7805 */ /* 0x000fe4000001ff00 */
[----:B------:R-:W-:Y:S02]  /*a670*/  CS2R R8, SRZ ;  /* 0x0000000000087805 */ /* 0x000fe4000001ff00 */
[----:B------:R-:W-:Y:S02]  /*a680*/  CS2R R10, SRZ ;  /* 0x00000000000a7805 */ /* 0x000fe4000001ff00 */
[----:B------:R-:W-:Y:S01]  /*a690*/  CS2R R32, SRZ ;  /* 0x0000000000207805 */ /* 0x000fe2000001ff00 */
[----:B-12---:R-:W-:Y:S01]  /*a6a0*/  @!P1 IMAD.WIDE R12, R136, 0x2, R36 ;  /* 0x00000002880c9825 */ /* 0x006fe200078e0224 */
[----:B------:R-:W-:Y:S02]  /*a6b0*/  CS2R R34, SRZ ;  /* 0x0000000000227805 */ /* 0x000fe4000001ff00 */
[----:B------:R-:W-:-:S02]  /*a6c0*/  CS2R R14, SRZ ;  /* 0x00000000000e7805 */ /* 0x000fc4000001ff00 */
[----:B------:R0:W5:Y:S02]  /*a6d0*/  @!P1 LD.E.128 R24, desc[UR38][R12.64] ;  /* 0x000000260c189980 */ /* 0x000164000c101d00 */
[----:B0-----:R-:W-:Y:S01]  /*a6e0*/  CS2R R12, SRZ ;  /* 0x00000000000c7805 */ /* 0x001fe2000001ff00 */
[C---:B---3--:R-:W-:Y:S02]  /*a6f0*/  IMAD.IADD R3, R20.reuse, 0x1, R39 ;  /* 0x0000000114037824 */ /* 0x048fe400078e0227 */
[----:B----4-:R-:W-:-:S03]  /*a700*/  IMAD.IADD R5, R20, 0x1, R38 ;  /* 0x0000000114057824 */ /* 0x010fc600078e0226 */
[----:B------:R-:W-:Y:S02]  /*a710*/  SHF.R.S32.HI R4, RZ, 0x1f, R3 ;  /* 0x0000001fff047819 */ /* 0x000fe40000011403 */
[----:B------:R-:W-:Y:S02]  /*a720*/  SHF.R.S32.HI R6, RZ, 0x1f, R5 ;  /* 0x0000001fff067819 */ /* 0x000fe40000011405 */
[----:B------:R-:W-:Y:S02]  /*a730*/  LEA.HI R3, R4, R3, RZ, 0x3 ;  /* 0x0000000304037211 */ /* 0x000fe400078f18ff */
[----:B------:R-:W-:Y:S02]  /*a740*/  LEA.HI R6, R6, R5, RZ, 0x3 ;  /* 0x0000000506067211 */ /* 0x000fe400078f18ff */
[----:B------:R-:W-:Y:S02]  /*a750*/  SHF.R.S32.HI R3, RZ, 0x3, R3 ;  /* 0x00000003ff037819 */ /* 0x000fe40000011403 */
[----:B------:R-:W-:-:S03]  /*a760*/  SHF.R.S32.HI R41, RZ, 0x3, R6 ;  /* 0x00000003ff297819 */ /* 0x000fc60000011406 */
[----:B------:R-:W-:Y:S02]  /*a770*/  @!P2 IMAD.SHL.U32 R39, R3, 0x8, RZ ;  /* 0x000000080327a824 */ /* 0x000fe400078e00ff */
[----:B------:R-:W-:Y:S02]  /*a780*/  @!P3 IMAD.SHL.U32 R41, R41, 0x8, RZ ;  /* 0x000000082929b824 */ /* 0x000fe400078e00ff */
        /* <DEDUP_REMOVED lines=12> */
.L_x_1496:
[----:B------:R-:W-:Y:S05]  /*a850*/  BSYNC B1 ;  /* 0x0000000000017941 */ /* 0x000fea0003800000 */
.L_x_1495:
        /* <DEDUP_REMOVED lines=10> */
[----:B--2---:R-:W-:Y:S01]  /*a900*/  IMAD.MOV.U32 R36, RZ, RZ, R9 ;  /* 0x000000ffff247224 */ /* 0x004fe200078e0009 */
        /* <DEDUP_REMOVED lines=18> */
[----:B-1----:R-:W-:-:S02]  /*aa30*/  IMAD.MOV.U32 R37, RZ, RZ, R25 ;  /* 0x000000ffff257224 */ /* 0x002fc400078e0019 */
        /* <DEDUP_REMOVED lines=21> */
.L_x_1801:
[----:B------:R-:W-:Y:S05]  /*ab90*/  BSYNC B1 ;  /* 0x0000000000017941 */ /* 0x000fea0003800000 */
.L_x_1497:
[----:B------:R-:W-:Y:S02]  /*aba0*/  PRMT R51, R0, 0x7610, R51 ;  /* 0x0000761000337816 */ /* 0x000fe40000000033 */
[----:B------:R-:W-:Y:S01]  /*abb0*/  PRMT R52, R20, 0x7610, R52 ;  /* 0x0000761014347816 */ /* 0x000fe20000000034 */
[----:B------:R-:W-:Y:S06]  /*abc0*/  @P0 BRA `(.L_x_1483) ;  /* 0x00000014008c0947 */ /* 0x000fec0003800000 */
[----:B------:R1:W5:Y:S01]  /*abd0*/  LDL R77, [R1+0xc] ;  /* 0x00000c00014d7983 */ /* 0x0003620000100800 */
[----:B0-----:R-:W0:Y:S03]  /*abe0*/  LDC R3, c[0x0][0x3f4] ;  /* 0x0000fd00ff037b82 */ /* 0x001e260000000800 */
        /* <DEDUP_REMOVED lines=21> */
[----:B------:R-:W-:Y:S02]  /*ad40*/  SHF.R.U32.HI R62, RZ, 0x10, R25 ;  /* 0x00000010ff3e7819 */ /* 0x000fe40000011619 */
[----:B------:R-:W-:Y:S01]  /*ad50*/  LEA.HI R37, R37, R0, RZ, 0x2 ;  /* 0x0000000025257211 */ /* 0x000fe200078f10ff */
[----:B------:R-:W-:Y:S01]  /*ad60*/  IMAD.SHL.U32 R0, R0, 0x8, RZ ;  /* 0x0000000800007824 */ /* 0x000fe200078e00ff */
[----:B------:R-:W-:-:S02]  /*ad70*/  SHF.R.U64 R25, R6, 0x10, R7 ;  /* 0x0000001006197819 */ /* 0x000fc40000001207 */
[----:B------:R-:W-:Y:S02]  /*ad80*/  SHF.R.S32.HI R37, RZ, 0x2, R37 ;  /* 0x00000002ff257819 */ /* 0x000fe40000011425 */
[----:B------:R-:W-:Y:S02]  /*ad90*/  LOP3.LUT R20, R77, 0x18, R0, 0xf8, !PT ;  /* 0x000000184d147812 */ /* 0x000fe400078ef800 */
[----:B------:R-:W-:Y:S01]  /*ada0*/  LEA R0, R36, UR40, 0x1 ;  /* 0x0000002824007c11 */ /* 0x000fe2000f8e08ff */
[----:B------:R-:W-:Y:S01]  /*adb0*/  IMAD R37, R37, 0x1800, R76 ;  /* 0x0000180025257824 */ /* 0x000fe200078e024c */
[----:B------:R-:W-:Y:S02]  /*adc0*/  LOP3.LUT R20, R20, R75, RZ, 0x3c, !PT ;  /* 0x0000004b14147212 */ /* 0x000fe400078e3cff */
[----:B------:R-:W-:Y:S02]  /*add0*/  PRMT R71, R64, 0x5410, R71 ;  /* 0x0000541040477816 */ /* 0x000fe40000000047 */
[----:B------:R-:W-:Y:S01]  /*ade0*/  PRMT R61, R68, 0x5410, R61 ;  /* 0x00005410443d7816 */ /* 0x000fe2000000003d */
[----:B------:R-:W-:Y:S01]  /*adf0*/  IMAD.IADD R41, R37, 0x1, R20 ;  /* 0x0000000125297824 */ /* 0x000fe200078e0214 */
[----:B------:R-:W-:Y:S01]  /*ae00*/  PRMT R4, R47, 0x5432, R26 ;  /* 0x000054322f047816 */ /* 0x000fe2000000001a */
[----:B------:R-:W0:Y:S01]  /*ae10*/  LDS.128 R36, [R0] ;  /* 0x0000000000247984 */ /* 0x000e220000000c00 */
[----:B------:R-:W-:Y:S01]  /*ae20*/  SHF.R.U32.HI R63, RZ, 0x10, R5 ;  /* 0x00000010ff3f7819 */ /* 0x000fe20000011605 */
[----:B------:R-:W-:Y:S01]  /*ae30*/  IMAD R20, R41, 0x2, R2 ;  /* 0x0000000229147824 */ /* 0x000fe200078e0202 */
[----:B------:R-:W-:Y:S01]  /*ae40*/  PRMT R25, R66, 0x5410, R25 ;  /* 0x0000541042197816 */ /* 0x000fe20000000019 */
[----:B------:R-:W-:Y:S01]  /*ae50*/  IMAD.U32 R70, R71, 0x10000, RZ ;  /* 0x0001000047467824 */ /* 0x000fe200078e00ff */
[----:B------:R-:W-:-:S02]  /*ae60*/  SHF.R.U32.HI R5, RZ, 0x10, R7 ;  /* 0x00000010ff057819 */ /* 0x000fc40000011607 */
[----:B---34-:R-:W1:Y:S01]  /*ae70*/  LDS.128 R40, [R20+0xc400] ;  /* 0x00c4000014287984 */ /* 0x018e620000000c00 */
[----:B------:R-:W-:Y:S02]  /*ae80*/  PRMT R62, R21, 0x5432, R62 ;  /* 0x00005432153e7816 */ /* 0x000fe4000000003e */
[----:B------:R-:W-:Y:S02]  /*ae90*/  PRMT R5, R67, 0x5410, R5 ;  /* 0x0000541043057816 */ /* 0x000fe40000000005 */
[----:B------:R-:W-:Y:S02]  /*aea0*/  PRMT R63, R65, 0x5410, R63 ;  /* 0x00005410413f7816 */ /* 0x000fe4000000003f */
[----:B------:R-:W-:Y:S02]  /*aeb0*/  LOP3.LUT R71, R71, 0xffff0000, RZ, 0xc0, !PT ;  /* 0xffff000047477812 */ /* 0x000fe400078ec0ff */
[----:B------:R-:W-:Y:S01]  /*aec0*/  PRMT R24, R46, 0x5432, R24 ;  /* 0x000054322e187816 */ /* 0x000fe20000000018 */
[C---:B0-----:R-:W-:Y:S01]  /*aed0*/  IMAD.U32 R45, R36.reuse, 0x10000, RZ ;  /* 0x00010000242d7824 */ /* 0x041fe200078e00ff */
[----:B------:R-:W-:Y:S01]  /*aee0*/  LOP3.LUT R26, R36, 0xffff0000, RZ, 0xc0, !PT ;  /* 0xffff0000241a7812 */ /* 0x000fe200078ec0ff */
[C---:B------:R-:W-:Y:S01]  /*aef0*/  IMAD.U32 R64, R37.reuse, 0x10000, RZ ;  /* 0x0001000025407824 */ /* 0x040fe200078e00ff */
[----:B------:R-:W-:Y:S01]  /*af00*/  LOP3.LUT R36, R37, 0xffff0000, RZ, 0xc0, !PT ;  /* 0xffff000025247812 */ /* 0x000fe200078ec0ff */
[C---:B------:R-:W-:Y:S01]  /*af10*/  IMAD.U32 R7, R38.reuse, 0x10000, RZ ;  /* 0x0001000026077824 */ /* 0x040fe200078e00ff */
[----:B------:R-:W-:Y:S01]  /*af20*/  LOP3.LUT R6, R38, 0xffff0000, RZ, 0xc0, !PT ;  /* 0xffff000026067812 */ /* 0x000fe200078ec0ff */
[C---:B------:R-:W-:Y:S01]  /*af30*/  IMAD.U32 R65, R39.reuse, 0x10000, RZ ;  /* 0x0001000027417824 */ /* 0x040fe200078e00ff */
[C---:B-1----:R-:W-:Y:S01]  /*af40*/  LOP3.LUT R66, R40.reuse, 0xffff0000, RZ, 0xc0, !PT ;  /* 0xffff000028427812 */ /* 0x042fe200078ec0ff */
[----:B------:R-:W-:Y:S01]  /*af50*/  IMAD.U32 R37, R40, 0x10000, RZ ;  /* 0x0001000028257824 */ /* 0x000fe200078e00ff */
[----:B------:R-:W-:Y:S01]  /*af60*/  LOP3.LUT R38, R39, 0xffff0000, RZ, 0xc0, !PT ;  /* 0xffff000027267812 */ /* 0x000fe200078ec0ff */
[----:B------:R-:W-:Y:S01]  /*af70*/  IMAD.U32 R40, R61, 0x10000, RZ ;  /* 0x000100003d287824 */ /* 0x000fe200078e00ff */
[----:B------:R-:W-:Y:S01]  /*af80*/  LOP3.LUT R68, R41, 0xffff0000, RZ, 0xc0, !PT ;  /* 0xffff000029447812 */ /* 0x000fe200078ec0ff */
[----:B------:R-:W-:Y:S01]  /*af90*/  FMUL.FTZ R72, R37, R70 ;  /* 0x0000004625487220 */ /* 0x000fe20000410000 */
[----:B------:R-:W-:-:S02]  /*afa0*/  IMAD.U32 R67, R41, 0x10000, RZ ;  /* 0x0001000029437824 */ /* 0x000fc400078e00ff */
[-C--:B------:R-:W-:Y:S01]  /*afb0*/  FMUL.FTZ R74, R37, R40.reuse ;  /* 0x00000028254a7220 */ /* 0x080fe20000410000 */
[----:B------:R-:W-:Y:S02]  /*afc0*/  IMAD.U32 R69, R43, 0x10000, RZ ;  /* 0x000100002b457824 */ /* 0x000fe400078e00ff */
[----:B------:R-:W-:Y:S01]  /*afd0*/  FFMA.FTZ R37, R45, R40, -R72 ;  /* 0x000000282d257223 */ /* 0x000fe20000010848 */
[----:B------:R-:W-:Y:S02]  /*afe0*/  IMAD.U32 R72, R5, 0x10000, RZ ;  /* 0x0001000005487824 */ /* 0x000fe400078e00ff */
[----:B------:R-:W-:Y:S01]  /*aff0*/  FFMA.FTZ R39, R45, R70, R74 ;  /* 0x000000462d277223 */ /* 0x000fe2000001004a */
[C---:B------:R-:W-:Y:S01]  /*b000*/  IMAD.U32 R41, R42.reuse, 0x10000, RZ ;  /* 0x000100002a297824 */ /* 0x040fe200078e00ff */
[----:B------:R-:W-:Y:S01]  /*b010*/  LOP3.LUT R27, R42, 0xffff0000, RZ, 0xc0, !PT ;  /* 0xffff00002a1b7812 */ /* 0x000fe200078ec0ff */
[----:B------:R-:W-:Y:S01]  /*b020*/  IMAD.U32 R40, R62, 0x10000, RZ ;  /* 0x000100003e287824 */ /* 0x000fe200078e00ff */
[----:B------:R-:W-:Y:S01]  /*b030*/  LOP3.LUT R42, R43, 0xffff0000, RZ, 0xc0, !PT ;  /* 0xffff00002b2a7812 */ /* 0x000fe200078ec0ff */
[----:B------:R-:W-:-:S02]  /*b040*/  IMAD.U32 R70, R4, 0x10000, RZ ;  /* 0x0001000004467824 */ /* 0x000fc400078e00ff */
[----:B------:R-:W-:Y:S01]  /*b050*/  FMUL.FTZ R74, R69, R72 ;  /* 0x00000048454a7220 */ /* 0x000fe20000410000 */
[----:B------:R-:W-:Y:S02]  /*b060*/  IMAD.U32 R43, R63, 0x10000, RZ ;  /* 0x000100003f2b7824 */ /* 0x000fe400078e00ff */
[----:B------:R-:W-:Y:S01]  /*b070*/  FMUL.FTZ R45, R67, R40 ;  /* 0x00000028432d7220 */ /* 0x000fe20000410000 */
[----:B------:R-:W-:Y:S01]  /*b080*/  FMUL.FTZ R69, R69, R70 ;  /* 0x0000004645457220 */ /* 0x000fe20000410000 */
[----:B------:R-:W-:Y:S01]  /*b090*/  LOP3.LUT R63, R63, 0xffff0000, RZ, 0xc0, !PT ;  /* 0xffff00003f3f7812 */ /* 0x000fe200078ec0ff */
[-C--:B------:R-:W-:Y:S01]  /*b0a0*/  FMUL.FTZ R73, R67, R43.reuse ;  /* 0x0000002b43497220 */ /* 0x080fe20000410000 */
[----:B------:R-:W-:Y:S01]  /*b0b0*/  LOP3.LUT R67, R61, 0xffff0000, RZ, 0xc0, !PT ;  /* 0xffff00003d437812 */ /* 0x000fe200078ec0ff */
[----:B------:R-:W-:Y:S01]  /*b0c0*/  FFMA.FTZ R45, R64, R43, R45 ;  /* 0x0000002b402d7223 */ /* 0x000fe2000001002d */
[C---:B------:R-:W-:Y:S01]  /*b0d0*/  FFMA.FTZ R61, R65.reuse, R72, R69 ;  /* 0x00000048413d7223 */ /* 0x040fe20000010045 */
[----:B------:R-:W-:Y:S01]  /*b0e0*/  FFMA.FTZ R43, R65, R70, -R74 ;  /* 0x00000046412b7223 */ /* 0x000fe2000001084a */
[----:B------:R-:W-:Y:S01]  /*b0f0*/  FMUL.FTZ R69, R66, R71 ;  /* 0x0000004742457220 */ /* 0x000fe20000410000 */
[----:B------:R-:W-:Y:S01]  /*b100*/  LOP3.LUT R65, R62, 0xffff0000, RZ, 0xc0, !PT ;  /* 0xffff00003e417812 */ /* 0x000fe200078ec0ff */
[----:B------:R-:W-:Y:S01]  /*b110*/  FFMA.FTZ R40, R64, R40, -R73 ;  /* 0x0000002840287223 */ /* 0x000fe20000010849 */
[-C--:B------:R-:W-:Y:S01]  /*b120*/  FMUL.FTZ R73, R66, R67.reuse ;  /* 0x0000004342497220 */ /* 0x080fe20000410000 */
[----:B------:R-:W-:Y:S01]  /*b130*/  FFMA.FTZ R66, R26, R67, -R69 ;  /* 0x000000431a427223 */ /* 0x000fe20000010845 */
[C---:B------:R-:W-:Y:S01]  /*b140*/  FMUL.FTZ R67, R68.reuse, R63 ;  /* 0x0000003f44437220 */ /* 0x040fe20000410000 */
[----:B------:R-:W-:Y:S01]  /*b150*/  FMUL.FTZ R68, R68, R65 ;  /* 0x0000004144447220 */ /* 0x000fe20000410000 */
[C---:B------:R-:W-:Y:S01]  /*b160*/  IMAD.U32 R64, R25.reuse, 0x10000, RZ ;  /* 0x0001000019407824 */ /* 0x040fe200078e00ff */
[----:B------:R-:W-:Y:S01]  /*b170*/  LOP3.LUT R25, R25, 0xffff0000, RZ, 0xc0, !PT ;  /* 0xffff000019197812 */ /* 0x000fe200078ec0ff */
[----:B------:R-:W-:-:S02]  /*b180*/  IMAD.U32 R62, R24, 0x10000, RZ ;  /* 0x00010000183e7824 */ /* 0x000fc400078e00ff */
[C---:B------:R-:W-:Y:S01]  /*b190*/  FFMA.FTZ R67, R36.reuse, R65, -R67 ;  /* 0x0000004124437223 */ /* 0x040fe20000010843 */
[----:B------:R-:W-:Y:S01]  /*b1a0*/  FFMA.FTZ R68, R36, R63, R68 ;  /* 0x0000003f24447223 */ /* 0x000fe20000010044 */
[C---:B------:R-:W-:Y:S01]  /*b1b0*/  FMUL.FTZ R70, R41.reuse, R64 ;  /* 0x0000004029467220 */ /* 0x040fe20000410000 */
[-C--:B------:R-:W-:Y:S01]  /*b1c0*/  FMUL.FTZ R36, R41, R62.reuse ;  /* 0x0000003e29247220 */ /* 0x080fe20000410000 */
[----:B------:R-:W-:Y:S01]  /*b1d0*/  LOP3.LUT R24, R24, 0xffff0000, RZ, 0xc0, !PT ;  /* 0xffff000018187812 */ /* 0x000fe200078ec0ff */
[----:B------:R-:W-:Y:S01]  /*b1e0*/  FFMA.FTZ R26, R26, R71, R73 ;  /* 0x000000471a1a7223 */ /* 0x000fe20000010049 */
[----:B------:R-:W-:Y:S01]  /*b1f0*/  LOP3.LUT R41, R5, 0xffff0000, RZ, 0xc0, !PT ;  /* 0xffff000005297812 */ /* 0x000fe200078ec0ff */
[C---:B------:R-:W-:Y:S01]  /*b200*/  FFMA.FTZ R70, R7.reuse, R62, -R70 ;  /* 0x0000003e07467223 */ /* 0x040fe20000010846 */
        /* <DEDUP_REMOVED lines=13> */
[----:B------:R-:W-:Y:S02]  /*b2e0*/  F2FP.BF16.F32.PACK_AB R5, R67, R40 ;  /* 0x000000284305723e */ /* 0x000fe400000010ff */
[----:B------:R-:W-:Y:S02]  /*b2f0*/  F2FP.BF16.F32.PACK_AB R26, R27, R36 ;  /* 0x000000241b1a723e */ /* 0x000fe400000010ff */
[----:B------:R-:W-:Y:S02]  /*b300*/  F2FP.BF16.F32.PACK_AB R7, R42, R43 ;  /* 0x0000002b2a07723e */ /* 0x000fe400000010ff */
[----:B------:R-:W-:-:S02]  /*b310*/  F2FP.BF16.F32.PACK_AB R25, R68, R45 ;  /* 0x0000002d4419723e */ /* 0x000fc400000010ff */
[----:B------:R-:W-:Y:S01]  /*b320*/  F2FP.BF16.F32.PACK_AB R27, R62, R61 ;  /* 0x0000003d3e1b723e */ /* 0x000fe200000010ff */
[----:B------:R0:W-:Y:S04]  /*b330*/  STS.128 [R0], R4 ;  /* 0x0000000400007388 */ /* 0x0001e80000000c00 */
[----:B------:R0:W-:Y:S02]  /*b340*/  STS.128 [R20+0xc400], R24 ;  /* 0x00c4001814007388 */ /* 0x0001e40000000c00 */
.L_x_1500:
[----:B------:R-:W-:Y:S05]  /*b350*/  BSYNC B1 ;  /* 0x0000000000017941 */ /* 0x000fea0003800000 */
.L_x_1499:
[----:B------:R-:W-:Y:S04]  /*b360*/  BSSY B1, `(.L_x_1501) ;  /* 0x0000075000017945 */ /* 0x000fe80003800000 */
[----:B------:R-:W-:Y:S05]  /*b370*/  @P1 BRA `(.L_x_1502) ;  /* 0x0000000400cc1947 */ /* 0x000fea0003800000 */
[----:B0-----:R-:W2:Y:S04]  /*b380*/  LDL R0, [R1+0x30] ;  /* 0x0000300001007983 */ /* 0x001ea80000100800 */
[----:B------:R-:W2:Y:S01]  /*b390*/  LDL.64 R4, [R1] ;  /* 0x0000000001047983 */ /* 0x000ea20000100a00 */
[----:B------:R-:W-:Y:S02]  /*b3a0*/  SHF.R.U64 R37, R28, 0x10, R29 ;  /* 0x000000101c257819 */ /* 0x000fe4000000121d */
[--C-:B------:R-:W-:Y:S02]  /*b3b0*/  SHF.R.U64 R28, R8, 0x10, R9.reuse ;  /* 0x00000010081c7819 */ /* 0x100fe40000001209 */
[----:B------:R-:W-:Y:S02]  /*b3c0*/  SHF.R.U32.HI R9, RZ, 0x10, R9 ;  /* 0x00000010ff097819 */ /* 0x000fe40000011609 */
[----:B------:R-:W-:-:S02]  /*b3d0*/  SHF.R.U64 R8, R10, 0x10, R11 ;  /* 0x000000100a087819 */ /* 0x000fc4000000120b */
[----:B------:R-:W-:Y:S02]  /*b3e0*/  SHF.R.U32.HI R11, RZ, 0x10, R11 ;  /* 0x00000010ff0b7819 */ /* 0x000fe4000001160b */
[----:B------:R-:W-:Y:S02]  /*b3f0*/  PRMT R53, R53, 0x5410, R28 ;  /* 0x0000541035357816 */ /* 0x000fe4000000001c */
[----:B------:R-:W-:Y:S02]  /*b400*/  SHF.R.U32.HI R36, RZ, 0x10, R29 ;  /* 0x00000010ff247819 */ /* 0x000fe4000001161d */
[----:B------:R-:W-:Y:S01]  /*b410*/  PRMT R58, R58, 0x5410, R37 ;  /* 0x000054103a3a7816 */ /* 0x000fe20000000025 */
[----:B------:R-:W-:Y:S01]  /*b420*/  IMAD.U32 R37, R53, 0x10000, RZ ;  /* 0x0001000035257824 */ /* 0x000fe200078e00ff */
[----:B------:R-:W-:Y:S02]  /*b430*/  PRMT R54, R54, 0x5410, R9 ;  /* 0x0000541036367816 */ /* 0x000fe40000000009 */
[----:B------:R-:W-:-:S02]  /*b440*/  PRMT R55, R55, 0x5410, R8 ;  /* 0x0000541037377816 */ /* 0x000fc40000000008 */
[----:B------:R-:W-:Y:S02]  /*b450*/  PRMT R56, R56, 0x5410, R11 ;  /* 0x0000541038387816 */ /* 0x000fe4000000000b */
[----:B------:R-:W-:Y:S01]  /*b460*/  PRMT R59, R59, 0x5410, R36 ;  /* 0x000054103b3b7816 */ /* 0x000fe20000000024 */
[----:B------:R-:W-:Y:S01]  /*b470*/  IMAD.U32 R36, R58, 0x10000, RZ ;  /* 0x000100003a247824 */ /* 0x000fe200078e00ff */
[----:B------:R-:W-:Y:S02]  /*b480*/  SHF.R.U64 R29, R30, 0x10, R31 ;  /* 0x000000101e1d7819 */ /* 0x000fe4000000121f */
[----:B------:R-:W-:Y:S02]  /*b490*/  LOP3.LUT R53, R53, 0xffff0000, RZ, 0xc0, !PT ;  /* 0xffff000035357812 */ /* 0x000fe400078ec0ff */
[----:B------:R-:W-:Y:S02]  /*b4a0*/  PRMT R60, R60, 0x5410, R29 ;  /* 0x000054103c3c7816 */ /* 0x000fe4000000001d */
[----:B------:R-:W-:-:S02]  /*b4b0*/  LOP3.LUT R58, R58, 0xffff0000, RZ, 0xc0, !PT ;  /* 0xffff00003a3a7812 */ /* 0x000fc400078ec0ff */
[----:B------:R-:W-:-:S04]  /*b4c0*/  SHF.R.U32.HI R30, RZ, 0x10, R31 ;  /* 0x00000010ff1e7819 */ /* 0x000fc8000001161f */
        /* <DEDUP_REMOVED lines=16> */
[----:B------:R-:W-:-:S02]  /*b5d0*/  LOP3.LUT R4, R77, 0x18, R0, 0xf8, !PT ;  /* 0x000000184d047812 */ /* 0x000fc400078ef800 */
[----:B------:R-:W-:Y:S01]  /*b5e0*/  LEA R0, R6, UR40, 0x1 ;  /* 0x0000002806007c11 */ /* 0x000fe2000f8e08ff */
        /* <DEDUP_REMOVED lines=20> */
[C---:B------:R-:W-:Y:S01]  /*b730*/  FMUL.FTZ R38, R24.reuse, R53 ;  /* 0x0000003518267220 */ /* 0x040fe20000410000 */
[----:B------:R-:W-:Y:S01]  /*b740*/  FMUL.FTZ R24, R24, R58 ;  /* 0x0000003a18187220 */ /* 0x000fe20000410000 */
[----:B------:R-:W-:Y:S01]  /*b750*/  FFMA.FTZ R39, R8, R36, -R39 ;  /* 0x0000002408277223 */ /* 0x000fe20000010827 */
[----:B------:R-:W-:-:S02]  /*b760*/  IMAD.U32 R36, R54, 0x10000, RZ ;  /* 0x0001000036247824 */ /* 0x000fc400078e00ff */
[----:B------:R-:W-:Y:S01]  /*b770*/  FFMA.FTZ R37, R8, R37, R7 ;  /* 0x0000002508257223 */ /* 0x000fe20000010007 */
[----:B------:R-:W-:Y:S01]  /*b780*/  IMAD.U32 R7, R59, 0x10000, RZ ;  /* 0x000100003b077824 */ /* 0x000fe200078e00ff */
[----:B------:R-:W-:Y:S01]  /*b790*/  LOP3.LUT R54, R54, 0xffff0000, RZ, 0xc0, !PT ;  /* 0xffff000036367812 */ /* 0x000fe200078ec0ff */
[----:B------:R-:W-:Y:S01]  /*b7a0*/  FMUL.FTZ R41, R29, R36 ;  /* 0x000000241d297220 */ /* 0x000fe20000410000 */
[----:B------:R-:W-:Y:S01]  /*b7b0*/  LOP3.LUT R8, R59, 0xffff0000, RZ, 0xc0, !PT ;  /* 0xffff00003b087812 */ /* 0x000fe200078ec0ff */
[-C--:B------:R-:W-:Y:S01]  /*b7c0*/  FMUL.FTZ R29, R29, R7.reuse ;  /* 0x000000071d1d7220 */ /* 0x080fe20000410000 */
[C---:B------:R-:W-:Y:S01]  /*b7d0*/  FFMA.FTZ R38, R9.reuse, R58, -R38 ;  /* 0x0000003a09267223 */ /* 0x040fe20000010826 */
[C---:B------:R-:W-:Y:S01]  /*b7e0*/  FFMA.FTZ R41, R10.reuse, R7, -R41 ;  /* 0x000000070a297223 */ /* 0x040fe20000010829 */
[----:B------:R-:W-:Y:S01]  /*b7f0*/  FFMA.FTZ R24, R9, R53, R24 ;  /* 0x0000003509187223 */ /* 0x000fe20000010018 */
[----:B------:R-:W-:Y:S01]  /*b800*/  FFMA.FTZ R29, R10, R36, R29 ;  /* 0x000000240a1d7223 */ /* 0x000fe2000001001d */
[----:B------:R-:W-:Y:S01]  /*b810*/  FMUL.FTZ R10, R25, R54 ;  /* 0x00000036190a7220 */ /* 0x000fe20000410000 */
[----:B------:R-:W-:-:S02]  /*b820*/  IMAD.U32 R30, R26, 0x10000, RZ ;  /* 0x000100001a1e7824 */ /* 0x000fc400078e00ff */
[-C--:B------:R-:W-:Y:S01]  /*b830*/  FMUL.FTZ R40, R25, R8.reuse ;  /* 0x0000000819287220 */ /* 0x080fe20000410000 */
[----:B------:R-:W-:Y:S02]  /*b840*/  IMAD.U32 R9, R55, 0x10000, RZ ;  /* 0x0001000037097824 */ /* 0x000fe400078e00ff */
[C---:B------:R-:W-:Y:S01]  /*b850*/  FFMA.FTZ R36, R5.reuse, R8, -R10 ;  /* 0x0000000805247223 */ /* 0x040fe2000001080a */
[----:B------:R-:W-:Y:S02]  /*b860*/  IMAD.U32 R7, R60, 0x10000, RZ ;  /* 0x000100003c077824 */ /* 0x000fe400078e00ff */
[----:B------:R-:W-:Y:S01]  /*b870*/  FFMA.FTZ R40, R5, R54, R40 ;  /* 0x0000003605287223 */ /* 0x000fe20000010028 */
[----:B------:R-:W-:Y:S02]  /*b880*/  IMAD.U32 R31, R27, 0x10000, RZ ;  /* 0x000100001b1f7824 */ /* 0x000fe400078e00ff */
[----:B----4-:R-:W-:Y:S01]  /*b890*/  FMUL.FTZ R42, R30, R9 ;  /* 0x000000091e2a7220 */ /* 0x010fe20000410000 */
[----:B------:R-:W-:-:S02]  /*b8a0*/  IMAD.U32 R10, R56, 0x10000, RZ ;  /* 0x00010000380a7824 */ /* 0x000fc400078e00ff */
[-C--:B------:R-:W-:Y:S01]  /*b8b0*/  FMUL.FTZ R30, R30, R7.reuse ;  /* 0x000000071e1e7220 */ /* 0x080fe20000410000 */
[----:B------:R-:W-:Y:S02]  /*b8c0*/  IMAD.U32 R8, R57, 0x10000, RZ ;  /* 0x0001000039087824 */ /* 0x000fe400078e00ff */
[----:B------:R-:W-:Y:S01]  /*b8d0*/  FFMA.FTZ R42, R11, R7, -R42 ;  /* 0x000000070b2a7223 */ /* 0x000fe2000001082a */
[----:B------:R-:W-:Y:S01]  /*b8e0*/  FMUL.FTZ R5, R31, R10 ;  /* 0x0000000a1f057220 */ /* 0x000fe20000410000 */
[----:B------:R-:W-:Y:S01]  /*b8f0*/  FFMA.FTZ R30, R11, R9, R30 ;  /* 0x000000090b1e7223 */ /* 0x000fe2000001001e */
[----:B------:R-:W-:Y:S01]  /*b900*/  LOP3.LUT R26, R26, 0xffff0000, RZ, 0xc0, !PT ;  /* 0xffff00001a1a7812 */ /* 0x000fe200078ec0ff */
[-C--:B------:R-:W-:Y:S01]  /*b910*/  FMUL.FTZ R31, R31, R8.reuse ;  /* 0x000000081f1f7220 */ /* 0x080fe20000410000 */
[----:B------:R-:W-:Y:S01]  /*b920*/  FFMA.FTZ R11, R28, R8, -R5 ;  /* 0x000000081c0b7223 */ /* 0x000fe20000010805 */
[----:B------:R-:W-:Y:S02]  /*b930*/  LOP3.LUT R55, R55, 0xffff0000, RZ, 0xc0, !PT ;  /* 0xffff000037377812 */ /* 0x000fe400078ec0ff */
[----:B------:R-:W-:Y:S01]  /*b940*/  LOP3.LUT R5, R60, 0xffff0000, RZ, 0xc0, !PT ;  /* 0xffff00003c057812 */ /* 0x000fe200078ec0ff */
[----:B------:R-:W-:Y:S01]  /*b950*/  FFMA.FTZ R31, R28, R10, R31 ;  /* 0x0000000a1c1f7223 */ /* 0x000fe2000001001f */
[----:B------:R-:W-:Y:S01]  /*b960*/  LOP3.LUT R27, R27, 0xffff0000, RZ, 0xc0, !PT ;  /* 0xffff00001b1b7812 */ /* 0x000fe200078ec0ff */
[----:B------:R-:W-:Y:S01]  /*b970*/  FMUL.FTZ R7, R26, R55 ;  /* 0x000000371a077220 */ /* 0x000fe20000410000 */
[----:B------:R-:W-:Y:S01]  /*b980*/  LOP3.LUT R56, R56, 0xffff0000, RZ, 0xc0, !PT ;  /* 0xffff000038387812 */ /* 0x000fe200078ec0ff */
[-C--:B------:R-:W-:Y:S01]  /*b990*/  FMUL.FTZ R26, R26, R5.reuse ;  /* 0x000000051a1a7220 */ /* 0x080fe20000410000 */
[----:B------:R-:W-:Y:S01]  /*b9a0*/  LOP3.LUT R57, R57, 0xffff0000, RZ, 0xc0, !PT ;  /* 0xffff000039397812 */ /* 0x000fe200078ec0ff */
[----:B------:R-:W-:Y:S01]  /*b9b0*/  FFMA.FTZ R7, R4, R5, -R7 ;  /* 0x0000000504077223 */ /* 0x000fe20000010807 */
[----:B------:R-:W-:Y:S01]  /*b9c0*/  F2FP.BF16.F32.PACK_AB R5, R36, R41 ;  /* 0x000000292405723e */ /* 0x000fe200000010ff */
[CC--:B------:R-:W-:Y:S01]  /*b9d0*/  FMUL.FTZ R9, R27.reuse, R56.reuse ;  /* 0x000000381b097220 */ /* 0x0c0fe20000410000 */
[----:B------:R-:W-:Y:S01]  /*b9e0*/  FFMA.FTZ R55, R4, R55, R26 ;  /* 0x0000003704377223 */ /* 0x000fe2000001001a */
[----:B------:R-:W-:Y:S01]  /*b9f0*/  FMUL.FTZ R27, R27, R57 ;  /* 0x000000391b1b7220 */ /* 0x000fe20000410000 */
[----:B------:R-:W-:Y:S01]  /*ba00*/  F2FP.BF16.F32.PACK_AB R4, R38, R39 ;  /* 0x000000272604723e */ /* 0x000fe200000010ff */
[----:B------:R-:W-:Y:S01]  /*ba10*/  FFMA.FTZ R26, R6, R57, -R9 ;  /* 0x00000039061a7223 */ /* 0x000fe20000010809 */
[----:B------:R-:W-:Y:S01]  /*ba20*/  F2FP.BF16.F32.PACK_AB R8, R24, R37 ;  /* 0x000000251808723e */ /* 0x000fe200000010ff */
[----:B------:R-:W-:Y:S01]  /*ba30*/  FFMA.FTZ R56, R6, R56, R27 ;  /* 0x0000003806387223 */ /* 0x000fe2000001001b */
[----:B------:R-:W-:-:S02]  /*ba40*/  F2FP.BF16.F32.PACK_AB R6, R7, R42 ;  /* 0x0000002a0706723e */ /* 0x000fc400000010ff */
[----:B------:R-:W-:Y:S02]  /*ba50*/  F2FP.BF16.F32.PACK_AB R7, R26, R11 ;  /* 0x0000000b1a07723e */ /* 0x000fe400000010ff */
[----:B------:R-:W-:Y:S02]  /*ba60*/  F2FP.BF16.F32.PACK_AB R9, R40, R29 ;  /* 0x0000001d2809723e */ /* 0x000fe400000010ff */
[----:B------:R-:W-:Y:S01]  /*ba70*/  F2FP.BF16.F32.PACK_AB R10, R55, R30 ;  /* 0x0000001e370a723e */ /* 0x000fe200000010ff */
[----:B------:R1:W-:Y:S01]  /*ba80*/  STS.128 [R0], R4 ;  /* 0x0000000400007388 */ /* 0x0003e20000000c00 */
[----:B------:R-:W-:-:S05]  /*ba90*/  F2FP.BF16.F32.PACK_AB R11, R56, R31 ;  /* 0x0000001f380b723e */ /* 0x000fca00000010ff */
[----:B------:R1:W-:Y:S02]  /*baa0*/  STS.128 [R20+0xc400], R8 ;  /* 0x00c4000814007388 */ /* 0x0003e40000000c00 */
.L_x_1502:
[----:B------:R-:W-:Y:S05]  /*bab0*/  BSYNC B1 ;  /* 0x0000000000017941 */ /* 0x000fea0003800000 */
.L_x_1501:
[----:B------:R-:W-:Y:S05]  /*bac0*/  @P2 BRA `(.L_x_1483) ;  /* 0x0000000400cc2947 */ /* 0x000fea0003800000 */
[----:B01----:R-:W2:Y:S04]  /*bad0*/  LDL R0, [R1+0x2c] ;  /* 0x00002c0001007983 */ /* 0x003ea80000100800 */
[----:B------:R-:W2:Y:S01]  /*bae0*/  LDL.64 R4, [R1] ;  /* 0x0000000001047983 */ /* 0x000ea20000100a00 */
[----:B------:R-:W-:Y:S02]  /*baf0*/  SHF.R.U64 R24, R32, 0x10, R33 ;  /* 0x0000001020187819 */ /* 0x000fe40000001221 */
[----:B------:R-:W-:Y:S02]  /*bb00*/  SHF.R.U64 R26, R12, 0x10, R13 ;  /* 0x000000100c1a7819 */ /* 0x000fe4000000120d */
[----:B------:R-:W-:Y:S02]  /*bb10*/  SHF.R.U64 R20, R34, 0x10, R35 ;  /* 0x0000001022147819 */ /* 0x000fe40000001223 */
[----:B------:R-:W-:-:S02]  /*bb20*/  PRMT R49, R49, 0x5410, R24 ;  /* 0x0000541031317816 */ /* 0x000fc40000000018 */
[----:B------:R-:W-:Y:S02]  /*bb30*/  PRMT R26, R21, 0x5410, R26 ;  /* 0x00005410151a7816 */ /* 0x000fe4000000001a */
[----:B------:R-:W-:Y:S01]  /*bb40*/  SHF.R.U32.HI R33, RZ, 0x10, R33 ;  /* 0x00000010ff217819 */ /* 0x000fe20000011621 */
[----:B------:R-:W-:Y:S01]  /*bb50*/  IMAD.U32 R27, R49, 0x10000, RZ ;  /* 0x00010000311b7824 */ /* 0x000fe200078e00ff */
[----:B------:R-:W-:Y:S01]  /*bb60*/  SHF.R.U32.HI R35, RZ, 0x10, R35 ;  /* 0x00000010ff237819 */ /* 0x000fe20000011623 */
[----:B------:R-:W-:Y:S01]  /*bb70*/  IMAD.U32 R29, R26, 0x10000, RZ ;  /* 0x000100001a1d7824 */ /* 0x000fe200078e00ff */
[----:B------:R-:W-:Y:S02]  /*bb80*/  SHF.R.U32.HI R13, RZ, 0x10, R13 ;  /* 0x00000010ff0d7819 */ /* 0x000fe4000001160d */
[----:B------:R-:W-:Y:S02]  /*bb90*/  SHF.R.U64 R12, R14, 0x10, R15 ;  /* 0x000000100e0c7819 */ /* 0x000fe4000000120f */
[----:B------:R-:W-:-:S02]  /*bba0*/  PRMT R51, R51, 0x5410, R20 ;  /* 0x0000541033337816 */ /* 0x000fc40000000014 */
[----:B------:R-:W-:Y:S02]  /*bbb0*/  PRMT R50, R50, 0x5410, R33 ;  /* 0x0000541032327816 */ /* 0x000fe40000000021 */
[----:B------:R-:W-:Y:S02]  /*bbc0*/  PRMT R52, R52, 0x5410, R35 ;  /* 0x0000541034347816 */ /* 0x000fe40000000023 */
[----:B------:R-:W-:Y:S02]  /*bbd0*/  PRMT R46, R46, 0x5410, R13 ;  /* 0x000054102e2e7816 */ /* 0x000fe4000000000d */
[----:B------:R-:W-:Y:S02]  /*bbe0*/  PRMT R47, R47, 0x5410, R12 ;  /* 0x000054102f2f7816 */ /* 0x000fe4000000000c */
[----:B------:R-:W-:Y:S02]  /*bbf0*/  LOP3.LUT R31, R26, 0xffff0000, RZ, 0xc0, !PT ;  /* 0xffff00001a1f7812 */ /* 0x000fe400078ec0ff */
[----:B------:R-:W-:-:S02]  /*bc00*/  LOP3.LUT R49, R49, 0xffff0000, RZ, 0xc0, !PT ;  /* 0xffff000031317812 */ /* 0x000fc400078ec0ff */
        /* <DEDUP_REMOVED lines=17> */
[----:B------:R-:W-:Y:S02]  /*bd20*/  LOP3.LUT R3, R77, 0x18, R3, 0xf8, !PT ;  /* 0x000000184d037812 */ /* 0x000fe400078ef803 */
        /* <DEDUP_REMOVED lines=77> */
.L_x_1483:
[----:B------:R-:W-:Y:S05]  /*c200*/  BSYNC B0 ;  /* 0x0000000000007941 */ /* 0x000fea0003800000 */
.L_x_1476:
        /* <DEDUP_REMOVED lines=8> */
.L_x_1474:
[----:B0--3--:R-:W-:-:S05]  /*c290*/  IMAD.U32 R0, RZ, RZ, UR37 ;  /* 0x00000025ff007e24 */ /* 0x009fca000f8e00ff */
[----:B------:R-:W-:-:S13]  /*c2a0*/  ISETP.NE.AND P0, PT, R0, 0x3, PT ;  /* 0x000000030000780c */ /* 0x000fda0003f05270 */
[----:B------:R-:W-:Y:S05]  /*c2b0*/  @!P0 BRA `(.L_x_1503) ;  /* 0x0000000000048947 */ /* 0x000fea0003800000 */
[----:B------:R-:W-:Y:S01]  /*c2c0*/  BPT.TRAP 0x1 ;  /* 0x000000040000795c */ /* 0x000fe20000300000 */
.L_x_1503:
[----:B------:R-:W-:Y:S01]  /*c2d0*/  IMAD R0, R16, 0x8, R2 ;  /* 0x0000000810007824 */ /* 0x000fe200078e0202 */
[----:B-12-4-:R-:W-:-:S04]  /*c2e0*/  SHF.L.U32 R3, R18, 0x1f, RZ ;  /* 0x0000001f12037819 */ /* 0x016fc800000006ff */
[----:B------:R0:W1:Y:S01]  /*c2f0*/  SYNCS.PHASECHK.TRANS64.TRYWAIT P2, [R0+URZ+0x2d830], R3 ;  /* 0x02d83003000075a7 */ /* 0x000062000804017f */
[----:B------:R-:W-:Y:S05]  /*c300*/  @!P0 BRA `(.L_x_1504) ;  /* 0x0000000000048947 */ /* 0x000fea0003800000 */
[----:B------:R-:W-:Y:S01]  /*c310*/  BPT.TRAP 0x1 ;  /* 0x000000040000795c */ /* 0x000fe20000300000 */
.L_x_1504:
[----:B------:R-:W2:Y:S02]  /*c320*/  S2R R4, SR_TID.X ;  /* 0x0000000000047919 */ /* 0x000ea40000002100 */
[----:B--2---:R-:W-:-:S04]  /*c330*/  LOP3.LUT R4, R4, 0x7f, RZ, 0xc0, !PT ;  /* 0x0000007f04047812 */ /* 0x004fc800078ec0ff */
[----:B------:R-:W-:Y:S01]  /*c340*/  ISETP.NE.AND P1, PT, R4, RZ, PT ;  /* 0x000000ff0400720c */ /* 0x000fe20003f25270 */
[----:B-1----:R-:W-:-:S12]  /*c350*/  @P2 BRA `(.L_x_1505) ;  /* 0x0000000000082947 */ /* 0x002fd80003800000 */
[----:B------:R-:W1:Y:S02]  /*c360*/  SYNCS.PHASECHK.TRANS64.TRYWAIT P2, [R0+URZ+0x2d830], R3 ;  /* 0x02d83003000075a7 */ /* 0x000e64000804017f */
[----:B-1----:R-:W-:Y:S05]  /*c370*/  @!P2 BRA `(.L_x_1506) ;  /* 0x000001900068a947 */ /* 0x002fea0003800000 */
.L_x_1505:
[----:B------:R-:W-:Y:S05]  /*c380*/  WARPSYNC.ALL ;  /* 0x0000000000007948 */ /* 0x000fea0003800000 */
[----:B01----:R-:W-:Y:S01]  /*c390*/  VIADD R3, R2, 0x15400 ;  /* 0x0001540002037836 */ /* 0x003fe20000000000 */
[----:B------:R-:W-:-:S04]  /*c3a0*/  LOP3.LUT R12, R44, 0x10000, RZ, 0xfc, !PT ;  /* 0x000100002c0c7812 */ /* 0x000fc800078efcff */
[----:B------:R-:W-:-:S04]  /*c3b0*/  SHF.R.U32.HI R3, RZ, 0x4, R3 ;  /* 0x00000004ff037819 */ /* 0x000fc80000011603 */
[----:B------:R-:W-:-:S04]  /*c3c0*/  LOP3.LUT R3, R3, 0x3fff, RZ, 0xc0, !PT ;  /* 0x00003fff03037812 */ /* 0x000fc800078ec0ff */
[----:B------:R-:W-:Y:S01]  /*c3d0*/  LOP3.LUT R4, R3, 0x10000, RZ, 0xfc, !PT ;  /* 0x0001000003047812 */ /* 0x000fe200078efcff */
[----:B------:R-:W-:Y:S02]  /*c3e0*/  IMAD.MOV.U32 R13, RZ, RZ, -0x7fffffe0 ;  /* 0x80000020ff0d7424 */ /* 0x000fe400078e00ff */
[----:B------:R-:W-:Y:S01]  /*c3f0*/  IMAD.MOV.U32 R5, RZ, RZ, -0x7fffffe0 ;  /* 0x80000020ff057424 */ /* 0x000fe200078e00ff */
[C---:B------:R-:W-:Y:S01]  /*c400*/  R2UR UR4, R12.reuse ;  /* 0x000000000c0472ca */ /* 0x040fe200000e0000 */
[----:B------:R0:W-:Y:S01]  /*c410*/  STL [R1+0x8], R4 ;  /* 0x0000080401007387 */ /* 0x0001e20000100800 */
[----:B------:R-:W-:Y:S01]  /*c420*/  R2UR UR5, R13 ;  /* 0x000000000d0572ca */ /* 0x000fe200000e0000 */
[----:B-----5:R-:W-:Y:S01]  /*c430*/  WARPGROUP.ARRIVE ;  /* 0x00000000000079c5 */ /* 0x020fe20000000000 */
[----:B------:R-:W-:Y:S01]  /*c440*/  R2UR UR7, R5 ;  /* 0x00000000050772ca */ /* 0x000fe200000e0000 */
[----:B------:R-:W-:Y:S01]  /*c450*/  VIADD R152, R12, 0x2 ;  /* 0x000000020c987836 */ /* 0x000fe20000000000 */
[----:B------:R-:W2:Y:S01]  /*c460*/  LDL R8, [R1+0x44] ;  /* 0x0000440001087983 */ /* 0x000ea20000100800 */
[----:B------:R-:W-:Y:S01]  /*c470*/  IMAD.MOV.U32 R153, RZ, RZ, -0x7fffffe0 ;  /* 0x80000020ff997424 */ /* 0x000fe200078e00ff */
[----:B------:R-:W1:Y:S01]  /*c480*/  LDC R3, c[0x0][0x448] ;  /* 0x00011200ff037b82 */ /* 0x000e620000000800 */
[----:B------:R-:W-:Y:S01]  /*c490*/  IMAD.MOV.U32 R7, RZ, RZ, -0x7fffffe0 ;  /* 0x80000020ff077424 */ /* 0x000fe200078e00ff */
[----:B------:R-:W2:Y:S01]  /*c4a0*/  LDL R91, [R1+0x1c] ;  /* 0x00001c00015b7983 */ /* 0x000ea20000100800 */
[----:B0-----:R-:W-:-:S05]  /*c4b0*/  IMAD R4, R16, 0x600, R4 ;  /* 0x0000060010047824 */ /* 0x001fca00078e0204 */
[----:B------:R-:W-:-:S13]  /*c4c0*/  R2UR UR6, R4 ;  /* 0x00000000040672ca */ /* 0x000fda00000e0000 */
[----:B------:R-:W-:Y:S01]  /*c4d0*/  HGMMA.64x128x16.F32.BF16 R24, gdesc[UR4], RZ, !UPT, gsb0 ;  /* 0x01e00000041879f0 */ /* 0x000fe2000c0018ff */
[----:B------:R-:W-:Y:S01]  /*c4e0*/  VIADD R6, R4, 0x2 ;  /* 0x0000000204067836 */ /* 0x000fe20000000000 */
[----:B------:R-:W-:Y:S02]  /*c4f0*/  R2UR UR4, R152 ;  /* 0x00000000980472ca */ /* 0x000fe400000e0000 */
[----:B------:R-:W-:Y:S02]  /*c500*/  R2UR UR5, R153 ;  /* 0x00000000990572ca */ /* 0x000fe400000e0000 */
[----:B------:R-:W-:Y:S02]  /*c510*/  R2UR UR6, R6 ;  /* 0x00000000060672ca */ /* 0x000fe400000e0000 */
[----:B------:R-:W-:Y:S01]  /*c520*/  R2UR UR7, R7 ;  /* 0x00000000070772ca */ /* 0x000fe200000e0000 */
[----:B------:R-:W-:Y:S02]  /*c530*/  VIADD R150, R12, 0x300 ;  /* 0x000003000c967836 */ /* 0x000fe40000000000 */
[----:B------:R-:W-:-:S02]  /*c540*/  VIADD R6, R4, 0x200 ;  /* 0x0000020004067836 */ /* 0x000fc40000000000 */
[----:B------:R-:W-:Y:S02]  /*c550*/  IMAD.MOV.U32 R151, RZ, RZ, -0x7fffffe0 ;  /* 0x80000020ff977424 */ /* 0x000fe400078e00ff */
[----:B------:R-:W-:Y:S01]  /*c560*/  IMAD.MOV.U32 R7, RZ, RZ, -0x7fffffe0 ;  /* 0x80000020ff077424 */ /* 0x000fe200078e00ff */
[----:B------:R-:W-:Y:S02]  /*c570*/  WARPGROUP.DEPBAR.LE gsb0, 0x0 ;  /* 0x00008000000079c5 */ /* 0x000fe40000010000 */
[----:B------:R-:W-:-:S06]  /*c580*/  WARPGROUP.ARRIVE ;  /* 0x00000000000079c5 */ /* 0x000fcc0000000000 */
[----:B------:R-:W-:Y:S01]  /*c590*/  HGMMA.64x128x16.F32.BF16 R24, gdesc[UR4], R24, gsb0 ;  /* 0x01e00000041879f0 */ /* 0x000fe20008001818 */
        /* <DEDUP_REMOVED lines=36> */
[----:B------:R-:W-:Y:S02]  /*c7e0*/  R2UR UR7, R5 ;  /* 0x00000000050772ca */ /* 0x000fe400000e0000 */
[----:B-1----:R-:W-:-:S13]  /*c7f0*/  ISETP.NE.AND P2, PT, R3, 0x1, PT ;  /* 0x000000010300780c */ /* 0x002fda0003f45270 */
[----:B------:R-:W0:Y:S08]  /*c800*/  @P2 LDC R4, c[0x0][0x44c] ;  /* 0x00011300ff042b82 */ /* 0x000e300000000800 */
[----:B------:R-:W1:Y:S01]  /*c810*/  @P2 LDC R6, c[0x0][0x450] ;  /* 0x00011400ff062b82 */ /* 0x000e620000000800 */
[----:B--2---:R-:W-:Y:S01]  /*c820*/  IMAD.IADD R9, R8, 0x1, R91 ;  /* 0x0000000108097824 */ /* 0x004fe200078e025b */
[----:B------:R-:W-:-:S02]  /*c830*/  WARPGROUP.DEPBAR.LE gsb0, 0x0 ;  /* 0x00008000000079c5 */ /* 0x000fc40000010000 */
[----:B------:R-:W-:-:S06]  /*c840*/  WARPGROUP.ARRIVE ;  /* 0x00000000000079c5 */ /* 0x000fcc0000000000 */
[----:B------:R-:W-:Y:S01]  /*c850*/  HGMMA.64x128x16.F32.BF16 R24, gdesc[UR4], R24, gsb0 ;  /* 0x01e00000041879f0 */ /* 0x000fe20008001818 */
[----:B0-----:R-:W-:Y:S01]  /*c860*/  @P2 IMAD.HI.U32 R3, R9, R4, RZ ;  /* 0x0000000409032227 */ /* 0x001fe200078e00ff */
[----:B------:R-:W-:Y:S01]  /*c870*/  ULDC.64 UR4, c[0x0][0x9e0] ;  /* 0x0002780000047ab9 */ /* 0x000fe20000000a00 */
[----:B------:R-:W-:-:S03]  /*c880*/  ULDC UR6, c[0x0][0x9dc] ;  /* 0x0002770000067ab9 */ /* 0x000fc60000000800 */
[----:B-1----:R-:W-:Y:S01]  /*c890*/  @P2 SHF.R.U32.HI R9, RZ, R6, R3 ;  /* 0x00000006ff092219 */ /* 0x002fe20000011603 */
[----:B------:R-:W-:Y:S02]  /*c8a0*/  @!P1 VIADD R0, R0, 0x2d840 ;  /* 0x0002d84000009836 */ /* 0x000fe40000000000 */
[----:B------:R-:W-:Y:S02]  /*c8b0*/  IMAD.MOV.U32 R3, RZ, RZ, -0x80 ;  /* 0xffffff80ff037424 */ /* 0x000fe400078e00ff */
[----:B------:R-:W0:Y:S01]  /*c8c0*/  SHFL.IDX PT, R20, R9, RZ, 0x1c1f ;  /* 0x001c1fff09147589 */ /* 0x000e2200000e0000 */
[----:B------:R-:W-:Y:S01]  /*c8d0*/  UISETP.GE.AND UP0, UPT, UR5, 0x1, UPT ;  /* 0x000000010500788c */ /* 0x000fe2000bf06270 */
[----:B------:R-:W-:Y:S01]  /*c8e0*/  @!P1 PRMT R0, RZ, 0x654, R0 ;  /* 0x00000654ff009816 */ /* 0x000fe20000000000 */
[----:B------:R-:W-:Y:S02]  /*c8f0*/  IMAD R8, R88, R3, 0x80 ;  /* 0x0000008058087424 */ /* 0x000fe400078e0203 */
[----:B------:R-:W-:-:S02]  /*c900*/  IMAD.U32 R10, RZ, RZ, UR6 ;  /* 0x00000006ff0a7e24 */ /* 0x000fc4000f8e00ff */
[----:B------:R-:W-:-:S03]  /*c910*/  PLOP3.LUT P3, PT, PT, PT, UP0, 0x40, 0x0 ;  /* 0x000000000000781c */ /* 0x000fc60003f6e808 */
[----:B------:R-:W-:Y:S02]  /*c920*/  LOP3.LUT R7, RZ, R10, RZ, 0x33, !PT ;  /* 0x0000000aff077212 */ /* 0x000fe400078e33ff */
[--C-:B------:R-:W-:Y:S02]  /*c930*/  IADD3 R5, -R22, R139, R8.reuse ;  /* 0x0000008b16057210 */ /* 0x100fe40007ffe108 */
[----:B------:R-:W-:Y:S01]  /*c940*/  LEA R4, R88, 0xffffff80, 0x7 ;  /* 0xffffff8058047811 */ /* 0x000fe200078e38ff */
[----:B------:R-:W-:Y:S02]  /*c950*/  WARPGROUP.DEPBAR.LE gsb0, 0x0 ;  /* 0x00008000000079c5 */ /* 0x000fe40000010000 */
[----:B------:R1:W-:Y:S02]  /*c960*/  @!P1 SYNCS.ARRIVE.TRANS64.RED.A1T0 RZ, [R0+URZ], RZ ;  /* 0x000000ff00ff99a7 */ /* 0x0003e4000810043f */
[----:B-1----:R-:W-:-:S04]  /*c970*/  IADD3 R0, -R22, 0x1, R8 ;  /* 0x0000000116007810 */ /* 0x002fc80007ffe108 */
[----:B------:R-:W-:-:S05]  /*c980*/  IADD3 R0, -R138, R0, R139 ;  /* 0x000000008a007210 */ /* 0x000fca0007ffe18b */
[C---:B------:R-:W-:Y:S02]  /*c990*/  VIADD R6, R0.reuse, UR4 ;  /* 0x0000000400067c36 */ /* 0x040fe40008000000 */
[----:B------:R-:W-:-:S03]  /*c9a0*/  IMAD.IADD R7, R0, 0x1, R7 ;  /* 0x0000000100077824 */ /* 0x000fc600078e0207 */
[----:B0-----:R-:W-:Y:S01]  /*c9b0*/  VIADDMNMX R3, R20, R6, R5, PT ;  /* 0x0000000614037246 */ /* 0x001fe20003800105 */
[----:B------:R-:W-:Y:S01]  /*c9c0*/  IMAD.IADD R0, R7, 0x1, R20 ;  /* 0x0000000107007824 */ /* 0x000fe200078e0214 */
[----:B------:R-:W-:Y:S06]  /*c9d0*/  @P3 BRA `(.L_x_1507) ;  /* 0x0000000000583947 */ /* 0x000fec0003800000 */
[----:B------:R-:W-:Y:S01]  /*c9e0*/  IADD3 R11, -R138, R139, R20 ;  /* 0x0000008b8a0b7210 */ /* 0x000fe20007ffe114 */
[----:B------:R-:W-:Y:S03]  /*c9f0*/  BSSY B0, `(.L_x_1508) ;  /* 0x0000010000007945 */ /* 0x000fe60003800000 */
        /* <DEDUP_REMOVED lines=10> */
.L_x_1509:
[----:B------:R-:W-:-:S06]  /*caa0*/  UISETP.NE.AND UP1, UPT, UR5, 0x1, UPT ;  /* 0x000000010500788c */ /* 0x000fcc000bf25270 */
[----:B------:R-:W-:-:S05]  /*cab0*/  PLOP3.LUT P3, PT, PT, PT, UP1, 0x80, 0x0 ;  /* 0x000000000000781c */ /* 0x000fca0003f6f018 */
[----:B------:R-:W-:-:S08]  /*cac0*/  @UP1 ULDC.64 UR6, c[0x0][0x9e8] ;  /* 0x00027a0000061ab9 */ /* 0x000fd00000000a00 */
[----:B------:R-:W-:-:S05]  /*cad0*/  @P3 IMAD.HI.U32 R20, R11, UR6, RZ ;  /* 0x000000060b143c27 */ /* 0x000fca000f8e00ff */
[----:B------:R-:W-:-:S07]  /*cae0*/  @P3 SHF.R.U32.HI R11, RZ, UR7, R20 ;  /* 0x00000007ff0b3c19 */ /* 0x000fce0008011614 */
.L_x_1510:
[----:B------:R-:W-:Y:S05]  /*caf0*/  BSYNC B0 ;  /* 0x0000000000007941 */ /* 0x000fea0003800000 */
.L_x_1508:
[----:B------:R-:W-:-:S04]  /*cb00*/  IMAD R11, R11, UR5, -R4 ;  /* 0x000000050b0b7c24 */ /* 0x000fc8000f8e0a04 */
[----:B------:R-:W-:-:S05]  /*cb10*/  IMAD.IADD R11, R11, 0x1, -R22 ;  /* 0x000000010b0b7824 */ /* 0x000fca00078e0a16 */
[----:B------:R-:W-:Y:S02]  /*cb20*/  VIMNMX R0, R0, R11, !PT ;  /* 0x0000000b00007248 */ /* 0x000fe40007fe0100 */
[----:B------:R-:W-:-:S07]  /*cb30*/  VIADDMNMX R3, R11, UR5, R3, PT ;  /* 0x000000050b037c46 */ /* 0x000fce000b800103 */
.L_x_1507:
[C---:B------:R-:W-:Y:S02]  /*cb40*/  ISETP.GE.AND P3, PT, R8.reuse, 0x2, PT ;  /* 0x000000020800780c */ /* 0x040fe40003f66270 */
[----:B------:R-:W-:Y:S02]  /*cb50*/  ISETP.GE.AND P5, PT, R8, 0x9, PT ;  /* 0x000000090800780c */ /* 0x000fe40003fa6270 */
[----:B------:R-:W-:Y:S02]  /*cb60*/  ISETP.GT.AND P4, PT, R0, 0x1, !P3 ;  /* 0x000000010000780c */ /* 0x000fe40005f84270 */
[----:B------:R-:W-:Y:S02]  /*cb70*/  LOP3.LUT R23, R23, 0xfffffffd, RZ, 0xc0, !PT ;  /* 0xfffffffd17177812 */ /* 0x000fe400078ec0ff */
[----:B------:R-:W-:-:S04]  /*cb80*/  ISETP.LT.OR P4, PT, R3, 0x2, P4 ;  /* 0x000000020300780c */ /* 0x000fc80002781670 */
[----:B------:R-:W-:Y:S02]  /*cb90*/  FSEL R25, R25, -INF , !P4 ;  /* 0xff80000019197808 */ /* 0x000fe40006000000 */
[----:B------:R-:W-:Y:S02]  /*cba0*/  ISETP.GT.AND P4, PT, R0, 0x8, !P5 ;  /* 0x000000080000780c */ /* 0x000fe40006f84270 */
[----:B------:R-:W-:Y:S02]  /*cbb0*/  @P5 LOP3.LUT R23, R23, 0x2, RZ, 0xfc, !PT ;  /* 0x0000000217175812 */ /* 0x000fe400078efcff */
        /* <DEDUP_REMOVED lines=175> */
[----:B------:R-:W-:Y:S02]  /*d6b0*/  ISETP.GT.AND P6, PT, R0, 0x79, !P6 ;  /* 0x000000790000780c */ /* 0x000fe400077c4270 */
[----:B------:R-:W0:Y:S02]  /*d6c0*/  SHFL.IDX PT, R0, R9, 0x1, 0x1c1f ;  /* 0x003c1f0009007f89 */ /* 0x000e2400000e0000 */
[----:B------:R-:W-:-:S04]  /*d6d0*/  ISETP.LT.OR P6, PT, R3, 0x7a, P6 ;  /* 0x0000007a0300780c */ /* 0x000fc800037c1670 */
[----:B------:R-:W-:Y:S02]  /*d6e0*/  FSEL R85, R85, -INF , !P6 ;  /* 0xff80000055557808 */ /* 0x000fe40007000000 */
[----:B------:R-:W-:Y:S02]  /*d6f0*/  PLOP3.LUT P6, PT, PT, PT, UP0, 0x40, 0x0 ;  /* 0x000000000000781c */ /* 0x000fe40003fce808 */
[----:B0-----:R-:W-:Y:S01]  /*d700*/  VIADDMNMX R5, R0, R6, R5, PT ;  /* 0x0000000600057246 */ /* 0x001fe20003800105 */
[----:B------:R-:W-:-:S10]  /*d710*/  IMAD.IADD R7, R7, 0x1, R0 ;  /* 0x0000000107077824 */ /* 0x000fd400078e0200 */
[----:B------:R-:W-:Y:S05]  /*d720*/  @P6 BRA `(.L_x_1511) ;  /* 0x0000000000606947 */ /* 0x000fea0003800000 */
        /* <DEDUP_REMOVED lines=13> */
.L_x_1513:
[----:B------:R-:W-:-:S06]  /*d800*/  UISETP.NE.AND UP1, UPT, UR5, 0x1, UPT ;  /* 0x000000010500788c */ /* 0x000fcc000bf25270 */
[----:B------:R-:W-:-:S05]  /*d810*/  PLOP3.LUT P6, PT, PT, PT, UP1, 0x80, 0x0 ;  /* 0x000000000000781c */ /* 0x000fca0003fcf018 */
[----:B------:R-:W-:-:S08]  /*d820*/  @UP1 ULDC.64 UR6, c[0x0][0x9e8] ;  /* 0x00027a0000061ab9 */ /* 0x000fd00000000a00 */
[----:B------:R-:W-:Y:S01]  /*d830*/  @P6 IMAD.HI.U32 R0, R3, UR6, RZ ;  /* 0x0000000603006c27 */ /* 0x000fe2000f8e00ff */
[----:B------:R-:W-:-:S13]  /*d840*/  PLOP3.LUT P6, PT, PT, PT, UP1, 0x80, 0x0 ;  /* 0x000000000000781c */ /* 0x000fda0003fcf018 */
[----:B------:R-:W-:-:S07]  /*d850*/  @P6 SHF.R.U32.HI R3, RZ, UR7, R0 ;  /* 0x00000007ff036c19 */ /* 0x000fce0008011600 */
.L_x_1514:
[----:B------:R-:W-:Y:S05]  /*d860*/  BSYNC B0 ;  /* 0x0000000000007941 */ /* 0x000fea0003800000 */
.L_x_1512:
[----:B------:R-:W-:-:S04]  /*d870*/  IMAD R3, R3, UR5, -R4 ;  /* 0x0000000503037c24 */ /* 0x000fc8000f8e0a04 */
[----:B------:R-:W-:-:S05]  /*d880*/  IMAD.IADD R0, R3, 0x1, -R22 ;  /* 0x0000000103007824 */ /* 0x000fca00078e0a16 */
[----:B------:R-:W-:Y:S02]  /*d890*/  VIMNMX R7, R7, R0, !PT ;  /* 0x0000000007077248 */ /* 0x000fe40007fe0100 */
[----:B------:R-:W-:-:S07]  /*d8a0*/  VIADDMNMX R5, R0, UR5, R5, PT ;  /* 0x0000000500057c46 */ /* 0x000fce000b800105 */
.L_x_1511:
[----:B------:R-:W-:Y:S01]  /*d8b0*/  ISETP.GT.AND P3, PT, R7, 0x1, !P3 ;  /* 0x000000010700780c */ /* 0x000fe20005f64270 */
[----:B------:R-:W-:Y:S01]  /*d8c0*/  ULDC UR41, c[0x0][0x988] ;  /* 0x0002620000297ab9 */ /* 0x000fe20000000800 */
[----:B------:R-:W2:Y:S01]  /*d8d0*/  LDL R92, [R1+0x20] ;  /* 0x00002000015c7983 */ /* 0x000ea20000100800 */
[----:B------:R-:W-:Y:S02]  /*d8e0*/  LOP3.LUT P6, RZ, R23, 0x2000000, RZ, 0xc0, !PT ;  /* 0x0200000017ff7812 */ /* 0x000fe400078cc0ff */
        /* <DEDUP_REMOVED lines=31> */
[----:B------:R-:W-:Y:S02]  /*dae0*/  ISETP.GT.AND P3, PT, R7, 0x18, !P6 ;  /* 0x000000180700780c */ /* 0x000fe40007764270 */
[----:B------:R-:W-:Y:S02]  /*daf0*/  LOP3.LUT P6, RZ, R23, 0x4000, RZ, 0xc0, !PT ;  /* 0x0000400017ff7812 */ /* 0x000fe400078cc0ff */
        /* <DEDUP_REMOVED lines=58> */
[----:B0-----:R-:W-:Y:S02]  /*dea0*/  FMNMX.FTZ R6, R4, R3, !PT ;  /* 0x0000000304067209 */ /* 0x001fe40007810000 */
[----:B------:R-:W-:Y:S02]  /*deb0*/  FSEL R54, R54, -INF , !P3 ;  /* 0xff80000036367808 */ /* 0x000fe40005800000 */
[----:B------:R-:W-:Y:S01]  /*dec0*/  LOP3.LUT P3, RZ, R23, 0x10000, RZ, 0xc0, !PT ;  /* 0x0001000017ff7812 */ /* 0x000fe2000786c0ff */
[----:B------:R-:W0:Y:S03]  /*ded0*/  SHFL.BFLY PT, R3, R6, 0x1, 0x1f ;  /* 0x0c201f0006037f89 */ /* 0x000e2600000e0000 */
[----:B------:R-:W-:-:S04]  /*dee0*/  ISETP.GT.AND P3, PT, R7, 0x39, !P3 ;  /* 0x000000390700780c */ /* 0x000fc80005f64270 */
[----:B------:R-:W-:-:S04]  /*def0*/  ISETP.LT.OR P3, PT, R5, 0x3a, P3 ;  /* 0x0000003a0500780c */ /* 0x000fc80001f61670 */
[----:B------:R-:W-:Y:S02]  /*df00*/  FSEL R55, R55, -INF , !P3 ;  /* 0xff80000037377808 */ /* 0x000fe40005800000 */
[----:B------:R-:W-:-:S04]  /*df10*/  LOP3.LUT P3, RZ, R23, 0x8000, RZ, 0xc0, !PT ;  /* 0x0000800017ff7812 */ /* 0x000fc8000786c0ff */
[----:B------:R-:W-:-:S04]  /*df20*/  ISETP.GT.AND P3, PT, R7, 0x40, !P3 ;  /* 0x000000400700780c */ /* 0x000fc80005f64270 */
[----:B------:R-:W-:Y:S02]  /*df30*/  ISETP.LT.OR P3, PT, R5, 0x41, P3 ;  /* 0x000000410500780c */ /* 0x000fe40001f61670 */
[----:B0-----:R-:W-:Y:S02]  /*df40*/  FMNMX.FTZ R0, R6, R3, !PT ;  /* 0x0000000306007209 */ /* 0x001fe40007810000 */
[----:B------:R-:W-:Y:S02]  /*df50*/  FSEL R58, R58, -INF , !P3 ;  /* 0xff8000003a3a7808 */ /* 0x000fe40005800000 */
[----:B------:R-:W-:Y:S01]  /*df60*/  ISETP.GT.AND P3, PT, R7, 0x41, !P6 ;  /* 0x000000410700780c */ /* 0x000fe20007764270 */
[----:B------:R-:W-:Y:S01]  /*df70*/  FMUL.FTZ R3, R0, UR41 ;  /* 0x0000002900037c20 */ /* 0x000fe20008410000 */
[----:B------:R-:W-:Y:S02]  /*df80*/  LOP3.LUT P6, RZ, R23, 0x8, RZ, 0xc0, !PT ;  /* 0x0000000817ff7812 */ /* 0x000fe400078cc0ff */
        /* <DEDUP_REMOVED lines=53> */
[--C-:B------:R-:W-:Y:S01]  /*e2e0*/  FFMA.FTZ R6, R33, UR41, -R3.reuse ;  /* 0x0000002921067c23 */ /* 0x100fe20008010803 */
[--C-:B------:R-:W-:Y:S01]  /*e2f0*/  FFMA.FTZ R11, R28, UR41, -R3.reuse ;  /* 0x000000291c0b7c23 */ /* 0x100fe20008010803 */
[----:B------:R-:W-:Y:S01]  /*e300*/  FSEL R26, R26, -INF , !P3 ;  /* 0xff8000001a1a7808 */ /* 0x000fe20005800000 */
[--C-:B------:R-:W-:Y:S01]  /*e310*/  FFMA.FTZ R28, R32, UR41, -R3.reuse ;  /* 0x00000029201c7c23 */ /* 0x100fe20008010803 */
[--C-:B------:R-:W-:Y:S01]  /*e320*/  FFMA.FTZ R32, R37, UR41, -R3.reuse ;  /* 0x0000002925207c23 */ /* 0x100fe20008010803 */
[----:B------:R-:W-:Y:S01]  /*e330*/  ISETP.GT.AND P3, PT, R7, 0x79, !P6 ;  /* 0x000000790700780c */ /* 0x000fe20007764270 */
        /* <DEDUP_REMOVED lines=11> */
[----:B------:R-:W-:Y:S01]  /*e3f0*/  MUFU.EX2 R24, R24 ;  /* 0x0000001800187308 */ /* 0x000fe20000000800 */
[--C-:B------:R-:W-:Y:S01]  /*e400*/  FFMA.FTZ R20, R53, UR41, -R3.reuse ;  /* 0x0000002935147c23 */ /* 0x100fe20008010803 */
[----:B------:R-:W-:Y:S01]  /*e410*/  FMNMX.FTZ R4, R34, R25, !PT ;  /* 0x0000001922047209 */ /* 0x000fe20007810000 */
[--C-:B------:R-:W-:Y:S01]  /*e420*/  FFMA.FTZ R53, R69, UR41, -R3.reuse ;  /* 0x0000002945357c23 */ /* 0x100fe20008010803 */
[--C-:B------:R-:W-:Y:S01]  /*e430*/  FFMA.FTZ R83, R60, UR41, -R3.reuse ;  /* 0x000000293c537c23 */ /* 0x100fe20008010803 */
        /* <DEDUP_REMOVED lines=11> */
[----:B------:R0:W-:Y:S01]  /*e4f0*/  MUFU.EX2 R29, R36 ;  /* 0x00000024001d7308 */ /* 0x0001e20000000800 */
[----:B------:R-:W-:Y:S01]  /*e500*/  FFMA.FTZ R61, R61, UR41, -R3 ;  /* 0x000000293d3d7c23 */ /* 0x000fe20008010803 */
[----:B------:R-:W-:-:S04]  /*e510*/  FMNMX.FTZ R4, R42, R33, !PT ;  /* 0x000000212a047209 */ /* 0x000fc80007810000 */
[----:B------:R-:W-:Y:S02]  /*e520*/  FMNMX.FTZ R33, R43, R4, !PT ;  /* 0x000000042b217209 */ /* 0x000fe40007810000 */
[----:B------:R-:W1:Y:S01]  /*e530*/  MUFU.EX2 R9, R9 ;  /* 0x0000000900097308 */ /* 0x000e620000000800 */
[--C-:B0-----:R-:W-:Y:S01]  /*e540*/  FFMA.FTZ R36, R48, UR41, -R3.reuse ;  /* 0x0000002930247c23 */ /* 0x101fe20008010803 */
[----:B------:R-:W-:Y:S01]  /*e550*/  FMNMX.FTZ R4, R46, R33, !PT ;  /* 0x000000212e047209 */ /* 0x000fe20007810000 */
[----:B------:R-:W-:-:S03]  /*e560*/  FFMA.FTZ R48, R65, UR41, -R3 ;  /* 0x0000002941307c23 */ /* 0x000fc60008010803 */
[----:B------:R-:W-:Y:S02]  /*e570*/  FMNMX.FTZ R37, R47, R4, !PT ;  /* 0x000000042f257209 */ /* 0x000fe40007810000 */
[----:B------:R-:W-:Y:S02]  /*e580*/  MUFU.EX2 R33, R40 ;  /* 0x0000002800217308 */ /* 0x000fe40000000800 */
[----:B------:R-:W-:-:S04]  /*e590*/  FMNMX.FTZ R4, R50, R37, !PT ;  /* 0x0000002532047209 */ /* 0x000fc80007810000 */
[----:B------:R-:W-:Y:S02]  /*e5a0*/  FMNMX.FTZ R37, R51, R4, !PT ;  /* 0x0000000433257209 */ /* 0x000fe40007810000 */
[----:B------:R-:W0:Y:S02]  /*e5b0*/  MUFU.EX2 R11, R11 ;  /* 0x0000000b000b7308 */ /* 0x000e240000000800 */
[----:B------:R-:W-:-:S04]  /*e5c0*/  FMNMX.FTZ R4, R54, R37, !PT ;  /* 0x0000002536047209 */ /* 0x000fc80007810000 */
[----:B------:R-:W-:Y:S02]  /*e5d0*/  FMNMX.FTZ R37, R55, R4, !PT ;  /* 0x0000000437257209 */ /* 0x000fe40007810000 */
[----:B------:R-:W3:Y:S02]  /*e5e0*/  MUFU.EX2 R21, R21 ;  /* 0x0000001500157308 */ /* 0x000ee40000000800 */
[----:B------:R-:W-:-:S04]  /*e5f0*/  FMNMX.FTZ R4, R58, R37, !PT ;  /* 0x000000253a047209 */ /* 0x000fc80007810000 */
[----:B------:R-:W-:Y:S02]  /*e600*/  FMNMX.FTZ R37, R59, R4, !PT ;  /* 0x000000043b257209 */ /* 0x000fe40007810000 */
[----:B------:R-:W4:Y:S02]  /*e610*/  MUFU.EX2 R28, R28 ;  /* 0x0000001c001c7308 */ /* 0x000f240000000800 */
[----:B------:R-:W-:-:S04]  /*e620*/  FMNMX.FTZ R4, R62, R37, !PT ;  /* 0x000000253e047209 */ /* 0x000fc80007810000 */
[----:B------:R-:W-:Y:S01]  /*e630*/  FMNMX.FTZ R37, R63, R4, !PT ;  /* 0x000000043f257209 */ /* 0x000fe20007810000 */
[--C-:B------:R-:W-:Y:S01]  /*e640*/  FFMA.FTZ R4, R49, UR41, -R3.reuse ;  /* 0x0000002931047c23 */ /* 0x100fe20008010803 */
[----:B------:R-:W-:Y:S01]  /*e650*/  FFMA.FTZ R49, R68, UR41, -R3 ;  /* 0x0000002944317c23 */ /* 0x000fe20008010803 */
        /* <DEDUP_REMOVED lines=12> */
[----:B------:R5:W-:Y:S01]  /*e720*/  MUFU.EX2 R37, R56 ;  /* 0x0000003800257308 */ /* 0x000be20000000800 */
[----:B------:R-:W-:-:S04]  /*e730*/  FMNMX.FTZ R7, R82, R7, !PT ;  /* 0x0000000752077209 */ /* 0x000fc80007810000 */
[----:B------:R-:W-:-:S03]  /*e740*/  FMNMX.FTZ R7, R90, R7, !PT ;  /* 0x000000075a077209 */ /* 0x000fc60007810000 */
[----:B------:R-:W-:Y:S01]  /*e750*/  MUFU.EX2 R36, R36 ;  /* 0x0000002400247308 */ /* 0x000fe20000000800 */
[----:B------:R-:W-:Y:S01]  /*e760*/  FMNMX.FTZ R6, R86, R7, !PT ;  /* 0x0000000756067209 */ /* 0x000fe20007810000 */
[--C-:B-----5:R-:W-:Y:S01]  /*e770*/  FFMA.FTZ R56, R72, UR41, -R3.reuse ;  /* 0x0000002948387c23 */ /* 0x120fe20008010803 */
[----:B------:R-:W-:Y:S02]  /*e780*/  FFMA.FTZ R7, R81, UR41, -R3 ;  /* 0x0000002951077c23 */ /* 0x000fe40008010803 */
[----:B------:R-:W-:-:S03]  /*e790*/  FMNMX.FTZ R6, R87, R6, !PT ;  /* 0x0000000657067209 */ /* 0x000fc60007810000 */
[----:B------:R-:W-:Y:S02]  /*e7a0*/  MUFU.EX2 R4, R4 ;  /* 0x0000000400047308 */ /* 0x000fe40000000800 */
[----:B------:R-:W5:Y:S06]  /*e7b0*/  SHFL.BFLY PT, R5, R6, 0x2, 0x1f ;  /* 0x0c401f0006057f89 */ /* 0x000f6c00000e0000 */
[----:B------:R-:W-:Y:S08]  /*e7c0*/  MUFU.EX2 R8, R8 ;  /* 0x0000000800087308 */ /* 0x000ff00000000800 */
[----:B------:R-:W-:Y:S08]  /*e7d0*/  MUFU.EX2 R20, R20 ;  /* 0x0000001400147308 */ /* 0x000ff00000000800 */
[----:B------:R-:W-:Y:S01]  /*e7e0*/  MUFU.EX2 R52, R52 ;  /* 0x0000003400347308 */ /* 0x000fe20000000800 */
[----:B-----5:R-:W-:Y:S01]  /*e7f0*/  FMNMX.FTZ R40, R6, R5, !PT ;  /* 0x0000000506287209 */ /* 0x020fe20007810000 */
[----:B------:R-:W-:-:S04]  /*e800*/  FFMA.FTZ R5, R80, UR41, -R3 ;  /* 0x0000002950057c23 */ /* 0x000fc80008010803 */
[----:B------:R-:W5:Y:S02]  /*e810*/  SHFL.BFLY PT, R65, R40, 0x1, 0x1f ;  /* 0x0c201f0028417f89 */ /* 0x000f6400000e0000 */
[----:B------:R-:W-:Y:S08]  /*e820*/  MUFU.EX2 R83, R83 ;  /* 0x0000005300537308 */ /* 0x000ff00000000800 */
[----:B------:R-:W-:Y:S08]  /*e830*/  MUFU.EX2 R61, R61 ;  /* 0x0000003d003d7308 */ /* 0x000ff00000000800 */
[----:B------:R-:W-:Y:S01]  /*e840*/  MUFU.EX2 R41, R41 ;  /* 0x0000002900297308 */ /* 0x000fe20000000800 */
[----:B-----5:R-:W-:-:S07]  /*e850*/  FMNMX.FTZ R6, R40, R65, !PT ;  /* 0x0000004128067209 */ /* 0x020fce0007810000 */
[----:B------:R-:W-:Y:S01]  /*e860*/  MUFU.EX2 R48, R48 ;  /* 0x0000003000307308 */ /* 0x000fe20000000800 */
[--C-:B------:R-:W-:Y:S01]  /*e870*/  FFMA.FTZ R40, R84, UR41, -R3.reuse ;  /* 0x0000002954287c23 */ /* 0x100fe20008010803 */
[----:B------:R-:W-:Y:S01]  /*e880*/  FFMA.FTZ R3, R85, UR41, -R3 ;  /* 0x0000002955037c23 */ /* 0x000fe20008010803 */
[C---:B------:R-:W-:Y:S01]  /*e890*/  FSETP.NEU.FTZ.AND P3, PT, R6.reuse, -INF , PT ;  /* 0xff8000000600780b */ /* 0x040fe20003f7d000 */
[----:B------:R-:W-:-:S04]  /*e8a0*/  FMUL.FTZ R77, R6, UR41 ;  /* 0x00000029064d7c20 */ /* 0x000fc80008410000 */
[----:B------:R-:W-:Y:S01]  /*e8b0*/  MUFU.EX2 R49, R49 ;  /* 0x0000003100317308 */ /* 0x000fe20000000800 */
[----:B------:R-:W-:-:S05]  /*e8c0*/  FSEL R77, R77, RZ, P3 ;  /* 0x000000ff4d4d7208 */ /* 0x000fca0001800000 */
[--C-:B------:R-:W-:Y:S01]  /*e8d0*/  FFMA.FTZ R65, R26, UR41, -R77.reuse ;  /* 0x000000291a417c23 */ /* 0x100fe2000801084d */
[--C-:B------:R-:W-:Y:S01]  /*e8e0*/  FFMA.FTZ R27, R27, UR41, -R77.reuse ;  /* 0x000000291b1b7c23 */ /* 0x100fe2000801084d */
[--C-:B------:R-:W-:Y:S01]  /*e8f0*/  FFMA.FTZ R68, R30, UR41, -R77.reuse ;  /* 0x000000291e447c23 */ /* 0x100fe2000801084d */
[----:B------:R-:W-:Y:S01]  /*e900*/  FFMA.FTZ R31, R31, UR41, -R77 ;  /* 0x000000291f1f7c23 */ /* 0x000fe2000801084d */
[----:B-1----:R-:W-:Y:S01]  /*e910*/  FADD.FTZ R26, R24, R9 ;  /* 0x00000009181a7221 */ /* 0x002fe20000010000 */
[--C-:B------:R-:W-:Y:S01]  /*e920*/  FFMA.FTZ R69, R34, UR41, -R77.reuse ;  /* 0x0000002922457c23 */ /* 0x100fe2000801084d */
[----:B------:R-:W-:Y:S01]  /*e930*/  MUFU.EX2 R65, R65 ;  /* 0x0000004100417308 */ /* 0x000fe20000000800 */
[--C-:B------:R-:W-:Y:S01]  /*e940*/  FFMA.FTZ R76, R43, UR41, -R77.reuse ;  /* 0x000000292b4c7c23 */ /* 0x100fe2000801084d */
[----:B0-----:R-:W-:Y:S01]  /*e950*/  FADD.FTZ R26, R11, R26 ;  /* 0x0000001a0b1a7221 */ /* 0x001fe20000010000 */
[--C-:B------:R-:W-:Y:S01]  /*e960*/  FFMA.FTZ R43, R54, UR41, -R77.reuse ;  /* 0x00000029362b7c23 */ /* 0x100fe2000801084d */
[--C-:B------:R-:W-:Y:S01]  /*e970*/  FFMA.FTZ R35, R35, UR41, -R77.reuse ;  /* 0x0000002923237c23 */ /* 0x100fe2000801084d */
[--C-:B------:R-:W-:Y:S01]  /*e980*/  FFMA.FTZ R54, R63, UR41, -R77.reuse ;  /* 0x000000293f367c23 */ /* 0x100fe2000801084d */
[----:B---3--:R-:W-:Y:S01]  /*e990*/  FADD.FTZ R63, R21, R26 ;  /* 0x0000001a153f7221 */ /* 0x008fe20000010000 */
[----:B------:R-:W-:Y:S01]  /*e9a0*/  F2FP.BF16.F32.PACK_AB R24, R9, R24 ;  /* 0x000000180918723e */ /* 0x000fe200000010ff */
[----:B------:R-:W0:Y:S01]  /*e9b0*/  MUFU.EX2 R27, R27 ;  /* 0x0000001b001b7308 */ /* 0x000e220000000800 */
[----:B------:R-:W-:Y:S01]  /*e9c0*/  FFMA.FTZ R38, R38, UR41, -R77 ;  /* 0x0000002926267c23 */ /* 0x000fe2000801084d */
[----:B----4-:R-:W-:Y:S01]  /*e9d0*/  FADD.FTZ R26, R28, R63 ;  /* 0x0000003f1c1a7221 */ /* 0x010fe20000010000 */
[--C-:B------:R-:W-:Y:S01]  /*e9e0*/  FFMA.FTZ R72, R39, UR41, -R77.reuse ;  /* 0x0000002927487c23 */ /* 0x100fe2000801084d */
[--C-:B------:R-:W-:Y:S01]  /*e9f0*/  FFMA.FTZ R73, R42, UR41, -R77.reuse ;  /* 0x000000292a497c23 */ /* 0x100fe2000801084d */
[--C-:B------:R-:W-:Y:S01]  /*ea00*/  FFMA.FTZ R80, R46, UR41, -R77.reuse ;  /* 0x000000292e507c23 */ /* 0x100fe2000801084d */
[----:B------:R-:W-:Y:S01]  /*ea10*/  FADD.FTZ R30, R25, R26 ;  /* 0x0000001a191e7221 */ /* 0x000fe20000010000 */
[--C-:B------:R-:W-:Y:S01]  /*ea20*/  FFMA.FTZ R81, R47, UR41, -R77.reuse ;  /* 0x000000292f517c23 */ /* 0x100fe2000801084d */
[----:B------:R-:W1:Y:S01]  /*ea30*/  MUFU.EX2 R68, R68 ;  /* 0x0000004400447308 */ /* 0x000e620000000800 */
[--C-:B------:R-:W-:Y:S01]  /*ea40*/  FFMA.FTZ R39, R50, UR41, -R77.reuse ;  /* 0x0000002932277c23 */ /* 0x100fe2000801084d */
[--C-:B------:R-:W-:Y:S01]  /*ea50*/  FFMA.FTZ R42, R51, UR41, -R77.reuse ;  /* 0x00000029332a7c23 */ /* 0x100fe2000801084d */
[--C-:B------:R-:W-:Y:S01]  /*ea60*/  FFMA.FTZ R51, R62, UR41, -R77.reuse ;  /* 0x000000293e337c23 */ /* 0x100fe2000801084d */
[--C-:B------:R-:W-:Y:S01]  /*ea70*/  FFMA.FTZ R46, R55, UR41, -R77.reuse ;  /* 0x00000029372e7c23 */ /* 0x100fe2000801084d */
[--C-:B------:R-:W-:Y:S01]  /*ea80*/  FFMA.FTZ R47, R58, UR41, -R77.reuse ;  /* 0x000000293a2f7c23 */ /* 0x100fe2000801084d */
[----:B------:R-:W-:Y:S01]  /*ea90*/  F2FP.BF16.F32.PACK_AB R28, R25, R28 ;  /* 0x0000001c191c723e */ /* 0x000fe200000010ff */
[----:B------:R-:W-:Y:S01]  /*eaa0*/  FFMA.FTZ R50, R59, UR41, -R77 ;  /* 0x000000293b327c23 */ /* 0x000fe2000801084d */
[----:B------:R-:W3:Y:S01]  /*eab0*/  MUFU.EX2 R31, R31 ;  /* 0x0000001f001f7308 */ /* 0x000ee20000000800 */
[----:B0-----:R-:W-:Y:S01]  /*eac0*/  FADD.FTZ R63, R65, R27 ;  /* 0x0000001b413f7221 */ /* 0x001fe20000010000 */
[----:B------:R-:W-:Y:S01]  /*ead0*/  F2FP.BF16.F32.PACK_AB R25, R27, R65 ;  /* 0x000000411b19723e */ /* 0x000fe200000010ff */
[--C-:B------:R-:W-:Y:S01]  /*eae0*/  FFMA.FTZ R55, R66, UR41, -R77.reuse ;  /* 0x0000002942377c23 */ /* 0x100fe2000801084d */
[--C-:B------:R-:W-:Y:S01]  /*eaf0*/  FFMA.FTZ R58, R67, UR41, -R77.reuse ;  /* 0x00000029433a7c23 */ /* 0x100fe2000801084d */
[--C-:B------:R-:W-:Y:S01]  /*eb00*/  FFMA.FTZ R59, R70, UR41, -R77.reuse ;  /* 0x00000029463b7c23 */ /* 0x100fe2000801084d */
[--C-:B------:R-:W-:Y:S01]  /*eb10*/  FFMA.FTZ R71, R71, UR41, -R77.reuse ;  /* 0x0000002947477c23 */ /* 0x100fe2000801084d */
[----:B------:R-:W-:Y:S01]  /*eb20*/  FFMA.FTZ R74, R74, UR41, -R77 ;  /* 0x000000294a4a7c23 */ /* 0x000fe2000801084d */
[----:B------:R-:W0:Y:S01]  /*eb30*/  MUFU.EX2 R69, R69 ;  /* 0x0000004500457308 */ /* 0x000e220000000800 */
[----:B-1----:R-:W-:Y:S01]  /*eb40*/  FADD.FTZ R26, R68, R63 ;  /* 0x0000003f441a7221 */ /* 0x002fe20000010000 */
[----:B------:R-:W-:Y:S01]  /*eb50*/  FADD.FTZ R63, R29, R30 ;  /* 0x0000001e1d3f7221 */ /* 0x000fe20000010000 */
[--C-:B------:R-:W-:Y:S01]  /*eb60*/  FFMA.FTZ R75, R75, UR41, -R77.reuse ;  /* 0x000000294b4b7c23 */ /* 0x100fe2000801084d */
[--C-:B------:R-:W-:Y:S01]  /*eb70*/  FFMA.FTZ R78, R78, UR41, -R77.reuse ;  /* 0x000000294e4e7c23 */ /* 0x100fe2000801084d */
[----:B------:R-:W-:Y:S01]  /*eb80*/  FFMA.FTZ R79, R79, UR41, -R77 ;  /* 0x000000294f4f7c23 */ /* 0x000fe2000801084d */
[----:B------:R-:W-:Y:S01]  /*eb90*/  FADD.FTZ R30, R32, R63 ;  /* 0x0000003f201e7221 */ /* 0x000fe20000010000 */
[--C-:B------:R-:W-:Y:S01]  /*eba0*/  FFMA.FTZ R82, R82, UR41, -R77.reuse ;  /* 0x0000002952527c23 */ /* 0x100fe2000801084d */
[----:B------:R-:W1:Y:S01]  /*ebb0*/  MUFU.EX2 R35, R35 ;  /* 0x0000002300237308 */ /* 0x000e620000000800 */
[----:B---3--:R-:W-:Y:S01]  /*ebc0*/  FADD.FTZ R26, R31, R26 ;  /* 0x0000001a1f1a7221 */ /* 0x008fe20000010000 */
[----:B------:R-:W-:Y:S01]  /*ebd0*/  FADD.FTZ R30, R33, R30 ;  /* 0x0000001e211e7221 */ /* 0x000fe20000010000 */
[----:B------:R-:W-:Y:S01]  /*ebe0*/  F2FP.BF16.F32.PACK_AB R27, R31, R68 ;  /* 0x000000441f1b723e */ /* 0x000fe200000010ff */
[--C-:B------:R-:W-:Y:S01]  /*ebf0*/  FFMA.FTZ R90, R90, UR41, -R77.reuse ;  /* 0x000000295a5a7c23 */ /* 0x100fe2000801084d */
[--C-:B------:R-:W-:Y:S01]  /*ec00*/  FFMA.FTZ R86, R86, UR41, -R77.reuse ;  /* 0x0000002956567c23 */ /* 0x100fe2000801084d */
[----:B------:R-:W-:-:S02]  /*ec10*/  FFMA.FTZ R77, R87, UR41, -R77 ;  /* 0x00000029574d7c23 */ /* 0x000fc4000801084d */
[----:B------:R-:W3:Y:S01]  /*ec20*/  MUFU.EX2 R38, R38 ;  /* 0x0000002600267308 */ /* 0x000ee20000000800 */
[----:B0-----:R-:W-:-:S07]  /*ec30*/  FADD.FTZ R26, R69, R26 ;  /* 0x0000001a451a7221 */ /* 0x001fce0000010000 */
[----:B------:R-:W0:Y:S01]  /*ec40*/  MUFU.EX2 R72, R72 ;  /* 0x0000004800487308 */ /* 0x000e220000000800 */
[----:B-1----:R-:W-:Y:S01]  /*ec50*/  FADD.FTZ R9, R35, R26 ;  /* 0x0000001a23097221 */ /* 0x002fe20000010000 */
[----:B------:R-:W-:Y:S01]  /*ec60*/  F2FP.BF16.F32.PACK_AB R26, R21, R11 ;  /* 0x0000000b151a723e */ /* 0x000fe200000010ff */
[----:B------:R-:W-:Y:S01]  /*ec70*/  FADD.FTZ R21, R89, R30 ;  /* 0x0000001e59157221 */ /* 0x000fe20000010000 */
[----:B------:R-:W-:Y:S02]  /*ec80*/  F2FP.BF16.F32.PACK_AB R30, R32, R29 ;  /* 0x0000001d201e723e */ /* 0x000fe400000010ff */
[----:B------:R-:W-:Y:S01]  /*ec90*/  F2FP.BF16.F32.PACK_AB R29, R35, R69 ;  /* 0x00000045231d723e */ /* 0x000fe200000010ff */
[----:B------:R-:W-:Y:S01]  /*eca0*/  FADD.FTZ R34, R44, R21 ;  /* 0x000000152c227221 */ /* 0x000fe20000010000 */
[----:B------:R-:W1:Y:S01]  /*ecb0*/  MUFU.EX2 R73, R73 ;  /* 0x0000004900497308 */ /* 0x000e620000000800 */
[----:B---3--:R-:W-:Y:S01]  /*ecc0*/  FADD.FTZ R11, R38, R9 ;  /* 0x00000009260b7221 */ /* 0x008fe20000010000 */
[----:B------:R-:W-:Y:S01]  /*ecd0*/  STSM.16.M88.4 [R140+0x21800], R24 ;  /* 0x021800188c007844 */ /* 0x000fe20000000200 */
[C---:B------:R-:W-:Y:S01]  /*ece0*/  FADD.FTZ R21, R45.reuse, R34 ;  /* 0x000000222d157221 */ /* 0x040fe20000010000 */
[----:B------:R-:W-:-:S02]  /*ecf0*/  F2FP.BF16.F32.PACK_AB R34, R45, R44 ;  /* 0x0000002c2d22723e */ /* 0x000fc400000010ff */
[----:B------:R-:W3:Y:S01]  /*ed00*/  LDL R45, [R1+0x24] ;  /* 0x00002400012d7983 */ /* 0x000ee20000100800 */
[----:B------:R-:W-:Y:S01]  /*ed10*/  FADD.FTZ R21, R36, R21 ;  /* 0x0000001524157221 */ /* 0x000fe20000010000 */
[----:B------:R-:W4:Y:S01]  /*ed20*/  MUFU.EX2 R76, R76 ;  /* 0x0000004c004c7308 */ /* 0x000f220000000800 */
[C---:B0-----:R-:W-:Y:S01]  /*ed30*/  FADD.FTZ R62, R72.reuse, R11 ;  /* 0x0000000b483e7221 */ /* 0x041fe20000010000 */
[----:B------:R-:W-:Y:S01]  /*ed40*/  F2FP.BF16.F32.PACK_AB R31, R72, R38 ;  /* 0x00000026481f723e */ /* 0x000fe200000010ff */
[----:B------:R-:W-:Y:S01]  /*ed50*/  FADD.FTZ R21, R4, R21 ;  /* 0x0000001504157221 */ /* 0x000fe20000010000 */
[----:B------:R-:W-:-:S03]  /*ed60*/  F2FP.BF16.F32.PACK_AB R32, R89, R33 ;  /* 0x000000215920723e */ /* 0x000fc600000010ff */
[----:B------:R-:W-:Y:S01]  /*ed70*/  FADD.FTZ R21, R8, R21 ;  /* 0x0000001508157221 */ /* 0x000fe20000010000 */
[----:B------:R-:W0:Y:S01]  /*ed80*/  MUFU.EX2 R80, R80 ;  /* 0x0000005000507308 */ /* 0x000e220000000800 */
[----:B-1----:R-:W-:-:S07]  /*ed90*/  FADD.FTZ R11, R73, R62 ;  /* 0x0000003e490b7221 */ /* 0x002fce0000010000 */
[----:B------:R-:W1:Y:S01]  /*eda0*/  MUFU.EX2 R81, R81 ;  /* 0x0000005100517308 */ /* 0x000e620000000800 */
[----:B----4-:R-:W-:Y:S01]  /*edb0*/  FADD.FTZ R11, R76, R11 ;  /* 0x0000000b4c0b7221 */ /* 0x010fe20000010000 */
[----:B------:R-:W-:-:S06]  /*edc0*/  FADD.FTZ R38, R20, R21 ;  /* 0x0000001514267221 */ /* 0x000fcc0000010000 */
[----:B------:R-:W4:Y:S01]  /*edd0*/  MUFU.EX2 R39, R39 ;  /* 0x0000002700277308 */ /* 0x000f220000000800 */
[----:B0-----:R-:W-:Y:S01]  /*ede0*/  FADD.FTZ R44, R80, R11 ;  /* 0x0000000b502c7221 */ /* 0x001fe20000010000 */
[----:B------:R-:W-:-:S06]  /*edf0*/  FADD.FTZ R21, R37, R38 ;  /* 0x0000002625157221 */ /* 0x000fcc0000010000 */
[----:B------:R-:W0:Y:S01]  /*ee00*/  MUFU.EX2 R42, R42 ;  /* 0x0000002a002a7308 */ /* 0x000e220000000800 */
[----:B-1----:R-:W-:-:S07]  /*ee10*/  FADD.FTZ R44, R81, R44 ;  /* 0x0000002c512c7221 */ /* 0x002fce0000010000 */
[----:B------:R-:W1:Y:S01]  /*ee20*/  MUFU.EX2 R43, R43 ;  /* 0x0000002b002b7308 */ /* 0x000e620000000800 */
[----:B----4-:R-:W-:-:S07]  /*ee30*/  FADD.FTZ R11, R39, R44 ;  /* 0x0000002c270b7221 */ /* 0x010fce0000010000 */
[----:B------:R-:W4:Y:S01]  /*ee40*/  MUFU.EX2 R46, R46 ;  /* 0x0000002e002e7308 */ /* 0x000f220000000800 */
[----:B0-----:R-:W-:-:S07]  /*ee50*/  FADD.FTZ R38, R42, R11 ;  /* 0x0000000b2a267221 */ /* 0x001fce0000010000 */
[----:B------:R-:W0:Y:S01]  /*ee60*/  MUFU.EX2 R47, R47 ;  /* 0x0000002f002f7308 */ /* 0x000e220000000800 */
[----:B------:R-:W-:Y:S01]  /*ee70*/  FADD.FTZ R44, R52, R21 ;  /* 0x00000015342c7221 */ /* 0x000fe20000010000 */
[----:B-1----:R-:W-:-:S06]  /*ee80*/  FADD.FTZ R11, R43, R38 ;  /* 0x000000262b0b7221 */ /* 0x002fcc0000010000 */
[----:B------:R-:W1:Y:S01]  /*ee90*/  MUFU.EX2 R50, R50 ;  /* 0x0000003200327308 */ /* 0x000e620000000800 */
[----:B------:R-:W-:Y:S01]  /*eea0*/  FADD.FTZ R44, R83, R44 ;  /* 0x0000002c532c7221 */ /* 0x000fe20000010000 */
[----:B------:R-:W-:Y:S01]  /*eeb0*/  F2FP.BF16.F32.PACK_AB R36, R4, R36 ;  /* 0x000000240424723e */ /* 0x000fe200000010ff */
[----:B----4-:R-:W-:Y:S01]  /*eec0*/  FADD.FTZ R4, R46, R11 ;  /* 0x0000000b2e047221 */ /* 0x010fe20000010000 */
[----:B--2---:R2:W-:Y:S04]  /*eed0*/  STSM.16.M88.4 [R92], R28 ;  /* 0x0000001c5c007844 */ /* 0x0045e80000000200 */
[----:B------:R-:W4:Y:S01]  /*eee0*/  MUFU.EX2 R51, R51 ;  /* 0x0000003300337308 */ /* 0x000f220000000800 */
[----:B------:R-:W-:Y:S01]  /*eef0*/  FADD.FTZ R44, R61, R44 ;  /* 0x0000002c3d2c7221 */ /* 0x000fe20000010000 */
[----:B0-----:R-:W-:-:S06]  /*ef00*/  FADD.FTZ R11, R47, R4 ;  /* 0x000000042f0b7221 */ /* 0x001fcc0000010000 */
[----:B------:R-:W0:Y:S01]  /*ef10*/  MUFU.EX2 R54, R54 ;  /* 0x0000003600367308 */ /* 0x000e220000000800 */
[----:B------:R-:W-:Y:S01]  /*ef20*/  FADD.FTZ R21, R41, R44 ;  /* 0x0000002c29157221 */ /* 0x000fe20000010000 */
[----:B-1----:R-:W-:-:S06]  /*ef30*/  FADD.FTZ R4, R50, R11 ;  /* 0x0000000b32047221 */ /* 0x002fcc0000010000 */
[----:B------:R-:W2:Y:S01]  /*ef40*/  MUFU.EX2 R53, R53 ;  /* 0x0000003500357308 */ /* 0x000ea20000000800 */
[----:B------:R-:W-:-:S07]  /*ef50*/  F2FP.BF16.F32.PACK_AB R38, R20, R8 ;  /* 0x000000081426723e */ /* 0x000fce00000010ff */
[----:B------:R-:W1:Y:S01]  /*ef60*/  MUFU.EX2 R55, R55 ;  /* 0x0000003700377308 */ /* 0x000e620000000800 */
[----:B------:R-:W-:Y:S01]  /*ef70*/  FADD.FTZ R8, R48, R21 ;  /* 0x0000001530087221 */ /* 0x000fe20000010000 */
[----:B----4-:R-:W-:-:S06]  /*ef80*/  FADD.FTZ R21, R51, R4 ;  /* 0x0000000433157221 */ /* 0x010fcc0000010000 */
[----:B------:R-:W4:Y:S08]  /*ef90*/  MUFU.EX2 R56, R56 ;  /* 0x0000003800387308 */ /* 0x000f300000000800 */
[----:B------:R-:W5:Y:S01]  /*efa0*/  MUFU.EX2 R58, R58 ;  /* 0x0000003a003a7308 */ /* 0x000f620000000800 */
[----:B------:R-:W-:Y:S01]  /*efb0*/  FADD.FTZ R8, R49, R8 ;  /* 0x0000000831087221 */ /* 0x000fe20000010000 */
[----:B0-----:R-:W-:-:S06]  /*efc0*/  FADD.FTZ R4, R54, R21 ;  /* 0x0000001536047221 */ /* 0x001fcc0000010000 */
[----:B------:R-:W0:Y:S08]  /*efd0*/  MUFU.EX2 R57, R57 ;  /* 0x0000003900397308 */ /* 0x000e300000000800 */
[----:B------:R-:W0:Y:S01]  /*efe0*/  MUFU.EX2 R59, R59 ;  /* 0x0000003b003b7308 */ /* 0x000e220000000800 */
[----:B--2---:R-:W-:Y:S01]  /*eff0*/  FADD.FTZ R29, R53, R8 ;  /* 0x00000008351d7221 */ /* 0x004fe20000010000 */
[----:B-1----:R-:W-:-:S06]  /*f000*/  FADD.FTZ R21, R55, R4 ;  /* 0x0000000437157221 */ /* 0x002fcc0000010000 */
[----:B------:R-:W1:Y:S08]  /*f010*/  MUFU.EX2 R60, R60 ;  /* 0x0000003c003c7308 */ /* 0x000e700000000800 */
[----:B------:R-:W2:Y:S01]  /*f020*/  MUFU.EX2 R9, R71 ;  /* 0x0000004700097308 */ /* 0x000ea20000000800 */
[----:B----4-:R-:W-:Y:S01]  /*f030*/  FADD.FTZ R8, R56, R29 ;  /* 0x0000001d38087221 */ /* 0x010fe20000010000 */
[----:B-----5:R-:W-:-:S06]  /*f040*/  FADD.FTZ R4, R58, R21 ;  /* 0x000000153a047221 */ /* 0x020fcc0000010000 */
[----:B------:R-:W4:Y:S01]  /*f050*/  MUFU.EX2 R64, R64 ;  /* 0x0000004000407308 */ /* 0x000f220000000800 */
[----:B------:R-:W-:-:S07]  /*f060*/  F2FP.BF16.F32.PACK_AB R24, R52, R37 ;  /* 0x000000253418723e */ /* 0x000fce00000010ff */
[----:B------:R-:W5:Y:S01]  /*f070*/  MUFU.EX2 R74, R74 ;  /* 0x0000004a004a7308 */ /* 0x000f620000000800 */
[----:B0-----:R-:W-:Y:S01]  /*f080*/  FADD.FTZ R21, R57, R8 ;  /* 0x0000000839157221 */ /* 0x001fe20000010000 */
[----:B------:R-:W-:Y:S02]  /*f090*/  F2FP.BF16.F32.PACK_AB R33, R76, R73 ;  /* 0x000000494c21723e */ /* 0x000fe400000010ff */
[----:B------:R-:W-:-:S04]  /*f0a0*/  F2FP.BF16.F32.PACK_AB R35, R81, R80 ;  /* 0x000000505123723e */ /* 0x000fc800000010ff */
[----:B------:R-:W0:Y:S08]  /*f0b0*/  MUFU.EX2 R75, R75 ;  /* 0x0000004b004b7308 */ /* 0x000e300000000800 */
[----:B------:R-:W-:Y:S08]  /*f0c0*/  MUFU.EX2 R78, R78 ;  /* 0x0000004e004e7308 */ /* 0x000ff00000000800 */
[----:B------:R-:W0:Y:S01]  /*f0d0*/  MUFU.EX2 R79, R79 ;  /* 0x0000004f004f7308 */ /* 0x000e220000000800 */
[----:B------:R-:W-:-:S07]  /*f0e0*/  F2FP.BF16.F32.PACK_AB R37, R42, R39 ;  /* 0x000000272a25723e */ /* 0x000fce00000010ff */
[----:B------:R-:W-:Y:S01]  /*f0f0*/  MUFU.EX2 R5, R5 ;  /* 0x0000000500057308 */ /* 0x000fe20000000800 */
[----:B------:R-:W-:-:S07]  /*f100*/  FADD.FTZ R4, R59, R4 ;  /* 0x000000043b047221 */ /* 0x000fce0000010000 */
[----:B------:R-:W0:Y:S08]  /*f110*/  MUFU.EX2 R7, R7 ;  /* 0x0000000700077308 */ /* 0x000e300000000800 */
[----:B------:R-:W-:Y:S08]  /*f120*/  MUFU.EX2 R40, R40 ;  /* 0x0000002800287308 */ /* 0x000ff00000000800 */
[----:B------:R-:W0:Y:S08]  /*f130*/  MUFU.EX2 R3, R3 ;  /* 0x0000000300037308 */ /* 0x000e300000000800 */
[----:B------:R-:W-:Y:S08]  /*f140*/  MUFU.EX2 R82, R82 ;  /* 0x0000005200527308 */ /* 0x000ff00000000800 */
[----:B------:R-:W0:Y:S08]  /*f150*/  MUFU.EX2 R11, R90 ;  /* 0x0000005a000b7308 */ /* 0x000e300000000800 */
[----:B------:R-:W-:Y:S08]  /*f160*/  MUFU.EX2 R86, R86 ;  /* 0x0000005600567308 */ /* 0x000ff00000000800 */
[----:B------:R-:W0:Y:S01]  /*f170*/  MUFU.EX2 R77, R77 ;  /* 0x0000004d004d7308 */ /* 0x000e220000000800 */
[----:B------:R-:W-:Y:S01]  /*f180*/  F2FP.BF16.F32.PACK_AB R39, R46, R43 ;  /* 0x0000002b2e27723e */ /* 0x000fe200000010ff */
[----:B-1----:R-:W-:Y:S01]  /*f190*/  FADD.FTZ R29, R60, R21 ;  /* 0x000000153c1d7221 */ /* 0x002fe20000010000 */
[----:B------:R-:W-:-:S02]  /*f1a0*/  F2FP.BF16.F32.PACK_AB R26, R61, R83 ;  /* 0x000000533d1a723e */ /* 0x000fc400000010ff */
[----:B------:R-:W-:Y:S02]  /*f1b0*/  F2FP.BF16.F32.PACK_AB R25, R50, R47 ;  /* 0x0000002f3219723e */ /* 0x000fe400000010ff */
[----:B------:R-:W-:Y:S01]  /*f1c0*/  F2FP.BF16.F32.PACK_AB R27, R54, R51 ;  /* 0x00000033361b723e */ /* 0x000fe200000010ff */
[----:B--2---:R-:W-:Y:S01]  /*f1d0*/  FADD.FTZ R21, R9, R4 ;  /* 0x0000000409157221 */ /* 0x004fe20000010000 */
[----:B------:R1:W-:Y:S01]  /*f1e0*/  STSM.16.M88.4 [R142], R32 ;  /* 0x000000208e007844 */ /* 0x0003e20000000200 */
[----:B------:R-:W2:Y:S01]  /*f1f0*/  @P2 LDC R20, c[0x0][0x44c] ;  /* 0x00011300ff142b82 */ /* 0x000ea20000000800 */
[----:B----4-:R-:W-:Y:S02]  /*f200*/  FADD.FTZ R8, R64, R29 ;  /* 0x0000001d40087221 */ /* 0x010fe40000010000 */
[----:B------:R-:W-:Y:S01]  /*f210*/  STSM.16.M88.4 [R141], R36 ;  /* 0x000000248d007844 */ /* 0x000fe20000000200 */
[----:B------:R-:W-:Y:S01]  /*f220*/  F2FP.BF16.F32.PACK_AB R28, R57, R56 ;  /* 0x00000038391c723e */ /* 0x000fe200000010ff */
[----:B-----5:R-:W-:-:S02]  /*f230*/  FADD.FTZ R4, R74, R21 ;  /* 0x000000154a047221 */ /* 0x020fc40000010000 */
[----:B------:R4:W-:Y:S01]  /*f240*/  STSM.16.M88.4 [R140+0x27800], R24 ;  /* 0x027800188c007844 */ /* 0x0009e20000000200 */
[----:B------:R-:W-:Y:S01]  /*f250*/  F2FP.BF16.F32.PACK_AB R30, R64, R60 ;  /* 0x0000003c401e723e */ /* 0x000fe200000010ff */
[----:B------:R-:W5:Y:S01]  /*f260*/  @P2 LDC R21, c[0x0][0x450] ;  /* 0x00011400ff152b82 */ /* 0x000f620000000800 */
[----:B0-----:R-:W-:Y:S02]  /*f270*/  F2FP.BF16.F32.PACK_AB R29, R75, R74 ;  /* 0x0000004a4b1d723e */ /* 0x001fe400000010ff */
[----:B------:R-:W-:Y:S02]  /*f280*/  F2FP.BF16.F32.PACK_AB R31, R79, R78 ;  /* 0x0000004e4f1f723e */ /* 0x000fe400000010ff */
[----:B-1----:R-:W-:Y:S02]  /*f290*/  F2FP.BF16.F32.PACK_AB R32, R7, R5 ;  /* 0x000000050720723e */ /* 0x002fe400000010ff */
[----:B------:R-:W-:Y:S02]  /*f2a0*/  F2FP.BF16.F32.PACK_AB R34, R3, R40 ;  /* 0x000000280322723e */ /* 0x000fe400000010ff */
[----:B------:R-:W-:-:S02]  /*f2b0*/  F2FP.BF16.F32.PACK_AB R33, R11, R82 ;  /* 0x000000520b21723e */ /* 0x000fc400000010ff */
[----:B------:R-:W-:Y:S02]  /*f2c0*/  F2FP.BF16.F32.PACK_AB R35, R77, R86 ;  /* 0x000000564d23723e */ /* 0x000fe400000010ff */
[----:B----4-:R-:W-:Y:S02]  /*f2d0*/  F2FP.BF16.F32.PACK_AB R24, R48, R41 ;  /* 0x000000293018723e */ /* 0x010fe400000010ff */
[----:B------:R-:W-:Y:S02]  /*f2e0*/  F2FP.BF16.F32.PACK_AB R26, R53, R49 ;  /* 0x00000031351a723e */ /* 0x000fe400000010ff */
[----:B------:R-:W-:Y:S02]  /*f2f0*/  F2FP.BF16.F32.PACK_AB R25, R58, R55 ;  /* 0x000000373a19723e */ /* 0x000fe400000010ff */
[----:B------:R-:W-:Y:S01]  /*f300*/  F2FP.BF16.F32.PACK_AB R27, R9, R59 ;  /* 0x0000003b091b723e */ /* 0x000fe200000010ff */
[----:B------:R-:W-:-:S04]  /*f310*/  FADD.FTZ R9, R75, R4 ;  /* 0x000000044b097221 */ /* 0x000fc80000010000 */
[----:B---3--:R0:W-:Y:S04]  /*f320*/  STSM.16.M88.4 [R45], R24 ;  /* 0x000000182d007844 */ /* 0x0081e80000000200 */
[----:B------:R0:W-:Y:S04]  /*f330*/  STSM.16.M88.4 [R142+0x6000], R28 ;  /* 0x0060001c8e007844 */ /* 0x0001e80000000200 */
[----:B------:R0:W-:Y:S01]  /*f340*/  STSM.16.M88.4 [R141+0x6000], R32 ;  /* 0x006000208d007844 */ /* 0x0001e20000000200 */
[----:B------:R1:W-:Y:S06]  /*f350*/  MEMBAR.ALL.CTA ;  /* 0x0000000000007992 */ /* 0x0003ec0000008000 */
[----:B-1----:R-:W1:Y:S01]  /*f360*/  FENCE.VIEW.ASYNC.S ;  /* 0x00000000000073c6 */ /* 0x002e620000000000 */
[----:B------:R-:W-:Y:S01]  /*f370*/  FADD.FTZ R4, R78, R9 ;  /* 0x000000094e047221 */ /* 0x000fe20000010000 */
[----:B------:R-:W-:Y:S01]  /*f380*/  FADD.FTZ R8, R5, R8 ;  /* 0x0000000805087221 */ /* 0x000fe20000010000 */
[----:B------:R-:W-:-:S02]  /*f390*/  PLOP3.LUT P3, PT, PT, PT, UP0, 0x40, 0x0 ;  /* 0x000000000000781c */ /* 0x000fc40003f6e808 */
[----:B------:R-:W-:Y:S01]  /*f3a0*/  FADD.FTZ R79, R79, R4 ;  /* 0x000000044f4f7221 */ /* 0x000fe20000010000 */
[----:B--2---:R-:W-:-:S04]  /*f3b0*/  @P2 IMAD.HI.U32 R20, R91, R20, RZ ;  /* 0x000000145b142227 */ /* 0x004fc800078e00ff */
[----:B------:R-:W-:Y:S01]  /*f3c0*/  FADD.FTZ R7, R7, R8 ;  /* 0x0000000807077221 */ /* 0x000fe20000010000 */
[----:B------:R-:W-:Y:S01]  /*f3d0*/  FADD.FTZ R82, R82, R79 ;  /* 0x0000004f52527221 */ /* 0x000fe20000010000 */
[----:B------:R-:W-:Y:S01]  /*f3e0*/  IMAD.MOV.U32 R8, RZ, RZ, R91 ;  /* 0x000000ffff087224 */ /* 0x000fe200078e005b */
[----:B-----5:R-:W-:Y:S02]  /*f3f0*/  @P2 SHF.R.U32.HI R8, RZ, R21, R20 ;  /* 0x00000015ff082219 */ /* 0x020fe40000011614 */
[----:B------:R-:W-:Y:S01]  /*f400*/  FADD.FTZ R11, R11, R82 ;  /* 0x000000520b0b7221 */ /* 0x000fe20000010000 */
[----:B------:R-:W-:Y:S02]  /*f410*/  FADD.FTZ R40, R40, R7 ;  /* 0x0000000728287221 */ /* 0x000fe40000010000 */
[----:B------:R-:W-:Y:S02]  /*f420*/  IMAD.IADD R113, R113, 0x1, R8 ;  /* 0x0000000171717824 */ /* 0x000fe400078e0208 */
[----:B------:R-:W-:Y:S01]  /*f430*/  FADD.FTZ R4, R86, R11 ;  /* 0x0000000b56047221 */ /* 0x000fe20000010000 */
[----:B------:R-:W-:Y:S01]  /*f440*/  FADD.FTZ R5, R3, R40 ;  /* 0x0000002803057221 */ /* 0x000fe20000010000 */
[----:B------:R-:W-:-:S02]  /*f450*/  VIADD R3, R88, 0xfffffffe ;  /* 0xfffffffe58037836 */ /* 0x000fc40000000000 */
[----:B------:R-:W-:Y:S01]  /*f460*/  FADD.FTZ R4, R77, R4 ;  /* 0x000000044d047221 */ /* 0x000fe20000010000 */
[----:B------:R-:W-:Y:S01]  /*f470*/  VIADD R7, R113, UR4 ;  /* 0x0000000471077c36 */ /* 0x000fe20008000000 */
[----:B-1----:R-:W-:Y:S01]  /*f480*/  NOP ;  /* 0x0000000000007918 */ /* 0x002fe20000000000 */
[----:B0-----:R-:W-:Y:S05]  /*f490*/  @P3 BRA `(.L_x_1515) ;  /* 0x0000000000543947 */ /* 0x001fea0003800000 */
[C---:B------:R-:W-:Y:S01]  /*f4a0*/  ISETP.GT.AND P3, PT, R113.reuse, RZ, PT ;  /* 0x000000ff7100720c */ /* 0x040fe20003f64270 */
[----:B------:R-:W-:Y:S01]  /*f4b0*/  BSSY B0, `(.L_x_1516) ;  /* 0x0000010000007945 */ /* 0x000fe20003800000 */
[----:B------:R-:W-:-:S11]  /*f4c0*/  VIADD R8, R113, 0xffffffff ;  /* 0xffffffff71087836 */ /* 0x000fd60000000000 */
[----:B------:R-:W-:Y:S05]  /*f4d0*/  @P3 BRA `(.L_x_1517) ;  /* 0x0000000000203947 */ /* 0x000fea0003800000 */
[----:B------:R-:W-:Y:S01]  /*f4e0*/  UISETP.NE.AND UP1, UPT, UR5, 0x1, UPT ;  /* 0x000000010500788c */ /* 0x000fe2000bf25270 */
[----:B------:R-:W-:-:S05]  /*f4f0*/  IMAD.MOV R8, RZ, RZ, -R113 ;  /* 0x000000ffff087224 */ /* 0x000fca00078e0a71 */
[----:B------:R-:W-:-:S05]  /*f500*/  PLOP3.LUT P3, PT, PT, PT, UP1, 0x80, 0x0 ;  /* 0x000000000000781c */ /* 0x000fca0003f6f018 */
[----:B------:R-:W-:-:S08]  /*f510*/  @UP1 ULDC.64 UR6, c[0x0][0x9e8] ;  /* 0x00027a0000061ab9 */ /* 0x000fd00000000a00 */
[----:B------:R-:W-:-:S05]  /*f520*/  @P3 IMAD.HI.U32 R9, R8, UR6, RZ ;  /* 0x0000000608093c27 */ /* 0x000fca000f8e00ff */
[----:B------:R-:W-:-:S04]  /*f530*/  @P3 SHF.R.U32.HI R8, RZ, UR7, R9 ;  /* 0x00000007ff083c19 */ /* 0x000fc80008011609 */
[----:B------:R-:W-:Y:S01]  /*f540*/  LOP3.LUT R8, RZ, R8, RZ, 0x33, !PT ;  /* 0x00000008ff087212 */ /* 0x000fe200078e33ff */
[----:B------:R-:W-:Y:S06]  /*f550*/  BRA `(.L_x_1518) ;  /* 0x0000000000147947 */ /* 0x000fec0003800000 */
.L_x_1517:
[----:B------:R-:W-:-:S06]  /*f560*/  UISETP.NE.AND UP1, UPT, UR5, 0x1, UPT ;  /* 0x000000010500788c */ /* 0x000fcc000bf25270 */
[----:B------:R-:W-:-:S05]  /*f570*/  PLOP3.LUT P3, PT, PT, PT, UP1, 0x80, 0x0 ;  /* 0x000000000000781c */ /* 0x000fca0003f6f018 */
[----:B------:R-:W-:-:S08]  /*f580*/  @UP1 ULDC.64 UR6, c[0x0][0x9e8] ;  /* 0x00027a0000061ab9 */ /* 0x000fd00000000a00 */
[----:B------:R-:W-:-:S05]  /*f590*/  @P3 IMAD.HI.U32 R9, R8, UR6, RZ ;  /* 0x0000000608093c27 */ /* 0x000fca000f8e00ff */
[----:B------:R-:W-:-:S07]  /*f5a0*/  @P3 SHF.R.U32.HI R8, RZ, UR7, R9 ;  /* 0x00000007ff083c19 */ /* 0x000fce0008011609 */
.L_x_1518:
[----:B------:R-:W-:Y:S05]  /*f5b0*/  BSYNC B0 ;  /* 0x0000000000007941 */ /* 0x000fea0003800000 */
.L_x_1516:
[----:B------:R-:W-:-:S04]  /*f5c0*/  IMAD.U32 R9, RZ, RZ, UR5 ;  /* 0x00000005ff097e24 */ /* 0x000fc8000f8e00ff */
[----:B------:R-:W-:-:S05]  /*f5d0*/  IMAD R8, R8, R9, UR5 ;  /* 0x0000000508087e24 */ /* 0x000fca000f8e0209 */
[----:B------:R-:W-:-:S07]  /*f5e0*/  VIMNMX R7, R7, R8, PT ;  /* 0x0000000807077248 */ /* 0x000fce0003fe0100 */
.L_x_1515:
[----:B------:R-:W2:Y:S01]  /*f5f0*/  LDL R9, [R1+0x48] ;  /* 0x0000480001097983 */ /* 0x000ea20000100800 */
[----:B------:R-:W-:Y:S01]  /*f600*/  SHF.R.S32.HI R8, RZ, 0x1f, R7 ;  /* 0x0000001fff087819 */ /* 0x000fe20000011407 */
[----:B------:R-:W-:Y:S01]  /*f610*/  ULDC UR42, c[0x0][0x9e4] ;  /* 0x00027900002a7ab9 */ /* 0x000fe20000000800 */
[----:B------:R-:W-:Y:S01]  /*f620*/  ULDC UR5, c[0x0][0x9e4] ;  /* 0x0002790000057ab9 */ /* 0x000fe20000000800 */
[----:B------:R-:W-:Y:S01]  /*f630*/  ULDC UR43, c[0x0][0x9dc] ;  /* 0x00027700002b7ab9 */ /* 0x000fe20000000800 */
[----:B------:R-:W-:Y:S01]  /*f640*/  LEA.HI R8, R8, R7, RZ, 0x7 ;  /* 0x0000000708087211 */ /* 0x000fe200078f38ff */
[----:B------:R-:W-:Y:S01]  /*f650*/  ULDC UR49, c[0x0][0x9dc] ;  /* 0x0002770000317ab9 */ /* 0x000fe20000000800 */
[----:B------:R-:W-:Y:S01]  /*f660*/  ULDC UR4, c[0x0][0x988] ;  /* 0x0002620000047ab9 */ /* 0x000fe20000000800 */
[----:B------:R-:W-:Y:S01]  /*f670*/  ULDC UR7, c[0x0][0x988] ;  /* 0x0002620000077ab9 */ /* 0x000fe20000000800 */
[----:B------:R-:W-:Y:S01]  /*f680*/  SHF.R.S32.HI R8, RZ, 0x7, R8 ;  /* 0x00000007ff087819 */ /* 0x000fe20000011408 */
[----:B------:R-:W-:Y:S01]  /*f690*/  ULDC UR6, c[0x0][0x988] ;  /* 0x0002620000067ab9 */ /* 0x000fe20000000800 */
[----:B------:R-:W-:Y:S01]  /*f6a0*/  ULDC UR50, c[0x0][0x9e0] ;  /* 0x0002780000327ab9 */ /* 0x000fe20000000800 */
[----:B------:R-:W-:Y:S01]  /*f6b0*/  ULDC UR48, c[0x0][0x9e0] ;  /* 0x0002780000307ab9 */ /* 0x000fe20000000800 */
        /* <DEDUP_REMOVED lines=24> */
[----:B--2---:R-:W-:-:S04]  /*f840*/  VIMNMX R9, R9, R8, !PT ;  /* 0x0000000809097248 */ /* 0x004fc80007fe0100 */
[----:B------:R-:W-:Y:S01]  /*f850*/  ISETP.GE.AND P3, PT, R3, R9, PT ;  /* 0x000000090300720c */ /* 0x000fe20003f66270 */
[----:B------:R0:W-:-:S12]  /*f860*/  STL [R1+0x18], R9 ;  /* 0x0000180901007387 */ /* 0x0001d80000100800 */
[----:B0-----:R-:W-:Y:S05]  /*f870*/  @!P3 BRA `(.L_x_1519) ;  /* 0x000000340004b947 */ /* 0x001fea0003800000 */
[----:B------:R-:W-:-:S07]  /*f880*/  IMAD.MOV.U32 R135, RZ, RZ, RZ ;  /* 0x000000ffff877224 */ /* 0x000fce00078e00ff */
.L_x_1537:
[----:B------:R-:W-:Y:S01]  /*f890*/  ISETP.NE.AND P3, PT, R157, RZ, PT ;  /* 0x000000ff9d00720c */ /* 0x000fe20003f65270 */
[----:B------:R-:W-:Y:S01]  /*f8a0*/  VIADD R20, R16, 0x1 ;  /* 0x0000000110147836 */ /* 0x000fe20000000000 */
[----:B------:R-:W-:Y:S05]  /*f8b0*/  YIELD ;  /* 0x0000000000007946 */ /* 0x000fea0003800000 */
[----:B------:R-:W-:-:S04]  /*f8c0*/  ISETP.NE.AND P4, PT, R20, 0x2, PT ;  /* 0x000000021400780c */ /* 0x000fc80003f85270 */
[----:B------:R-:W-:Y:S02]  /*f8d0*/  SEL R7, RZ, 0x1, P4 ;  /* 0x00000001ff077807 */ /* 0x000fe40002000000 */
[----:B------:R-:W-:Y:S02]  /*f8e0*/  SEL R20, R20, RZ, P4 ;  /* 0x000000ff14147207 */ /* 0x000fe40002000000 */
[----:B------:R-:W-:Y:S01]  /*f8f0*/  LOP3.LUT R7, R18, R7, RZ, 0x3c, !PT ;  /* 0x0000000712077212 */ /* 0x000fe200078e3cff */
[----:B------:R-:W-:Y:S06]  /*f900*/  @P3 BRA `(.L_x_1520) ;  /* 0x0000000000303947 */ /* 0x000fec0003800000 */
[----:B------:R-:W-:Y:S05]  /*f910*/  @!P0 BRA `(.L_x_1521) ;  /* 0x0000000000048947 */ /* 0x000fea0003800000 */
[----:B------:R-:W-:Y:S01]  /*f920*/  BPT.TRAP 0x1 ;  /* 0x000000040000795c */ /* 0x000fe20000300000 */
.L_x_1521:
[----:B------:R-:W-:Y:S01]  /*f930*/  IMAD R9, R20, 0x8, R2 ;  /* 0x0000000814097824 */ /* 0x000fe200078e0202 */
[----:B------:R-:W-:-:S04]  /*f940*/  SHF.L.U32 R8, R7, 0x1f, RZ ;  /* 0x0000001f07087819 */ /* 0x000fc800000006ff */
[----:B------:R0:W1:Y:S01]  /*f950*/  SYNCS.PHASECHK.TRANS64.TRYWAIT P4, [R9+URZ+0x2d830], R8 ;  /* 0x02d83008090075a7 */ /* 0x000062000808017f */
[----:B------:R-:W-:Y:S05]  /*f960*/  @!P0 BRA `(.L_x_1522) ;  /* 0x0000000000048947 */ /* 0x000fea0003800000 */
[----:B------:R-:W-:Y:S01]  /*f970*/  BPT.TRAP 0x1 ;  /* 0x000000040000795c */ /* 0x000fe20000300000 */
.L_x_1522:
[----:B------:R-:W-:Y:S04]  /*f980*/  BSSY B0, `(.L_x_1520) ;  /* 0x0000004000007945 */ /* 0x000fe80003800000 */
[----:B-1----:R-:W-:Y:S05]  /*f990*/  @P4 BRA `(.L_x_1523) ;  /* 0x0000000000084947 */ /* 0x002fea0003800000 */
[----:B------:R-:W1:Y:S02]  /*f9a0*/  SYNCS.PHASECHK.TRANS64.TRYWAIT P4, [R9+URZ+0x2d830], R8 ;  /* 0x02d83008090075a7 */ /* 0x000e64000808017f */
[----:B-1----:R-:W-:Y:S05]  /*f9b0*/  @!P4 BRA `(.L_x_1524) ;  /* 0x0000015800ecc947 */ /* 0x002fea0003800000 */
.L_x_1523:
[----:B------:R-:W-:Y:S05]  /*f9c0*/  BSYNC B0 ;  /* 0x0000000000007941 */ /* 0x000fea0003800000 */
.L_x_1520:
[----:B01----:R-:W2:Y:S01]  /*f9d0*/  LDL R8, [R1+0x8] ;  /* 0x0000080001087983 */ /* 0x003ea20000100800 */
[----:B------:R-:W0:Y:S01]  /*f9e0*/  S2R R10, SR_TID.X ;  /* 0x00000000000a7919 */ /* 0x000e220000002100 */
[----:B------:R-:W-:Y:S05]  /*f9f0*/  WARPSYNC.ALL ;  /* 0x0000000000007948 */ /* 0x000fea0003800000 */
[----:B------:R-:W-:Y:S01]  /*fa00*/  IMAD.MOV.U32 R9, RZ, RZ, -0x7fffffe0 ;  /* 0x80000020ff097424 */ /* 0x000fe200078e00ff */
[----:B0-----:R-:W-:-:S05]  /*fa10*/  SHF.R.U32.HI R10, RZ, 0x7, R10 ;  /* 0x00000007ff0a7819 */ /* 0x001fca000001160a */
[----:B------:R-:W-:Y:S01]  /*fa20*/  VIADD R21, R10, 0x8 ;  /* 0x000000080a157836 */ /* 0x000fe20000000000 */
[----:B------:R-:W-:Y:S01]  /*fa30*/  R2UR UR11, R9 ;  /* 0x00000000090b72ca */ /* 0x000fe200000e0000 */
[----:B------:R-:W-:Y:S01]  /*fa40*/  IMAD.MOV.U32 R25, RZ, RZ, -0x7fffffe0 ;  /* 0x80000020ff197424 */ /* 0x000fe200078e00ff */
[----:B------:R-:W-:Y:S01]  /*fa50*/  R2UR UR8, R12 ;  /* 0x000000000c0872ca */ /* 0x000fe200000e0000 */
[----:B------:R-:W-:Y:S01]  /*fa60*/  IMAD.MOV.U32 R27, RZ, RZ, -0x7fffffe0 ;  /* 0x80000020ff1b7424 */ /* 0x000fe200078e00ff */
[----:B------:R-:W-:Y:S02]  /*fa70*/  R2UR UR9, R13 ;  /* 0x000000000d0972ca */ /* 0x000fe400000e0000 */
[C---:B------:R-:W-:Y:S02]  /*fa80*/  R2UR UR15, R25.reuse ;  /* 0x00000000190f72ca */ /* 0x040fe400000e0000 */
[----:B------:R-:W-:Y:S02]  /*fa90*/  R2UR UR23, R25 ;  /* 0x00000000191772ca */ /* 0x000fe400000e0000 */
[----:B------:R-:W-:-:S02]  /*faa0*/  R2UR UR27, R27 ;  /* 0x000000001b1b72ca */ /* 0x000fc400000e0000 */
[----:B------:R-:W-:Y:S02]  /*fab0*/  R2UR UR12, R152 ;  /* 0x00000000980c72ca */ /* 0x000fe400000e0000 */
[----:B------:R-:W-:Y:S01]  /*fac0*/  R2UR UR13, R153 ;  /* 0x00000000990d72ca */ /* 0x000fe200000e0000 */
[----:B------:R0:W-:Y:S01]  /*fad0*/  BAR.SYNC.DEFER_BLOCKING R21, 0x100 ;  /* 0x000400150000751d */ /* 0x0001e20000010000 */
[----:B------:R-:W-:Y:S01]  /*fae0*/  IMAD.MOV.U32 R11, RZ, RZ, -0x7fffffe0 ;  /* 0x80000020ff0b7424 */ /* 0x000fe200078e00ff */
[----:B------:R-:W-:Y:S02]  /*faf0*/  R2UR UR16, R150 ;  /* 0x00000000961072ca */ /* 0x000fe400000e0000 */
[----:B------:R-:W-:Y:S01]  /*fb00*/  R2UR UR17, R151 ;  /* 0x00000000971172ca */ /* 0x000fe200000e0000 */
[----:B--2---:R-:W-:-:S04]  /*fb10*/  IMAD R8, R20, 0x600, R8 ;  /* 0x0000060014087824 */ /* 0x004fc800078e0208 */
[C---:B------:R-:W-:Y:S01]  /*fb20*/  VIADD R24, R8.reuse, 0x2 ;  /* 0x0000000208187836 */ /* 0x040fe20000000000 */
[C---:B------:R-:W-:Y:S01]  /*fb30*/  R2UR UR10, R8.reuse ;  /* 0x00000000080a72ca */ /* 0x040fe200000e0000 */
[----:B------:R-:W-:-:S03]  /*fb40*/  VIADD R26, R8, 0x400 ;  /* 0x00000400081a7836 */ /* 0x000fc60000000000 */
[----:B------:R-:W-:Y:S01]  /*fb50*/  R2UR UR14, R24 ;  /* 0x00000000180e72ca */ /* 0x000fe200000e0000 */
[----:B------:R-:W-:Y:S01]  /*fb60*/  VIADD R24, R8, 0x202 ;  /* 0x0000020208187836 */ /* 0x000fe20000000000 */
[----:B------:R-:W-:-:S04]  /*fb70*/  R2UR UR26, R26 ;  /* 0x000000001a1a72ca */ /* 0x000fc800000e0000 */
[----:B------:R-:W-:Y:S02]  /*fb80*/  R2UR UR22, R24 ;  /* 0x00000000181672ca */ /* 0x000fe400000e0000 */
[----:B------:R-:W-:-:S06]  /*fb90*/  WARPGROUP.ARRIVE ;  /* 0x00000000000079c5 */ /* 0x000fcc0000000000 */
[----:B------:R-:W-:Y:S01]  /*fba0*/  HGMMA.64x128x16.F32.BF16 R24, gdesc[UR8], RZ, !UPT, gsb0 ;  /* 0x01e00000081879f0 */ /* 0x000fe2000c0018ff */
[----:B------:R-:W-:Y:S01]  /*fbb0*/  VIADD R10, R8, 0x200 ;  /* 0x00000200080a7836 */ /* 0x000fe20000000000 */
[----:B------:R-:W-:-:S04]  /*fbc0*/  R2UR UR19, R11 ;  /* 0x000000000b1372ca */ /* 0x000fc800000e0000 */
[----:B------:R-:W-:Y:S01]  /*fbd0*/  R2UR UR18, R10 ;  /* 0x000000000a1272ca */ /* 0x000fe200000e0000 */
[----:B------:R-:W-:Y:S02]  /*fbe0*/  WARPGROUP.DEPBAR.LE gsb0, 0x0 ;  /* 0x00008000000079c5 */ /* 0x000fe40000010000 */
[----:B------:R-:W-:-:S06]  /*fbf0*/  WARPGROUP.ARRIVE ;  /* 0x00000000000079c5 */ /* 0x000fcc0000000000 */
[----:B------:R-:W-:Y:S01]  /*fc00*/  HGMMA.64x128x16.F32.BF16 R24, gdesc[UR12], R24, gsb0 ;  /* 0x01e000000c1879f0 */ /* 0x000fe20008001818 */
[----:B------:R-:W-:Y:S02]  /*fc10*/  R2UR UR20, R148 ;  /* 0x00000000941472ca */ /* 0x000fe400000e0000 */
        /* <DEDUP_REMOVED lines=9> */
[----:B------:R-:W-:Y:S01]  /*fcb0*/  VIADD R8, R8, 0x402 ;  /* 0x0000040208087836 */ /* 0x000fe20000000000 */
[----:B------:R-:W-:Y:S02]  /*fcc0*/  R2UR UR31, R9 ;  /* 0x00000000091f72ca */ /* 0x000fe400000e0000 */
[----:B------:R-:W-:Y:S02]  /*fcd0*/  R2UR UR28, R14 ;  /* 0x000000000e1c72ca */ /* 0x000fe400000e0000 */
[----:B------:R-:W-:Y:S02]  /*fce0*/  R2UR UR30, R8 ;  /* 0x00000000081e72ca */ /* 0x000fe400000e0000 */
[----:B------:R-:W-:Y:S01]  /*fcf0*/  R2UR UR29, R15 ;  /* 0x000000000f1d72ca */ /* 0x000fe200000e0000 */
[----:B------:R-:W-:Y:S02]  /*fd00*/  WARPGROUP.DEPBAR.LE gsb0, 0x0 ;  /* 0x00008000000079c5 */ /* 0x000fe40000010000 */
[----:B------:R-:W-:-:S06]  /*fd10*/  WARPGROUP.ARRIVE ;  /* 0x00000000000079c5 */ /* 0x000fcc0000000000 */
        /* <DEDUP_REMOVED lines=8> */
.L_x_1526:
[----:B------:R-:W-:Y:S01]  /*fda0*/  SHF.L.U32 R8, R18, 0x1f, RZ ;  /* 0x0000001f12087819 */ /* 0x000fe200000006ff */
[----:B------:R-:W-:-:S04]  /*fdb0*/  IMAD R9, R16, 0x8, R2 ;  /* 0x0000000810097824 */ /* 0x000fc800078e0202 */
[----:B------:R0:W1:Y:S01]  /*fdc0*/  SYNCS.PHASECHK.TRANS64.TRYWAIT P3, [R9+URZ+0x2d850], R8 ;  /* 0x02d85008090075a7 */ /* 0x000062000806017f */
[----:B------:R-:W-:Y:S05]  /*fdd0*/  @!P0 BRA `(.L_x_1527) ;  /* 0x0000000000048947 */ /* 0x000fea0003800000 */
[----:B------:R-:W-:Y:S01]  /*fde0*/  BPT.TRAP 0x1 ;  /* 0x000000040000795c */ /* 0x000fe20000300000 */
.L_x_1527:
[----:B-1----:R-:W-:Y:S05]  /*fdf0*/  @P3 BRA `(.L_x_1525) ;  /* 0x0000000000083947 */ /* 0x002fea0003800000 */
[----:B------:R-:W1:Y:S02]  /*fe00*/  SYNCS.PHASECHK.TRANS64.TRYWAIT P3, [R9+URZ+0x2d850], R8 ;  /* 0x02d85008090075a7 */ /* 0x000e64000806017f */
[----:B-1----:R-:W-:Y:S05]  /*fe10*/  @!P3 BRA `(.L_x_1528) ;  /* 0x0000015400e8b947 */ /* 0x002fea0003800000 */
.L_x_1525:
[----:B------:R-:W2:Y:S01]  /*fe20*/  LDL R21, [R1+0x1c] ;  /* 0x00001c0001157983 */ /* 0x000ea20000100800 */
[----:B01----:R-:W0:Y:S03]  /*fe30*/  @P2 LDC R9, c[0x0][0x44c] ;  /* 0x00011300ff092b82 */ /* 0x003e260000000800 */
[----:B------:R-:W2:Y:S04]  /*fe40*/  LDL R18, [R1+0x44] ;  /* 0x0000440001127983 */ /* 0x000ea80000100800 */
[----:B------:R-:W3:Y:S01]  /*fe50*/  LDL R10, [R1+0x28] ;  /* 0x00002800010a7983 */ /* 0x000ee20000100800 */
[----:B------:R-:W1:Y:S01]  /*fe60*/  @P2 LDC R8, c[0x0][0x450] ;  /* 0x00011400ff082b82 */ /* 0x000e620000000800 */
[----:B------:R-:W-:Y:S05]  /*fe70*/  WARPSYNC.ALL ;  /* 0x0000000000007948 */ /* 0x000fea0003800000 */
[----:B------:R-:W-:Y:S01]  /*fe80*/  WARPGROUP.ARRIVE ;  /* 0x00000000000079c5 */ /* 0x000fe20000000000 */
[----:B------:R-:W-:Y:S01]  /*fe90*/  UMOV UR9, 0x40000040 ;  /* 0x4000004000097882 */ /* 0x000fe20000000000 */
[----:B------:R-:W-:-:S04]  /*fea0*/  IMAD.MOV.U32 R11, RZ, RZ, -0x7fffffe0 ;  /* 0x80000020ff0b7424 */ /* 0x000fc800078e00ff */
[----:B------:R-:W4:Y:S01]  /*feb0*/  S2R R143, SR_TID.X ;  /* 0x00000000008f7919 */ /* 0x000f220000002100 */
[----:B------:R-:W-:Y:S01]  /*fec0*/  IMAD.SHL.U32 R145, R3, 0x80, RZ ;  /* 0x0000008003917824 */ /* 0x000fe200078e00ff */
[----:B----4-:R-:W-:Y:S01]  /*fed0*/  ISETP.GE.U32.AND P3, PT, R143, 0x180, PT ;  /* 0x000001808f00780c */ /* 0x010fe20003f66070 */
[----:B--2---:R-:W-:Y:S01]  /*fee0*/  IMAD.IADD R18, R18, 0x1, R21 ;  /* 0x0000000112127824 */ /* 0x004fe200078e0215 */
[----:B------:R-:W-:Y:S02]  /*fef0*/  SHF.R.U32.HI R21, RZ, 0x7, R143 ;  /* 0x00000007ff157819 */ /* 0x000fe4000001168f */
[----:B------:R-:W-:Y:S01]  /*ff00*/  IADD3 R143, -R22, 0x1, -R145 ;  /* 0x00000001168f7810 */ /* 0x000fe20007ffe991 */
[----:B0-----:R-:W-:-:S03]  /*ff10*/  @P2 IMAD.HI.U32 R9, R18, R9, RZ ;  /* 0x0000000912092227 */ /* 0x001fc600078e00ff */
[----:B------:R-:W-:Y:S02]  /*ff20*/  IADD3 R143, -R138, R143, R139 ;  /* 0x0000008f8a8f7210 */ /* 0x000fe40007ffe18b */
[----:B-1----:R-:W-:Y:S01]  /*ff30*/  @P2 SHF.R.U32.HI R18, RZ, R8, R9 ;  /* 0x00000008ff122219 */ /* 0x002fe20000011609 */
[----:B---3--:R-:W-:Y:S02]  /*ff40*/  IMAD R9, R10, 0x2000, R2 ;  /* 0x000020000a097824 */ /* 0x008fe400078e0202 */
[----:B------:R-:W-:Y:S02]  /*ff50*/  VIADD R8, R2, 0x400 ;  /* 0x0000040002087836 */ /* 0x000fe40000000000 */
[----:B------:R-:W0:Y:S01]  /*ff60*/  SHFL.IDX PT, R154, R18, RZ, 0x1c1f ;  /* 0x001c1fff129a7589 */ /* 0x000e2200000e0000 */
[----:B------:R-:W-:Y:S01]  /*ff70*/  R2UR UR8, R9 ;  /* 0x00000000090872ca */ /* 0x000fe200000e0000 */
[----:B------:R-:W-:Y:S01]  /*ff80*/  IMAD.MOV.U32 R9, RZ, RZ, -0x7fffffe0 ;  /* 0x80000020ff097424 */ /* 0x000fe200078e00ff */
[----:B------:R-:W-:-:S04]  /*ff90*/  SHF.R.U32.HI R8, RZ, 0x4, R8 ;  /* 0x00000004ff087819 */ /* 0x000fc80000011608 */
[----:B------:R-:W-:Y:S02]  /*ffa0*/  LOP3.LUT R8, R8, 0x3fff, RZ, 0xc0, !PT ;  /* 0x00003fff08087812 */ /* 0x000fe400078ec0ff */
[----:B------:R-:W-:Y:S01]  /*ffb0*/  R2UR UR11, R9 ;  /* 0x00000000090b72ca */ /* 0x000fe200000e0000 */
[----:B------:R-:W-:Y:S01]  /*ffc0*/  IMAD.MOV.U32 R9, RZ, RZ, -0x7fffffe0 ;  /* 0x80000020ff097424 */ /* 0x000fe200078e00ff */
[----:B------:R-:W-:-:S03]  /*ffd0*/  LOP3.LUT R8, R8, 0x2000000, RZ, 0xfc, !PT ;  /* 0x0200000008087812 */ /* 0x000fc600078efcff */
[----:B------:R-:W-:Y:S02]  /*ffe0*/  UIADD3 UR8, UR8, 0x21800, URZ ;  /* 0x0002180008087890 */ /* 0x000fe4000fffe03f */
[----:B------:R-:W-:Y:S02]  /*fff0*/  IMAD R8, R16, 0x600, R8 ;  /* 0x0000060010087824 */ /* 0x000fe400078e0208 */
[----:B------:R-:W-:Y:S02]  /*10000*/  USHF.R.U32.HI UR8, URZ, 0x4, UR8 ;  /* 0x000000043f087899 */ /* 0x000fe40008011608 */
[C---:B------:R-:W-:Y:S01]  /*10010*/  VIADD R10, R8.reuse, 0x40 ;  /* 0x00000040080a7836 */ /* 0x040fe20000000000 */
[----:B------:R-:W-:Y:S01]  /*10020*/  R2UR UR10, R8 ;  /* 0x00000000080a72ca */ /* 0x000fe200000e0000 */
[----:B------:R-:W-:-:S04]  /*10030*/  ULOP3.LUT UR8, UR8, 0x3fff, URZ, 0xc0, !UPT ;  /* 0x00003fff08087892 */ /* 0x000fc8000f8ec03f */
[----:B------:R-:W-:-:S07]  /*10040*/  ULOP3.LUT UR12, UR8, 0x10000, URZ, 0xfc, !UPT ;  /* 0x00010000080c7892 */ /* 0x000fce000f8efc3f */
[----:B------:R-:W-:Y:S02]  /*10050*/  UMOV UR8, UR12 ;  /* 0x0000000c00087c82 */ /* 0x000fe40008000000 */
[----:B------:R-:W-:Y:S01]  /*10060*/  HGMMA.64x96x16.F32.BF16 R88, gdesc[UR8].tnspB, R88, gsb0 ;  /* 0x41600000085879f0 */ /* 0x000fe20008001858 */
[----:B------:R-:W-:Y:S01]  /*10070*/  R2UR UR10, R10 ;  /* 0x000000000a0a72ca */ /* 0x000fe200000e0000 */
[----:B------:R-:W-:Y:S01]  /*10080*/  UIADD3 UR8, UR12, 0x2, URZ ;  /* 0x000000020c087890 */ /* 0x000fe2000fffe03f */
[----:B------:R-:W-:Y:S01]  /*10090*/  R2UR UR11, R11 ;  /* 0x000000000b0b72ca */ /* 0x000fe200000e0000 */
[----:B------:R-:W-:Y:S01]  /*100a0*/  UMOV UR9, 0x40000040 ;  /* 0x4000004000097882 */ /* 0x000fe20000000000 */
[----:B------:R-:W-:Y:S02]  /*100b0*/  VIADD R10, R8, 0x80 ;  /* 0x00000080080a7836 */ /* 0x000fe40000000000 */
[----:B------:R-:W-:Y:S01]  /*100c0*/  IMAD.MOV.U32 R11, RZ, RZ, -0x7fffffe0 ;  /* 0x80000020ff0b7424 */ /* 0x000fe200078e00ff */
[----:B------:R-:W-:-:S02]  /*100d0*/  WARPGROUP.DEPBAR.LE gsb0, 0x0 ;  /* 0x00008000000079c5 */ /* 0x000fc40000010000 */
[----:B------:R-:W-:-:S06]  /*100e0*/  WARPGROUP.ARRIVE ;  /* 0x00000000000079c5 */ /* 0x000fcc0000000000 */
[----:B------:R-:W-:Y:S01]  /*100f0*/  HGMMA.64x96x16.F32.BF16 R88, gdesc[UR8].tnspB, R88, gsb0 ;  /* 0x41600000085879f0 */ /* 0x000fe20008001858 */
[----:B------:R-:W-:Y:S01]  /*10100*/  R2UR UR10, R10 ;  /* 0x000000000a0a72ca */ /* 0x000fe200000e0000 */
[----:B------:R-:W-:Y:S01]  /*10110*/  UIADD3 UR8, UR12, 0x4, URZ ;  /* 0x000000040c087890 */ /* 0x000fe2000fffe03f */
[----:B------:R-:W-:Y:S01]  /*10120*/  R2UR UR11, R11 ;  /* 0x000000000b0b72ca */ /* 0x000fe200000e0000 */
[----:B------:R-:W-:Y:S01]  /*10130*/  UMOV UR9, 0x40000040 ;  /* 0x4000004000097882 */ /* 0x000fe20000000000 */
[----:B------:R-:W-:Y:S02]  /*10140*/  VIADD R10, R8, 0xc0 ;  /* 0x000000c0080a7836 */ /* 0x000fe40000000000 */
[----:B------:R-:W-:Y:S01]  /*10150*/  IMAD.MOV.U32 R11, RZ, RZ, -0x7fffffe0 ;  /* 0x80000020ff0b7424 */ /* 0x000fe200078e00ff */
[----:B------:R-:W-:Y:S02]  /*10160*/  WARPGROUP.DEPBAR.LE gsb0, 0x0 ;  /* 0x00008000000079c5 */ /* 0x000fe40000010000 */
        /* <DEDUP_REMOVED lines=24> */
[C---:B------:R-:W-:Y:S02]  /*102f0*/  VIADD R10, R8.reuse, 0x180 ;  /* 0x00000180080a7836 */ /* 0x040fe40000000000 */
[----:B------:R-:W-:Y:S02]  /*10300*/  IMAD.MOV.U32 R11, RZ, RZ, -0x7fffffe0 ;  /* 0x80000020ff0b7424 */ /* 0x000fe400078e00ff */
[----:B------:R-:W-:Y:S01]  /*10310*/  VIADD R8, R8, 0x1c0 ;  /* 0x000001c008087836 */ /* 0x000fe20000000000 */
[----:B------:R-:W-:-:S02]  /*10320*/  WARPGROUP.DEPBAR.LE gsb0, 0x0 ;  /* 0x00008000000079c5 */ /* 0x000fc40000010000 */
[----:B------:R-:W-:-:S06]  /*10330*/  WARPGROUP.ARRIVE ;  /* 0x00000000000079c5 */ /* 0x000fcc0000000000 */
[----:B------:R-:W-:Y:S01]  /*10340*/  HGMMA.64x96x16.F32.BF16 R88, gdesc[UR8].tnspB, R88, gsb0 ;  /* 0x41600000085879f0 */ /* 0x000fe20008001858 */
[----:B------:R-:W-:Y:S01]  /*10350*/  R2UR UR10, R10 ;  /* 0x000000000a0a72ca */ /* 0x000fe200000e0000 */
[----:B------:R-:W-:Y:S01]  /*10360*/  UIADD3 UR8, UR12, 0x604, URZ ;  /* 0x000006040c087890 */ /* 0x000fe2000fffe03f */
[----:B------:R-:W-:Y:S01]  /*10370*/  R2UR UR11, R11 ;  /* 0x000000000b0b72ca */ /* 0x000fe200000e0000 */
[----:B------:R-:W-:Y:S01]  /*10380*/  UMOV UR9, 0x40000040 ;  /* 0x4000004000097882 */ /* 0x000fe20000000000 */
[----:B------:R-:W-:-:S05]  /*10390*/  IMAD.U32 R10, RZ, RZ, UR43 ;  /* 0x0000002bff0a7e24 */ /* 0x000fca000f8e00ff */
[----:B------:R-:W-:-:S05]  /*103a0*/  LOP3.LUT R144, RZ, R10, RZ, 0x33, !PT ;  /* 0x0000000aff907212 */ /* 0x000fca00078e33ff */
[----:B------:R-:W-:Y:S02]  /*103b0*/  IMAD.IADD R144, R144, 0x1, R143 ;  /* 0x0000000190907824 */ /* 0x000fe400078e028f */
[----:B------:R-:W-:Y:S02]  /*103c0*/  VIADD R143, R143, UR50 ;  /* 0x000000328f8f7c36 */ /* 0x000fe40008000000 */
[----:B0-----:R-:W-:Y:S01]  /*103d0*/  IMAD.IADD R11, R154, 0x1, R144 ;  /* 0x000000019a0b7824 */ /* 0x001fe200078e0290 */
        /* <DEDUP_REMOVED lines=8> */
[----:B------:R-:W-:Y:S02]  /*10460*/  @!P1 IMAD R9, R20, 0x8, R2 ;  /* 0x0000000814099824 */ /* 0x000fe400078e0202 */
[----:B------:R-:W-:Y:S01]  /*10470*/  IMAD.IADD R21, R154, 0x1, R143 ;  /* 0x000000019a157824 */ /* 0x000fe200078e028f */
[----:B------:R-:W-:Y:S01]  /*10480*/  SEL R8, R8, 0x9, !P3 ;  /* 0x0000000908087807 */ /* 0x000fe20005800000 */
[----:B------:R-:W-:Y:S01]  /*10490*/  @!P1 VIADD R9, R9, 0x2d840 ;  /* 0x0002d84009099836 */ /* 0x000fe20000000000 */
[----:B------:R-:W-:-:S04]  /*104a0*/  PLOP3.LUT P3, PT, PT, PT, UP0, 0x40, 0x0 ;  /* 0x000000000000781c */ /* 0x000fc80003f6e808 */
[----:B------:R-:W-:Y:S01]  /*104b0*/  @!P1 PRMT R9, RZ, 0x654, R9 ;  /* 0x00000654ff099816 */ /* 0x000fe20000000009 */
[----:B------:R-:W-:Y:S02]  /*104c0*/  WARPGROUP.DEPBAR.LE gsb0, 0x0 ;  /* 0x00008000000079c5 */ /* 0x000fe40000010000 */
[----:B------:R-:W-:-:S06]  /*104d0*/  WARPGROUP.ARRIVE ;  /* 0x00000000000079c5 */ /* 0x000fcc0000000000 */
[----:B------:R-:W-:Y:S03]  /*104e0*/  HGMMA.64x96x16.F32.BF16 R88, gdesc[UR8].tnspB, R88, gsb0 ;  /* 0x41600000085879f0 */ /* 0x000fe60008001858 */
[----:B------:R-:W-:Y:S02]  /*104f0*/  WARPGROUP.DEPBAR.LE gsb0, 0x0 ;  /* 0x00008000000079c5 */ /* 0x000fe40000010000 */
[----:B------:R0:W-:Y:S06]  /*10500*/  BAR.ARV R8, 0x100 ;  /* 0x000400080000751d */ /* 0x0001ec0000002000 */
[----:B------:R0:W-:Y:S01]  /*10510*/  @!P1 SYNCS.ARRIVE.TRANS64.RED.A1T0 RZ, [R9+URZ], RZ ;  /* 0x000000ff09ff99a7 */ /* 0x0001e2000810043f */
[----:B------:R-:W-:Y:S05]  /*10520*/  @P3 BRA `(.L_x_1529) ;  /* 0x0000000000583947 */ /* 0x000fea0003800000 */
[----:B------:R-:W-:Y:S01]  /*10530*/  IADD3 R154, -R138, R139, R154 ;  /* 0x0000008b8a9a7210 */ /* 0x000fe20007ffe19a */
[----:B------:R-:W-:Y:S03]  /*10540*/  BSSY B0, `(.L_x_1530) ;  /* 0x0000010000007945 */ /* 0x000fe60003800000 */
[----:B------:R-:W-:-:S13]  /*10550*/  ISETP.GT.AND P3, PT, R154, -0x1, PT ;  /* 0xffffffff9a00780c */ /* 0x000fda0003f64270 */
[----:B------:R-:W-:Y:S05]  /*10560*/  @P3 BRA `(.L_x_1531) ;  /* 0x0000000000203947 */ /* 0x000fea0003800000 */
[----:B------:R-:W-:Y:S01]  /*10570*/  IMAD.U32 R155, RZ, RZ, UR42 ;  /* 0x0000002aff9b7e24 */ /* 0x000fe2000f8e00ff */
[----:B------:R-:W-:-:S04]  /*10580*/  LOP3.LUT R154, RZ, R154, RZ, 0x33, !PT ;  /* 0x0000009aff9a7212 */ /* 0x000fc800078e33ff */
[----:B------:R-:W-:-:S13]  /*10590*/  ISETP.NE.AND P3, PT, R155, 0x1, PT ;  /* 0x000000019b00780c */ /* 0x000fda0003f65270 */
[----:B0-----:R-:W0:Y:S02]  /*105a0*/  @P3 LDC.64 R8, c[0x0][0x9e8] ;  /* 0x00027a00ff083b82 */ /* 0x001e240000000a00 */
[----:B0-----:R-:W-:-:S05]  /*105b0*/  @P3 IMAD.HI.U32 R8, R154, R8, RZ ;  /* 0x000000089a083227 */ /* 0x001fca00078e00ff */
[----:B------:R-:W-:-:S04]  /*105c0*/  @P3 SHF.R.U32.HI R154, RZ, R9, R8 ;  /* 0x00000009ff9a3219 */ /* 0x000fc80000011608 */
[----:B------:R-:W-:Y:S01]  /*105d0*/  LOP3.LUT R154, RZ, R154, RZ, 0x33, !PT ;  /* 0x0000009aff9a7212 */ /* 0x000fe200078e33ff */
[----:B------:R-:W-:Y:S06]  /*105e0*/  BRA `(.L_x_1532) ;  /* 0x0000000000147947 */ /* 0x000fec0003800000 */
.L_x_1531:
[----:B------:R-:W-:-:S05]  /*105f0*/  IMAD.U32 R155, RZ, RZ, UR42 ;  /* 0x0000002aff9b7e24 */ /* 0x000fca000f8e00ff */
[----:B------:R-:W-:-:S13]  /*10600*/  ISETP.NE.AND P3, PT, R155, 0x1, PT ;  /* 0x000000019b00780c */ /* 0x000fda0003f65270 */
[----:B0-----:R-:W0:Y:S02]  /*10610*/  @P3 LDC.64 R8, c[0x0][0x9e8] ;  /* 0x00027a00ff083b82 */ /* 0x001e240000000a00 */
[----:B0-----:R-:W-:-:S05]  /*10620*/  @P3 IMAD.HI.U32 R8, R154, R8, RZ ;  /* 0x000000089a083227 */ /* 0x001fca00078e00ff */
[----:B------:R-:W-:-:S07]  /*10630*/  @P3 SHF.R.U32.HI R154, RZ, R9, R8 ;  /* 0x00000009ff9a3219 */ /* 0x000fce0000011608 */
.L_x_1532:
[----:B------:R-:W-:Y:S05]  /*10640*/  BSYNC B0 ;  /* 0x0000000000007941 */ /* 0x000fea0003800000 */
.L_x_1530:
[----:B------:R-:W-:-:S04]  /*10650*/  IMAD R154, R154, R155, -R145 ;  /* 0x0000009b9a9a7224 */ /* 0x000fc800078e0a91 */
[----:B------:R-:W-:-:S05]  /*10660*/  IMAD.IADD R154, R154, 0x1, -R22 ;  /* 0x000000019a9a7824 */ /* 0x000fca00078e0a16 */
[----:B------:R-:W-:Y:S02]  /*10670*/  VIMNMX R11, R11, R154, !PT ;  /* 0x0000009a0b0b7248 */ /* 0x000fe40007fe0100 */
[----:B------:R-:W-:-:S07]  /*10680*/  VIADDMNMX R21, R154, R155, R21, PT ;  /* 0x0000009b9a157246 */ /* 0x000fce0003800115 */
.L_x_1529:
[----:B------:R-:W-:Y:S01]  /*10690*/  ISETP.GT.AND P3, PT, R3, -0x1, PT ;  /* 0xffffffff0300780c */ /* 0x000fe20003f64270 */
[----:B------:R-:W1:Y:S03]  /*106a0*/  SHFL.IDX PT, R18, R18, 0x1, 0x1c1f ;  /* 0x003c1f0012127f89 */ /* 0x000e6600000e0000 */
[C---:B------:R-:W-:Y:S02]  /*106b0*/  ISETP.GT.AND P4, PT, R11.reuse, RZ, P3 ;  /* 0x000000ff0b00720c */ /* 0x040fe40001f84270 */
[----:B------:R-:W-:Y:S02]  /*106c0*/  ISETP.GT.AND P5, PT, R11, 0x1, P3 ;  /* 0x000000010b00780c */ /* 0x000fe40001fa4270 */
[C---:B------:R-:W-:Y:S02]  /*106d0*/  ISETP.LT.OR P4, PT, R21.reuse, 0x1, P4 ;  /* 0x000000011500780c */ /* 0x040fe40002781670 */
[----:B------:R-:W-:-:S02]  /*106e0*/  ISETP.LT.OR P5, PT, R21, 0x2, P5 ;  /* 0x000000021500780c */ /* 0x000fc40002fa1670 */
[----:B------:R-:W-:Y:S02]  /*106f0*/  FSEL R24, R24, -INF , !P4 ;  /* 0xff80000018187808 */ /* 0x000fe40006000000 */
[----:B------:R-:W-:Y:S02]  /*10700*/  ISETP.GT.AND P4, PT, R11, 0x8, P3 ;  /* 0x000000080b00780c */ /* 0x000fe40001f84270 */
[----:B------:R-:W-:Y:S02]  /*10710*/  FSEL R25, R25, -INF , !P5 ;  /* 0xff80000019197808 */ /* 0x000fe40006800000 */
[----:B------:R-:W-:Y:S02]  /*10720*/  ISETP.LT.OR P4, PT, R21, 0x9, P4 ;  /* 0x000000091500780c */ /* 0x000fe40002781670 */
[----:B------:R-:W-:Y:S02]  /*10730*/  ISETP.GT.AND P5, PT, R11, 0x9, P3 ;  /* 0x000000090b00780c */ /* 0x000fe40001fa4270 */
[----:B------:R-:W-:-:S02]  /*10740*/  FSEL R28, R28, -INF , !P4 ;  /* 0xff8000001c1c7808 */ /* 0x000fc40006000000 */
[----:B------:R-:W-:Y:S01]  /*10750*/  ISETP.GT.AND P4, PT, R11, 0x10, P3 ;  /* 0x000000100b00780c */ /* 0x000fe20001f84270 */
[--C-:B-1----:R-:W-:Y:S01]  /*10760*/  IMAD.IADD R143, R143, 0x1, R18.reuse ;  /* 0x000000018f8f7824 */ /* 0x102fe200078e0212 */
[C---:B------:R-:W-:Y:S01]  /*10770*/  ISETP.LT.OR P5, PT, R21.reuse, 0xa, P5 ;  /* 0x0000000a1500780c */ /* 0x040fe20002fa1670 */
[----:B------:R-:W-:Y:S01]  /*10780*/  IMAD.IADD R144, R144, 0x1, R18 ;  /* 0x0000000190907824 */ /* 0x000fe200078e0212 */
[----:B------:R-:W-:Y:S02]  /*10790*/  ISETP.LT.OR P4, PT, R21, 0x11, P4 ;  /* 0x000000111500780c */ /* 0x000fe40002781670 */
[----:B------:R-:W-:Y:S02]  /*107a0*/  FSEL R29, R29, -INF , !P5 ;  /* 0xff8000001d1d7808 */ /* 0x000fe40006800000 */
[----:B------:R-:W-:Y:S02]  /*107b0*/  FSEL R32, R32, -INF , !P4 ;  /* 0xff80000020207808 */ /* 0x000fe40006000000 */
[----:B------:R-:W-:-:S02]  /*107c0*/  ISETP.GT.AND P4, PT, R11, 0x18, P3 ;  /* 0x000000180b00780c */ /* 0x000fc40001f84270 */
[----:B------:R-:W-:Y:S02]  /*107d0*/  ISETP.GT.AND P5, PT, R11, 0x11, P3 ;  /* 0x000000110b00780c */ /* 0x000fe40001fa4270 */
[C---:B------:R-:W-:Y:S02]  /*107e0*/  ISETP.LT.OR P4, PT, R21.reuse, 0x19, P4 ;  /* 0x000000191500780c */ /* 0x040fe40002781670 */
[----:B------:R-:W-:Y:S02]  /*107f0*/  ISETP.LT.OR P5, PT, R21, 0x12, P5 ;  /* 0x000000121500780c */ /* 0x000fe40002fa1670 */
[----:B------:R-:W-:Y:S02]  /*10800*/  FSEL R36, R36, -INF , !P4 ;  /* 0xff80000024247808 */ /* 0x000fe40006000000 */
[----:B------:R-:W-:Y:S02]  /*10810*/  ISETP.GT.AND P4, PT, R11, 0x20, P3 ;  /* 0x000000200b00780c */ /* 0x000fe40001f84270 */
[----:B------:R-:W-:-:S02]  /*10820*/  FSEL R33, R33, -INF , !P5 ;  /* 0xff80000021217808 */ /* 0x000fc40006800000 */
[----:B------:R-:W-:Y:S02]  /*10830*/  ISETP.LT.OR P4, PT, R21, 0x21, P4 ;  /* 0x000000211500780c */ /* 0x000fe40002781670 */
[C---:B------:R-:W-:Y:S02]  /*10840*/  ISETP.GT.AND P5, PT, R11.reuse, 0x19, P3 ;  /* 0x000000190b00780c */ /* 0x040fe40001fa4270 */
        /* <DEDUP_REMOVED lines=65> */
[----:B------:R-:W-:Y:S02]  /*10c60*/  ISETP.GT.AND P5, PT, R11, 0x71, P3 ;  /* 0x000000710b00780c */ /* 0x000fe40001fa4270 */
[----:B------:R-:W-:Y:S02]  /*10c70*/  FSEL R84, R84, -INF , !P4 ;  /* 0xff80000054547808 */ /* 0x000fe40006000000 */
[----:B------:R-:W-:Y:S02]  /*10c80*/  PLOP3.LUT P4, PT, PT, PT, UP0, 0x40, 0x0 ;  /* 0x000000000000781c */ /* 0x000fe40003f8e808 */
[----:B------:R-:W-:-:S04]  /*10c90*/  ISETP.LT.OR P5, PT, R21, 0x72, P5 ;  /* 0x000000721500780c */ /* 0x000fc80002fa1670 */
[----:B------:R-:W-:Y:S02]  /*10ca0*/  FSEL R81, R81, -INF , !P5 ;  /* 0xff80000051517808 */ /* 0x000fe40006800000 */
[----:B------:R-:W-:-:S04]  /*10cb0*/  ISETP.GT.AND P5, PT, R11, 0x79, P3 ;  /* 0x000000790b00780c */ /* 0x000fc80001fa4270 */
[----:B------:R-:W-:-:S04]  /*10cc0*/  ISETP.LT.OR P5, PT, R21, 0x7a, P5 ;  /* 0x0000007a1500780c */ /* 0x000fc80002fa1670 */
[----:B------:R-:W-:Y:S01]  /*10cd0*/  FSEL R85, R85, -INF , !P5 ;  /* 0xff80000055557808 */ /* 0x000fe20006800000 */
[----:B------:R-:W-:Y:S08]  /*10ce0*/  @P4 BRA `(.L_x_1533) ;  /* 0x0000000000584947 */ /* 0x000ff00003800000 */
        /* <DEDUP_REMOVED lines=12> */
.L_x_1535:
[----:B------:R-:W-:-:S05]  /*10db0*/  IMAD.U32 R11, RZ, RZ, UR42 ;  /* 0x0000002aff0b7e24 */ /* 0x000fca000f8e00ff */
[----:B------:R-:W-:-:S13]  /*10dc0*/  ISETP.NE.AND P4, PT, R11, 0x1, PT ;  /* 0x000000010b00780c */ /* 0x000fda0003f85270 */
[----:B0-----:R-:W0:Y:S02]  /*10dd0*/  @P4 LDC.64 R8, c[0x0][0x9e8] ;  /* 0x00027a00ff084b82 */ /* 0x001e240000000a00 */
[----:B0-----:R-:W-:-:S05]  /*10de0*/  @P4 IMAD.HI.U32 R8, R18, R8, RZ ;  /* 0x0000000812084227 */ /* 0x001fca00078e00ff */
[----:B------:R-:W-:-:S07]  /*10df0*/  @P4 SHF.R.U32.HI R18, RZ, R9, R8 ;  /* 0x00000009ff124219 */ /* 0x000fce0000011608 */
.L_x_1536:
[----:B------:R-:W-:Y:S05]  /*10e00*/  BSYNC B0 ;  /* 0x0000000000007941 */ /* 0x000fea0003800000 */
.L_x_1534:
[----:B------:R-:W-:-:S04]  /*10e10*/  IMAD R18, R18, R11, -R145 ;  /* 0x0000000b12127224 */ /* 0x000fc800078e0a91 */
[----:B------:R-:W-:-:S05]  /*10e20*/  IMAD.IADD R18, R18, 0x1, -R22 ;  /* 0x0000000112127824 */ /* 0x000fca00078e0a16 */
[----:B------:R-:W-:Y:S02]  /*10e30*/  VIMNMX R144, R144, R18, !PT ;  /* 0x0000001290907248 */ /* 0x000fe40007fe0100 */
[----:B------:R-:W-:-:S07]  /*10e40*/  VIADDMNMX R143, R18, R11, R143, PT ;  /* 0x0000000b128f7246 */ /* 0x000fce000380018f */
.L_x_1533:
[----:B0-----:R-:W-:Y:S01]  /*10e50*/  @!P1 IMAD R8, R16, 0x8, R2 ;  /* 0x0000000810089824 */ /* 0x001fe200078e0202 */
[----:B------:R-:W2:Y:S01]  /*10e60*/  LDL R145, [R1+0x20] ;  /* 0x0000200001917983 */ /* 0x000ea20000100800 */
[----:B------:R-:W-:Y:S02]  /*10e70*/  UMOV UR41, UR7 ;  /* 0x0000000700297c82 */ /* 0x000fe40008000000 */
[----:B------:R-:W-:-:S05]  /*10e80*/  @!P1 VIADD R8, R8, 0x2d860 ;  /* 0x0002d86008089836 */ /* 0x000fca0000000000 */
[----:B------:R-:W-:-:S04]  /*10e90*/  @!P1 PRMT R8, RZ, 0x654, R8 ;  /* 0x00000654ff089816 */ /* 0x000fc80000000008 */
[----:B------:R0:W-:Y:S02]  /*10ea0*/  @!P1 SYNCS.ARRIVE.TRANS64.RED.A1T0 RZ, [R8+URZ], RZ ;  /* 0x000000ff08ff99a7 */ /* 0x0001e4000810043f */
[----:B0-----:R-:W-:-:S04]  /*10eb0*/  FMNMX.FTZ R8, R24, R0, !PT ;  /* 0x0000000018087209 */ /* 0x001fc80007810000 */
        /* <DEDUP_REMOVED lines=34> */
[----:B0-----:R-:W-:-:S04]  /*110e0*/  FMNMX.FTZ R8, R8, R9, !PT ;  /* 0x0000000908087209 */ /* 0x001fc80007810000 */
[----:B------:R-:W-:-:S04]  /*110f0*/  FSETP.NEU.FTZ.AND P4, PT, R8, -INF , PT ;  /* 0xff8000000800780b */ /* 0x000fc80003f9d000 */
[----:B------:R-:W-:-:S05]  /*11100*/  FSEL R9, R8, RZ, P4 ;  /* 0x000000ff08097208 */ /* 0x000fca0002000000 */
[----:B------:R-:W-:Y:S01]  /*11110*/  FADD.FTZ R9, -R9, R0 ;  /* 0x0000000009097221 */ /* 0x000fe20000010100 */
[----:B------:R-:W-:-:S03]  /*11120*/  FMUL.FTZ R0, R8, UR41 ;  /* 0x0000002908007c20 */ /* 0x000fc60008410000 */
[----:B------:R-:W-:Y:S02]  /*11130*/  FMUL.FTZ R9, R9, UR41 ;  /* 0x0000002909097c20 */ /* 0x000fe40008410000 */
[----:B------:R-:W-:Y:S02]  /*11140*/  FSEL R0, R0, RZ, P4 ;  /* 0x000000ff00007208 */ /* 0x000fe40002000000 */
[----:B------:R-:W-:Y:S02]  /*11150*/  ISETP.GT.AND P4, PT, R144, 0x1, P3 ;  /* 0x000000019000780c */ /* 0x000fe40001f84270 */
[----:B------:R-:W-:Y:S01]  /*11160*/  MUFU.EX2 R9, R9 ;  /* 0x0000000900097308 */ /* 0x000fe20000000800 */
[--C-:B------:R-:W-:Y:S01]  /*11170*/  FFMA.FTZ R24, R24, UR41, -R0.reuse ;  /* 0x0000002918187c23 */ /* 0x100fe20008010800 */
[----:B------:R-:W-:Y:S01]  /*11180*/  ISETP.LT.OR P5, PT, R143, 0x2, P4 ;  /* 0x000000028f00780c */ /* 0x000fe200027a1670 */
[--C-:B------:R-:W-:Y:S01]  /*11190*/  FFMA.FTZ R25, R25, UR41, -R0.reuse ;  /* 0x0000002919197c23 */ /* 0x100fe20008010800 */
[----:B------:R-:W-:Y:S01]  /*111a0*/  ISETP.GT.AND P4, PT, R144, 0x8, P3 ;  /* 0x000000089000780c */ /* 0x000fe20001f84270 */
[--C-:B------:R-:W-:Y:S01]  /*111b0*/  FFMA.FTZ R28, R28, UR41, -R0.reuse ;  /* 0x000000291c1c7c23 */ /* 0x100fe20008010800 */
[----:B------:R-:W-:Y:S01]  /*111c0*/  FSEL R27, R27, -INF , !P5 ;  /* 0xff8000001b1b7808 */ /* 0x000fe20006800000 */
[--C-:B------:R-:W-:Y:S01]  /*111d0*/  FFMA.FTZ R29, R29, UR41, -R0.reuse ;  /* 0x000000291d1d7c23 */ /* 0x100fe20008010800 */
[----:B------:R-:W-:Y:S01]  /*111e0*/  ISETP.GT.AND P5, PT, R144, 0x9, P3 ;  /* 0x000000099000780c */ /* 0x000fe20001fa4270 */
[----:B------:R-:W0:Y:S01]  /*111f0*/  MUFU.EX2 R24, R24 ;  /* 0x0000001800187308 */ /* 0x000e220000000800 */
[C---:B------:R-:W-:Y:S01]  /*11200*/  ISETP.LT.OR P4, PT, R143.reuse, 0x9, P4 ;  /* 0x000000098f00780c */ /* 0x040fe20002781670 */
[--C-:B------:R-:W-:Y:S01]  /*11210*/  FFMA.FTZ R32, R32, UR41, -R0.reuse ;  /* 0x0000002920207c23 */ /* 0x100fe20008010800 */
[----:B------:R-:W-:Y:S01]  /*11220*/  ISETP.LT.OR P5, PT, R143, 0xa, P5 ;  /* 0x0000000a8f00780c */ /* 0x000fe20002fa1670 */
[--C-:B------:R-:W-:Y:S01]  /*11230*/  FFMA.FTZ R33, R33, UR41, -R0.reuse ;  /* 0x0000002921217c23 */ /* 0x100fe20008010800 */
[----:B------:R-:W-:Y:S01]  /*11240*/  FSEL R30, R30, -INF , !P4 ;  /* 0xff8000001e1e7808 */ /* 0x000fe20006000000 */
[--C-:B------:R-:W-:Y:S01]  /*11250*/  FFMA.FTZ R36, R36, UR41, -R0.reuse ;  /* 0x0000002924247c23 */ /* 0x100fe20008010800 */
[----:B------:R-:W-:Y:S01]  /*11260*/  FSEL R31, R31, -INF , !P5 ;  /* 0xff8000001f1f7808 */ /* 0x000fe20006800000 */
[----:B------:R-:W1:Y:S01]  /*11270*/  MUFU.EX2 R25, R25 ;  /* 0x0000001900197308 */ /* 0x000e620000000800 */
[C---:B------:R-:W-:Y:S01]  /*11280*/  ISETP.GT.AND P5, PT, R144.reuse, 0x11, P3 ;  /* 0x000000119000780c */ /* 0x040fe20001fa4270 */
[--C-:B------:R-:W-:Y:S01]  /*11290*/  FFMA.FTZ R37, R37, UR41, -R0.reuse ;  /* 0x0000002925257c23 */ /* 0x100fe20008010800 */
[----:B------:R-:W-:Y:S01]  /*112a0*/  ISETP.GT.AND P4, PT, R144, 0x10, P3 ;  /* 0x000000109000780c */ /* 0x000fe20001f84270 */
[--C-:B------:R-:W-:Y:S01]  /*112b0*/  FFMA.FTZ R40, R40, UR41, -R0.reuse ;  /* 0x0000002928287c23 */ /* 0x100fe20008010800 */
[----:B------:R-:W-:Y:S01]  /*112c0*/  ISETP.LT.OR P5, PT, R143, 0x12, P5 ;  /* 0x000000128f00780c */ /* 0x000fe20002fa1670 */
[----:B------:R-:W-:Y:S01]  /*112d0*/  FFMA.FTZ R41, R41, UR41, -R0 ;  /* 0x0000002929297c23 */ /* 0x000fe20008010800 */
[----:B------:R-:W-:Y:S01]  /*112e0*/  ISETP.LT.OR P4, PT, R143, 0x11, P4 ;  /* 0x000000118f00780c */ /* 0x000fe20002781670 */
[----:B------:R-:W-:Y:S01]  /*112f0*/  MUFU.EX2 R29, R29 ;  /* 0x0000001d001d7308 */ /* 0x000fe20000000800 */
[----:B------:R-:W-:Y:S01]  /*11300*/  FSEL R35, R35, -INF , !P5 ;  /* 0xff80000023237808 */ /* 0x000fe20006800000 */
[----:B0-----:R-:W-:Y:S01]  /*11310*/  FFMA.FTZ R5, R9, R5, R24 ;  /* 0x0000000509057223 */ /* 0x001fe20000010018 */
[----:B------:R-:W-:Y:S01]  /*11320*/  ISETP.GT.AND P5, PT, R144, 0x19, P3 ;  /* 0x000000199000780c */ /* 0x000fe20001fa4270 */
[--C-:B------:R-:W-:Y:S01]  /*11330*/  FFMA.FTZ R44, R44, UR41, -R0.reuse ;  /* 0x000000292c2c7c23 */ /* 0x100fe20008010800 */
[----:B------:R-:W-:Y:S01]  /*11340*/  FSEL R34, R34, -INF , !P4 ;  /* 0xff80000022227808 */ /* 0x000fe20006000000 */
[--C-:B------:R-:W-:Y:S01]  /*11350*/  FFMA.FTZ R45, R45, UR41, -R0.reuse ;  /* 0x000000292d2d7c23 */ /* 0x100fe20008010800 */
[----:B------:R-:W-:Y:S01]  /*11360*/  ISETP.LT.OR P5, PT, R143, 0x1a, P5 ;  /* 0x0000001a8f00780c */ /* 0x000fe20002fa1670 */
[----:B------:R-:W-:Y:S01]  /*11370*/  MUFU.EX2 R32, R32 ;  /* 0x0000002000207308 */ /* 0x000fe20000000800 */
[----:B------:R-:W-:Y:S01]  /*11380*/  ISETP.GT.AND P4, PT, R144, 0x18, P3 ;  /* 0x000000189000780c */ /* 0x000fe20001f84270 */
[----:B-1----:R-:W-:Y:S01]  /*11390*/  FADD.FTZ R5, R25, R5 ;  /* 0x0000000519057221 */ /* 0x002fe20000010000 */
[----:B------:R-:W-:Y:S01]  /*113a0*/  FSEL R39, R39, -INF , !P5 ;  /* 0xff80000027277808 */ /* 0x000fe20006800000 */
[--C-:B------:R-:W-:Y:S01]  /*113b0*/  FFMA.FTZ R48, R48, UR41, -R0.reuse ;  /* 0x0000002930307c23 */ /* 0x100fe20008010800 */
[----:B------:R-:W-:Y:S01]  /*113c0*/  ISETP.GT.AND P5, PT, R144, 0x21, P3 ;  /* 0x000000219000780c */ /* 0x000fe20001fa4270 */
[--C-:B------:R-:W-:Y:S01]  /*113d0*/  FFMA.FTZ R49, R49, UR41, -R0.reuse ;  /* 0x0000002931317c23 */ /* 0x100fe20008010800 */
[C---:B------:R-:W-:Y:S01]  /*113e0*/  ISETP.LT.OR P4, PT, R143.reuse, 0x19, P4 ;  /* 0x000000198f00780c */ /* 0x040fe20002781670 */
[----:B------:R-:W-:Y:S01]  /*113f0*/  MUFU.EX2 R33, R33 ;  /* 0x0000002100217308 */ /* 0x000fe20000000800 */
[----:B------:R-:W-:Y:S01]  /*11400*/  ISETP.LT.OR P5, PT, R143, 0x22, P5 ;  /* 0x000000228f00780c */ /* 0x000fe20002fa1670 */
[--C-:B------:R-:W-:Y:S01]  /*11410*/  FFMA.FTZ R52, R52, UR41, -R0.reuse ;  /* 0x0000002934347c23 */ /* 0x100fe20008010800 */
[----:B------:R-:W-:Y:S01]  /*11420*/  FSEL R38, R38, -INF , !P4 ;  /* 0xff80000026267808 */ /* 0x000fe20006000000 */
[--C-:B------:R-:W-:Y:S01]  /*11430*/  FFMA.FTZ R53, R53, UR41, -R0.reuse ;  /* 0x0000002935357c23 */ /* 0x100fe20008010800 */
[----:B------:R-:W-:Y:S01]  /*11440*/  FSEL R43, R43, -INF , !P5 ;  /* 0xff8000002b2b7808 */ /* 0x000fe20006800000 */
[--C-:B------:R-:W-:Y:S01]  /*11450*/  FFMA.FTZ R56, R56, UR41, -R0.reuse ;  /* 0x0000002938387c23 */ /* 0x100fe20008010800 */
[C---:B------:R-:W-:Y:S01]  /*11460*/  ISETP.GT.AND P5, PT, R144.reuse, 0x29, P3 ;  /* 0x000000299000780c */ /* 0x040fe20001fa4270 */
[----:B------:R-:W-:Y:S01]  /*11470*/  MUFU.EX2 R36, R36 ;  /* 0x0000002400247308 */ /* 0x000fe20000000800 */
[----:B------:R-:W-:Y:S01]  /*11480*/  ISETP.GT.AND P4, PT, R144, 0x20, P3 ;  /* 0x000000209000780c */ /* 0x000fe20001f84270 */
[--C-:B------:R-:W-:Y:S01]  /*11490*/  FFMA.FTZ R57, R57, UR41, -R0.reuse ;  /* 0x0000002939397c23 */ /* 0x100fe20008010800 */
[C---:B------:R-:W-:Y:S01]  /*114a0*/  ISETP.LT.OR P5, PT, R143.reuse, 0x2a, P5 ;  /* 0x0000002a8f00780c */ /* 0x040fe20002fa1670 */
[--C-:B------:R-:W-:Y:S01]  /*114b0*/  FFMA.FTZ R60, R60, UR41, -R0.reuse ;  /* 0x000000293c3c7c23 */ /* 0x100fe20008010800 */
[----:B------:R-:W-:Y:S01]  /*114c0*/  ISETP.LT.OR P4, PT, R143, 0x21, P4 ;  /* 0x000000218f00780c */ /* 0x000fe20002781670 */
[--C-:B------:R-:W-:Y:S01]  /*114d0*/  FFMA.FTZ R61, R61, UR41, -R0.reuse ;  /* 0x000000293d3d7c23 */ /* 0x100fe20008010800 */
[----:B------:R-:W-:Y:S01]  /*114e0*/  FSEL R47, R47, -INF , !P5 ;  /* 0xff8000002f2f7808 */ /* 0x000fe20006800000 */
[----:B------:R-:W-:Y:S01]  /*114f0*/  MUFU.EX2 R37, R37 ;  /* 0x0000002500257308 */ /* 0x000fe20000000800 */
[----:B------:R-:W-:Y:S01]  /*11500*/  ISETP.GT.AND P5, PT, R144, 0x31, P3 ;  /* 0x000000319000780c */ /* 0x000fe20001fa4270 */
[--C-:B------:R-:W-:Y:S01]  /*11510*/  FFMA.FTZ R64, R64, UR41, -R0.reuse ;  /* 0x0000002940407c23 */ /* 0x100fe20008010800 */
[----:B------:R-:W-:Y:S01]  /*11520*/  FSEL R42, R42, -INF , !P4 ;  /* 0xff8000002a2a7808 */ /* 0x000fe20006000000 */
[--C-:B------:R-:W-:Y:S01]  /*11530*/  FFMA.FTZ R65, R65, UR41, -R0.reuse ;  /* 0x0000002941417c23 */ /* 0x100fe20008010800 */
[----:B------:R-:W-:Y:S01]  /*11540*/  ISETP.LT.OR P5, PT, R143, 0x32, P5 ;  /* 0x000000328f00780c */ /* 0x000fe20002fa1670 */
[--C-:B------:R-:W-:Y:S01]  /*11550*/  FFMA.FTZ R68, R68, UR41, -R0.reuse ;  /* 0x0000002944447c23 */ /* 0x100fe20008010800 */
[C---:B------:R-:W-:Y:S01]  /*11560*/  ISETP.GT.AND P4, PT, R144.reuse, 0x28, P3 ;  /* 0x000000289000780c */ /* 0x040fe20001f84270 */
[----:B------:R-:W-:Y:S01]  /*11570*/  MUFU.EX2 R40, R40 ;  /* 0x0000002800287308 */ /* 0x000fe20000000800 */
[----:B------:R-:W-:Y:S01]  /*11580*/  FSEL R51, R51, -INF , !P5 ;  /* 0xff80000033337808 */ /* 0x000fe20006800000 */
[--C-:B------:R-:W-:Y:S01]  /*11590*/  FFMA.FTZ R69, R69, UR41, -R0.reuse ;  /* 0x0000002945457c23 */ /* 0x100fe20008010800 */
[----:B------:R-:W-:Y:S01]  /*115a0*/  ISETP.GT.AND P5, PT, R144, 0x39, P3 ;  /* 0x000000399000780c */ /* 0x000fe20001fa4270 */
[--C-:B------:R-:W-:Y:S01]  /*115b0*/  FFMA.FTZ R72, R72, UR41, -R0.reuse ;  /* 0x0000002948487c23 */ /* 0x100fe20008010800 */
[----:B------:R-:W-:Y:S01]  /*115c0*/  ISETP.LT.OR P4, PT, R143, 0x29, P4 ;  /* 0x000000298f00780c */ /* 0x000fe20002781670 */
[--C-:B------:R-:W-:Y:S01]  /*115d0*/  FFMA.FTZ R73, R73, UR41, -R0.reuse ;  /* 0x0000002949497c23 */ /* 0x100fe20008010800 */
[----:B------:R-:W-:Y:S01]  /*115e0*/  ISETP.LT.OR P5, PT, R143, 0x3a, P5 ;  /* 0x0000003a8f00780c */ /* 0x000fe20002fa1670 */
[----:B------:R-:W-:Y:S01]  /*115f0*/  MUFU.EX2 R41, R41 ;  /* 0x0000002900297308 */ /* 0x000fe20000000800 */
[----:B------:R-:W-:Y:S01]  /*11600*/  FSEL R46, R46, -INF , !P4 ;  /* 0xff8000002e2e7808 */ /* 0x000fe20006000000 */
[--C-:B------:R-:W-:Y:S01]  /*11610*/  FFMA.FTZ R76, R76, UR41, -R0.reuse ;  /* 0x000000294c4c7c23 */ /* 0x100fe20008010800 */
[----:B------:R-:W-:Y:S01]  /*11620*/  FSEL R55, R55, -INF , !P5 ;  /* 0xff80000037377808 */ /* 0x000fe20006800000 */
[--C-:B------:R-:W-:Y:S01]  /*11630*/  FFMA.FTZ R77, R77, UR41, -R0.reuse ;  /* 0x000000294d4d7c23 */ /* 0x100fe20008010800 */
[----:B------:R-:W-:Y:S01]  /*11640*/  ISETP.GT.AND P5, PT, R144, 0x41, P3 ;  /* 0x000000419000780c */ /* 0x000fe20001fa4270 */
[--C-:B------:R-:W-:Y:S01]  /*11650*/  FFMA.FTZ R80, R80, UR41, -R0.reuse ;  /* 0x0000002950507c23 */ /* 0x100fe20008010800 */
[----:B------:R-:W-:Y:S01]  /*11660*/  ISETP.GT.AND P4, PT, R144, 0x30, P3 ;  /* 0x000000309000780c */ /* 0x000fe20001f84270 */
[----:B------:R-:W-:Y:S01]  /*11670*/  MUFU.EX2 R44, R44 ;  /* 0x0000002c002c7308 */ /* 0x000fe20000000800 */
[----:B------:R-:W-:Y:S01]  /*11680*/  ISETP.LT.OR P5, PT, R143, 0x42, P5 ;  /* 0x000000428f00780c */ /* 0x000fe20002fa1670 */
[--C-:B------:R-:W-:Y:S01]  /*11690*/  FFMA.FTZ R81, R81, UR41, -R0.reuse ;  /* 0x0000002951517c23 */ /* 0x100fe20008010800 */
[----:B------:R-:W-:Y:S01]  /*116a0*/  ISETP.LT.OR P4, PT, R143, 0x31, P4 ;  /* 0x000000318f00780c */ /* 0x000fe20002781670 */
[--C-:B------:R-:W-:Y:S01]  /*116b0*/  FFMA.FTZ R84, R84, UR41, -R0.reuse ;  /* 0x0000002954547c23 */ /* 0x100fe20008010800 */
[----:B------:R-:W-:Y:S01]  /*116c0*/  FSEL R59, R59, -INF , !P5 ;  /* 0xff8000003b3b7808 */ /* 0x000fe20006800000 */
[----:B------:R-:W-:Y:S01]  /*116d0*/  FFMA.FTZ R0, R85, UR41, -R0 ;  /* 0x0000002955007c23 */ /* 0x000fe20008010800 */
[----:B------:R-:W-:Y:S01]  /*116e0*/  ISETP.GT.AND P5, PT, R144, 0x49, P3 ;  /* 0x000000499000780c */ /* 0x000fe20001fa4270 */
[----:B------:R-:W-:Y:S01]  /*116f0*/  MUFU.EX2 R45, R45 ;  /* 0x0000002d002d7308 */ /* 0x000fe20000000800 */
[----:B------:R-:W-:-:S02]  /*11700*/  FSEL R50, R50, -INF , !P4 ;  /* 0xff80000032327808 */ /* 0x000fc40006000000 */
[----:B------:R-:W-:Y:S02]  /*11710*/  ISETP.LT.OR P5, PT, R143, 0x4a, P5 ;  /* 0x0000004a8f00780c */ /* 0x000fe40002fa1670 */
[C---:B------:R-:W-:Y:S02]  /*11720*/  ISETP.GT.AND P4, PT, R144.reuse, 0x38, P3 ;  /* 0x000000389000780c */ /* 0x040fe40001f84270 */
[----:B------:R-:W-:Y:S01]  /*11730*/  FSEL R63, R63, -INF , !P5 ;  /* 0xff8000003f3f7808 */ /* 0x000fe20006800000 */
[----:B------:R-:W-:Y:S01]  /*11740*/  MUFU.EX2 R48, R48 ;  /* 0x0000003000307308 */ /* 0x000fe20000000800 */
[----:B------:R-:W-:Y:S02]  /*11750*/  ISETP.GT.AND P5, PT, R144, 0x51, P3 ;  /* 0x000000519000780c */ /* 0x000fe40001fa4270 */
[C---:B------:R-:W-:Y:S02]  /*11760*/  ISETP.LT.OR P4, PT, R143.reuse, 0x39, P4 ;  /* 0x000000398f00780c */ /* 0x040fe40002781670 */
[----:B------:R-:W-:-:S02]  /*11770*/  ISETP.LT.OR P5, PT, R143, 0x52, P5 ;  /* 0x000000528f00780c */ /* 0x000fc40002fa1670 */
[----:B------:R-:W-:Y:S01]  /*11780*/  FSEL R54, R54, -INF , !P4 ;  /* 0xff80000036367808 */ /* 0x000fe20006000000 */
[----:B------:R-:W-:Y:S01]  /*11790*/  MUFU.EX2 R49, R49 ;  /* 0x0000003100317308 */ /* 0x000fe20000000800 */
[----:B------:R-:W-:Y:S02]  /*117a0*/  FSEL R67, R67, -INF , !P5 ;  /* 0xff80000043437808 */ /* 0x000fe40006800000 */
[C---:B------:R-:W-:Y:S02]  /*117b0*/  ISETP.GT.AND P5, PT, R144.reuse, 0x59, P3 ;  /* 0x000000599000780c */ /* 0x040fe40001fa4270 */
[----:B------:R-:W-:Y:S02]  /*117c0*/  ISETP.GT.AND P4, PT, R144, 0x40, P3 ;  /* 0x000000409000780c */ /* 0x000fe40001f84270 */
[C---:B------:R-:W-:Y:S01]  /*117d0*/  ISETP.LT.OR P5, PT, R143.reuse, 0x5a, P5 ;  /* 0x0000005a8f00780c */ /* 0x040fe20002fa1670 */
[----:B------:R-:W-:Y:S01]  /*117e0*/  MUFU.EX2 R52, R52 ;  /* 0x0000003400347308 */ /* 0x000fe20000000800 */
[----:B------:R-:W-:-:S02]  /*117f0*/  ISETP.LT.OR P4, PT, R143, 0x41, P4 ;  /* 0x000000418f00780c */ /* 0x000fc40002781670 */
[----:B------:R-:W-:Y:S02]  /*11800*/  FSEL R71, R71, -INF , !P5 ;  /* 0xff80000047477808 */ /* 0x000fe40006800000 */
[----:B------:R-:W-:Y:S02]  /*11810*/  ISETP.GT.AND P5, PT, R144, 0x61, P3 ;  /* 0x000000619000780c */ /* 0x000fe40001fa4270 */
[----:B------:R-:W-:Y:S01]  /*11820*/  FSEL R58, R58, -INF , !P4 ;  /* 0xff8000003a3a7808 */ /* 0x000fe20006000000 */
[----:B------:R-:W-:Y:S01]  /*11830*/  MUFU.EX2 R53, R53 ;  /* 0x0000003500357308 */ /* 0x000fe20000000800 */
[----:B------:R-:W-:Y:S02]  /*11840*/  ISETP.LT.OR P5, PT, R143, 0x62, P5 ;  /* 0x000000628f00780c */ /* 0x000fe40002fa1670 */
[----:B------:R-:W-:Y:S02]  /*11850*/  ISETP.GT.AND P4, PT, R144, 0x48, P3 ;  /* 0x000000489000780c */ /* 0x000fe40001f84270 */
[----:B------:R-:W-:-:S02]  /*11860*/  FSEL R75, R75, -INF , !P5 ;  /* 0xff8000004b4b7808 */ /* 0x000fc40006800000 */
[----:B------:R-:W-:Y:S01]  /*11870*/  ISETP.GT.AND P5, PT, R144, 0x69, P3 ;  /* 0x000000699000780c */ /* 0x000fe20001fa4270 */
[----:B------:R-:W-:Y:S01]  /*11880*/  MUFU.EX2 R56, R56 ;  /* 0x0000003800387308 */ /* 0x000fe20000000800 */
[C---:B------:R-:W-:Y:S02]  /*11890*/  ISETP.LT.OR P4, PT, R143.reuse, 0x49, P4 ;  /* 0x000000498f00780c */ /* 0x040fe40002781670 */
[----:B------:R-:W-:Y:S02]  /*118a0*/  ISETP.LT.OR P5, PT, R143, 0x6a, P5 ;  /* 0x0000006a8f00780c */ /* 0x000fe40002fa1670 */
[----:B------:R-:W-:Y:S02]  /*118b0*/  FSEL R62, R62, -INF , !P4 ;  /* 0xff8000003e3e7808 */ /* 0x000fe40006000000 */
[----:B------:R-:W-:Y:S01]  /*118c0*/  FSEL R79, R79, -INF , !P5 ;  /* 0xff8000004f4f7808 */ /* 0x000fe20006800000 */
[----:B------:R-:W-:Y:S01]  /*118d0*/  MUFU.EX2 R57, R57 ;  /* 0x0000003900397308 */ /* 0x000fe20000000800 */
[----:B------:R-:W-:-:S02]  /*118e0*/  ISETP.GT.AND P5, PT, R144, RZ, P3 ;  /* 0x000000ff9000720c */ /* 0x000fc40001fa4270 */
[----:B------:R-:W-:Y:S02]  /*118f0*/  ISETP.GT.AND P4, PT, R144, 0x50, P3 ;  /* 0x000000509000780c */ /* 0x000fe40001f84270 */
[C---:B------:R-:W-:Y:S02]  /*11900*/  ISETP.LT.OR P5, PT, R143.reuse, 0x1, P5 ;  /* 0x000000018f00780c */ /* 0x040fe40002fa1670 */
[----:B------:R-:W-:Y:S01]  /*11910*/  ISETP.LT.OR P4, PT, R143, 0x51, P4 ;  /* 0x000000518f00780c */ /* 0x000fe20002781670 */
[----:B------:R-:W-:Y:S01]  /*11920*/  MUFU.EX2 R60, R60 ;  /* 0x0000003c003c7308 */ /* 0x000fe20000000800 */
[----:B------:R-:W-:Y:S02]  /*11930*/  FSEL R18, R26, -INF , !P5 ;  /* 0xff8000001a127808 */ /* 0x000fe40006800000 */
[----:B------:R-:W-:Y:S02]  /*11940*/  FSEL R66, R66, -INF , !P4 ;  /* 0xff80000042427808 */ /* 0x000fe40006000000 */
[----:B------:R-:W-:-:S02]  /*11950*/  FMNMX.FTZ R11, R18, R6, !PT ;  /* 0x00000006120b7209 */ /* 0x000fc40007810000 */
[----:B------:R-:W-:Y:S01]  /*11960*/  ISETP.GT.AND P4, PT, R144, 0x58, P3 ;  /* 0x000000589000780c */ /* 0x000fe20001f84270 */
[----:B------:R-:W0:Y:S01]  /*11970*/  MUFU.EX2 R26, R28 ;  /* 0x0000001c001a7308 */ /* 0x000e220000000800 */
[----:B------:R-:W-:Y:S02]  /*11980*/  FMNMX.FTZ R11, R27, R11, !PT ;  /* 0x0000000b1b0b7209 */ /* 0x000fe40007810000 */
[----:B------:R-:W-:Y:S02]  /*11990*/  ISETP.LT.OR P4, PT, R143, 0x59, P4 ;  /* 0x000000598f00780c */ /* 0x000fe40002781670 */
[----:B------:R-:W-:Y:S02]  /*119a0*/  FMNMX.FTZ R11, R30, R11, !PT ;  /* 0x0000000b1e0b7209 */ /* 0x000fe40007810000 */
[----:B------:R-:W-:Y:S01]  /*119b0*/  FSEL R70, R70, -INF , !P4 ;  /* 0xff80000046467808 */ /* 0x000fe20006000000 */
[----:B------:R-:W-:Y:S01]  /*119c0*/  MUFU.EX2 R61, R61 ;  /* 0x0000003d003d7308 */ /* 0x000fe20000000800 */
[----:B------:R-:W-:-:S02]  /*119d0*/  FMNMX.FTZ R11, R31, R11, !PT ;  /* 0x0000000b1f0b7209 */ /* 0x000fc40007810000 */
[----:B------:R-:W-:Y:S02]  /*119e0*/  ISETP.GT.AND P4, PT, R144, 0x60, P3 ;  /* 0x000000609000780c */ /* 0x000fe40001f84270 */
[----:B------:R-:W-:Y:S02]  /*119f0*/  FMNMX.FTZ R11, R34, R11, !PT ;  /* 0x0000000b220b7209 */ /* 0x000fe40007810000 */
[----:B------:R-:W-:Y:S01]  /*11a00*/  ISETP.LT.OR P4, PT, R143, 0x61, P4 ;  /* 0x000000618f00780c */ /* 0x000fe20002781670 */
[----:B------:R-:W-:Y:S01]  /*11a10*/  MUFU.EX2 R64, R64 ;  /* 0x0000004000407308 */ /* 0x000fe20000000800 */
[----:B------:R-:W-:Y:S01]  /*11a20*/  FMNMX.FTZ R11, R35, R11, !PT ;  /* 0x0000000b230b7209 */ /* 0x000fe20007810000 */
[----:B0-----:R-:W-:Y:S01]  /*11a30*/  FADD.FTZ R5, R26, R5 ;  /* 0x000000051a057221 */ /* 0x001fe20000010000 */
[----:B------:R-:W-:Y:S02]  /*11a40*/  FSEL R74, R74, -INF , !P4 ;  /* 0xff8000004a4a7808 */ /* 0x000fe40006000000 */
[----:B------:R-:W-:Y:S01]  /*11a50*/  FMNMX.FTZ R11, R38, R11, !PT ;  /* 0x0000000b260b7209 */ /* 0x000fe20007810000 */
[----:B------:R-:W-:Y:S01]  /*11a60*/  FADD.FTZ R5, R29, R5 ;  /* 0x000000051d057221 */ /* 0x000fe20000010000 */
[----:B------:R-:W-:Y:S01]  /*11a70*/  ISETP.GT.AND P4, PT, R144, 0x68, P3 ;  /* 0x000000689000780c */ /* 0x000fe20001f84270 */
[----:B------:R-:W-:Y:S01]  /*11a80*/  MUFU.EX2 R65, R65 ;  /* 0x0000004100417308 */ /* 0x000fe20000000800 */
[----:B------:R-:W-:Y:S01]  /*11a90*/  FMNMX.FTZ R11, R39, R11, !PT ;  /* 0x0000000b270b7209 */ /* 0x000fe20007810000 */
[----:B------:R-:W-:Y:S01]  /*11aa0*/  FADD.FTZ R5, R32, R5 ;  /* 0x0000000520057221 */ /* 0x000fe20000010000 */
[----:B------:R-:W-:-:S02]  /*11ab0*/  ISETP.LT.OR P4, PT, R143, 0x69, P4 ;  /* 0x000000698f00780c */ /* 0x000fc40002781670 */
[----:B------:R-:W-:Y:S01]  /*11ac0*/  FMNMX.FTZ R11, R42, R11, !PT ;  /* 0x0000000b2a0b7209 */ /* 0x000fe20007810000 */
[----:B------:R-:W-:Y:S01]  /*11ad0*/  FADD.FTZ R5, R33, R5 ;  /* 0x0000000521057221 */ /* 0x000fe20000010000 */
[----:B------:R-:W-:Y:S01]  /*11ae0*/  FSEL R78, R78, -INF , !P4 ;  /* 0xff8000004e4e7808 */ /* 0x000fe20006000000 */
[----:B------:R-:W-:Y:S01]  /*11af0*/  MUFU.EX2 R68, R68 ;  /* 0x0000004400447308 */ /* 0x000fe20000000800 */
[----:B------:R-:W-:Y:S01]  /*11b00*/  FMNMX.FTZ R11, R43, R11, !PT ;  /* 0x0000000b2b0b7209 */ /* 0x000fe20007810000 */
[----:B------:R-:W-:Y:S01]  /*11b10*/  FADD.FTZ R5, R36, R5 ;  /* 0x0000000524057221 */ /* 0x000fe20000010000 */
[----:B------:R-:W-:Y:S02]  /*11b20*/  ISETP.GT.AND P4, PT, R144, 0x70, P3 ;  /* 0x000000709000780c */ /* 0x000fe40001f84270 */
[----:B------:R-:W-:Y:S01]  /*11b30*/  FMNMX.FTZ R11, R46, R11, !PT ;  /* 0x0000000b2e0b7209 */ /* 0x000fe20007810000 */
[----:B------:R-:W-:Y:S01]  /*11b40*/  FADD.FTZ R5, R37, R5 ;  /* 0x0000000525057221 */ /* 0x000fe20000010000 */
[----:B------:R-:W-:Y:S01]  /*11b50*/  ISETP.LT.OR P4, PT, R143, 0x71, P4 ;  /* 0x000000718f00780c */ /* 0x000fe20002781670 */
[----:B------:R-:W-:Y:S01]  /*11b60*/  MUFU.EX2 R69, R69 ;  /* 0x0000004500457308 */ /* 0x000fe20000000800 */
[----:B------:R-:W-:-:S02]  /*11b70*/  FMNMX.FTZ R11, R47, R11, !PT ;  /* 0x0000000b2f0b7209 */ /* 0x000fc40007810000 */
[----:B------:R-:W-:Y:S02]  /*11b80*/  FSEL R82, R82, -INF , !P4 ;  /* 0xff80000052527808 */ /* 0x000fe40006000000 */
[----:B------:R-:W-:Y:S02]  /*11b90*/  FMNMX.FTZ R11, R50, R11, !PT ;  /* 0x0000000b320b7209 */ /* 0x000fe40007810000 */
[C---:B------:R-:W-:Y:S01]  /*11ba0*/  ISETP.GT.AND P4, PT, R144.reuse, 0x71, P3 ;  /* 0x000000719000780c */ /* 0x040fe20001f84270 */
[----:B------:R-:W-:Y:S01]  /*11bb0*/  MUFU.EX2 R72, R72 ;  /* 0x0000004800487308 */ /* 0x000fe20000000800 */
[----:B------:R-:W-:Y:S02]  /*11bc0*/  FMNMX.FTZ R11, R51, R11, !PT ;  /* 0x0000000b330b7209 */ /* 0x000fe40007810000 */
[----:B------:R-:W-:Y:S02]  /*11bd0*/  ISETP.GT.AND P5, PT, R144, 0x78, P3 ;  /* 0x000000789000780c */ /* 0x000fe40001fa4270 */
[----:B------:R-:W-:-:S02]  /*11be0*/  FMNMX.FTZ R11, R54, R11, !PT ;  /* 0x0000000b360b7209 */ /* 0x000fc40007810000 */
[----:B------:R-:W-:Y:S01]  /*11bf0*/  ISETP.LT.OR P4, PT, R143, 0x72, P4 ;  /* 0x000000728f00780c */ /* 0x000fe20002781670 */
[----:B------:R-:W-:Y:S01]  /*11c00*/  MUFU.EX2 R73, R73 ;  /* 0x0000004900497308 */ /* 0x000fe20000000800 */
[----:B------:R-:W-:Y:S02]  /*11c10*/  FMNMX.FTZ R11, R55, R11, !PT ;  /* 0x0000000b370b7209 */ /* 0x000fe40007810000 */
[----:B------:R-:W-:Y:S02]  /*11c20*/  ISETP.GT.AND P3, PT, R144, 0x79, P3 ;  /* 0x000000799000780c */ /* 0x000fe40001f64270 */
[----:B------:R-:W-:Y:S02]  /*11c30*/  FMNMX.FTZ R11, R58, R11, !PT ;  /* 0x0000000b3a0b7209 */ /* 0x000fe40007810000 */
[----:B------:R-:W-:Y:S01]  /*11c40*/  ISETP.LT.OR P5, PT, R143, 0x79, P5 ;  /* 0x000000798f00780c */ /* 0x000fe20002fa1670 */
[----:B------:R-:W-:Y:S01]  /*11c50*/  MUFU.EX2 R76, R76 ;  /* 0x0000004c004c7308 */ /* 0x000fe20000000800 */
[----:B------:R-:W-:-:S02]  /*11c60*/  FMNMX.FTZ R11, R59, R11, !PT ;  /* 0x0000000b3b0b7209 */ /* 0x000fc40007810000 */
[----:B------:R-:W-:Y:S02]  /*11c70*/  FSEL R83, R83, -INF , !P4 ;  /* 0xff80000053537808 */ /* 0x000fe40006000000 */
[----:B------:R-:W-:Y:S02]  /*11c80*/  FMNMX.FTZ R11, R62, R11, !PT ;  /* 0x0000000b3e0b7209 */ /* 0x000fe40007810000 */
[----:B------:R-:W-:Y:S01]  /*11c90*/  ISETP.LT.OR P3, PT, R143, 0x7a, P3 ;  /* 0x0000007a8f00780c */ /* 0x000fe20001f61670 */
[----:B------:R-:W-:Y:S01]  /*11ca0*/  MUFU.EX2 R77, R77 ;  /* 0x0000004d004d7308 */ /* 0x000fe20000000800 */
[----:B------:R-:W-:Y:S02]  /*11cb0*/  FMNMX.FTZ R11, R63, R11, !PT ;  /* 0x0000000b3f0b7209 */ /* 0x000fe40007810000 */
[----:B------:R-:W-:Y:S02]  /*11cc0*/  FSEL R86, R86, -INF , !P5 ;  /* 0xff80000056567808 */ /* 0x000fe40006800000 */
[----:B------:R-:W-:-:S02]  /*11cd0*/  FMNMX.FTZ R11, R66, R11, !PT ;  /* 0x0000000b420b7209 */ /* 0x000fc40007810000 */
[----:B------:R-:W-:Y:S01]  /*11ce0*/  FSEL R87, R87, -INF , !P3 ;  /* 0xff80000057577808 */ /* 0x000fe20005800000 */
[----:B------:R-:W-:Y:S01]  /*11cf0*/  MUFU.EX2 R80, R80 ;  /* 0x0000005000507308 */ /* 0x000fe20000000800 */
[----:B------:R-:W-:Y:S02]  /*11d00*/  FMNMX.FTZ R11, R67, R11, !PT ;  /* 0x0000000b430b7209 */ /* 0x000fe40007810000 */
[----:B------:R-:W-:Y:S02]  /*11d10*/  F2FP.BF16.F32.PACK_AB R26, R29, R26 ;  /* 0x0000001a1d1a723e */ /* 0x000fe400000010ff */
[----:B------:R-:W-:Y:S02]  /*11d20*/  FMNMX.FTZ R11, R70, R11, !PT ;  /* 0x0000000b460b7209 */ /* 0x000fe40007810000 */
[----:B------:R-:W-:Y:S01]  /*11d30*/  F2FP.BF16.F32.PACK_AB R24, R25, R24 ;  /* 0x000000181918723e */ /* 0x000fe200000010ff */
[----:B------:R-:W-:Y:S01]  /*11d40*/  MUFU.EX2 R81, R81 ;  /* 0x0000005100517308 */ /* 0x000fe20000000800 */
[----:B------:R-:W-:-:S02]  /*11d50*/  FMNMX.FTZ R11, R71, R11, !PT ;  /* 0x0000000b470b7209 */ /* 0x000fc40007810000 */
[----:B------:R-:W-:Y:S02]  /*11d60*/  F2FP.BF16.F32.PACK_AB R32, R33, R32 ;  /* 0x000000202120723e */ /* 0x000fe400000010ff */
[----:B------:R-:W-:-:S03]  /*11d70*/  FMNMX.FTZ R11, R74, R11, !PT ;  /* 0x0000000b4a0b7209 */ /* 0x000fc60007810000 */
[----:B------:R-:W-:Y:S01]  /*11d80*/  MUFU.EX2 R84, R84 ;  /* 0x0000005400547308 */ /* 0x000fe20000000800 */
[----:B------:R-:W-:-:S04]  /*11d90*/  FMNMX.FTZ R11, R75, R11, !PT ;  /* 0x0000000b4b0b7209 */ /* 0x000fc80007810000 */
[----:B------:R-:W-:-:S03]  /*11da0*/  FMNMX.FTZ R11, R78, R11, !PT ;  /* 0x0000000b4e0b7209 */ /* 0x000fc60007810000 */
[----:B------:R-:W-:Y:S01]  /*11db0*/  MUFU.EX2 R0, R0 ;  /* 0x0000000000007308 */ /* 0x000fe20000000800 */
        /* <DEDUP_REMOVED lines=9> */
[C---:B------:R-:W-:Y:S01]  /*11e50*/  FSETP.NEU.FTZ.AND P3, PT, R11.reuse, -INF , PT ;  /* 0xff8000000b00780b */ /* 0x040fe20003f7d000 */
[----:B------:R-:W-:-:S05]  /*11e60*/  FMUL.FTZ R16, R11, UR41 ;  /* 0x000000290b107c20 */ /* 0x000fca0008410000 */
[----:B------:R-:W-:-:S05]  /*11e70*/  FSEL R16, R16, RZ, P3 ;  /* 0x000000ff10107208 */ /* 0x000fca0001800000 */
        /* <DEDUP_REMOVED lines=24> */
[----:B------:R-:W-:-:S06]  /*12000*/  F2FP.BF16.F32.PACK_AB R42, R45, R44 ;  /* 0x0000002c2d2a723e */ /* 0x000fcc00000010ff */
        /* <DEDUP_REMOVED lines=8> */
[----:B0-----:R-:W-:Y:S01]  /*12090*/  FSEL R26, R11, RZ, P3 ;  /* 0x000000ff0b1a7208 */ /* 0x001fe20001800000 */
        /* <DEDUP_REMOVED lines=10> */
[----:B------:R-:W-:Y:S01]  /*12140*/  FFMA.FTZ R26, R50, UR41, -R16 ;  /* 0x00000029321a7c23 */ /* 0x000fe20008010810 */
[----:B------:R-:W-:-:S03]  /*12150*/  F2FP.BF16.F32.PACK_AB R34, R37, R36 ;  /* 0x000000242522723e */ /* 0x000fc600000010ff */
[----:B------:R-:W0:Y:S08]  /*12160*/  MUFU.EX2 R6, R6 ;  /* 0x0000000600067308 */ /* 0x000e300000000800 */
[----:B------:R-:W1:Y:S08]  /*12170*/  MUFU.EX2 R25, R25 ;  /* 0x0000001900197308 */ /* 0x000e700000000800 */
[----:B------:R-:W3:Y:S01]  /*12180*/  MUFU.EX2 R35, R35 ;  /* 0x0000002300237308 */ /* 0x000ee20000000800 */
[----:B0-----:R-:W-:Y:S01]  /*12190*/  FFMA.FTZ R4, R6, R4, R18 ;  /* 0x0000000406047223 */ /* 0x001fe20000010012 */
[----:B------:R-:W-:-:S03]  /*121a0*/  FFMA.FTZ R18, R58, UR41, -R16 ;  /* 0x000000293a127c23 */ /* 0x000fc60008010810 */
[----:B------:R-:W-:Y:S01]  /*121b0*/  FADD.FTZ R4, R21, R4 ;  /* 0x0000000415047221 */ /* 0x000fe20000010000 */
[--C-:B------:R-:W-:Y:S01]  /*121c0*/  FFMA.FTZ R21, R59, UR41, -R16.reuse ;  /* 0x000000293b157c23 */ /* 0x100fe20008010810 */
[----:B------:R-:W-:Y:S01]  /*121d0*/  FFMA.FTZ R16, R87, UR41, -R16 ;  /* 0x0000002957107c23 */ /* 0x000fe20008010810 */
[----:B------:R-:W0:Y:S01]  /*121e0*/  MUFU.EX2 R27, R27 ;  /* 0x0000001b001b7308 */ /* 0x000e220000000800 */
[----:B------:R-:W-:-:S04]  /*121f0*/  FADD.FTZ R28, R28, R4 ;  /* 0x000000041c1c7221 */ /* 0x000fc80000010000 */
[----:B------:R-:W-:Y:S01]  /*12200*/  FADD.FTZ R28, R29, R28 ;  /* 0x0000001c1d1c7221 */ /* 0x000fe20000010000 */
[----:B------:R-:W-:Y:S01]  /*12210*/  FADD.FTZ R29, R40, R5 ;  /* 0x00000005281d7221 */ /* 0x000fe20000010000 */
[C---:B------:R-:W-:Y:S01]  /*12220*/  F2FP.BF16.F32.PACK_AB R40, R41.reuse, R40 ;  /* 0x000000282928723e */ /* 0x040fe200000010ff */
[----:B------:R-:W4:Y:S01]  /*12230*/  MUFU.EX2 R38, R38 ;  /* 0x0000002600267308 */ /* 0x000f220000000800 */
[----:B------:R-:W-:Y:S01]  /*12240*/  FADD.FTZ R28, R24, R28 ;  /* 0x0000001c181c7221 */ /* 0x000fe20000010000 */
[----:B------:R-:W-:-:S03]  /*12250*/  FADD.FTZ R29, R41, R29 ;  /* 0x0000001d291d7221 */ /* 0x000fc60000010000 */
[----:B-1----:R-:W-:Y:S01]  /*12260*/  FADD.FTZ R28, R25, R28 ;  /* 0x0000001c191c7221 */ /* 0x002fe20000010000 */
[----:B------:R-:W-:Y:S02]  /*12270*/  FADD.FTZ R29, R44, R29 ;  /* 0x0000001d2c1d7221 */ /* 0x000fe40000010000 */
[----:B------:R-:W1:Y:S01]  /*12280*/  MUFU.EX2 R43, R43 ;  /* 0x0000002b002b7308 */ /* 0x000e620000000800 */
[----:B---3--:R-:W-:Y:S01]  /*12290*/  FADD.FTZ R33, R35, R28 ;  /* 0x0000001c23217221 */ /* 0x008fe20000010000 */
[----:B------:R-:W-:Y:S01]  /*122a0*/  FADD.FTZ R28, R45, R29 ;  /* 0x0000001d2d1c7221 */ /* 0x000fe20000010000 */
[C---:B0-----:R-:W-:Y:S02]  /*122b0*/  F2FP.BF16.F32.PACK_AB R35, R27.reuse, R35 ;  /* 0x000000231b23723e */ /* 0x041fe400000010ff */
[----:B------:R-:W-:Y:S01]  /*122c0*/  FADD.FTZ R33, R27, R33 ;  /* 0x000000211b217221 */ /* 0x000fe20000010000 */
[----:B------:R-:W-:Y:S01]  /*122d0*/  FADD.FTZ R28, R48, R28 ;  /* 0x0000001c301c7221 */ /* 0x000fe20000010000 */
[----:B------:R-:W3:Y:S01]  /*122e0*/  LDL R27, [R1+0x24] ;  /* 0x00002400011b7983 */ /* 0x000ee20000100800 */
[----:B------:R-:W0:Y:S01]  /*122f0*/  MUFU.EX2 R39, R39 ;  /* 0x0000002700277308 */ /* 0x000e220000000800 */
[----:B------:R-:W-:Y:S01]  /*12300*/  FADD.FTZ R29, R30, R33 ;  /* 0x000000211e1d7221 */ /* 0x000fe20000010000 */
[----:B------:R-:W-:Y:S01]  /*12310*/  F2FP.BF16.F32.PACK_AB R33, R25, R24 ;  /* 0x000000181921723e */ /* 0x000fe200000010ff */
[----:B------:R-:W-:Y:S01]  /*12320*/  FADD.FTZ R28, R49, R28 ;  /* 0x0000001c311c7221 */ /* 0x000fe20000010000 */
[C---:B----4-:R-:W-:Y:S01]  /*12330*/  F2FP.BF16.F32.PACK_AB R41, R38.reuse, R30 ;  /* 0x0000001e2629723e */ /* 0x050fe200000010ff */
[----:B------:R-:W-:-:S02]  /*12340*/  FADD.FTZ R29, R38, R29 ;  /* 0x0000001d261d7221 */ /* 0x000fc40000010000 */
[----:B------:R-:W-:Y:S01]  /*12350*/  FADD.FTZ R28, R52, R28 ;  /* 0x0000001c341c7221 */ /* 0x000fe20000010000 */
[----:B------:R-:W4:Y:S01]  /*12360*/  MUFU.EX2 R26, R26 ;  /* 0x0000001a001a7308 */ /* 0x000f220000000800 */
[----:B-1----:R-:W-:-:S07]  /*12370*/  FADD.FTZ R25, R43, R29 ;  /* 0x0000001d2b197221 */ /* 0x002fce0000010000 */
[----:B------:R-:W1:Y:S01]  /*12380*/  MUFU.EX2 R4, R55 ;  /* 0x0000003700047308 */ /* 0x000e620000000800 */
[----:B0-----:R-:W-:Y:S01]  /*12390*/  FADD.FTZ R25, R39, R25 ;  /* 0x0000001927197221 */ /* 0x001fe20000010000 */
[----:B------:R-:W-:Y:S01]  /*123a0*/  FADD.FTZ R28, R53, R28 ;  /* 0x0000001c351c7221 */ /* 0x000fe20000010000 */
[----:B------:R-:W-:Y:S01]  /*123b0*/  F2FP.BF16.F32.PACK_AB R43, R39, R43 ;  /* 0x0000002b272b723e */ /* 0x000fe200000010ff */
[----:B--2---:R0:W-:Y:S02]  /*123c0*/  STSM.16.M88.4 [R145], R32 ;  /* 0x0000002091007844 */ /* 0x0041e40000000200 */
[----:B------:R-:W-:Y:S02]  /*123d0*/  FADD.FTZ R28, R56, R28 ;  /* 0x0000001c381c7221 */ /* 0x000fe40000010000 */
[----:B------:R-:W2:Y:S01]  /*123e0*/  MUFU.EX2 R18, R18 ;  /* 0x0000001200127308 */ /* 0x000ea20000000800 */
[----:B----4-:R-:W-:Y:S01]  /*123f0*/  FADD.FTZ R25, R26, R25 ;  /* 0x000000191a197221 */ /* 0x010fe20000010000 */
[----:B------:R-:W-:-:S03]  /*12400*/  FADD.FTZ R28, R57, R28 ;  /* 0x0000001c391c7221 */ /* 0x000fc60000010000 */
[----:B------:R-:W-:Y:S01]  /*12410*/  FADD.FTZ R25, R31, R25 ;  /* 0x000000191f197221 */ /* 0x000fe20000010000 */
[----:B------:R-:W-:Y:S02]  /*12420*/  FADD.FTZ R28, R60, R28 ;  /* 0x0000001c3c1c7221 */ /* 0x000fe40000010000 */
[----:B------:R-:W4:Y:S01]  /*12430*/  MUFU.EX2 R21, R21 ;  /* 0x0000001500157308 */ /* 0x000f220000000800 */
[----:B------:R-:W-:-:S04]  /*12440*/  FADD.FTZ R25, R51, R25 ;  /* 0x0000001933197221 */ /* 0x000fc80000010000 */
[----:B-1----:R-:W-:-:S03]  /*12450*/  FADD.FTZ R25, R4, R25 ;  /* 0x0000001904197221 */ /* 0x002fc60000010000 */
[----:B------:R-:W1:Y:S01]  /*12460*/  MUFU.EX2 R59, R62 ;  /* 0x0000003e003b7308 */ /* 0x000e620000000800 */
[----:B--2---:R-:W-:-:S07]  /*12470*/  FADD.FTZ R25, R18, R25 ;  /* 0x0000001912197221 */ /* 0x004fce0000010000 */
[----:B------:R-:W2:Y:S01]  /*12480*/  MUFU.EX2 R5, R66 ;  /* 0x0000004200057308 */ /* 0x000ea20000000800 */
[----:B----4-:R-:W-:Y:S01]  /*12490*/  FADD.FTZ R25, R21, R25 ;  /* 0x0000001915197221 */ /* 0x010fe20000010000 */
[----:B------:R-:W-:-:S06]  /*124a0*/  FADD.FTZ R28, R61, R28 ;  /* 0x0000001c3d1c7221 */ /* 0x000fcc0000010000 */
[----:B------:R-:W4:Y:S01]  /*124b0*/  MUFU.EX2 R67, R67 ;  /* 0x0000004300437308 */ /* 0x000f220000000800 */
[----:B-1----:R-:W-:Y:S01]  /*124c0*/  FADD.FTZ R25, R59, R25 ;  /* 0x000000193b197221 */ /* 0x002fe20000010000 */
[----:B------:R-:W-:-:S06]  /*124d0*/  FADD.FTZ R28, R64, R28 ;  /* 0x0000001c401c7221 */ /* 0x000fcc0000010000 */
[----:B------:R-:W1:Y:S01]  /*124e0*/  MUFU.EX2 R70, R70 ;  /* 0x0000004600467308 */ /* 0x000e620000000800 */
[----:B------:R-:W-:Y:S01]  /*124f0*/  FADD.FTZ R25, R63, R25 ;  /* 0x000000193f197221 */ /* 0x000fe20000010000 */
[----:B------:R-:W-:-:S06]  /*12500*/  FADD.FTZ R28, R65, R28 ;  /* 0x0000001c411c7221 */ /* 0x000fcc0000010000 */
[----:B------:R-:W5:Y:S01]  /*12510*/  MUFU.EX2 R71, R71 ;  /* 0x0000004700477308 */ /* 0x000f620000000800 */
[----:B--2---:R-:W-:Y:S01]  /*12520*/  FADD.FTZ R25, R5, R25 ;  /* 0x0000001905197221 */ /* 0x004fe20000010000 */
[----:B------:R-:W-:-:S06]  /*12530*/  FADD.FTZ R28, R68, R28 ;  /* 0x0000001c441c7221 */ /* 0x000fcc0000010000 */
[----:B------:R-:W2:Y:S01]  /*12540*/  MUFU.EX2 R24, R74 ;  /* 0x0000004a00187308 */ /* 0x000ea20000000800 */
[----:B----4-:R-:W-:Y:S01]  /*12550*/  FADD.FTZ R25, R67, R25 ;  /* 0x0000001943197221 */ /* 0x010fe20000010000 */
[----:B------:R-:W-:-:S06]  /*12560*/  FADD.FTZ R28, R69, R28 ;  /* 0x0000001c451c7221 */ /* 0x000fcc0000010000 */
[----:B------:R-:W4:Y:S01]  /*12570*/  MUFU.EX2 R75, R75 ;  /* 0x0000004b004b7308 */ /* 0x000f220000000800 */
[----:B-1----:R-:W-:Y:S01]  /*12580*/  FADD.FTZ R25, R70, R25 ;  /* 0x0000001946197221 */ /* 0x002fe20000010000 */
[----:B------:R-:W-:-:S06]  /*12590*/  FADD.FTZ R28, R72, R28 ;  /* 0x0000001c481c7221 */ /* 0x000fcc0000010000 */
[----:B------:R-:W1:Y:S01]  /*125a0*/  MUFU.EX2 R78, R78 ;  /* 0x0000004e004e7308 */ /* 0x000e620000000800 */
[----:B-----5:R-:W-:Y:S01]  /*125b0*/  FADD.FTZ R25, R71, R25 ;  /* 0x0000001947197221 */ /* 0x020fe20000010000 */
[----:B------:R-:W-:-:S06]  /*125c0*/  FADD.FTZ R28, R73, R28 ;  /* 0x0000001c491c7221 */ /* 0x000fcc0000010000 */
[----:B------:R-:W5:Y:S01]  /*125d0*/  MUFU.EX2 R79, R79 ;  /* 0x0000004f004f7308 */ /* 0x000f620000000800 */
[----:B--2---:R-:W-:Y:S01]  /*125e0*/  FADD.FTZ R25, R24, R25 ;  /* 0x0000001918197221 */ /* 0x004fe20000010000 */
[----:B------:R-:W-:-:S06]  /*125f0*/  FADD.FTZ R28, R76, R28 ;  /* 0x0000001c4c1c7221 */ /* 0x000fcc0000010000 */
[----:B------:R-:W2:Y:S01]  /*12600*/  MUFU.EX2 R82, R82 ;  /* 0x0000005200527308 */ /* 0x000ea20000000800 */
[----:B----4-:R-:W-:Y:S01]  /*12610*/  FADD.FTZ R25, R75, R25 ;  /* 0x000000194b197221 */ /* 0x010fe20000010000 */
[----:B------:R-:W-:Y:S02]  /*12620*/  F2FP.BF16.F32.PACK_AB R56, R57, R56 ;  /* 0x000000383938723e */ /* 0x000fe400000010ff */
[----:B------:R-:W-:Y:S01]  /*12630*/  F2FP.BF16.F32.PACK_AB R57, R21, R18 ;  /* 0x000000121539723e */ /* 0x000fe200000010ff */
[----:B------:R-:W-:-:S03]  /*12640*/  FADD.FTZ R21, R77, R28 ;  /* 0x0000001c4d157221 */ /* 0x000fc60000010000 */
[----:B------:R-:W4:Y:S01]  /*12650*/  MUFU.EX2 R83, R83 ;  /* 0x0000005300537308 */ /* 0x000f220000000800 */
[----:B------:R-:W-:Y:S01]  /*12660*/  F2FP.BF16.F32.PACK_AB R51, R4, R51 ;  /* 0x000000330433723e */ /* 0x000fe200000010ff */
[----:B-1----:R-:W-:Y:S01]  /*12670*/  FADD.FTZ R4, R78, R25 ;  /* 0x000000194e047221 */ /* 0x002fe20000010000 */
[----:B------:R-:W-:-:S03]  /*12680*/  FADD.FTZ R18, R80, R21 ;  /* 0x0000001550127221 */ /* 0x000fc60000010000 */
[----:B-----5:R-:W-:Y:S01]  /*12690*/  FADD.FTZ R21, R79, R4 ;  /* 0x000000044f157221 */ /* 0x020fe20000010000 */
[----:B------:R-:W-:-:S03]  /*126a0*/  FADD.FTZ R4, R81, R18 ;  /* 0x0000001251047221 */ /* 0x000fc60000010000 */
[----:B--2---:R-:W-:Y:S01]  /*126b0*/  FADD.FTZ R18, R82, R21 ;  /* 0x0000001552127221 */ /* 0x004fe20000010000 */
[----:B------:R-:W-:Y:S02]  /*126c0*/  F2FP.BF16.F32.PACK_AB R64, R65, R64 ;  /* 0x000000404140723e */ /* 0x000fe400000010ff */
[----:B------:R-:W-:Y:S01]  /*126d0*/  F2FP.BF16.F32.PACK_AB R65, R67, R5 ;  /* 0x000000054341723e */ /* 0x000fe200000010ff */
[----:B----4-:R-:W-:Y:S02]  /*126e0*/  FADD.FTZ R5, R83, R18 ;  /* 0x0000001253057221 */ /* 0x010fe40000010000 */
[----:B------:R-:W2:Y:S01]  /*126f0*/  LDL R18, [R1+0x18] ;  /* 0x0000180001127983 */ /* 0x000ea20000100800 */
[----:B------:R-:W-:Y:S08]  /*12700*/  MUFU.EX2 R86, R86 ;  /* 0x0000005600567308 */ /* 0x000ff00000000800 */
[----:B------:R-:W1:Y:S01]  /*12710*/  MUFU.EX2 R16, R16 ;  /* 0x0000001000107308 */ /* 0x000e620000000800 */
[----:B------:R-:W-:-:S02]  /*12720*/  F2FP.BF16.F32.PACK_AB R48, R49, R48 ;  /* 0x000000303130723e */ /* 0x000fc400000010ff */
[----:B------:R-:W-:Y:S02]  /*12730*/  F2FP.BF16.F32.PACK_AB R50, R53, R52 ;  /* 0x000000343532723e */ /* 0x000fe400000010ff */
[----:B------:R-:W-:Y:S02]  /*12740*/  F2FP.BF16.F32.PACK_AB R49, R31, R26 ;  /* 0x0000001a1f31723e */ /* 0x000fe400000010ff */
[----:B------:R-:W-:Y:S02]  /*12750*/  F2FP.BF16.F32.PACK_AB R58, R61, R60 ;  /* 0x0000003c3d3a723e */ /* 0x000fe400000010ff */
[----:B------:R-:W-:Y:S02]  /*12760*/  F2FP.BF16.F32.PACK_AB R59, R63, R59 ;  /* 0x0000003b3f3b723e */ /* 0x000fe400000010ff */
[----:B------:R-:W-:Y:S02]  /*12770*/  F2FP.BF16.F32.PACK_AB R72, R73, R72 ;  /* 0x000000484948723e */ /* 0x000fe400000010ff */
[----:B------:R-:W-:-:S02]  /*12780*/  F2FP.BF16.F32.PACK_AB R66, R69, R68 ;  /* 0x000000444542723e */ /* 0x000fc400000010ff */
[----:B------:R-:W-:Y:S02]  /*12790*/  F2FP.BF16.F32.PACK_AB R80, R81, R80 ;  /* 0x000000505150723e */ /* 0x000fe400000010ff */
[----:B------:R-:W-:Y:S02]  /*127a0*/  F2FP.BF16.F32.PACK_AB R67, R71, R70 ;  /* 0x000000464743723e */ /* 0x000fe400000010ff */
[----:B------:R-:W-:Y:S01]  /*127b0*/  F2FP.BF16.F32.PACK_AB R73, R75, R24 ;  /* 0x000000184b49723e */ /* 0x000fe200000010ff */
[----:B------:R0:W-:Y:S01]  /*127c0*/  STSM.16.M88.4 [R142], R40 ;  /* 0x000000288e007844 */ /* 0x0001e20000000200 */
[----:B------:R-:W-:Y:S02]  /*127d0*/  F2FP.BF16.F32.PACK_AB R74, R77, R76 ;  /* 0x0000004c4d4a723e */ /* 0x000fe400000010ff */
[----:B------:R-:W-:Y:S02]  /*127e0*/  F2FP.BF16.F32.PACK_AB R75, R79, R78 ;  /* 0x0000004e4f4b723e */ /* 0x000fe400000010ff */
[----:B------:R-:W-:Y:S01]  /*127f0*/  F2FP.BF16.F32.PACK_AB R81, R83, R82 ;  /* 0x000000525351723e */ /* 0x000fe200000010ff */
[----:B------:R0:W-:Y:S01]  /*12800*/  STSM.16.M88.4 [R141], R48 ;  /* 0x000000308d007844 */ /* 0x0001e20000000200 */
[----:B------:R-:W-:-:S02]  /*12810*/  F2FP.BF16.F32.PACK_AB R82, R0, R84 ;  /* 0x000000540052723e */ /* 0x000fc400000010ff */
[----:B-1----:R-:W-:Y:S01]  /*12820*/  F2FP.BF16.F32.PACK_AB R83, R16, R86 ;  /* 0x000000561053723e */ /* 0x002fe200000010ff */
[----:B------:R0:W-:Y:S01]  /*12830*/  STSM.16.M88.4 [R140+0x27800], R56 ;  /* 0x027800388c007844 */ /* 0x0001e20000000200 */
[----:B------:R-:W-:Y:S01]  /*12840*/  FADD.FTZ R21, R84, R4 ;  /* 0x0000000454157221 */ /* 0x000fe20000010000 */
[----:B------:R-:W-:Y:S01]  /*12850*/  FADD.FTZ R25, R86, R5 ;  /* 0x0000000556197221 */ /* 0x000fe20000010000 */
[-C--:B------:R-:W-:Y:S01]  /*12860*/  FMUL.FTZ R90, R90, R6.reuse ;  /* 0x000000065a5a7220 */ /* 0x080fe20000410000 */
[-C--:B------:R-:W-:Y:S01]  /*12870*/  FMUL.FTZ R91, R91, R6.reuse ;  /* 0x000000065b5b7220 */ /* 0x080fe20000410000 */
[----:B------:R-:W-:Y:S01]  /*12880*/  FADD.FTZ R5, R0, R21 ;  /* 0x0000001500057221 */ /* 0x000fe20000010000 */
[----:B------:R-:W-:Y:S01]  /*12890*/  FADD.FTZ R4, R16, R25 ;  /* 0x0000001910047221 */ /* 0x000fe20000010000 */
        /* <DEDUP_REMOVED lines=49> */
[----:B---3--:R0:W-:Y:S04]  /*12bb0*/  STSM.16.M88.4 [R27], R64 ;  /* 0x000000401b007844 */ /* 0x0081e80000000200 */
[----:B------:R0:W-:Y:S04]  /*12bc0*/  STSM.16.M88.4 [R142+0x6000], R72 ;  /* 0x006000488e007844 */ /* 0x0001e80000000200 */
[----:B------:R0:W-:Y:S01]  /*12bd0*/  STSM.16.M88.4 [R141+0x6000], R80 ;  /* 0x006000508d007844 */ /* 0x0001e20000000200 */
[----:B------:R1:W-:Y:S06]  /*12be0*/  MEMBAR.ALL.CTA ;  /* 0x0000000000007992 */ /* 0x0003ec0000008000 */
[----:B-1----:R-:W1:Y:S01]  /*12bf0*/  FENCE.VIEW.ASYNC.S ;  /* 0x00000000000073c6 */ /* 0x002e620000000000 */
[C---:B--2---:R-:W-:Y:S01]  /*12c00*/  ISETP.GT.AND P3, PT, R3.reuse, R18, PT ;  /* 0x000000120300720c */ /* 0x044fe20003f64270 */
[----:B------:R-:W-:-:S02]  /*12c10*/  VIADD R3, R3, 0xffffffff ;  /* 0xffffffff03037836 */ /* 0x000fc40000000000 */
[----:B------:R-:W-:Y:S01]  /*12c20*/  IMAD.MOV.U32 R18, RZ, RZ, R7 ;  /* 0x000000ffff127224 */ /* 0x000fe200078e0007 */
[----:B-1----:R-:W-:-:S09]  /*12c30*/  NOP ;  /* 0x0000000000007918 */ /* 0x002fd20000000000 */
[----:B0-----:R-:W-:Y:S05]  /*12c40*/  @P3 BRA `(.L_x_1537) ;  /* 0xffffffcc00103947 */ /* 0x001fea000383ffff */
[----:B------:R-:W-:Y:S02]  /*12c50*/  IMAD.MOV.U32 R6, RZ, RZ, R11 ;  /* 0x000000ffff067224 */ /* 0x000fe400078e000b */
[----:B------:R-:W-:Y:S02]  /*12c60*/  IMAD.MOV.U32 R0, RZ, RZ, R8 ;  /* 0x000000ffff007224 */ /* 0x000fe400078e0008 */
[----:B------:R-:W-:Y:S02]  /*12c70*/  IMAD.MOV.U32 R16, RZ, RZ, R20 ;  /* 0x000000ffff107224 */ /* 0x000fe400078e0014 */
[----:B------:R-:W-:-:S07]  /*12c80*/  IMAD.MOV.U32 R18, RZ, RZ, R7 ;  /* 0x000000ffff127224 */ /* 0x000fce00078e0007 */
.L_x_1519:
[----:B------:R-:W2:Y:S01]  /*12c90*/  LDL R11, [R1+0x1c] ;  /* 0x00001c00010b7983 */ /* 0x000ea20000100800 */
[----:B------:R-:W0:Y:S01]  /*12ca0*/  LDC R7, c[0x0][0x448] ;  /* 0x00011200ff077b82 */ /* 0x000e220000000800 */
[----:B------:R-:W-:-:S07]  /*12cb0*/  IADD3 R20, R139, 0x1, -R138 ;  /* 0x000000018b147810 */ /* 0x000fce0007ffe88a */
[----:B------:R-:W1:Y:S01]  /*12cc0*/  LDC R24, c[0x0][0x9e4] ;  /* 0x00027900ff187b82 */ /* 0x000e620000000800 */
[----:B0-----:R-:W-:Y:S02]  /*12cd0*/  ISETP.NE.AND P5, PT, R7, 0x1, PT ;  /* 0x000000010700780c */ /* 0x001fe40003fa5270 */
[----:B-1----:R-:W-:-:S11]  /*12ce0*/  ISETP.GE.AND P4, PT, R24, 0x1, PT ;  /* 0x000000011800780c */ /* 0x002fd60003f86270 */
[----:B------:R-:W0:Y:S08]  /*12cf0*/  @P5 LDC R8, c[0x0][0x44c] ;  /* 0x00011300ff085b82 */ /* 0x000e300000000800 */
[----:B------:R-:W1:Y:S01]  /*12d00*/  @P5 LDC R9, c[0x0][0x450] ;  /* 0x00011400ff095b82 */ /* 0x000e620000000800 */
[----:B--2---:R-:W-:-:S04]  /*12d10*/  VIADD R7, R11, 0xbf ;  /* 0x000000bf0b077836 */ /* 0x004fc80000000000 */
[----:B0-----:R-:W-:-:S05]  /*12d20*/  @P5 IMAD.HI.U32 R8, R7, R8, RZ ;  /* 0x0000000807085227 */ /* 0x001fca00078e00ff */
[----:B-1----:R-:W-:-:S05]  /*12d30*/  @P5 SHF.R.U32.HI R7, RZ, R9, R8 ;  /* 0x00000009ff075219 */ /* 0x002fca0000011608 */
[----:B------:R-:W-:-:S04]  /*12d40*/  IMAD.IADD R7, R7, 0x1, R20 ;  /* 0x0000000107077824 */ /* 0x000fc800078e0214 */
[----:B------:R-:W-:Y:S01]  /*12d50*/  IMAD.IADD R10, R7, 0x1, -R10 ;  /* 0x00000001070a7824 */ /* 0x000fe200078e0a0a */
        /* <DEDUP_REMOVED lines=11> */
.L_x_1540:
[----:B------:R-:W-:-:S13]  /*12e10*/  ISETP.NE.AND P2, PT, R24, 0x1, PT ;  /* 0x000000011800780c */ /* 0x000fda0003f45270 */
[----:B------:R-:W0:Y:S02]  /*12e20*/  @P2 LDC.64 R8, c[0x0][0x9e8] ;  /* 0x00027a00ff082b82 */ /* 0x000e240000000a00 */
[----:B0-----:R-:W-:-:S05]  /*12e30*/  @P2 IMAD.HI.U32 R8, R7, R8, RZ ;  /* 0x0000000807082227 */ /* 0x001fca00078e00ff */
[----:B------:R-:W-:-:S07]  /*12e40*/  @P2 SHF.R.U32.HI R7, RZ, R9, R8 ;  /* 0x00000009ff072219 */ /* 0x000fce0000011608 */
.L_x_1541:
[----:B------:R-:W-:Y:S05]  /*12e50*/  BSYNC B0 ;  /* 0x0000000000007941 */ /* 0x000fea0003800000 */
.L_x_1539:
[----:B------:R-:W-:-:S05]  /*12e60*/  IMAD R7, R7, R24, RZ ;  /* 0x0000001807077224 */ /* 0x000fca00078e02ff */
[----:B------:R-:W-:-:S07]  /*12e70*/  VIMNMX R10, R10, R7, !PT ;  /* 0x000000070a0a7248 */ /* 0x000fce0007fe0100 */
.L_x_1538:
[----:B------:R-:W2:Y:S01]  /*12e80*/  LDL R8, [R1+0x48] ;  /* 0x0000480001087983 */ /* 0x000ea20000100800 */
[----:B------:R-:W-:-:S05]  /*12e90*/  VIADD R10, R10, 0x7f ;  /* 0x0000007f0a0a7836 */ /* 0x000fca0000000000 */
[----:B------:R-:W-:-:S04]  /*12ea0*/  SHF.R.S32.HI R7, RZ, 0x1f, R10 ;  /* 0x0000001fff077819 */ /* 0x000fc8000001140a */
[----:B------:R-:W-:-:S04]  /*12eb0*/  LEA.HI R7, R7, R10, RZ, 0x7 ;  /* 0x0000000a07077211 */ /* 0x000fc800078f38ff */
[----:B------:R-:W-:-:S04]  /*12ec0*/  SHF.R.S32.HI R7, RZ, 0x7, R7 ;  /* 0x00000007ff077819 */ /* 0x000fc80000011407 */
[----:B--2---:R-:W-:-:S04]  /*12ed0*/  VIMNMX R143, R8, R7, !PT ;  /* 0x00000007088f7248 */ /* 0x004fc80007fe0100 */
[----:B------:R-:W-:-:S13]  /*12ee0*/  ISETP.GE.AND P2, PT, R3, R143, PT ;  /* 0x0000008f0300720c */ /* 0x000fda0003f46270 */
[----:B------:R-:W-:Y:S05]  /*12ef0*/  @!P2 BRA `(.L_x_1542) ;  /* 0x0000002000f0a947 */ /* 0x000fea0003800000 */
[----:B------:R-:W-:Y:S02]  /*12f00*/  IMAD.MOV.U32 R7, RZ, RZ, R6 ;  /* 0x000000ffff077224 */ /* 0x000fe400078e0006 */
[----:B------:R-:W-:Y:S02]  /*12f10*/  IMAD.MOV.U32 R8, RZ, RZ, R0 ;  /* 0x000000ffff087224 */ /* 0x000fe400078e0000 */
[----:B------:R-:W-:Y:S02]  /*12f20*/  IMAD.MOV.U32 R10, RZ, RZ, R18 ;  /* 0x000000ffff0a7224 */ /* 0x000fe400078e0012 */
[----:B------:R-:W-:-:S07]  /*12f30*/  IMAD.MOV.U32 R9, RZ, RZ, R16 ;  /* 0x000000ffff097224 */ /* 0x000fce00078e0010 */
.L_x_1552:
[----:B------:R-:W-:Y:S01]  /*12f40*/  VIADD R16, R9, 0x1 ;  /* 0x0000000109107836 */ /* 0x000fe20000000000 */
[----:B------:R-:W-:Y:S05]  /*12f50*/  YIELD ;  /* 0x0000000000007946 */ /* 0x000fea0003800000 */
[----:B------:R-:W-:-:S04]  /*12f60*/  ISETP.NE.AND P2, PT, R16, 0x2, PT ;  /* 0x000000021000780c */ /* 0x000fc80003f45270 */
[----:B------:R-:W-:Y:S02]  /*12f70*/  SEL R11, RZ, 0x1, P2 ;  /* 0x00000001ff0b7807 */ /* 0x000fe40001000000 */
[----:B------:R-:W-:Y:S02]  /*12f80*/  SEL R16, R16, RZ, P2 ;  /* 0x000000ff10107207 */ /* 0x000fe40001000000 */
[----:B------:R-:W-:Y:S02]  /*12f90*/  ISETP.NE.AND P2, PT, R157, RZ, PT ;  /* 0x000000ff9d00720c */ /* 0x000fe40003f45270 */
[----:B------:R-:W-:-:S11]  /*12fa0*/  LOP3.LUT R18, R10, R11, RZ, 0x3c, !PT ;  /* 0x0000000b0a127212 */ /* 0x000fd600078e3cff */
[----:B------:R-:W-:Y:S05]  /*12fb0*/  @P2 BRA `(.L_x_1543) ;  /* 0x0000000000302947 */ /* 0x000fea0003800000 */
[----:B------:R-:W-:Y:S05]  /*12fc0*/  @!P0 BRA `(.L_x_1544) ;  /* 0x0000000000048947 */ /* 0x000fea0003800000 */
[----:B------:R-:W-:Y:S01]  /*12fd0*/  BPT.TRAP 0x1 ;  /* 0x000000040000795c */ /* 0x000fe20000300000 */
.L_x_1544:
[----:B------:R-:W-:Y:S01]  /*12fe0*/  IMAD R0, R16, 0x8, R2 ;  /* 0x0000000810007824 */ /* 0x000fe200078e0202 */
[----:B------:R-:W-:-:S04]  /*12ff0*/  SHF.L.U32 R11, R18, 0x1f, RZ ;  /* 0x0000001f120b7819 */ /* 0x000fc800000006ff */
[----:B------:R0:W1:Y:S01]  /*13000*/  SYNCS.PHASECHK.TRANS64.TRYWAIT P3, [R0+URZ+0x2d830], R11 ;  /* 0x02d8300b000075a7 */ /* 0x000062000806017f */
[----:B------:R-:W-:Y:S05]  /*13010*/  @!P0 BRA `(.L_x_1545) ;  /* 0x0000000000048947 */ /* 0x000fea0003800000 */
[----:B------:R-:W-:Y:S01]  /*13020*/  BPT.TRAP 0x1 ;  /* 0x000000040000795c */ /* 0x000fe20000300000 */
.L_x_1545:
[----:B------:R-:W-:Y:S04]  /*13030*/  BSSY B0, `(.L_x_1543) ;  /* 0x0000004000007945 */ /* 0x000fe80003800000 */
[----:B-1----:R-:W-:Y:S05]  /*13040*/  @P3 BRA `(.L_x_1546) ;  /* 0x0000000000083947 */ /* 0x002fea0003800000 */
[----:B------:R-:W1:Y:S02]  /*13050*/  SYNCS.PHASECHK.TRANS64.TRYWAIT P3, [R0+URZ+0x2d830], R11 ;  /* 0x02d8300b000075a7 */ /* 0x000e64000806017f */
[----:B-1----:R-:W-:Y:S05]  /*13060*/  @!P3 BRA `(.L_x_1547) ;  /* 0x000001240068b947 */ /* 0x002fea0003800000 */
.L_x_1546:
[----:B------:R-:W-:Y:S05]  /*13070*/  BSYNC B0 ;  /* 0x0000000000007941 */ /* 0x000fea0003800000 */
.L_x_1543:
[----:B------:R-:W2:Y:S01]  /*13080*/  LDL R6, [R1+0x8] ;  /* 0x0000080001067983 */ /* 0x000ea20000100800 */
[----:B01----:R-:W0:Y:S01]  /*13090*/  S2R R0, SR_TID.X ;  /* 0x0000000000007919 */ /* 0x003e220000002100 */
        /* <DEDUP_REMOVED lines=8> */
[----:B------:R-:W-:Y:S01]  /*13120*/  R2UR UR9, R13 ;  /* 0x000000000d0972ca */ /* 0x000fe200000e0000 */
[----:B------:R-:W-:Y:S01]  /*13130*/  IMAD.MOV.U32 R29, RZ, RZ, -0x7fffffe0 ;  /* 0x80000020ff1d7424 */ /* 0x000fe200078e00ff */
[----:B------:R-:W-:Y:S02]  /*13140*/  R2UR UR15, R27 ;  /* 0x000000001b0f72ca */ /* 0x000fe400000e0000 */
[----:B------:R-:W-:Y:S02]  /*13150*/  R2UR UR19, R25 ;  /* 0x00000000191372ca */ /* 0x000fe400000e0000 */
[----:B------:R-:W-:-:S02]  /*13160*/  R2UR UR23, R27 ;  /* 0x000000001b1772ca */ /* 0x000fc400000e0000 */
[----:B------:R-:W-:Y:S02]  /*13170*/  R2UR UR27, R29 ;  /* 0x000000001d1b72ca */ /* 0x000fe400000e0000 */
[----:B------:R-:W-:Y:S02]  /*13180*/  R2UR UR12, R152 ;  /* 0x00000000980c72ca */ /* 0x000fe400000e0000 */
[----:B------:R-:W-:Y:S01]  /*13190*/  R2UR UR13, R153 ;  /* 0x00000000990d72ca */ /* 0x000fe200000e0000 */
[----:B------:R0:W-:Y:S01]  /*131a0*/  BAR.SYNC.DEFER_BLOCKING R0, 0x100 ;  /* 0x000400000000751d */ /* 0x0001e20000010000 */
[----:B------:R-:W-:Y:S01]  /*131b0*/  R2UR UR16, R150 ;  /* 0x00000000961072ca */ /* 0x000fe200000e0000 */
[----:B--2---:R-:W-:-:S04]  /*131c0*/  IMAD R20, R16, 0x600, R6 ;  /* 0x0000060010147824 */ /* 0x004fc800078e0206 */
[C---:B------:R-:W-:Y:S01]  /*131d0*/  VIADD R26, R20.reuse, 0x2 ;  /* 0x00000002141a7836 */ /* 0x040fe20000000000 */
[C---:B------:R-:W-:Y:S01]  /*131e0*/  R2UR UR10, R20.reuse ;  /* 0x00000000140a72ca */ /* 0x040fe200000e0000 */
[C---:B------:R-:W-:Y:S02]  /*131f0*/  VIADD R24, R20.reuse, 0x200 ;  /* 0x0000020014187836 */ /* 0x040fe40000000000 */
[----:B------:R-:W-:Y:S01]  /*13200*/  VIADD R28, R20, 0x400 ;  /* 0x00000400141c7836 */ /* 0x000fe20000000000 */
[----:B------:R-:W-:Y:S01]  /*13210*/  R2UR UR14, R26 ;  /* 0x000000001a0e72ca */ /* 0x000fe200000e0000 */
[----:B------:R-:W-:Y:S01]  /*13220*/  VIADD R26, R20, 0x202 ;  /* 0x00000202141a7836 */ /* 0x000fe20000000000 */
[----:B------:R-:W-:Y:S02]  /*13230*/  R2UR UR18, R24 ;  /* 0x00000000181272ca */ /* 0x000fe400000e0000 */
[----:B------:R-:W-:Y:S02]  /*13240*/  R2UR UR26, R28 ;  /* 0x000000001c1a72ca */ /* 0x000fe400000e0000 */
[----:B------:R-:W-:-:S02]  /*13250*/  R2UR UR22, R26 ;  /* 0x000000001a1672ca */ /* 0x000fc400000e0000 */
[----:B------:R-:W-:-:S06]  /*13260*/  WARPGROUP.ARRIVE ;  /* 0x00000000000079c5 */ /* 0x000fcc0000000000 */
[----:B------:R-:W-:Y:S01]  /*13270*/  HGMMA.64x128x16.F32.BF16 R24, gdesc[UR8], RZ, !UPT, gsb0 ;  /* 0x01e00000081879f0 */ /* 0x000fe2000c0018ff */
[----:B------:R-:W-:Y:S02]  /*13280*/  R2UR UR17, R151 ;  /* 0x00000000971172ca */ /* 0x000fe400000e0000 */
[----:B------:R-:W-:Y:S02]  /*13290*/  WARPGROUP.DEPBAR.LE gsb0, 0x0 ;  /* 0x00008000000079c5 */ /* 0x000fe40000010000 */
[----:B------:R-:W-:-:S07]  /*132a0*/  WARPGROUP.ARRIVE ;  /* 0x00000000000079c5 */ /* 0x000fce0000000000 */
        /* <DEDUP_REMOVED lines=26> */
.L_x_1549:
[----:B------:R-:W-:Y:S01]  /*13450*/  SHF.L.U32 R0, R10, 0x1f, RZ ;  /* 0x0000001f0a007819 */ /* 0x000fe200000006ff */
[----:B------:R-:W-:-:S04]  /*13460*/  IMAD R6, R9, 0x8, R2 ;  /* 0x0000000809067824 */ /* 0x000fc800078e0202 */
[----:B------:R0:W1:Y:S01]  /*13470*/  SYNCS.PHASECHK.TRANS64.TRYWAIT P2, [R6+URZ+0x2d850], R0 ;  /* 0x02d85000060075a7 */ /* 0x000062000804017f */
[----:B------:R-:W-:Y:S05]  /*13480*/  @!P0 BRA `(.L_x_1550) ;  /* 0x0000000000048947 */ /* 0x000fea0003800000 */
[----:B------:R-:W-:Y:S01]  /*13490*/  BPT.TRAP 0x1 ;  /* 0x000000040000795c */ /* 0x000fe20000300000 */
.L_x_1550:
[----:B-1----:R-:W-:Y:S05]  /*134a0*/  @P2 BRA `(.L_x_1548) ;  /* 0x0000000000082947 */ /* 0x002fea0003800000 */
[----:B------:R-:W1:Y:S02]  /*134b0*/  SYNCS.PHASECHK.TRANS64.TRYWAIT P2, [R6+URZ+0x2d850], R0 ;  /* 0x02d85000060075a7 */ /* 0x000e64000804017f */
[----:B-1----:R-:W-:Y:S05]  /*134c0*/  @!P2 BRA `(.L_x_1551) ;  /* 0x000001200064a947 */ /* 0x002fea0003800000 */
.L_x_1548:
[----:B01----:R-:W-:Y:S01]  /*134d0*/  VIADD R0, R2, 0x400 ;  /* 0x0000040002007836 */ /* 0x003fe20000000000 */
[----:B------:R-:W-:Y:S05]  /*134e0*/  WARPSYNC.ALL ;  /* 0x0000000000007948 */ /* 0x000fea0003800000 */
[----:B------:R-:W-:-:S04]  /*134f0*/  SHF.R.U32.HI R0, RZ, 0x4, R0 ;  /* 0x00000004ff007819 */ /* 0x000fc80000011600 */
[----:B------:R-:W-:-:S04]  /*13500*/  LOP3.LUT R0, R0, 0x3fff, RZ, 0xc0, !PT ;  /* 0x00003fff00007812 */ /* 0x000fc800078ec0ff */
[----:B------:R-:W-:Y:S01]  /*13510*/  LOP3.LUT R10, R0, 0x2000000, RZ, 0xfc, !PT ;  /* 0x02000000000a7812 */ /* 0x000fe200078efcff */
[----:B------:R-:W2:Y:S01]  /*13520*/  LDL R144, [R1+0x3c] ;  /* 0x00003c0001907983 */ /* 0x000ea20000100800 */
[----:B------:R-:W-:-:S03]  /*13530*/  FMNMX.FTZ R0, R24, R8, !PT ;  /* 0x0000000818007209 */ /* 0x000fc60007810000 */
[----:B------:R-:W-:Y:S01]  /*13540*/  IMAD R10, R9, 0x600, R10 ;  /* 0x00000600090a7824 */ /* 0x000fe200078e020a */
[----:B------:R-:W-:Y:S01]  /*13550*/  UMOV UR41, UR6 ;  /* 0x0000000600297c82 */ /* 0x000fe20008000000 */
[----:B------:R-:W-:Y:S01]  /*13560*/  IMAD.MOV.U32 R11, RZ, RZ, -0x7fffffe0 ;  /* 0x80000020ff0b7424 */ /* 0x000fe200078e00ff */
[----:B------:R-:W-:Y:S01]  /*13570*/  FMNMX.FTZ R0, R25, R0, !PT ;  /* 0x0000000019007209 */ /* 0x000fe20007810000 */
[C---:B------:R-:W-:Y:S01]  /*13580*/  VIADD R20, R10.reuse, 0x40 ;  /* 0x000000400a147836 */ /* 0x040fe20000000000 */
[----:B------:R-:W-:Y:S01]  /*13590*/  R2UR UR10, R10 ;  /* 0x000000000a0a72ca */ /* 0x000fe200000e0000 */
[----:B------:R-:W-:Y:S01]  /*135a0*/  WARPGROUP.ARRIVE ;  /* 0x00000000000079c5 */ /* 0x000fe20000000000 */
[----:B------:R-:W-:Y:S01]  /*135b0*/  FMNMX.FTZ R0, R28, R0, !PT ;  /* 0x000000001c007209 */ /* 0x000fe20007810000 */
[----:B------:R-:W-:Y:S01]  /*135c0*/  IMAD.MOV.U32 R21, RZ, RZ, -0x7fffffe0 ;  /* 0x80000020ff157424 */ /* 0x000fe200078e00ff */
[----:B------:R-:W-:Y:S01]  /*135d0*/  R2UR UR14, R20 ;  /* 0x00000000140e72ca */ /* 0x000fe200000e0000 */
[----:B------:R-:W-:Y:S01]  /*135e0*/  VIADD R20, R10, 0x80 ;  /* 0x000000800a147836 */ /* 0x000fe20000000000 */
[----:B------:R-:W-:-:S02]  /*135f0*/  FMNMX.FTZ R0, R29, R0, !PT ;  /* 0x000000001d007209 */ /* 0x000fc40007810000 */
[----:B------:R-:W-:Y:S02]  /*13600*/  R2UR UR11, R11 ;  /* 0x000000000b0b72ca */ /* 0x000fe400000e0000 */
[----:B------:R-:W-:Y:S02]  /*13610*/  FMNMX.FTZ R0, R32, R0, !PT ;  /* 0x0000000020007209 */ /* 0x000fe40007810000 */
[----:B------:R-:W-:Y:S01]  /*13620*/  R2UR UR18, R20 ;  /* 0x00000000141272ca */ /* 0x000fe200000e0000 */
[----:B------:R-:W-:Y:S01]  /*13630*/  VIADD R20, R10, 0xc0 ;  /* 0x000000c00a147836 */ /* 0x000fe20000000000 */
[----:B------:R-:W-:Y:S02]  /*13640*/  FMNMX.FTZ R0, R33, R0, !PT ;  /* 0x0000000021007209 */ /* 0x000fe40007810000 */
[----:B------:R-:W-:Y:S02]  /*13650*/  R2UR UR15, R21 ;  /* 0x00000000150f72ca */ /* 0x000fe400000e0000 */
[----:B------:R-:W-:-:S02]  /*13660*/  FMNMX.FTZ R0, R36, R0, !PT ;  /* 0x0000000024007209 */ /* 0x000fc40007810000 */
[----:B------:R-:W-:Y:S01]  /*13670*/  R2UR UR22, R20 ;  /* 0x00000000141672ca */ /* 0x000fe200000e0000 */
[----:B------:R-:W-:Y:S01]  /*13680*/  VIADD R20, R10, 0x100 ;  /* 0x000001000a147836 */ /* 0x000fe20000000000 */
[----:B------:R-:W-:Y:S02]  /*13690*/  FMNMX.FTZ R0, R37, R0, !PT ;  /* 0x0000000025007209 */ /* 0x000fe40007810000 */
[----:B------:R-:W-:Y:S02]  /*136a0*/  R2UR UR19, R21 ;  /* 0x00000000151372ca */ /* 0x000fe400000e0000 */
[----:B------:R-:W-:Y:S02]  /*136b0*/  FMNMX.FTZ R0, R40, R0, !PT ;  /* 0x0000000028007209 */ /* 0x000fe40007810000 */
[----:B------:R-:W-:Y:S01]  /*136c0*/  R2UR UR26, R20 ;  /* 0x00000000141a72ca */ /* 0x000fe200000e0000 */
[----:B------:R-:W-:Y:S01]  /*136d0*/  VIADD R20, R10, 0x140 ;  /* 0x000001400a147836 */ /* 0x000fe20000000000 */
[----:B------:R-:W-:-:S02]  /*136e0*/  FMNMX.FTZ R0, R41, R0, !PT ;  /* 0x0000000029007209 */ /* 0x000fc40007810000 */
[----:B------:R-:W-:Y:S02]  /*136f0*/  R2UR UR23, R21 ;  /* 0x00000000151772ca */ /* 0x000fe400000e0000 */
[----:B------:R-:W-:Y:S02]  /*13700*/  FMNMX.FTZ R0, R44, R0, !PT ;  /* 0x000000002c007209 */ /* 0x000fe40007810000 */
[----:B------:R-:W-:Y:S01]  /*13710*/  R2UR UR30, R20 ;  /* 0x00000000141e72ca */ /* 0x000fe200000e0000 */
[C---:B------:R-:W-:Y:S01]  /*13720*/  VIADD R20, R10.reuse, 0x180 ;  /* 0x000001800a147836 */ /* 0x040fe20000000000 */
[----:B------:R-:W-:Y:S01]  /*13730*/  FMNMX.FTZ R0, R45, R0, !PT ;  /* 0x000000002d007209 */ /* 0x000fe20007810000 */
[----:B------:R-:W-:Y:S01]  /*13740*/  VIADD R10, R10, 0x1c0 ;  /* 0x000001c00a0a7836 */ /* 0x000fe20000000000 */
[----:B------:R-:W-:Y:S02]  /*13750*/  R2UR UR27, R21 ;  /* 0x00000000151b72ca */ /* 0x000fe400000e0000 */
[----:B------:R-:W-:-:S02]  /*13760*/  FMNMX.FTZ R0, R48, R0, !PT ;  /* 0x0000000030007209 */ /* 0x000fc40007810000 */
[----:B------:R-:W-:Y:S02]  /*13770*/  R2UR UR34, R20 ;  /* 0x00000000142272ca */ /* 0x000fe400000e0000 */
[----:B------:R-:W-:Y:S02]  /*13780*/  FMNMX.FTZ R0, R49, R0, !PT ;  /* 0x0000000031007209 */ /* 0x000fe40007810000 */
[----:B------:R-:W-:Y:S02]  /*13790*/  R2UR UR46, R10 ;  /* 0x000000000a2e72ca */ /* 0x000fe400000e0000 */
[----:B------:R-:W-:Y:S02]  /*137a0*/  FMNMX.FTZ R0, R52, R0, !PT ;  /* 0x0000000034007209 */ /* 0x000fe40007810000 */
[----:B------:R-:W-:Y:S02]  /*137b0*/  R2UR UR31, R21 ;  /* 0x00000000151f72ca */ /* 0x000fe400000e0000 */
[----:B------:R-:W-:-:S02]  /*137c0*/  FMNMX.FTZ R0, R53, R0, !PT ;  /* 0x0000000035007209 */ /* 0x000fc40007810000 */
[----:B------:R-:W-:Y:S02]  /*137d0*/  R2UR UR35, R21 ;  /* 0x00000000152372ca */ /* 0x000fe400000e0000 */
[----:B------:R-:W-:Y:S01]  /*137e0*/  FMNMX.FTZ R0, R56, R0, !PT ;  /* 0x0000000038007209 */ /* 0x000fe20007810000 */
[----:B------:R-:W3:Y:S01]  /*137f0*/  LDL R21, [R1+0x20] ;  /* 0x0000200001157983 */ /* 0x000ee20000100800 */
[----:B------:R-:W-:Y:S02]  /*13800*/  R2UR UR47, R11 ;  /* 0x000000000b2f72ca */ /* 0x000fe400000e0000 */
        /* <DEDUP_REMOVED lines=50> */
[----:B0-----:R-:W-:Y:S01]  /*13b30*/  FFMA.FTZ R5, R20, R5, R8 ;  /* 0x0000000514057223 */ /* 0x001fe20000010008 */
[--C-:B------:R-:W-:Y:S01]  /*13b40*/  FFMA.FTZ R72, R72, UR41, -R6.reuse ;  /* 0x0000002948487c23 */ /* 0x100fe20008010806 */
[--C-:B------:R-:W-:Y:S01]  /*13b50*/  FFMA.FTZ R73, R73, UR41, -R6.reuse ;  /* 0x0000002949497c23 */ /* 0x100fe20008010806 */
[--C-:B------:R-:W-:Y:S01]  /*13b60*/  FFMA.FTZ R76, R76, UR41, -R6.reuse ;  /* 0x000000294c4c7c23 */ /* 0x100fe20008010806 */
[--C-:B------:R-:W-:Y:S01]  /*13b70*/  FFMA.FTZ R77, R77, UR41, -R6.reuse ;  /* 0x000000294d4d7c23 */ /* 0x100fe20008010806 */
[--C-:B------:R-:W-:Y:S01]  /*13b80*/  FFMA.FTZ R80, R80, UR41, -R6.reuse ;  /* 0x0000002950507c23 */ /* 0x100fe20008010806 */
[----:B------:R-:W-:Y:S01]  /*13b90*/  FFMA.FTZ R81, R81, UR41, -R6 ;  /* 0x0000002951517c23 */ /* 0x000fe20008010806 */
[----:B------:R-:W0:Y:S01]  /*13ba0*/  MUFU.EX2 R29, R29 ;  /* 0x0000001d001d7308 */ /* 0x000e220000000800 */
[C---:B-1----:R-:W-:Y:S01]  /*13bb0*/  FADD.FTZ R5, R25.reuse, R5 ;  /* 0x0000000519057221 */ /* 0x042fe20000010000 */
[----:B------:R-:W-:Y:S01]  /*13bc0*/  F2FP.BF16.F32.PACK_AB R8, R25, R8 ;  /* 0x000000081908723e */ /* 0x000fe200000010ff */
[----:B------:R-:W-:-:S02]  /*13bd0*/  IMAD.MOV.U32 R25, RZ, RZ, 0x40000040 ;  /* 0x40000040ff197424 */ /* 0x000fc400078e00ff */
[--C-:B------:R-:W-:Y:S01]  /*13be0*/  FFMA.FTZ R84, R84, UR41, -R6.reuse ;  /* 0x0000002954547c23 */ /* 0x100fe20008010806 */
[----:B------:R-:W-:Y:S01]  /*13bf0*/  FFMA.FTZ R85, R85, UR41, -R6 ;  /* 0x0000002955557c23 */ /* 0x000fe20008010806 */
[----:B------:R-:W-:Y:S02]  /*13c00*/  FMNMX.FTZ R6, R26, R7, !PT ;  /* 0x000000071a067209 */ /* 0x000fe40007810000 */
[----:B------:R-:W-:Y:S01]  /*13c10*/  R2UR UR9, R25 ;  /* 0x00000000190972ca */ /* 0x000fe200000e0000 */
[----:B----4-:R-:W-:Y:S01]  /*13c20*/  FADD.FTZ R5, R10, R5 ;  /* 0x000000050a057221 */ /* 0x010fe20000010000 */
[----:B------:R-:W-:Y:S01]  /*13c30*/  FMNMX.FTZ R6, R27, R6, !PT ;  /* 0x000000061b067209 */ /* 0x000fe20007810000 */
[----:B------:R-:W-:-:S03]  /*13c40*/  IMAD.MOV.U32 R25, RZ, RZ, 0x40000040 ;  /* 0x40000040ff197424 */ /* 0x000fc600078e00ff */
[----:B------:R-:W-:Y:S02]  /*13c50*/  FMNMX.FTZ R6, R30, R6, !PT ;  /* 0x000000061e067209 */ /* 0x000fe40007810000 */
[----:B------:R-:W-:Y:S01]  /*13c60*/  R2UR UR45, R25 ;  /* 0x00000000192d72ca */ /* 0x000fe200000e0000 */
[C---:B0-----:R-:W-:Y:S01]  /*13c70*/  FADD.FTZ R5, R29.reuse, R5 ;  /* 0x000000051d057221 */ /* 0x041fe20000010000 */
[----:B------:R-:W-:Y:S01]  /*13c80*/  F2FP.BF16.F32.PACK_AB R10, R29, R10 ;  /* 0x0000000a1d0a723e */ /* 0x000fe200000010ff */
[----:B------:R-:W-:Y:S01]  /*13c90*/  IMAD.MOV.U32 R29, RZ, RZ, 0x40000040 ;  /* 0x40000040ff1d7424 */ /* 0x000fe200078e00ff */
[----:B------:R-:W-:-:S04]  /*13ca0*/  FMNMX.FTZ R6, R31, R6, !PT ;  /* 0x000000061f067209 */ /* 0x000fc80007810000 */
[----:B------:R-:W-:Y:S01]  /*13cb0*/  R2UR UR13, R29 ;  /* 0x000000001d0d72ca */ /* 0x000fe200000e0000 */
        /* <DEDUP_REMOVED lines=14> */
[----:B------:R-:W-:Y:S02]  /*13da0*/  R2UR UR33, R29 ;  /* 0x000000001d2172ca */ /* 0x000fe400000e0000 */
[----:B------:R-:W-:-:S04]  /*13db0*/  FMNMX.FTZ R6, R43, R6, !PT ;  /* 0x000000062b067209 */ /* 0x000fc80007810000 */
[----:B------:R-:W-:-:S04]  /*13dc0*/  FMNMX.FTZ R6, R46, R6, !PT ;  /* 0x000000062e067209 */ /* 0x000fc80007810000 */
[----:B------:R-:W-:-:S04]  /*13dd0*/  FMNMX.FTZ R6, R47, R6, !PT ;  /* 0x000000062f067209 */ /* 0x000fc80007810000 */
[----:B------:R-:W-:Y:S02]  /*13de0*/  FMNMX.FTZ R6, R50, R6, !PT ;  /* 0x0000000632067209 */ /* 0x000fe40007810000 */
[----:B--2---:R-:W-:Y:S02]  /*13df0*/  LOP3.LUT R24, R144, 0x10000, RZ, 0xfc, !PT ;  /* 0x0001000090187812 */ /* 0x004fe400078efcff */
[----:B------:R-:W-:Y:S01]  /*13e00*/  FMNMX.FTZ R6, R51, R6, !PT ;  /* 0x0000000633067209 */ /* 0x000fe20007810000 */
[----:B------:R-:W0:Y:S01]  /*13e10*/  S2R R144, SR_TID.X ;  /* 0x0000000000907919 */ /* 0x000e220000002100 */
[C---:B------:R-:W-:Y:S01]  /*13e20*/  R2UR UR8, R24.reuse ;  /* 0x00000000180872ca */ /* 0x040fe200000e0000 */
[----:B------:R-:W-:Y:S01]  /*13e30*/  VIADD R28, R24, 0x2 ;  /* 0x00000002181c7836 */ /* 0x000fe20000000000 */
[----:B------:R-:W-:-:S04]  /*13e40*/  FMNMX.FTZ R6, R54, R6, !PT ;  /* 0x0000000636067209 */ /* 0x000fc80007810000 */
[----:B------:R-:W-:Y:S01]  /*13e50*/  R2UR UR12, R28 ;  /* 0x000000001c0c72ca */ /* 0x000fe200000e0000 */
[----:B------:R-:W-:Y:S01]  /*13e60*/  VIADD R28, R24, 0x4 ;  /* 0x00000004181c7836 */ /* 0x000fe20000000000 */
[----:B------:R-:W-:-:S04]  /*13e70*/  FMNMX.FTZ R6, R55, R6, !PT ;  /* 0x0000000637067209 */ /* 0x000fc80007810000 */
[----:B------:R-:W-:Y:S01]  /*13e80*/  R2UR UR16, R28 ;  /* 0x000000001c1072ca */ /* 0x000fe200000e0000 */
[----:B------:R-:W-:Y:S01]  /*13e90*/  HGMMA.64x96x16.F32.BF16 R88, gdesc[UR8].tnspB, R88, gsb0 ;  /* 0x41600000085879f0 */ /* 0x000fe20008001858 */
[----:B------:R-:W-:Y:S01]  /*13ea0*/  VIADD R28, R24, 0x6 ;  /* 0x00000006181c7836 */ /* 0x000fe20000000000 */
[----:B------:R-:W-:-:S04]  /*13eb0*/  FMNMX.FTZ R6, R58, R6, !PT ;  /* 0x000000063a067209 */ /* 0x000fc80007810000 */
[----:B------:R-:W-:Y:S01]  /*13ec0*/  R2UR UR20, R28 ;  /* 0x000000001c1472ca */ /* 0x000fe200000e0000 */
[----:B------:R-:W-:Y:S01]  /*13ed0*/  VIADD R28, R24, 0x600 ;  /* 0x00000600181c7836 */ /* 0x000fe20000000000 */
[----:B------:R-:W-:-:S04]  /*13ee0*/  FMNMX.FTZ R6, R59, R6, !PT ;  /* 0x000000063b067209 */ /* 0x000fc80007810000 */
[----:B------:R-:W-:Y:S01]  /*13ef0*/  R2UR UR24, R28 ;  /* 0x000000001c1872ca */ /* 0x000fe200000e0000 */
[----:B------:R-:W-:Y:S01]  /*13f00*/  VIADD R28, R24, 0x602 ;  /* 0x00000602181c7836 */ /* 0x000fe20000000000 */
[----:B------:R-:W-:-:S04]  /*13f10*/  FMNMX.FTZ R6, R62, R6, !PT ;  /* 0x000000063e067209 */ /* 0x000fc80007810000 */
[----:B------:R-:W-:Y:S01]  /*13f20*/  R2UR UR28, R28 ;  /* 0x000000001c1c72ca */ /* 0x000fe200000e0000 */
[C---:B------:R-:W-:Y:S01]  /*13f30*/  VIADD R28, R24.reuse, 0x604 ;  /* 0x00000604181c7836 */ /* 0x040fe20000000000 */
[----:B------:R-:W-:Y:S01]  /*13f40*/  FMNMX.FTZ R6, R63, R6, !PT ;  /* 0x000000063f067209 */ /* 0x000fe20007810000 */
[----:B------:R-:W-:Y:S01]  /*13f50*/  VIADD R24, R24, 0x606 ;  /* 0x0000060618187836 */ /* 0x000fe20000000000 */
[----:B0-----:R-:W-:Y:S02]  /*13f60*/  ISETP.GE.U32.AND P2, PT, R144, 0x180, PT ;  /* 0x000001809000780c */ /* 0x001fe40003f46070 */
[----:B------:R-:W-:Y:S02]  /*13f70*/  R2UR UR32, R28 ;  /* 0x000000001c2072ca */ /* 0x000fe400000e0000 */
[----:B------:R-:W-:Y:S02]  /*13f80*/  FMNMX.FTZ R6, R66, R6, !PT ;  /* 0x0000000642067209 */ /* 0x000fe40007810000 */
[----:B------:R-:W-:-:S02]  /*13f90*/  R2UR UR44, R24 ;  /* 0x00000000182c72ca */ /* 0x000fc400000e0000 */
        /* <DEDUP_REMOVED lines=12> */
[----:B0-----:R-:W-:Y:S01]  /*14060*/  FMNMX.FTZ R6, R6, R11, !PT ;  /* 0x0000000b06067209 */ /* 0x001fe20007810000 */
[----:B------:R-:W-:Y:S02]  /*14070*/  WARPGROUP.DEPBAR.LE gsb0, 0x0 ;  /* 0x00008000000079c5 */ /* 0x000fe40000010000 */
[----:B------:R-:W-:Y:S02]  /*14080*/  WARPGROUP.ARRIVE ;  /* 0x00000000000079c5 */ /* 0x000fe40000000000 */
[----:B------:R-:W0:Y:S04]  /*14090*/  SHFL.BFLY PT, R11, R6, 0x1, 0x1f ;  /* 0x0c201f00060b7f89 */ /* 0x000e2800000e0000 */
[----:B------:R-:W-:Y:S01]  /*140a0*/  HGMMA.64x96x16.F32.BF16 R88, gdesc[UR12].tnspB, R88, gsb0 ;  /* 0x416000000c5879f0 */ /* 0x000fe20008001858 */
[----:B0-----:R-:W-:-:S05]  /*140b0*/  FMNMX.FTZ R6, R6, R11, !PT ;  /* 0x0000000b06067209 */ /* 0x001fca0007810000 */
[C---:B------:R-:W-:Y:S01]  /*140c0*/  FMUL.FTZ R11, R6.reuse, UR41 ;  /* 0x00000029060b7c20 */ /* 0x040fe20008410000 */
[----:B------:R-:W-:Y:S02]  /*140d0*/  @!P1 IMAD R9, R9, 0x8, R2 ;  /* 0x0000000809099824 */ /* 0x000fe400078e0202 */
[----:B------:R-:W-:Y:S01]  /*140e0*/  FADD.FTZ R7, -R6, R7 ;  /* 0x0000000706077221 */ /* 0x000fe20000010100 */
        /* <DEDUP_REMOVED lines=32> */
[----:B------:R-:W-:Y:S01]  /*142f0*/  SHF.R.U32.HI R11, RZ, 0x7, R144 ;  /* 0x00000007ff0b7819 */ /* 0x000fe20000011690 */
[----:B------:R-:W-:Y:S01]  /*14300*/  MUFU.EX2 R26, R26 ;  /* 0x0000001a001a7308 */ /* 0x000fe20000000800 */
[----:B------:R-:W-:-:S02]  /*14310*/  WARPGROUP.DEPBAR.LE gsb0, 0x0 ;  /* 0x00008000000079c5 */ /* 0x000fc40000010000 */
[----:B------:R-:W-:Y:S01]  /*14320*/  WARPGROUP.ARRIVE ;  /* 0x00000000000079c5 */ /* 0x000fe20000000000 */
[----:B------:R-:W-:-:S04]  /*14330*/  VIADD R11, R11, 0x9 ;  /* 0x000000090b0b7836 */ /* 0x000fc80000000000 */
[----:B------:R-:W-:Y:S01]  /*14340*/  MUFU.EX2 R27, R27 ;  /* 0x0000001b001b7308 */ /* 0x000fe20000000800 */
[----:B------:R-:W-:Y:S02]  /*14350*/  @!P1 VIADD R9, R9, 0x2d860 ;  /* 0x0002d86009099836 */ /* 0x000fe40000000000 */
[----:B------:R-:W-:Y:S01]  /*14360*/  FMUL.FTZ R7, R7, UR41 ;  /* 0x0000002907077c20 */ /* 0x000fe20008410000 */
[----:B------:R-:W-:Y:S01]  /*14370*/  HGMMA.64x96x16.F32.BF16 R88, gdesc[UR16].tnspB, R88, gsb0 ;  /* 0x41600000105879f0 */ /* 0x000fe20008001858 */
[----:B------:R-:W-:-:S03]  /*14380*/  SEL R11, R11, 0x9, !P2 ;  /* 0x000000090b0b7807 */ /* 0x000fc60005000000 */
[----:B------:R-:W-:Y:S08]  /*14390*/  MUFU.EX2 R30, R30 ;  /* 0x0000001e001e7308 */ /* 0x000ff00000000800 */
[----:B------:R-:W0:Y:S01]  /*143a0*/  MUFU.EX2 R31, R31 ;  /* 0x0000001f001f7308 */ /* 0x000e220000000800 */
[----:B------:R-:W-:-:S07]  /*143b0*/  @!P1 PRMT R9, RZ, 0x654, R9 ;  /* 0x00000654ff099816 */ /* 0x000fce0000000009 */
[----:B------:R-:W-:Y:S08]  /*143c0*/  MUFU.EX2 R33, R33 ;  /* 0x0000002100217308 */ /* 0x000ff00000000800 */
[----:B------:R-:W-:Y:S01]  /*143d0*/  MUFU.EX2 R7, R7 ;  /* 0x0000000700077308 */ /* 0x000fe20000000800 */
        /* <DEDUP_REMOVED lines=17> */
[----:B-1----:R-:W-:-:S04]  /*144f0*/  @!P1 IMAD R11, R16, 0x8, R2 ;  /* 0x00000008100b9824 */ /* 0x002fc800078e0202 */
[----:B------:R-:W-:-:S05]  /*14500*/  @!P1 VIADD R11, R11, 0x2d840 ;  /* 0x0002d8400b0b9836 */ /* 0x000fca0000000000 */
[----:B------:R-:W-:-:S04]  /*14510*/  @!P1 PRMT R11, RZ, 0x654, R11 ;  /* 0x00000654ff0b9816 */ /* 0x000fc8000000000b */
[----:B------:R0:W-:Y:S01]  /*14520*/  @!P1 SYNCS.ARRIVE.TRANS64.RED.A1T0 RZ, [R11+URZ], RZ ;  /* 0x000000ff0bff99a7 */ /* 0x0001e2000810043f */
[----:B------:R1:W-:Y:S01]  /*14530*/  @!P1 SYNCS.ARRIVE.TRANS64.RED.A1T0 RZ, [R9+URZ], RZ ;  /* 0x000000ff09ff99a7 */ /* 0x0003e2000810043f */
[----:B0-----:R-:W-:Y:S02]  /*14540*/  F2FP.BF16.F32.PACK_AB R11, R31, R30 ;  /* 0x0000001e1f0b723e */ /* 0x001fe400000010ff */
[----:B-1----:R-:W-:-:S05]  /*14550*/  F2FP.BF16.F32.PACK_AB R9, R27, R26 ;  /* 0x0000001a1b09723e */ /* 0x002fca00000010ff */
[----:B------:R0:W-:Y:S02]  /*14560*/  STSM.16.M88.4 [R140+0x21800], R8 ;  /* 0x021800088c007844 */ /* 0x0001e40000000200 */
[----:B0-----:R0:W-:Y:S02]  /*14570*/  MUFU.EX2 R10, R36 ;  /* 0x00000024000a7308 */ /* 0x0011e40000000800 */
[----:B0-----:R-:W2:Y:S06]  /*14580*/  LDL R36, [R1+0x24] ;  /* 0x0000240001247983 */ /* 0x001eac0000100800 */
[----:B------:R-:W0:Y:S08]  /*14590*/  MUFU.EX2 R8, R32 ;  /* 0x0000002000087308 */ /* 0x000e300000000800 */
[----:B------:R-:W-:Y:S08]  /*145a0*/  MUFU.EX2 R37, R37 ;  /* 0x0000002500257308 */ /* 0x000ff00000000800 */
[----:B------:R-:W-:Y:S08]  /*145b0*/  MUFU.EX2 R34, R34 ;  /* 0x0000002200227308 */ /* 0x000ff00000000800 */
[----:B------:R-:W1:Y:S08]  /*145c0*/  MUFU.EX2 R35, R35 ;  /* 0x0000002300237308 */ /* 0x000e700000000800 */
[----:B------:R-:W-:Y:S08]  /*145d0*/  MUFU.EX2 R38, R38 ;  /* 0x0000002600267308 */ /* 0x000ff00000000800 */
[----:B------:R-:W4:Y:S01]  /*145e0*/  MUFU.EX2 R39, R39 ;  /* 0x0000002700277308 */ /* 0x000f220000000800 */
[----:B0-----:R-:W-:Y:S01]  /*145f0*/  FADD.FTZ R5, R8, R5 ;  /* 0x0000000508057221 */ /* 0x001fe20000010000 */
[----:B------:R-:W-:-:S03]  /*14600*/  FFMA.FTZ R4, R7, R4, R26 ;  /* 0x0000000407047223 */ /* 0x000fc6000001001a */
[C---:B------:R-:W-:Y:S01]  /*14610*/  FADD.FTZ R5, R33.reuse, R5 ;  /* 0x0000000521057221 */ /* 0x040fe20000010000 */
[----:B------:R-:W-:Y:S02]  /*14620*/  F2FP.BF16.F32.PACK_AB R8, R33, R8 ;  /* 0x000000082108723e */ /* 0x000fe400000010ff */
[----:B-1----:R-:W-:Y:S01]  /*14630*/  F2FP.BF16.F32.PACK_AB R9, R35, R34 ;  /* 0x000000222309723e */ /* 0x002fe200000010ff */
[----:B------:R-:W-:Y:S01]  /*14640*/  FADD.FTZ R5, R10, R5 ;  /* 0x000000050a057221 */ /* 0x000fe20000010000 */
[----:B------:R-:W-:Y:S01]  /*14650*/  F2FP.BF16.F32.PACK_AB R10, R37, R10 ;  /* 0x0000000a250a723e */ /* 0x000fe200000010ff */
[----:B------:R-:W-:Y:S01]  /*14660*/  FADD.FTZ R4, R27, R4 ;  /* 0x000000041b047221 */ /* 0x000fe20000010000 */
[----:B----4-:R-:W-:-:S03]  /*14670*/  F2FP.BF16.F32.PACK_AB R11, R39, R38 ;  /* 0x00000026270b723e */ /* 0x010fc600000010ff */
[----:B------:R-:W-:Y:S02]  /*14680*/  FADD.FTZ R4, R30, R4 ;  /* 0x000000041e047221 */ /* 0x000fe40000010000 */
[----:B---3--:R0:W-:Y:S01]  /*14690*/  STSM.16.M88.4 [R21], R8 ;  /* 0x0000000815007844 */ /* 0x0081e20000000200 */
[----:B------:R-:W-:Y:S01]  /*146a0*/  MUFU.EX2 R41, R41 ;  /* 0x0000002900297308 */ /* 0x000fe20000000800 */
[----:B------:R-:W-:-:S04]  /*146b0*/  FADD.FTZ R4, R31, R4 ;  /* 0x000000041f047221 */ /* 0x000fc80000010000 */
[----:B------:R-:W-:-:S03]  /*146c0*/  FADD.FTZ R4, R34, R4 ;  /* 0x0000000422047221 */ /* 0x000fc60000010000 */
[----:B0-----:R-:W0:Y:S01]  /*146d0*/  MUFU.EX2 R8, R40 ;  /* 0x0000002800087308 */ /* 0x001e220000000800 */
[----:B------:R-:W-:Y:S01]  /*146e0*/  FADD.FTZ R4, R35, R4 ;  /* 0x0000000423047221 */ /* 0x000fe20000010000 */
[----:B------:R-:W-:-:S06]  /*146f0*/  FADD.FTZ R5, R37, R5 ;  /* 0x0000000525057221 */ /* 0x000fcc0000010000 */
[----:B------:R-:W1:Y:S08]  /*14700*/  MUFU.EX2 R9, R42 ;  /* 0x0000002a00097308 */ /* 0x000e700000000800 */
[----:B------:R-:W3:Y:S01]  /*14710*/  MUFU.EX2 R10, R44 ;  /* 0x0000002c000a7308 */ /* 0x000ee20000000800 */
[----:B------:R-:W-:Y:S01]  /*14720*/  FADD.FTZ R4, R38, R4 ;  /* 0x0000000426047221 */ /* 0x000fe20000010000 */
[----:B0-----:R-:W-:-:S06]  /*14730*/  FADD.FTZ R5, R8, R5 ;  /* 0x0000000508057221 */ /* 0x001fcc0000010000 */
[----:B------:R-:W0:Y:S08]  /*14740*/  MUFU.EX2 R43, R43 ;  /* 0x0000002b002b7308 */ /* 0x000e300000000800 */
[----:B------:R-:W4:Y:S01]  /*14750*/  MUFU.EX2 R45, R45 ;  /* 0x0000002d002d7308 */ /* 0x000f220000000800 */
[----:B------:R-:W-:Y:S01]  /*14760*/  FADD.FTZ R4, R39, R4 ;  /* 0x0000000427047221 */ /* 0x000fe20000010000 */
[----:B------:R-:W-:-:S06]  /*14770*/  FADD.FTZ R5, R41, R5 ;  /* 0x0000000529057221 */ /* 0x000fcc0000010000 */
[----:B------:R-:W5:Y:S08]  /*14780*/  MUFU.EX2 R11, R46 ;  /* 0x0000002e000b7308 */ /* 0x000f700000000800 */
[----:B------:R-:W5:Y:S01]  /*14790*/  MUFU.EX2 R24, R48 ;  /* 0x0000003000187308 */ /* 0x000f620000000800 */
[----:B-1----:R-:W-:Y:S01]  /*147a0*/  FADD.FTZ R4, R9, R4 ;  /* 0x0000000409047221 */ /* 0x002fe20000010000 */
[----:B---3--:R-:W-:-:S06]  /*147b0*/  FADD.FTZ R5, R10, R5 ;  /* 0x000000050a057221 */ /* 0x008fcc0000010000 */
[----:B------:R-:W1:Y:S08]  /*147c0*/  MUFU.EX2 R47, R47 ;  /* 0x0000002f002f7308 */ /* 0x000e700000000800 */
[----:B------:R-:W3:Y:S01]  /*147d0*/  MUFU.EX2 R49, R49 ;  /* 0x0000003100317308 */ /* 0x000ee20000000800 */
[----:B0-----:R-:W-:Y:S01]  /*147e0*/  FADD.FTZ R4, R43, R4 ;  /* 0x000000042b047221 */ /* 0x001fe20000010000 */
[----:B----4-:R-:W-:-:S06]  /*147f0*/  FADD.FTZ R5, R45, R5 ;  /* 0x000000052d057221 */ /* 0x010fcc0000010000 */
[----:B------:R-:W0:Y:S08]  /*14800*/  MUFU.EX2 R25, R50 ;  /* 0x0000003200197308 */ /* 0x000e300000000800 */
[----:B------:R-:W4:Y:S01]  /*14810*/  MUFU.EX2 R26, R52 ;  /* 0x00000034001a7308 */ /* 0x000f220000000800 */
[----:B-----5:R-:W-:Y:S01]  /*14820*/  FADD.FTZ R4, R11, R4 ;  /* 0x000000040b047221 */ /* 0x020fe20000010000 */
[----:B------:R-:W-:-:S06]  /*14830*/  FADD.FTZ R5, R24, R5 ;  /* 0x0000000518057221 */ /* 0x000fcc0000010000 */
[----:B------:R-:W5:Y:S08]  /*14840*/  MUFU.EX2 R51, R51 ;  /* 0x0000003300337308 */ /* 0x000f700000000800 */
[----:B------:R-:W5:Y:S01]  /*14850*/  MUFU.EX2 R53, R53 ;  /* 0x0000003500357308 */ /* 0x000f620000000800 */
[----:B-1----:R-:W-:Y:S01]  /*14860*/  FADD.FTZ R4, R47, R4 ;  /* 0x000000042f047221 */ /* 0x002fe20000010000 */
[----:B---3--:R-:W-:-:S06]  /*14870*/  FADD.FTZ R5, R49, R5 ;  /* 0x0000000531057221 */ /* 0x008fcc0000010000 */
[----:B------:R-:W1:Y:S01]  /*14880*/  MUFU.EX2 R28, R56 ;  /* 0x00000038001c7308 */ /* 0x000e620000000800 */
[----:B0-----:R-:W-:Y:S01]  /*14890*/  FADD.FTZ R4, R25, R4 ;  /* 0x0000000419047221 */ /* 0x001fe20000010000 */
[----:B----4-:R-:W-:-:S06]  /*148a0*/  FADD.FTZ R21, R26, R5 ;  /* 0x000000051a157221 */ /* 0x010fcc0000010000 */
[----:B------:R-:W0:Y:S08]  /*148b0*/  MUFU.EX2 R27, R54 ;  /* 0x00000036001b7308 */ /* 0x000e300000000800 */
[----:B------:R-:W3:Y:S01]  /*148c0*/  MUFU.EX2 R57, R57 ;  /* 0x0000003900397308 */ /* 0x000ee20000000800 */
[----:B-----5:R-:W-:Y:S01]  /*148d0*/  FADD.FTZ R5, R51, R4 ;  /* 0x0000000433057221 */ /* 0x020fe20000010000 */
[----:B------:R-:W-:-:S06]  /*148e0*/  FADD.FTZ R4, R53, R21 ;  /* 0x0000001535047221 */ /* 0x000fcc0000010000 */
[----:B------:R-:W4:Y:S08]  /*148f0*/  MUFU.EX2 R55, R55 ;  /* 0x0000003700377308 */ /* 0x000f300000000800 */
[----:B------:R-:W5:Y:S01]  /*14900*/  MUFU.EX2 R60, R60 ;  /* 0x0000003c003c7308 */ /* 0x000f620000000800 */
[----:B-1----:R-:W-:-:S07]  /*14910*/  FADD.FTZ R4, R28, R4 ;  /* 0x000000041c047221 */ /* 0x002fce0000010000 */
[----:B------:R-:W1:Y:S08]  /*14920*/  MUFU.EX2 R29, R58 ;  /* 0x0000003a001d7308 */ /* 0x000e700000000800 */
[----:B------:R-:W1:Y:S01]  /*14930*/  MUFU.EX2 R61, R61 ;  /* 0x0000003d003d7308 */ /* 0x000e620000000800 */
[----:B0-----:R-:W-:Y:S01]  /*14940*/  FADD.FTZ R5, R27, R5 ;  /* 0x000000051b057221 */ /* 0x001fe20000010000 */
[----:B---3--:R-:W-:-:S06]  /*14950*/  FADD.FTZ R4, R57, R4 ;  /* 0x0000000439047221 */ /* 0x008fcc0000010000 */
[----:B------:R-:W0:Y:S08]  /*14960*/  MUFU.EX2 R59, R59 ;  /* 0x0000003b003b7308 */ /* 0x000e300000000800 */
[----:B------:R-:W3:Y:S01]  /*14970*/  MUFU.EX2 R64, R64 ;  /* 0x0000004000407308 */ /* 0x000ee20000000800 */
[----:B----4-:R-:W-:Y:S01]  /*14980*/  FADD.FTZ R5, R55, R5 ;  /* 0x0000000537057221 */ /* 0x010fe20000010000 */
[----:B-----5:R-:W-:-:S06]  /*14990*/  FADD.FTZ R4, R60, R4 ;  /* 0x000000043c047221 */ /* 0x020fcc0000010000 */
[----:B------:R-:W4:Y:S08]  /*149a0*/  MUFU.EX2 R62, R62 ;  /* 0x0000003e003e7308 */ /* 0x000f300000000800 */
[----:B------:R-:W5:Y:S01]  /*149b0*/  MUFU.EX2 R65, R65 ;  /* 0x0000004100417308 */ /* 0x000f620000000800 */
[----:B-1----:R-:W-:Y:S01]  /*149c0*/  FADD.FTZ R5, R29, R5 ;  /* 0x000000051d057221 */ /* 0x002fe20000010000 */
[----:B------:R-:W-:-:S06]  /*149d0*/  FADD.FTZ R4, R61, R4 ;  /* 0x000000043d047221 */ /* 0x000fcc0000010000 */
[----:B------:R-:W1:Y:S08]  /*149e0*/  MUFU.EX2 R31, R63 ;  /* 0x0000003f001f7308 */ /* 0x000e700000000800 */
[----:B------:R-:W2:Y:S01]  /*149f0*/  MUFU.EX2 R68, R68 ;  /* 0x0000004400447308 */ /* 0x000ea20000000800 */
        /* <DEDUP_REMOVED lines=9> */
[----:B--2---:R-:W-:-:S06]  /*14a90*/  FADD.FTZ R4, R68, R4 ;  /* 0x0000000444047221 */ /* 0x004fcc0000010000 */
        /* <DEDUP_REMOVED lines=13> */
[----:B------:R-:W-:Y:S01]  /*14b70*/  MUFU.EX2 R32, R80 ;  /* 0x0000005000207308 */ /* 0x000fe20000000800 */
[----:B0-----:R-:W-:Y:S01]  /*14b80*/  FADD.FTZ R5, R71, R5 ;  /* 0x0000000547057221 */ /* 0x001fe20000010000 */
[----:B---3--:R-:W-:-:S06]  /*14b90*/  FADD.FTZ R4, R76, R4 ;  /* 0x000000044c047221 */ /* 0x008fcc0000010000 */
[----:B------:R-:W0:Y:S01]  /*14ba0*/  MUFU.EX2 R78, R78 ;  /* 0x0000004e004e7308 */ /* 0x000e220000000800 */
[----:B------:R-:W-:-:S07]  /*14bb0*/  F2FP.BF16.F32.PACK_AB R8, R41, R8 ;  /* 0x000000082908723e */ /* 0x000fce00000010ff */
[----:B------:R-:W2:Y:S01]  /*14bc0*/  MUFU.EX2 R81, R81 ;  /* 0x0000005100517308 */ /* 0x000ea20000000800 */
[----:B------:R-:W-:Y:S02]  /*14bd0*/  F2FP.BF16.F32.PACK_AB R9, R43, R9 ;  /* 0x000000092b09723e */ /* 0x000fe400000010ff */
[----:B------:R-:W-:Y:S02]  /*14be0*/  F2FP.BF16.F32.PACK_AB R10, R45, R10 ;  /* 0x0000000a2d0a723e */ /* 0x000fe400000010ff */
[----:B------:R-:W-:-:S03]  /*14bf0*/  F2FP.BF16.F32.PACK_AB R11, R47, R11 ;  /* 0x0000000b2f0b723e */ /* 0x000fc600000010ff */
[----:B------:R-:W-:Y:S01]  /*14c00*/  MUFU.EX2 R84, R84 ;  /* 0x0000005400547308 */ /* 0x000fe20000000800 */
[----:B------:R-:W-:Y:S01]  /*14c10*/  F2FP.BF16.F32.PACK_AB R24, R49, R24 ;  /* 0x000000183118723e */ /* 0x000fe200000010ff */
[----:B----4-:R-:W-:Y:S01]  /*14c20*/  FADD.FTZ R5, R74, R5 ;  /* 0x000000054a057221 */ /* 0x010fe20000010000 */
[----:B------:R-:W-:Y:S02]  /*14c30*/  F2FP.BF16.F32.PACK_AB R25, R51, R25 ;  /* 0x000000193319723e */ /* 0x000fe400000010ff */
[----:B------:R-:W-:-:S03]  /*14c40*/  F2FP.BF16.F32.PACK_AB R26, R53, R26 ;  /* 0x0000001a351a723e */ /* 0x000fc600000010ff */
[----:B------:R-:W3:Y:S01]  /*14c50*/  MUFU.EX2 R79, R79 ;  /* 0x0000004f004f7308 */ /* 0x000ee20000000800 */
[----:B------:R-:W-:Y:S01]  /*14c60*/  F2FP.BF16.F32.PACK_AB R27, R55, R27 ;  /* 0x0000001b371b723e */ /* 0x000fe200000010ff */
[----:B-----5:R-:W-:Y:S01]  /*14c70*/  FADD.FTZ R21, R77, R4 ;  /* 0x000000044d157221 */ /* 0x020fe20000010000 */
[----:B------:R-:W-:Y:S01]  /*14c80*/  STSM.16.M88.4 [R142], R8 ;  /* 0x000000088e007844 */ /* 0x000fe20000000200 */
[----:B-1----:R-:W-:-:S04]  /*14c90*/  FADD.FTZ R5, R75, R5 ;  /* 0x000000054b057221 */ /* 0x002fc80000010000 */
[----:B------:R-:W-:Y:S01]  /*14ca0*/  MUFU.EX2 R85, R85 ;  /* 0x0000005500557308 */ /* 0x000fe20000000800 */
[----:B------:R1:W-:Y:S07]  /*14cb0*/  STSM.16.M88.4 [R141], R24 ;  /* 0x000000188d007844 */ /* 0x0003ee0000000200 */
[----:B------:R-:W4:Y:S01]  /*14cc0*/  MUFU.EX2 R33, R82 ;  /* 0x0000005200217308 */ /* 0x000f220000000800 */
[----:B0-----:R-:W-:-:S07]  /*14cd0*/  FADD.FTZ R4, R78, R5 ;  /* 0x000000054e047221 */ /* 0x001fce0000010000 */
[----:B------:R-:W0:Y:S01]  /*14ce0*/  MUFU.EX2 R83, R83 ;  /* 0x0000005300537308 */ /* 0x000e220000000800 */
[----:B-1----:R-:W-:-:S07]  /*14cf0*/  FADD.FTZ R26, R32, R21 ;  /* 0x00000015201a7221 */ /* 0x002fce0000010000 */
[----:B------:R-:W-:Y:S08]  /*14d00*/  MUFU.EX2 R86, R86 ;  /* 0x0000005600567308 */ /* 0x000ff00000000800 */
[----:B------:R-:W1:Y:S01]  /*14d10*/  MUFU.EX2 R87, R87 ;  /* 0x0000005700577308 */ /* 0x000e620000000800 */
[----:B--2---:R-:W-:Y:S01]  /*14d20*/  FADD.FTZ R5, R81, R26 ;  /* 0x0000001a51057221 */ /* 0x004fe20000010000 */
[----:B---3--:R-:W-:Y:S01]  /*14d30*/  FADD.FTZ R4, R79, R4 ;  /* 0x000000044f047221 */ /* 0x008fe20000010000 */
[----:B------:R-:W-:-:S02]  /*14d40*/  F2FP.BF16.F32.PACK_AB R28, R57, R28 ;  /* 0x0000001c391c723e */ /* 0x000fc400000010ff */
[----:B------:R-:W-:Y:S01]  /*14d50*/  FADD.FTZ R34, R84, R5 ;  /* 0x0000000554227221 */ /* 0x000fe20000010000 */
[----:B------:R-:W-:Y:S02]  /*14d60*/  F2FP.BF16.F32.PACK_AB R29, R59, R29 ;  /* 0x0000001d3b1d723e */ /* 0x000fe400000010ff */
[----:B------:R-:W-:Y:S02]  /*14d70*/  F2FP.BF16.F32.PACK_AB R30, R61, R60 ;  /* 0x0000003c3d1e723e */ /* 0x000fe400000010ff */
[----:B------:R-:W-:Y:S01]  /*14d80*/  F2FP.BF16.F32.PACK_AB R31, R31, R62 ;  /* 0x0000003e1f1f723e */ /* 0x000fe200000010ff */
[----:B----4-:R-:W-:Y:S01]  /*14d90*/  FADD.FTZ R4, R33, R4 ;  /* 0x0000000421047221 */ /* 0x010fe20000010000 */
[----:B------:R-:W-:Y:S01]  /*14da0*/  F2FP.BF16.F32.PACK_AB R8, R65, R64 ;  /* 0x000000404108723e */ /* 0x000fe200000010ff */
[----:B------:R-:W-:Y:S01]  /*14db0*/  FADD.FTZ R5, R85, R34 ;  /* 0x0000002255057221 */ /* 0x000fe20000010000 */
[----:B------:R-:W-:Y:S02]  /*14dc0*/  F2FP.BF16.F32.PACK_AB R9, R67, R66 ;  /* 0x000000424309723e */ /* 0x000fe400000010ff */
[----:B------:R-:W-:-:S02]  /*14dd0*/  F2FP.BF16.F32.PACK_AB R10, R69, R68 ;  /* 0x00000044450a723e */ /* 0x000fc400000010ff */
[----:B------:R-:W-:Y:S02]  /*14de0*/  F2FP.BF16.F32.PACK_AB R11, R71, R70 ;  /* 0x00000046470b723e */ /* 0x000fe400000010ff */
[----:B------:R-:W-:Y:S02]  /*14df0*/  F2FP.BF16.F32.PACK_AB R24, R73, R72 ;  /* 0x000000484918723e */ /* 0x000fe400000010ff */
[----:B------:R-:W-:Y:S02]  /*14e00*/  F2FP.BF16.F32.PACK_AB R25, R75, R74 ;  /* 0x0000004a4b19723e */ /* 0x000fe400000010ff */
[----:B------:R-:W-:Y:S02]  /*14e10*/  F2FP.BF16.F32.PACK_AB R26, R77, R76 ;  /* 0x0000004c4d1a723e */ /* 0x000fe400000010ff */
[----:B------:R-:W-:Y:S02]  /*14e20*/  F2FP.BF16.F32.PACK_AB R27, R79, R78 ;  /* 0x0000004e4f1b723e */ /* 0x000fe400000010ff */
[----:B------:R-:W-:-:S02]  /*14e30*/  F2FP.BF16.F32.PACK_AB R32, R81, R32 ;  /* 0x000000205120723e */ /* 0x000fc400000010ff */
[----:B0-----:R-:W-:Y:S02]  /*14e40*/  F2FP.BF16.F32.PACK_AB R33, R83, R33 ;  /* 0x000000215321723e */ /* 0x001fe400000010ff */
[----:B------:R-:W-:Y:S02]  /*14e50*/  F2FP.BF16.F32.PACK_AB R34, R85, R84 ;  /* 0x000000545522723e */ /* 0x000fe400000010ff */
[----:B-1----:R-:W-:Y:S01]  /*14e60*/  F2FP.BF16.F32.PACK_AB R35, R87, R86 ;  /* 0x000000565723723e */ /* 0x002fe200000010ff */
[----:B------:R-:W-:Y:S04]  /*14e70*/  STSM.16.M88.4 [R140+0x27800], R28 ;  /* 0x0278001c8c007844 */ /* 0x000fe80000000200 */
[----:B------:R0:W-:Y:S04]  /*14e80*/  STSM.16.M88.4 [R36], R8 ;  /* 0x0000000824007844 */ /* 0x0001e80000000200 */
[----:B------:R1:W-:Y:S04]  /*14e90*/  STSM.16.M88.4 [R142+0x6000], R24 ;  /* 0x006000188e007844 */ /* 0x0003e80000000200 */
[----:B------:R1:W-:Y:S01]  /*14ea0*/  STSM.16.M88.4 [R141+0x6000], R32 ;  /* 0x006000208d007844 */ /* 0x0003e20000000200 */
[----:B------:R-:W-:Y:S01]  /*14eb0*/  @!PT LDS RZ, [RZ] ;  /* 0x00000000fffff984 */ /* 0x000fe20000000800 */
[----:B------:R-:W-:Y:S01]  /*14ec0*/  @!PT LDS RZ, [RZ] ;  /* 0x00000000fffff984 */ /* 0x000fe20000000800 */
[----:B------:R-:W-:Y:S01]  /*14ed0*/  @!PT LDS RZ, [RZ] ;  /* 0x00000000fffff984 */ /* 0x000fe20000000800 */
[----:B------:R-:W-:Y:S01]  /*14ee0*/  @!PT LDS RZ, [RZ] ;  /* 0x00000000fffff984 */ /* 0x000fe20000000800 */
[----:B------:R2:W-:Y:S06]  /*14ef0*/  MEMBAR.ALL.CTA ;  /* 0x0000000000007992 */ /* 0x0005ec0000008000 */
[----:B--2---:R-:W2:Y:S01]  /*14f00*/  FENCE.VIEW.ASYNC.S ;  /* 0x00000000000073c6 */ /* 0x004ea20000000000 */
[----:B------:R-:W-:Y:S01]  /*14f10*/  ISETP.GT.AND P2, PT, R3, R143, PT ;  /* 0x0000008f0300720c */ /* 0x000fe20003f44270 */
[----:B------:R-:W-:Y:S01]  /*14f20*/  FADD.FTZ R21, R83, R4 ;  /* 0x0000000453157221 */ /* 0x000fe20000010000 */
[----:B------:R-:W-:-:S03]  /*14f30*/  FMUL.FTZ R90, R90, R7 ;  /* 0x000000075a5a7220 */ /* 0x000fc60000410000 */
        /* <DEDUP_REMOVED lines=49> */
[----:B------:R-:W-:-:S02]  /*15250*/  VIADD R3, R3, 0xffffffff ;  /* 0xffffffff03037836 */ /* 0x000fc40000000000 */
[----:B0-----:R-:W-:Y:S02]  /*15260*/  IMAD.MOV.U32 R10, RZ, RZ, R18 ;  /* 0x000000ffff0a7224 */ /* 0x001fe400078e0012 */
[----:B------:R-:W-:Y:S02]  /*15270*/  IMAD.MOV.U32 R9, RZ, RZ, R16 ;  /* 0x000000ffff097224 */ /* 0x000fe400078e0010 */
[----:B------:R-:W-:Y:S02]  /*15280*/  IMAD.MOV.U32 R7, RZ, RZ, R6 ;  /* 0x000000ffff077224 */ /* 0x000fe400078e0006 */
[----:B------:R-:W-:Y:S01]  /*15290*/  IMAD.MOV.U32 R8, RZ, RZ, R0 ;  /* 0x000000ffff087224 */ /* 0x000fe200078e0000 */
[----:B--2---:R-:W-:Y:S01]  /*152a0*/  NOP ;  /* 0x0000000000007918 */ /* 0x004fe20000000000 */
[----:B-1----:R-:W-:Y:S05]  /*152b0*/  @P2 BRA `(.L_x_1552) ;  /* 0xffffffdc00202947 */ /* 0x002fea000383ffff */
.L_x_1542:
[----:B------:R-:W2:Y:S02]  /*152c0*/  LDL R7, [R1+0x48] ;  /* 0x0000480001077983 */ /* 0x000ea40000100800 */
[----:B--2---:R-:W-:-:S13]  /*152d0*/  ISETP.GE.AND P2, PT, R3, R7, PT ;  /* 0x000000070300720c */ /* 0x004fda0003f46270 */
[----:B------:R-:W-:Y:S05]  /*152e0*/  @!P2 BRA `(.L_x_1553) ;  /* 0x000000340004a947 */ /* 0x000fea0003800000 */
[----:B------:R-:W-:Y:S02]  /*152f0*/  IMAD.MOV.U32 R7, RZ, RZ, R6 ;  /* 0x000000ffff077224 */ /* 0x000fe400078e0006 */
[----:B------:R-:W-:Y:S02]  /*15300*/  IMAD.MOV.U32 R8, RZ, RZ, R0 ;  /* 0x000000ffff087224 */ /* 0x000fe400078e0000 */
[----:B------:R-:W-:Y:S02]  /*15310*/  IMAD.MOV.U32 R10, RZ, RZ, R18 ;  /* 0x000000ffff0a7224 */ /* 0x000fe400078e0012 */
[----:B------:R-:W-:-:S07]  /*15320*/  IMAD.MOV.U32 R9, RZ, RZ, R16 ;  /* 0x000000ffff097224 */ /* 0x000fce00078e0010 */
.L_x_1571:
        /* <DEDUP_REMOVED lines=10> */
.L_x_1555:
[----:B------:R-:W-:Y:S01]  /*153d0*/  IMAD R0, R16, 0x8, R2 ;  /* 0x0000000810007824 */ /* 0x000fe200078e0202 */
[----:B------:R-:W-:-:S04]  /*153e0*/  SHF.L.U32 R11, R18, 0x1f, RZ ;  /* 0x0000001f120b7819 */ /* 0x000fc800000006ff */
[----:B------:R0:W1:Y:S01]  /*153f0*/  SYNCS.PHASECHK.TRANS64.TRYWAIT P3, [R0+URZ+0x2d830], R11 ;  /* 0x02d8300b000075a7 */ /* 0x000062000806017f */
[----:B------:R-:W-:Y:S05]  /*15400*/  @!P0 BRA `(.L_x_1556) ;  /* 0x0000000000048947 */ /* 0x000fea0003800000 */
[----:B------:R-:W-:Y:S01]  /*15410*/  BPT.TRAP 0x1 ;  /* 0x000000040000795c */ /* 0x000fe20000300000 */
.L_x_1556:
[----:B------:R-:W-:Y:S04]  /*15420*/  BSSY B0, `(.L_x_1554) ;  /* 0x0000004000007945 */ /* 0x000fe80003800000 */
[----:B-1----:R-:W-:Y:S05]  /*15430*/  @P3 BRA `(.L_x_1557) ;  /* 0x0000000000083947 */ /* 0x002fea0003800000 */
[----:B------:R-:W1:Y:S02]  /*15440*/  SYNCS.PHASECHK.TRANS64.TRYWAIT P3, [R0+URZ+0x2d830], R11 ;  /* 0x02d8300b000075a7 */ /* 0x000e64000806017f */
[----:B-1----:R-:W-:Y:S05]  /*15450*/  @!P3 BRA `(.L_x_1558) ;  /* 0x000001000094b947 */ /* 0x002fea0003800000 */
.L_x_1557:
[----:B------:R-:W-:Y:S05]  /*15460*/  BSYNC B0 ;  /* 0x0000000000007941 */ /* 0x000fea0003800000 */
.L_x_1554:
        /* <DEDUP_REMOVED lines=61> */
.L_x_1560:
[----:B------:R-:W-:Y:S01]  /*15840*/  SHF.L.U32 R0, R10, 0x1f, RZ ;  /* 0x0000001f0a007819 */ /* 0x000fe200000006ff */
[----:B------:R-:W-:-:S04]  /*15850*/  IMAD R6, R9, 0x8, R2 ;  /* 0x0000000809067824 */ /* 0x000fc800078e0202 */
[----:B------:R0:W1:Y:S01]  /*15860*/  SYNCS.PHASECHK.TRANS64.TRYWAIT P2, [R6+URZ+0x2d850], R0 ;  /* 0x02d85000060075a7 */ /* 0x000062000804017f */
[----:B------:R-:W-:Y:S05]  /*15870*/  @!P0 BRA `(.L_x_1561) ;  /* 0x0000000000048947 */ /* 0x000fea0003800000 */
[----:B------:R-:W-:Y:S01]  /*15880*/  BPT.TRAP 0x1 ;  /* 0x000000040000795c */ /* 0x000fe20000300000 */
.L_x_1561:
[----:B-1----:R-:W-:Y:S05]  /*15890*/  @P2 BRA `(.L_x_1559) ;  /* 0x0000000000082947 */ /* 0x002fea0003800000 */
[----:B------:R-:W1:Y:S02]  /*158a0*/  SYNCS.PHASECHK.TRANS64.TRYWAIT P2, [R6+URZ+0x2d850], R0 ;  /* 0x02d85000060075a7 */ /* 0x000e64000804017f */
[----:B-1----:R-:W-:Y:S05]  /*158b0*/  @!P2 BRA `(.L_x_1562) ;  /* 0x000000fc0090a947 */ /* 0x002fea0003800000 */
.L_x_1559:
[----:B------:R-:W2:Y:S01]  /*158c0*/  LDL R143, [R1+0x1c] ;  /* 0x00001c00018f7983 */ /* 0x000ea20000100800 */
[----:B------:R-:W3:Y:S03]  /*158d0*/  @P5 LDC R10, c[0x0][0x44c] ;  /* 0x00011300ff0a5b82 */ /* 0x000ee60000000800 */
[----:B------:R-:W2:Y:S05]  /*158e0*/  LDL R20, [R1+0x44] ;  /* 0x0000440001147983 */ /* 0x000eaa0000100800 */
[----:B01----:R-:W0:Y:S01]  /*158f0*/  @P5 LDC R6, c[0x0][0x450] ;  /* 0x00011400ff065b82 */ /* 0x003e220000000800 */
[----:B------:R-:W-:Y:S05]  /*15900*/  WARPSYNC.ALL ;  /* 0x0000000000007948 */ /* 0x000fea0003800000 */
[----:B--2---:R-:W-:-:S02]  /*15910*/  IMAD.IADD R0, R20, 0x1, R143 ;  /* 0x0000000114007824 */ /* 0x004fc400078e028f */
[----:B------:R-:W2:Y:S01]  /*15920*/  LDL R143, [R1+0x3c] ;  /* 0x00003c00018f7983 */ /* 0x000ea20000100800 */
[----:B------:R-:W-:Y:S01]  /*15930*/  IMAD.MOV.U32 R11, RZ, RZ, -0x7fffffe0 ;  /* 0x80000020ff0b7424 */ /* 0x000fe200078e00ff */
[----:B------:R-:W-:Y:S01]  /*15940*/  WARPGROUP.ARRIVE ;  /* 0x00000000000079c5 */ /* 0x000fe20000000000 */
[----:B---3--:R-:W-:-:S03]  /*15950*/  @P5 IMAD.HI.U32 R10, R0, R10, RZ ;  /* 0x0000000a000a5227 */ /* 0x008fc600078e00ff */
[C---:B------:R-:W-:Y:S01]  /*15960*/  R2UR UR11, R11.reuse ;  /* 0x000000000b0b72ca */ /* 0x040fe200000e0000 */
[----:B------:R-:W-:Y:S01]  /*15970*/  IMAD.MOV.U32 R21, RZ, RZ, -0x7fffffe0 ;  /* 0x80000020ff157424 */ /* 0x000fe200078e00ff */
[----:B0-----:R-:W-:Y:S01]  /*15980*/  @P5 SHF.R.U32.HI R0, RZ, R6, R10 ;  /* 0x00000006ff005219 */ /* 0x001fe2000001160a */
[----:B------:R-:W-:Y:S01]  /*15990*/  VIADD R6, R2, 0x400 ;  /* 0x0000040002067836 */ /* 0x000fe20000000000 */
[----:B------:R-:W-:Y:S01]  /*159a0*/  R2UR UR47, R11 ;  /* 0x000000000b2f72ca */ /* 0x000fe200000e0000 */
[----:B------:R-:W-:Y:S01]  /*159b0*/  IMAD.MOV.U32 R11, RZ, RZ, 0x40000040 ;  /* 0x40000040ff0b7424 */ /* 0x000fe200078e00ff */
[----:B------:R-:W-:Y:S01]  /*159c0*/  R2UR UR15, R21 ;  /* 0x00000000150f72ca */ /* 0x000fe200000e0000 */
[----:B------:R-:W0:Y:S01]  /*159d0*/  SHFL.IDX PT, R145, R0, RZ, 0x1c1f ;  /* 0x001c1fff00917589 */ /* 0x000e2200000e0000 */
[----:B------:R-:W-:Y:S01]  /*159e0*/  SHF.R.U32.HI R6, RZ, 0x4, R6 ;  /* 0x00000004ff067819 */ /* 0x000fe20000011606 */
[----:B------:R-:W-:Y:S01]  /*159f0*/  IMAD.SHL.U32 R144, R3, 0x80, RZ ;  /* 0x0000008003907824 */ /* 0x000fe200078e00ff */
[----:B------:R-:W-:Y:S01]  /*15a00*/  R2UR UR9, R11 ;  /* 0x000000000b0972ca */ /* 0x000fe200000e0000 */
[----:B------:R-:W-:Y:S01]  /*15a10*/  IMAD.MOV.U32 R11, RZ, RZ, 0x40000040 ;  /* 0x40000040ff0b7424 */ /* 0x000fe200078e00ff */
[----:B------:R-:W-:-:S02]  /*15a20*/  LOP3.LUT R6, R6, 0x3fff, RZ, 0xc0, !PT ;  /* 0x00003fff06067812 */ /* 0x000fc400078ec0ff */
[C---:B------:R-:W-:Y:S02]  /*15a30*/  R2UR UR19, R21.reuse ;  /* 0x00000000151372ca */ /* 0x040fe400000e0000 */
[----:B------:R-:W-:Y:S02]  /*15a40*/  LOP3.LUT R6, R6, 0x2000000, RZ, 0xfc, !PT ;  /* 0x0200000006067812 */ /* 0x000fe400078efcff */
[C---:B------:R-:W-:Y:S02]  /*15a50*/  R2UR UR23, R21.reuse ;  /* 0x00000000151772ca */ /* 0x040fe400000e0000 */
[----:B------:R-:W-:Y:S01]  /*15a60*/  R2UR UR27, R21 ;  /* 0x00000000151b72ca */ /* 0x000fe200000e0000 */
[----:B------:R-:W-:Y:S01]  /*15a70*/  IMAD R10, R9, 0x600, R6 ;  /* 0x00000600090a7824 */ /* 0x000fe200078e0206 */
[C---:B------:R-:W-:Y:S02]  /*15a80*/  R2UR UR31, R21.reuse ;  /* 0x00000000151f72ca */ /* 0x040fe400000e0000 */
[----:B------:R-:W-:Y:S01]  /*15a90*/  R2UR UR35, R21 ;  /* 0x00000000152372ca */ /* 0x000fe200000e0000 */
[C---:B------:R-:W-:Y:S01]  /*15aa0*/  VIADD R20, R10.reuse, 0x40 ;  /* 0x000000400a147836 */ /* 0x040fe20000000000 */
[----:B------:R-:W-:Y:S01]  /*15ab0*/  R2UR UR10, R10 ;  /* 0x000000000a0a72ca */ /* 0x000fe200000e0000 */
[----:B------:R-:W-:Y:S01]  /*15ac0*/  IMAD.MOV.U32 R21, RZ, RZ, 0x40000040 ;  /* 0x40000040ff157424 */ /* 0x000fe200078e00ff */
[----:B------:R-:W-:-:S02]  /*15ad0*/  R2UR UR45, R11 ;  /* 0x000000000b2d72ca */ /* 0x000fc400000e0000 */
[----:B------:R-:W-:Y:S01]  /*15ae0*/  R2UR UR14, R20 ;  /* 0x00000000140e72ca */ /* 0x000fe200000e0000 */
[----:B------:R-:W-:Y:S01]  /*15af0*/  VIADD R20, R10, 0x80 ;  /* 0x000000800a147836 */ /* 0x000fe20000000000 */
[----:B------:R-:W-:Y:S01]  /*15b00*/  R2UR UR13, R21 ;  /* 0x00000000150d72ca */ /* 0x000fe200000e0000 */
[----:B------:R-:W-:-:S03]  /*15b10*/  IMAD.MOV.U32 R21, RZ, RZ, 0x40000040 ;  /* 0x40000040ff157424 */ /* 0x000fc600078e00ff */
        /* <DEDUP_REMOVED lines=13> */
[C---:B------:R-:W-:Y:S01]  /*15bf0*/  VIADD R20, R10.reuse, 0x180 ;  /* 0x000001800a147836 */ /* 0x040fe20000000000 */
[----:B------:R-:W-:Y:S01]  /*15c00*/  R2UR UR29, R21 ;  /* 0x00000000151d72ca */ /* 0x000fe200000e0000 */
[----:B------:R-:W-:Y:S02]  /*15c10*/  VIADD R10, R10, 0x1c0 ;  /* 0x000001c00a0a7836 */ /* 0x000fe40000000000 */
[----:B------:R-:W-:Y:S01]  /*15c20*/  IMAD.MOV.U32 R21, RZ, RZ, 0x40000040 ;  /* 0x40000040ff157424 */ /* 0x000fe200078e00ff */
[----:B------:R-:W-:Y:S02]  /*15c30*/  R2UR UR34, R20 ;  /* 0x00000000142272ca */ /* 0x000fe400000e0000 */
[----:B------:R-:W-:Y:S02]  /*15c40*/  R2UR UR46, R10 ;  /* 0x000000000a2e72ca */ /* 0x000fe400000e0000 */
[----:B------:R-:W-:-:S02]  /*15c50*/  R2UR UR33, R21 ;  /* 0x00000000152172ca */ /* 0x000fc400000e0000 */
[----:B------:R-:W-:-:S04]  /*15c60*/  IADD3 R21, -R22, 0x1, -R144 ;  /* 0x0000000116157810 */ /* 0x000fc80007ffe990 */
[----:B------:R-:W-:Y:S02]  /*15c70*/  IADD3 R21, -R138, R21, R139 ;  /* 0x000000158a157210 */ /* 0x000fe40007ffe18b */
[----:B--2---:R-:W-:Y:S02]  /*15c80*/  LOP3.LUT R10, R143, 0x10000, RZ, 0xfc, !PT ;  /* 0x000100008f0a7812 */ /* 0x004fe400078efcff */
[----:B------:R-:W1:Y:S02]  /*15c90*/  S2R R143, SR_TID.X ;  /* 0x00000000008f7919 */ /* 0x000e640000002100 */
[C---:B------:R-:W-:Y:S01]  /*15ca0*/  R2UR UR8, R10.reuse ;  /* 0x000000000a0872ca */ /* 0x040fe200000e0000 */
[----:B------:R-:W-:-:S05]  /*15cb0*/  VIADD R20, R10, 0x2 ;  /* 0x000000020a147836 */ /* 0x000fca0000000000 */
[----:B------:R-:W-:Y:S01]  /*15cc0*/  R2UR UR12, R20 ;  /* 0x00000000140c72ca */ /* 0x000fe200000e0000 */
[----:B------:R-:W-:-:S05]  /*15cd0*/  VIADD R20, R10, 0x4 ;  /* 0x000000040a147836 */ /* 0x000fca0000000000 */
[----:B------:R-:W-:Y:S01]  /*15ce0*/  R2UR UR16, R20 ;  /* 0x00000000141072ca */ /* 0x000fe200000e0000 */
[----:B------:R-:W-:Y:S01]  /*15cf0*/  HGMMA.64x96x16.F32.BF16 R88, gdesc[UR8].tnspB, R88, gsb0 ;  /* 0x41600000085879f0 */ /* 0x000fe20008001858 */
[----:B------:R-:W-:Y:S01]  /*15d00*/  VIADD R20, R10, 0x6 ;  /* 0x000000060a147836 */ /* 0x000fe20000000000 */
[----:B------:R-:W-:-:S04]  /*15d10*/  ULOP3.LUT UR8, URZ, UR49, URZ, 0x33, !UPT ;  /* 0x000000313f087292 */ /* 0x000fc8000f8e333f */
[----:B------:R-:W-:Y:S01]  /*15d20*/  R2UR UR20, R20 ;  /* 0x00000000141472ca */ /* 0x000fe200000e0000 */
[----:B------:R-:W-:-:S05]  /*15d30*/  VIADD R20, R10, 0x600 ;  /* 0x000006000a147836 */ /* 0x000fca0000000000 */
[----:B------:R-:W-:Y:S01]  /*15d40*/  R2UR UR24, R20 ;  /* 0x00000000141872ca */ /* 0x000fe200000e0000 */
[----:B------:R-:W-:Y:S01]  /*15d50*/  VIADD R20, R10, 0x602 ;  /* 0x000006020a147836 */ /* 0x000fe20000000000 */
[----:B-1----:R-:W-:-:S04]  /*15d60*/  SHF.R.U32.HI R6, RZ, 0x7, R143 ;  /* 0x00000007ff067819 */ /* 0x002fc8000001168f */
[----:B------:R-:W-:Y:S01]  /*15d70*/  R2UR UR28, R20 ;  /* 0x00000000141c72ca */ /* 0x000fe200000e0000 */
[C---:B------:R-:W-:Y:S01]  /*15d80*/  VIADD R20, R10.reuse, 0x604 ;  /* 0x000006040a147836 */ /* 0x040fe20000000000 */
[----:B------:R-:W-:Y:S01]  /*15d90*/  ISETP.GE.U32.AND P2, PT, R143, 0x180, PT ;  /* 0x000001808f00780c */ /* 0x000fe20003f46070 */
[----:B------:R-:W-:Y:S02]  /*15da0*/  VIADD R10, R10, 0x606 ;  /* 0x000006060a0a7836 */ /* 0x000fe40000000000 */
[----:B------:R-:W-:Y:S01]  /*15db0*/  VIADD R6, R6, 0x9 ;  /* 0x0000000906067836 */ /* 0x000fe20000000000 */
[----:B------:R-:W-:Y:S01]  /*15dc0*/  R2UR UR32, R20 ;  /* 0x00000000142072ca */ /* 0x000fe200000e0000 */
[C---:B------:R-:W-:Y:S01]  /*15dd0*/  VIADD R143, R21.reuse, UR48 ;  /* 0x00000030158f7c36 */ /* 0x040fe20008000000 */
[----:B------:R-:W-:Y:S01]  /*15de0*/  R2UR UR44, R10 ;  /* 0x000000000a2c72ca */ /* 0x000fe200000e0000 */
[----:B------:R-:W-:Y:S01]  /*15df0*/  @!P1 IMAD R10, R16, 0x8, R2 ;  /* 0x00000008100a9824 */ /* 0x000fe200078e0202 */
[----:B------:R-:W-:Y:S01]  /*15e00*/  SEL R6, R6, 0x9, !P2 ;  /* 0x0000000906067807 */ /* 0x000fe20005000000 */
[----:B------:R-:W-:-:S02]  /*15e10*/  VIADD R21, R21, UR8 ;  /* 0x0000000815157c36 */ /* 0x000fc40008000000 */
[----:B------:R-:W-:Y:S02]  /*15e20*/  @!P1 VIADD R10, R10, 0x2d840 ;  /* 0x0002d8400a0a9836 */ /* 0x000fe40000000000 */
[----:B0-----:R-:W-:-:S03]  /*15e30*/  IMAD.IADD R20, R145, 0x1, R143 ;  /* 0x0000000191147824 */ /* 0x001fc600078e028f */
[----:B------:R-:W-:Y:S01]  /*15e40*/  @!P1 PRMT R10, RZ, 0x654, R10 ;  /* 0x00000654ff0a9816 */ /* 0x000fe2000000000a */
        /* <DEDUP_REMOVED lines=23> */
[----:B------:R1:W-:Y:S01]  /*15fc0*/  @!P1 SYNCS.ARRIVE.TRANS64.RED.A1T0 RZ, [R10+URZ], RZ ;  /* 0x000000ff0aff99a7 */ /* 0x0003e2000810043f */
[----:B0-----:R-:W-:Y:S01]  /*15fd0*/  IMAD.IADD R6, R145, 0x1, R21 ;  /* 0x0000000191067824 */ /* 0x001fe200078e0215 */
[----:B-1----:R-:W-:Y:S06]  /*15fe0*/  @!P4 BRA `(.L_x_1563) ;  /* 0x000000000058c947 */ /* 0x002fec0003800000 */
[----:B------:R-:W-:Y:S01]  /*15ff0*/  IADD3 R145, -R138, R139, R145 ;  /* 0x0000008b8a917210 */ /* 0x000fe20007ffe191 */
[----:B------:R-:W-:Y:S03]  /*16000*/  BSSY B0, `(.L_x_1564) ;  /* 0x0000010000007945 */ /* 0x000fe60003800000 */
        /* <DEDUP_REMOVED lines=10> */
.L_x_1565:
[----:B------:R-:W-:-:S05]  /*160b0*/  IMAD.U32 R154, RZ, RZ, UR5 ;  /* 0x00000005ff9a7e24 */ /* 0x000fca000f8e00ff */
[----:B------:R-:W-:-:S13]  /*160c0*/  ISETP.NE.AND P2, PT, R154, 0x1, PT ;  /* 0x000000019a00780c */ /* 0x000fda0003f45270 */
[----:B------:R-:W0:Y:S02]  /*160d0*/  @P2 LDC.64 R10, c[0x0][0x9e8] ;  /* 0x00027a00ff0a2b82 */ /* 0x000e240000000a00 */
[----:B0-----:R-:W-:-:S05]  /*160e0*/  @P2 IMAD.HI.U32 R10, R145, R10, RZ ;  /* 0x0000000a910a2227 */ /* 0x001fca00078e00ff */
[----:B------:R-:W-:-:S07]  /*160f0*/  @P2 SHF.R.U32.HI R145, RZ, R11, R10 ;  /* 0x0000000bff912219 */ /* 0x000fce000001160a */
.L_x_1566:
[----:B------:R-:W-:Y:S05]  /*16100*/  BSYNC B0 ;  /* 0x0000000000007941 */ /* 0x000fea0003800000 */
.L_x_1564:
[----:B------:R-:W-:-:S04]  /*16110*/  IMAD R145, R145, R154, -R144 ;  /* 0x0000009a91917224 */ /* 0x000fc800078e0a90 */
[----:B------:R-:W-:-:S05]  /*16120*/  IMAD.IADD R145, R145, 0x1, -R22 ;  /* 0x0000000191917824 */ /* 0x000fca00078e0a16 */
[----:B------:R-:W-:Y:S02]  /*16130*/  VIMNMX R6, R6, R145, !PT ;  /* 0x0000009106067248 */ /* 0x000fe40007fe0100 */
[----:B------:R-:W-:-:S07]  /*16140*/  VIADDMNMX R20, R145, R154, R20, PT ;  /* 0x0000009a91147246 */ /* 0x000fce0003800114 */
.L_x_1563:
[----:B------:R-:W-:Y:S01]  /*16150*/  ISETP.GT.AND P3, PT, R3, -0x1, PT ;  /* 0xffffffff0300780c */ /* 0x000fe20003f64270 */
[----:B------:R-:W0:Y:S03]  /*16160*/  SHFL.IDX PT, R0, R0, 0x1, 0x1c1f ;  /* 0x003c1f0000007f89 */ /* 0x000e2600000e0000 */
[----:B------:R-:W-:-:S04]  /*16170*/  ISETP.GT.AND P2, PT, R6, RZ, P3 ;  /* 0x000000ff0600720c */ /* 0x000fc80001f44270 */
[----:B------:R-:W-:-:S04]  /*16180*/  ISETP.LT.OR P2, PT, R20, 0x1, P2 ;  /* 0x000000011400780c */ /* 0x000fc80001741670 */
[----:B------:R-:W-:Y:S02]  /*16190*/  FSEL R24, R24, -INF , !P2 ;  /* 0xff80000018187808 */ /* 0x000fe40005000000 */
[----:B------:R-:W-:-:S04]  /*161a0*/  ISETP.GT.AND P2, PT, R6, 0x1, P3 ;  /* 0x000000010600780c */ /* 0x000fc80001f44270 */
[----:B------:R-:W-:-:S04]  /*161b0*/  ISETP.LT.OR P2, PT, R20, 0x2, P2 ;  /* 0x000000021400780c */ /* 0x000fc80001741670 */
[----:B------:R-:W-:Y:S02]  /*161c0*/  FSEL R25, R25, -INF , !P2 ;  /* 0xff80000019197808 */ /* 0x000fe40005000000 */
[----:B------:R-:W-:Y:S01]  /*161d0*/  ISETP.GT.AND P2, PT, R6, 0x8, P3 ;  /* 0x000000080600780c */ /* 0x000fe20001f44270 */
[--C-:B0-----:R-:W-:Y:S02]  /*161e0*/  IMAD.IADD R143, R143, 0x1, R0.reuse ;  /* 0x000000018f8f7824 */ /* 0x101fe400078e0200 */
[----:B------:R-:W-:Y:S01]  /*161f0*/  IMAD.IADD R21, R21, 0x1, R0 ;  /* 0x0000000115157824 */ /* 0x000fe200078e0200 */
[----:B------:R-:W-:-:S04]  /*16200*/  ISETP.LT.OR P2, PT, R20, 0x9, P2 ;  /* 0x000000091400780c */ /* 0x000fc80001741670 */
[----:B------:R-:W-:Y:S02]  /*16210*/  FSEL R28, R28, -INF , !P2 ;  /* 0xff8000001c1c7808 */ /* 0x000fe40005000000 */
[----:B------:R-:W-:-:S04]  /*16220*/  ISETP.GT.AND P2, PT, R6, 0x9, P3 ;  /* 0x000000090600780c */ /* 0x000fc80001f44270 */
        /* <DEDUP_REMOVED lines=85> */
[----:B------:R-:W-:Y:S01]  /*16780*/  FSEL R85, R85, -INF , !P2 ;  /* 0xff80000055557808 */ /* 0x000fe20005000000 */
[----:B------:R-:W-:Y:S08]  /*16790*/  @!P4 BRA `(.L_x_1567) ;  /* 0x000000000058c947 */ /* 0x000ff00003800000 */
        /* <DEDUP_REMOVED lines=12> */
.L_x_1569:
[----:B------:R-:W-:-:S05]  /*16860*/  IMAD.U32 R6, RZ, RZ, UR5 ;  /* 0x00000005ff067e24 */ /* 0x000fca000f8e00ff */
[----:B------:R-:W-:-:S13]  /*16870*/  ISETP.NE.AND P2, PT, R6, 0x1, PT ;  /* 0x000000010600780c */ /* 0x000fda0003f45270 */
[----:B------:R-:W0:Y:S02]  /*16880*/  @P2 LDC.64 R10, c[0x0][0x9e8] ;  /* 0x00027a00ff0a2b82 */ /* 0x000e240000000a00 */
[----:B0-----:R-:W-:-:S05]  /*16890*/  @P2 IMAD.HI.U32 R10, R0, R10, RZ ;  /* 0x0000000a000a2227 */ /* 0x001fca00078e00ff */
[----:B------:R-:W-:-:S07]  /*168a0*/  @P2 SHF.R.U32.HI R0, RZ, R11, R10 ;  /* 0x0000000bff002219 */ /* 0x000fce000001160a */
.L_x_1570:
[----:B------:R-:W-:Y:S05]  /*168b0*/  BSYNC B0 ;  /* 0x0000000000007941 */ /* 0x000fea0003800000 */
.L_x_1568:
[----:B------:R-:W-:-:S04]  /*168c0*/  IMAD R0, R0, R6, -R144 ;  /* 0x0000000600007224 */ /* 0x000fc800078e0a90 */
[----:B------:R-:W-:-:S05]  /*168d0*/  IMAD.IADD R0, R0, 0x1, -R22 ;  /* 0x0000000100007824 */ /* 0x000fca00078e0a16 */
[----:B------:R-:W-:Y:S02]  /*168e0*/  VIMNMX R21, R21, R0, !PT ;  /* 0x0000000015157248 */ /* 0x000fe40007fe0100 */
[----:B------:R-:W-:-:S07]  /*168f0*/  VIADDMNMX R143, R0, R6, R143, PT ;  /* 0x00000006008f7246 */ /* 0x000fce000380018f */
.L_x_1567:
[----:B------:R-:W-:Y:S01]  /*16900*/  @!P1 IMAD R0, R9, 0x8, R2 ;  /* 0x0000000809009824 */ /* 0x000fe200078e0202 */
        /* <DEDUP_REMOVED lines=47> */
[----:B------:R-:W-:Y:S01]  /*16c00*/  ISETP.GT.AND P2, PT, R21, 0x1, P3 ;  /* 0x000000011500780c */ /* 0x000fe20001f44270 */
[----:B------:R-:W-:Y:S02]  /*16c10*/  MUFU.EX2 R20, R8 ;  /* 0x0000000800147308 */ /* 0x000fe40000000800 */
        /* <DEDUP_REMOVED lines=46> */
[----:B------:R-:W0:Y:S01]  /*16f00*/  MUFU.EX2 R24, R24 ;  /* 0x0000001800187308 */ /* 0x000e220000000800 */
[----:B------:R-:W-:-:S04]  /*16f10*/  ISETP.GT.AND P2, PT, R21, 0x18, P3 ;  /* 0x000000181500780c */ /* 0x000fc80001f44270 */
[----:B------:R-:W-:-:S03]  /*16f20*/  ISETP.LT.OR P2, PT, R143, 0x19, P2 ;  /* 0x000000198f00780c */ /* 0x000fc60001741670 */
[----:B------:R-:W1:Y:S01]  /*16f30*/  MUFU.EX2 R8, R25 ;  /* 0x0000001900087308 */ /* 0x000e620000000800 */
[----:B------:R-:W-:Y:S02]  /*16f40*/  FSEL R38, R38, -INF , !P2 ;  /* 0xff80000026267808 */ /* 0x000fe40005000000 */
[----:B------:R-:W-:-:S04]  /*16f50*/  ISETP.GT.AND P2, PT, R21, 0x19, P3 ;  /* 0x000000191500780c */ /* 0x000fc80001f44270 */
[----:B------:R-:W-:Y:S01]  /*16f60*/  ISETP.LT.OR P2, PT, R143, 0x1a, P2 ;  /* 0x0000001a8f00780c */ /* 0x000fe20001741670 */
[----:B------:R-:W3:Y:S01]  /*16f70*/  MUFU.EX2 R10, R28 ;  /* 0x0000001c000a7308 */ /* 0x000ee20000000800 */
[----:B0-----:R-:W-:Y:S02]  /*16f80*/  FFMA.FTZ R5, R20, R5, R24 ;  /* 0x0000000514057223 */ /* 0x001fe40000010018 */
[----:B------:R-:W-:Y:S02]  /*16f90*/  FSEL R39, R39, -INF , !P2 ;  /* 0xff80000027277808 */ /* 0x000fe40005000000 */
[----:B------:R-:W-:-:S03]  /*16fa0*/  ISETP.GT.AND P2, PT, R21, 0x20, P3 ;  /* 0x000000201500780c */ /* 0x000fc60001f44270 */
[----:B------:R-:W0:Y:S01]  /*16fb0*/  MUFU.EX2 R29, R29 ;  /* 0x0000001d001d7308 */ /* 0x000e220000000800 */
[----:B------:R-:W-:Y:S01]  /*16fc0*/  ISETP.LT.OR P2, PT, R143, 0x21, P2 ;  /* 0x000000218f00780c */ /* 0x000fe20001741670 */
[C---:B-1----:R-:W-:Y:S01]  /*16fd0*/  FADD.FTZ R5, R8.reuse, R5 ;  /* 0x0000000508057221 */ /* 0x042fe20000010000 */
[----:B------:R-:W-:Y:S02]  /*16fe0*/  F2FP.BF16.F32.PACK_AB R8, R8, R24 ;  /* 0x000000180808723e */ /* 0x000fe400000010ff */
[----:B------:R-:W-:Y:S02]  /*16ff0*/  FSEL R42, R42, -INF , !P2 ;  /* 0xff8000002a2a7808 */ /* 0x000fe40005000000 */
[----:B------:R-:W-:Y:S01]  /*17000*/  ISETP.GT.AND P2, PT, R21, 0x21, P3 ;  /* 0x000000211500780c */ /* 0x000fe20001f44270 */
[----:B------:R-:W1:Y:S01]  /*17010*/  MUFU.EX2 R32, R32 ;  /* 0x0000002000207308 */ /* 0x000e620000000800 */
[----:B---3--:R-:W-:Y:S02]  /*17020*/  FADD.FTZ R5, R10, R5 ;  /* 0x000000050a057221 */ /* 0x008fe40000010000 */
[----:B------:R-:W-:-:S04]  /*17030*/  ISETP.LT.OR P2, PT, R143, 0x22, P2 ;  /* 0x000000228f00780c */ /* 0x000fc80001741670 */
[----:B------:R-:W-:Y:S01]  /*17040*/  FSEL R43, R43, -INF , !P2 ;  /* 0xff8000002b2b7808 */ /* 0x000fe20005000000 */
[----:B------:R-:W3:Y:S01]  /*17050*/  MUFU.EX2 R33, R33 ;  /* 0x0000002100217308 */ /* 0x000ee20000000800 */
[----:B------:R-:W-:Y:S01]  /*17060*/  ISETP.GT.AND P2, PT, R21, 0x28, P3 ;  /* 0x000000281500780c */ /* 0x000fe20001f44270 */
[C---:B0-----:R-:W-:Y:S01]  /*17070*/  FADD.FTZ R5, R29.reuse, R5 ;  /* 0x000000051d057221 */ /* 0x041fe20000010000 */
[----:B------:R-:W-:Y:S02]  /*17080*/  F2FP.BF16.F32.PACK_AB R10, R29, R10 ;  /* 0x0000000a1d0a723e */ /* 0x000fe400000010ff */
[----:B------:R-:W-:-:S03]  /*17090*/  ISETP.LT.OR P2, PT, R143, 0x29, P2 ;  /* 0x000000298f00780c */ /* 0x000fc60001741670 */
[----:B------:R-:W0:Y:S01]  /*170a0*/  MUFU.EX2 R36, R36 ;  /* 0x0000002400247308 */ /* 0x000e220000000800 */
[----:B------:R-:W-:Y:S01]  /*170b0*/  FSEL R46, R46, -INF , !P2 ;  /* 0xff8000002e2e7808 */ /* 0x000fe20005000000 */
[----:B-1----:R-:W-:Y:S01]  /*170c0*/  FADD.FTZ R5, R32, R5 ;  /* 0x0000000520057221 */ /* 0x002fe20000010000 */
[----:B------:R-:W-:-:S04]  /*170d0*/  ISETP.GT.AND P2, PT, R21, 0x29, P3 ;  /* 0x000000291500780c */ /* 0x000fc80001f44270 */
[----:B------:R-:W-:Y:S01]  /*170e0*/  ISETP.LT.OR P2, PT, R143, 0x2a, P2 ;  /* 0x0000002a8f00780c */ /* 0x000fe20001741670 */
[----:B------:R-:W1:Y:S01]  /*170f0*/  MUFU.EX2 R37, R37 ;  /* 0x0000002500257308 */ /* 0x000e620000000800 */
[C---:B---3--:R-:W-:Y:S01]  /*17100*/  FADD.FTZ R5, R33.reuse, R5 ;  /* 0x0000000521057221 */ /* 0x048fe20000010000 */
[----:B------:R-:W-:Y:S02]  /*17110*/  F2FP.BF16.F32.PACK_AB R32, R33, R32 ;  /* 0x000000202120723e */ /* 0x000fe400000010ff */
[----:B------:R-:W-:Y:S02]  /*17120*/  FSEL R47, R47, -INF , !P2 ;  /* 0xff8000002f2f7808 */ /* 0x000fe40005000000 */
[----:B------:R-:W-:Y:S02]  /*17130*/  ISETP.GT.AND P2, PT, R21, 0x30, P3 ;  /* 0x000000301500780c */ /* 0x000fe40001f44270 */
[----:B------:R-:W-:Y:S01]  /*17140*/  MUFU.EX2 R40, R40 ;  /* 0x0000002800287308 */ /* 0x000fe20000000800 */
[----:B0-----:R-:W-:Y:S01]  /*17150*/  FADD.FTZ R5, R36, R5 ;  /* 0x0000000524057221 */ /* 0x001fe20000010000 */
[----:B------:R-:W-:-:S04]  /*17160*/  ISETP.LT.OR P2, PT, R143, 0x31, P2 ;  /* 0x000000318f00780c */ /* 0x000fc80001741670 */
[----:B------:R-:W-:Y:S02]  /*17170*/  FSEL R50, R50, -INF , !P2 ;  /* 0xff80000032327808 */ /* 0x000fe40005000000 */
[----:B------:R-:W-:Y:S01]  /*17180*/  ISETP.GT.AND P2, PT, R21, 0x31, P3 ;  /* 0x000000311500780c */ /* 0x000fe20001f44270 */
[----:B------:R-:W-:Y:S01]  /*17190*/  MUFU.EX2 R41, R41 ;  /* 0x0000002900297308 */ /* 0x000fe20000000800 */
[----:B-1----:R-:W-:Y:S02]  /*171a0*/  FADD.FTZ R5, R37, R5 ;  /* 0x0000000525057221 */ /* 0x002fe40000010000 */
[----:B------:R-:W-:-:S04]  /*171b0*/  ISETP.LT.OR P2, PT, R143, 0x32, P2 ;  /* 0x000000328f00780c */ /* 0x000fc80001741670 */
[----:B------:R-:W-:Y:S01]  /*171c0*/  FSEL R51, R51, -INF , !P2 ;  /* 0xff80000033337808 */ /* 0x000fe20005000000 */
[----:B------:R-:W-:Y:S01]  /*171d0*/  MUFU.EX2 R44, R44 ;  /* 0x0000002c002c7308 */ /* 0x000fe20000000800 */
[----:B------:R-:W-:-:S04]  /*171e0*/  ISETP.GT.AND P2, PT, R21, 0x38, P3 ;  /* 0x000000381500780c */ /* 0x000fc80001f44270 */
[----:B------:R-:W-:-:S03]  /*171f0*/  ISETP.LT.OR P2, PT, R143, 0x39, P2 ;  /* 0x000000398f00780c */ /* 0x000fc60001741670 */
[----:B------:R-:W0:Y:S01]  /*17200*/  MUFU.EX2 R45, R45 ;  /* 0x0000002d002d7308 */ /* 0x000e220000000800 */
[----:B------:R-:W-:Y:S02]  /*17210*/  FSEL R54, R54, -INF , !P2 ;  /* 0xff80000036367808 */ /* 0x000fe40005000000 */
[----:B------:R-:W-:-:S04]  /*17220*/  ISETP.GT.AND P2, PT, R21, 0x39, P3 ;  /* 0x000000391500780c */ /* 0x000fc80001f44270 */
[----:B------:R-:W-:Y:S01]  /*17230*/  ISETP.LT.OR P2, PT, R143, 0x3a, P2 ;  /* 0x0000003a8f00780c */ /* 0x000fe20001741670 */
[----:B------:R-:W-:Y:S03]  /*17240*/  MUFU.EX2 R48, R48 ;  /* 0x0000003000307308 */ /* 0x000fe60000000800 */
[----:B------:R-:W-:Y:S02]  /*17250*/  FSEL R55, R55, -INF , !P2 ;  /* 0xff80000037377808 */ /* 0x000fe40005000000 */
[----:B------:R-:W-:-:S03]  /*17260*/  ISETP.GT.AND P2, PT, R21, 0x40, P3 ;  /* 0x000000401500780c */ /* 0x000fc60001f44270 */
[----:B------:R-:W-:Y:S01]  /*17270*/  MUFU.EX2 R49, R49 ;  /* 0x0000003100317308 */ /* 0x000fe20000000800 */
[----:B------:R-:W-:-:S04]  /*17280*/  ISETP.LT.OR P2, PT, R143, 0x41, P2 ;  /* 0x000000418f00780c */ /* 0x000fc80001741670 */
[----:B------:R-:W-:Y:S02]  /*17290*/  FSEL R58, R58, -INF , !P2 ;  /* 0xff8000003a3a7808 */ /* 0x000fe40005000000 */
[----:B------:R-:W-:Y:S01]  /*172a0*/  ISETP.GT.AND P2, PT, R21, 0x41, P3 ;  /* 0x000000411500780c */ /* 0x000fe20001f44270 */
[----:B------:R-:W-:Y:S03]  /*172b0*/  MUFU.EX2 R52, R52 ;  /* 0x0000003400347308 */ /* 0x000fe60000000800 */
[----:B------:R-:W-:-:S04]  /*172c0*/  ISETP.LT.OR P2, PT, R143, 0x42, P2 ;  /* 0x000000428f00780c */ /* 0x000fc80001741670 */
[----:B------:R-:W-:Y:S01]  /*172d0*/  FSEL R59, R59, -INF , !P2 ;  /* 0xff8000003b3b7808 */ /* 0x000fe20005000000 */
[----:B------:R-:W-:Y:S01]  /*172e0*/  MUFU.EX2 R53, R53 ;  /* 0x0000003500357308 */ /* 0x000fe20000000800 */
[----:B------:R-:W-:-:S04]  /*172f0*/  ISETP.GT.AND P2, PT, R21, 0x48, P3 ;  /* 0x000000481500780c */ /* 0x000fc80001f44270 */
[----:B------:R-:W-:-:S03]  /*17300*/  ISETP.LT.OR P2, PT, R143, 0x49, P2 ;  /* 0x000000498f00780c */ /* 0x000fc60001741670 */
[----:B------:R-:W-:Y:S01]  /*17310*/  MUFU.EX2 R56, R56 ;  /* 0x0000003800387308 */ /* 0x000fe20000000800 */
        /* <DEDUP_REMOVED lines=48> */
[----:B------:R-:W-:-:S04]  /*17620*/  ISETP.GT.AND P2, PT, R21, RZ, P3 ;  /* 0x000000ff1500720c */ /* 0x000fc80001f44270 */
[----:B------:R-:W-:-:S03]  /*17630*/  ISETP.LT.OR P2, PT, R143, 0x1, P2 ;  /* 0x000000018f00780c */ /* 0x000fc60001741670 */
[----:B------:R-:W-:Y:S01]  /*17640*/  MUFU.EX2 R85, R85 ;  /* 0x0000005500557308 */ /* 0x000fe20000000800 */
[----:B------:R-:W-:Y:S02]  /*17650*/  FSEL R26, R26, -INF , !P2 ;  /* 0xff8000001a1a7808 */ /* 0x000fe40005000000 */
        /* <DEDUP_REMOVED lines=38> */
[----:B------:R-:W1:Y:S02]  /*178c0*/  SHFL.BFLY PT, R9, R6, 0x2, 0x1f ;  /* 0x0c401f0006097f89 */ /* 0x000e6400000e0000 */
[----:B-1----:R-:W-:-:S05]  /*178d0*/  FMNMX.FTZ R6, R6, R9, !PT ;  /* 0x0000000906067209 */ /* 0x002fca0007810000 */
[----:B------:R-:W1:Y:S02]  /*178e0*/  SHFL.BFLY PT, R9, R6, 0x1, 0x1f ;  /* 0x0c201f0006097f89 */ /* 0x000e6400000e0000 */
[----:B-1----:R-:W-:-:S04]  /*178f0*/  FMNMX.FTZ R6, R6, R9, !PT ;  /* 0x0000000906067209 */ /* 0x002fc80007810000 */
        /* <DEDUP_REMOVED lines=29> */
[----:B------:R-:W-:Y:S01]  /*17ad0*/  FFMA.FTZ R86, R86, UR41, -R24 ;  /* 0x0000002956567c23 */ /* 0x000fe20008010818 */
[----:B0-----:R-:W-:-:S03]  /*17ae0*/  F2FP.BF16.F32.PACK_AB R42, R45, R44 ;  /* 0x0000002c2d2a723e */ /* 0x001fc600000010ff */
[----:B------:R-:W0:Y:S01]  /*17af0*/  MUFU.EX2 R27, R27 ;  /* 0x0000001b001b7308 */ /* 0x000e220000000800 */
[----:B-1----:R-:W-:-:S07]  /*17b00*/  F2FP.BF16.F32.PACK_AB R9, R25, R21 ;  /* 0x000000151909723e */ /* 0x002fce00000010ff */
[----:B------:R-:W-:Y:S08]  /*17b10*/  MUFU.EX2 R28, R28 ;  /* 0x0000001c001c7308 */ /* 0x000ff00000000800 */
[----:B------:R-:W-:Y:S01]  /*17b20*/  MUFU.EX2 R30, R30 ;  /* 0x0000001e001e7308 */ /* 0x000fe20000000800 */
[----:B0-----:R-:W-:-:S05]  /*17b30*/  F2FP.BF16.F32.PACK_AB R11, R27, R26 ;  /* 0x0000001a1b0b723e */ /* 0x001fca00000010ff */
        /* <DEDUP_REMOVED lines=8> */
[----:B------:R-:W-:-:S02]  /*17bc0*/  FADD.FTZ R10, -R10, R7 ;  /* 0x000000070a0a7221 */ /* 0x000fc40000010100 */
[----:B------:R-:W-:Y:S01]  /*17bd0*/  MUFU.EX2 R29, R29 ;  /* 0x0000001d001d7308 */ /* 0x000fe20000000800 */
[----:B------:R-:W-:Y:S01]  /*17be0*/  F2FP.BF16.F32.PACK_AB R34, R37, R36 ;  /* 0x000000242522723e */ /* 0x000fe200000010ff */
[----:B------:R-:W-:Y:S01]  /*17bf0*/  FMUL.FTZ R7, R10, UR41 ;  /* 0x000000290a077c20 */ /* 0x000fe20008410000 */
[----:B------:R-:W-:-:S05]  /*17c00*/  FFMA.FTZ R10, R50, UR41, -R24 ;  /* 0x00000029320a7c23 */ /* 0x000fca0008010818 */
[----:B------:R-:W-:Y:S08]  /*17c10*/  MUFU.EX2 R8, R8 ;  /* 0x0000000800087308 */ /* 0x000ff00000000800 */
        /* <DEDUP_REMOVED lines=15> */
[----:B------:R-:W-:Y:S01]  /*17d10*/  FADD.FTZ R27, R41, R27 ;  /* 0x0000001b291b7221 */ /* 0x000fe20000010000 */
[----:B------:R-:W-:Y:S02]  /*17d20*/  F2FP.BF16.F32.PACK_AB R41, R30, R28 ;  /* 0x0000001c1e29723e */ /* 0x000fe400000010ff */
[----:B-1----:R-:W-:Y:S01]  /*17d30*/  FADD.FTZ R26, R9, R26 ;  /* 0x0000001a091a7221 */ /* 0x002fe20000010000 */
[----:B------:R-:W-:Y:S02]  /*17d40*/  FADD.FTZ R27, R44, R27 ;  /* 0x0000001b2c1b7221 */ /* 0x000fe40000010000 */
[----:B------:R-:W1:Y:S01]  /*17d50*/  MUFU.EX2 R51, R51 ;  /* 0x0000003300337308 */ /* 0x000e620000000800 */
[----:B---3--:R-:W-:Y:S01]  /*17d60*/  FADD.FTZ R33, R35, R26 ;  /* 0x0000001a23217221 */ /* 0x008fe20000010000 */
[----:B------:R-:W-:Y:S01]  /*17d70*/  FADD.FTZ R26, R45, R27 ;  /* 0x0000001b2d1a7221 */ /* 0x000fe20000010000 */
[----:B0-----:R-:W-:-:S02]  /*17d80*/  F2FP.BF16.F32.PACK_AB R35, R11, R35 ;  /* 0x000000230b23723e */ /* 0x001fc400000010ff */
[----:B------:R-:W-:Y:S01]  /*17d90*/  FADD.FTZ R33, R11, R33 ;  /* 0x000000210b217221 */ /* 0x000fe20000010000 */
[----:B------:R-:W-:Y:S02]  /*17da0*/  FADD.FTZ R26, R48, R26 ;  /* 0x0000001a301a7221 */ /* 0x000fe40000010000 */
[----:B------:R-:W0:Y:S01]  /*17db0*/  MUFU.EX2 R4, R55 ;  /* 0x0000003700047308 */ /* 0x000e220000000800 */
[----:B------:R-:W-:Y:S01]  /*17dc0*/  FADD.FTZ R27, R28, R33 ;  /* 0x000000211c1b7221 */ /* 0x000fe20000010000 */
[----:B------:R-:W-:Y:S01]  /*17dd0*/  F2FP.BF16.F32.PACK_AB R33, R9, R8 ;  /* 0x000000080921723e */ /* 0x000fe200000010ff */
[----:B------:R-:W-:Y:S02]  /*17de0*/  FADD.FTZ R26, R49, R26 ;  /* 0x0000001a311a7221 */ /* 0x000fe40000010000 */
[----:B------:R-:W-:Y:S02]  /*17df0*/  FADD.FTZ R27, R30, R27 ;  /* 0x0000001b1e1b7221 */ /* 0x000fe40000010000 */
[----:B------:R-:W-:Y:S01]  /*17e00*/  FADD.FTZ R26, R52, R26 ;  /* 0x0000001a341a7221 */ /* 0x000fe20000010000 */
[----:B------:R-:W3:Y:S01]  /*17e10*/  MUFU.EX2 R21, R21 ;  /* 0x0000001500157308 */ /* 0x000ee20000000800 */
[----:B------:R-:W-:-:S07]  /*17e20*/  FADD.FTZ R9, R43, R27 ;  /* 0x0000001b2b097221 */ /* 0x000fce0000010000 */
[----:B------:R-:W5:Y:S01]  /*17e30*/  MUFU.EX2 R25, R25 ;  /* 0x0000001900197308 */ /* 0x000f620000000800 */
[----:B------:R-:W-:Y:S01]  /*17e40*/  FADD.FTZ R9, R31, R9 ;  /* 0x000000091f097221 */ /* 0x000fe20000010000 */
[----:B------:R-:W-:Y:S01]  /*17e50*/  FADD.FTZ R26, R53, R26 ;  /* 0x0000001a351a7221 */ /* 0x000fe20000010000 */
[----:B------:R-:W2:Y:S05]  /*17e60*/  LDL R27, [R1+0x24] ;  /* 0x00002400011b7983 */ /* 0x000eaa0000100800 */
[----:B------:R-:W5:Y:S01]  /*17e70*/  MUFU.EX2 R59, R62 ;  /* 0x0000003e003b7308 */ /* 0x000f620000000800 */
[----:B----4-:R-:W-:Y:S01]  /*17e80*/  FADD.FTZ R9, R10, R9 ;  /* 0x000000090a097221 */ /* 0x010fe20000010000 */
[----:B------:R-:W-:-:S06]  /*17e90*/  FADD.FTZ R26, R56, R26 ;  /* 0x0000001a381a7221 */ /* 0x000fcc0000010000 */
[----:B------:R-:W4:Y:S01]  /*17ea0*/  MUFU.EX2 R63, R63 ;  /* 0x0000003f003f7308 */ /* 0x000f220000000800 */
[----:B------:R-:W-:Y:S01]  /*17eb0*/  FADD.FTZ R9, R29, R9 ;  /* 0x000000091d097221 */ /* 0x000fe20000010000 */
[----:B------:R-:W-:-:S06]  /*17ec0*/  FADD.FTZ R26, R57, R26 ;  /* 0x0000001a391a7221 */ /* 0x000fcc0000010000 */
[----:B------:R-:W4:Y:S01]  /*17ed0*/  MUFU.EX2 R5, R66 ;  /* 0x0000004200057308 */ /* 0x000f220000000800 */
[----:B-1----:R-:W-:Y:S01]  /*17ee0*/  FADD.FTZ R9, R51, R9 ;  /* 0x0000000933097221 */ /* 0x002fe20000010000 */
[----:B------:R-:W-:-:S06]  /*17ef0*/  FADD.FTZ R26, R60, R26 ;  /* 0x0000001a3c1a7221 */ /* 0x000fcc0000010000 */
[----:B------:R-:W1:Y:S01]  /*17f00*/  MUFU.EX2 R67, R67 ;  /* 0x0000004300437308 */ /* 0x000e620000000800 */
[----:B0-----:R-:W-:-:S07]  /*17f10*/  FADD.FTZ R9, R4, R9 ;  /* 0x0000000904097221 */ /* 0x001fce0000010000 */
[----:B------:R-:W0:Y:S01]  /*17f20*/  MUFU.EX2 R70, R70 ;  /* 0x0000004600467308 */ /* 0x000e220000000800 */
[----:B---3--:R-:W-:Y:S01]  /*17f30*/  FADD.FTZ R9, R21, R9 ;  /* 0x0000000915097221 */ /* 0x008fe20000010000 */
[----:B------:R-:W-:-:S06]  /*17f40*/  FADD.FTZ R26, R61, R26 ;  /* 0x0000001a3d1a7221 */ /* 0x000fcc0000010000 */
[----:B------:R-:W3:Y:S01]  /*17f50*/  MUFU.EX2 R71, R71 ;  /* 0x0000004700477308 */ /* 0x000ee20000000800 */
[----:B-----5:R-:W-:Y:S01]  /*17f60*/  FADD.FTZ R9, R25, R9 ;  /* 0x0000000919097221 */ /* 0x020fe20000010000 */
[----:B------:R-:W-:-:S06]  /*17f70*/  FADD.FTZ R26, R64, R26 ;  /* 0x0000001a401a7221 */ /* 0x000fcc0000010000 */
[----:B------:R-:W-:Y:S01]  /*17f80*/  MUFU.EX2 R75, R75 ;  /* 0x0000004b004b7308 */ /* 0x000fe20000000800 */
[----:B------:R-:W-:Y:S01]  /*17f90*/  FADD.FTZ R9, R59, R9 ;  /* 0x000000093b097221 */ /* 0x000fe20000010000 */
[----:B------:R-:W-:-:S06]  /*17fa0*/  FADD.FTZ R26, R65, R26 ;  /* 0x0000001a411a7221 */ /* 0x000fcc0000010000 */
[----:B------:R-:W-:Y:S01]  /*17fb0*/  MUFU.EX2 R78, R78 ;  /* 0x0000004e004e7308 */ /* 0x000fe20000000800 */
[----:B----4-:R-:W-:Y:S01]  /*17fc0*/  FADD.FTZ R9, R63, R9 ;  /* 0x000000093f097221 */ /* 0x010fe20000010000 */
[----:B------:R-:W-:-:S06]  /*17fd0*/  FADD.FTZ R26, R68, R26 ;  /* 0x0000001a441a7221 */ /* 0x000fcc0000010000 */
[----:B------:R-:W-:Y:S01]  /*17fe0*/  MUFU.EX2 R79, R79 ;  /* 0x0000004f004f7308 */ /* 0x000fe20000000800 */
[----:B------:R-:W-:-:S07]  /*17ff0*/  FADD.FTZ R9, R5, R9 ;  /* 0x0000000905097221 */ /* 0x000fce0000010000 */
[----:B------:R-:W4:Y:S01]  /*18000*/  MUFU.EX2 R8, R74 ;  /* 0x0000004a00087308 */ /* 0x000f220000000800 */
[----:B-1----:R-:W-:Y:S01]  /*18010*/  FADD.FTZ R9, R67, R9 ;  /* 0x0000000943097221 */ /* 0x002fe20000010000 */
[----:B------:R-:W-:-:S06]  /*18020*/  FADD.FTZ R26, R69, R26 ;  /* 0x0000001a451a7221 */ /* 0x000fcc0000010000 */
[----:B------:R-:W1:Y:S01]  /*18030*/  MUFU.EX2 R82, R82 ;  /* 0x0000005200527308 */ /* 0x000e620000000800 */
[----:B0-----:R-:W-:Y:S01]  /*18040*/  FADD.FTZ R9, R70, R9 ;  /* 0x0000000946097221 */ /* 0x001fe20000010000 */
[----:B------:R-:W-:-:S06]  /*18050*/  FADD.FTZ R26, R72, R26 ;  /* 0x0000001a481a7221 */ /* 0x000fcc0000010000 */
[----:B------:R-:W0:Y:S01]  /*18060*/  MUFU.EX2 R83, R83 ;  /* 0x0000005300537308 */ /* 0x000e220000000800 */
[----:B---3--:R-:W-:Y:S01]  /*18070*/  FADD.FTZ R9, R71, R9 ;  /* 0x0000000947097221 */ /* 0x008fe20000010000 */
[C---:B------:R-:W-:Y:S01]  /*18080*/  FADD.FTZ R26, R73.reuse, R26 ;  /* 0x0000001a491a7221 */ /* 0x040fe20000010000 */
[----:B------:R-:W-:Y:S01]  /*18090*/  F2FP.BF16.F32.PACK_AB R72, R73, R72 ;  /* 0x000000484948723e */ /* 0x000fe200000010ff */
[----:B--2---:R2:W-:Y:S01]  /*180a0*/  STSM.16.M88.4 [R144], R32 ;  /* 0x0000002090007844 */ /* 0x0045e20000000200 */
[----:B----4-:R-:W-:Y:S01]  /*180b0*/  FADD.FTZ R9, R8, R9 ;  /* 0x0000000908097221 */ /* 0x010fe20000010000 */
[C---:B------:R-:W-:Y:S02]  /*180c0*/  F2FP.BF16.F32.PACK_AB R73, R75.reuse, R8 ;  /* 0x000000084b49723e */ /* 0x040fe400000010ff */
[----:B------:R-:W3:Y:S01]  /*180d0*/  LDL R8, [R1+0x48] ;  /* 0x0000480001087983 */ /* 0x000ee20000100800 */
[----:B------:R-:W-:Y:S01]  /*180e0*/  FADD.FTZ R26, R76, R26 ;  /* 0x0000001a4c1a7221 */ /* 0x000fe20000010000 */
[----:B------:R-:W-:Y:S01]  /*180f0*/  MUFU.EX2 R86, R86 ;  /* 0x0000005600567308 */ /* 0x000fe20000000800 */
[----:B------:R-:W-:Y:S01]  /*18100*/  FADD.FTZ R9, R75, R9 ;  /* 0x000000094b097221 */ /* 0x000fe20000010000 */
[----:B------:R-:W-:Y:S01]  /*18110*/  F2FP.BF16.F32.PACK_AB R51, R4, R51 ;  /* 0x000000330433723e */ /* 0x000fe200000010ff */
[----:B------:R-:W-:-:S05]  /*18120*/  FADD.FTZ R11, R77, R26 ;  /* 0x0000001a4d0b7221 */ /* 0x000fca0000010000 */
[----:B------:R-:W4:Y:S01]  /*18130*/  MUFU.EX2 R24, R24 ;  /* 0x0000001800187308 */ /* 0x000f220000000800 */
[----:B------:R-:W-:Y:S01]  /*18140*/  FADD.FTZ R4, R78, R9 ;  /* 0x000000094e047221 */ /* 0x000fe20000010000 */
[----:B------:R-:W-:Y:S02]  /*18150*/  F2FP.BF16.F32.PACK_AB R48, R49, R48 ;  /* 0x000000303130723e */ /* 0x000fe400000010ff */
[----:B------:R-:W-:Y:S01]  /*18160*/  F2FP.BF16.F32.PACK_AB R49, R29, R10 ;  /* 0x0000000a1d31723e */ /* 0x000fe200000010ff */
[----:B------:R-:W-:Y:S01]  /*18170*/  FADD.FTZ R10, R80, R11 ;  /* 0x0000000b500a7221 */ /* 0x000fe20000010000 */
[----:B------:R-:W-:Y:S01]  /*18180*/  FADD.FTZ R11, R79, R4 ;  /* 0x000000044f0b7221 */ /* 0x000fe20000010000 */
[----:B------:R-:W-:Y:S02]  /*18190*/  F2FP.BF16.F32.PACK_AB R43, R31, R43 ;  /* 0x0000002b1f2b723e */ /* 0x000fe400000010ff */
[----:B------:R-:W-:Y:S01]  /*181a0*/  F2FP.BF16.F32.PACK_AB R50, R53, R52 ;  /* 0x000000343532723e */ /* 0x000fe200000010ff */
[----:B-1----:R-:W-:Y:S01]  /*181b0*/  FADD.FTZ R4, R82, R11 ;  /* 0x0000000b52047221 */ /* 0x002fe20000010000 */
[----:B------:R-:W-:-:S02]  /*181c0*/  F2FP.BF16.F32.PACK_AB R56, R57, R56 ;  /* 0x000000383938723e */ /* 0x000fc400000010ff */
[----:B------:R-:W-:Y:S01]  /*181d0*/  F2FP.BF16.F32.PACK_AB R64, R65, R64 ;  /* 0x000000404140723e */ /* 0x000fe200000010ff */
[----:B------:R-:W-:Y:S01]  /*181e0*/  FADD.FTZ R9, R81, R10 ;  /* 0x0000000a51097221 */ /* 0x000fe20000010000 */
[----:B------:R-:W-:Y:S02]  /*181f0*/  F2FP.BF16.F32.PACK_AB R58, R61, R60 ;  /* 0x0000003c3d3a723e */ /* 0x000fe400000010ff */
[----:B------:R-:W-:Y:S02]  /*18200*/  F2FP.BF16.F32.PACK_AB R57, R25, R21 ;  /* 0x000000151939723e */ /* 0x000fe400000010ff */
[----:B------:R-:W-:Y:S02]  /*18210*/  F2FP.BF16.F32.PACK_AB R59, R63, R59 ;  /* 0x0000003b3f3b723e */ /* 0x000fe400000010ff */
[----:B------:R-:W-:Y:S01]  /*18220*/  F2FP.BF16.F32.PACK_AB R65, R67, R5 ;  /* 0x000000054341723e */ /* 0x000fe200000010ff */
[----:B0-----:R-:W-:Y:S01]  /*18230*/  FADD.FTZ R5, R83, R4 ;  /* 0x0000000453057221 */ /* 0x001fe20000010000 */
[----:B------:R-:W-:-:S02]  /*18240*/  F2FP.BF16.F32.PACK_AB R66, R69, R68 ;  /* 0x000000444542723e */ /* 0x000fc400000010ff */
        /* <DEDUP_REMOVED lines=8> */
[----:B----4-:R-:W-:Y:S01]  /*182d0*/  F2FP.BF16.F32.PACK_AB R83, R24, R86 ;  /* 0x000000561853723e */ /* 0x010fe200000010ff */
[----:B------:R2:W-:Y:S01]  /*182e0*/  STSM.16.M88.4 [R140+0x27800], R56 ;  /* 0x027800388c007844 */ /* 0x0005e20000000200 */
[----:B------:R-:W-:Y:S01]  /*182f0*/  FADD.FTZ R84, R84, R9 ;  /* 0x0000000954547221 */ /* 0x000fe20000010000 */
[----:B------:R-:W-:Y:S01]  /*18300*/  FADD.FTZ R9, R86, R5 ;  /* 0x0000000556097221 */ /* 0x000fe20000010000 */
[-C--:B------:R-:W-:Y:S01]  /*18310*/  FMUL.FTZ R90, R90, R7.reuse ;  /* 0x000000075a5a7220 */ /* 0x080fe20000410000 */
[-C--:B------:R-:W-:Y:S01]  /*18320*/  FMUL.FTZ R91, R91, R7.reuse ;  /* 0x000000075b5b7220 */ /* 0x080fe20000410000 */
[-C--:B------:R-:W-:Y:S01]  /*18330*/  FMUL.FTZ R94, R94, R7.reuse ;  /* 0x000000075e5e7220 */ /* 0x080fe20000410000 */
        /* <DEDUP_REMOVED lines=50> */
[----:B------:R2:W-:Y:S04]  /*18660*/  STSM.16.M88.4 [R27], R64 ;  /* 0x000000401b007844 */ /* 0x0005e80000000200 */
[----:B------:R2:W-:Y:S04]  /*18670*/  STSM.16.M88.4 [R142+0x6000], R72 ;  /* 0x006000488e007844 */ /* 0x0005e80000000200 */
[----:B------:R2:W-:Y:S01]  /*18680*/  STSM.16.M88.4 [R141+0x6000], R80 ;  /* 0x006000508d007844 */ /* 0x0005e20000000200 */
[----:B------:R0:W-:Y:S06]  /*18690*/  MEMBAR.ALL.CTA ;  /* 0x0000000000007992 */ /* 0x0001ec0000008000 */
[----:B0-----:R-:W0:Y:S01]  /*186a0*/  FENCE.VIEW.ASYNC.S ;  /* 0x00000000000073c6 */ /* 0x001e220000000000 */
[C---:B---3--:R-:W-:Y:S01]  /*186b0*/  ISETP.GT.AND P2, PT, R3.reuse, R8, PT ;  /* 0x000000080300720c */ /* 0x048fe20003f44270 */
[----:B------:R-:W-:-:S02]  /*186c0*/  VIADD R3, R3, 0xffffffff ;  /* 0xffffffff03037836 */ /* 0x000fc40000000000 */
[----:B------:R-:W-:Y:S01]  /*186d0*/  IMAD.MOV.U32 R8, RZ, RZ, R0 ;  /* 0x000000ffff087224 */ /* 0x000fe200078e0000 */
[----:B0-----:R-:W-:-:S09]  /*186e0*/  NOP ;  /* 0x0000000000007918 */ /* 0x001fd20000000000 */
[----:B--2---:R-:W-:Y:S05]  /*186f0*/  @P2 BRA `(.L_x_1571) ;  /* 0xffffffcc000c2947 */ /* 0x004fea000383ffff */
.L_x_1553:
[----:B------:R-:W-:Y:S05]  /*18700*/  WARPSYNC.ALL ;  /* 0x0000000000007948 */ /* 0x000fea0003800000 */
[----:B------:R-:W-:Y:S06]  /*18710*/  BAR.ARV 0x8, 0x200 ;  /* 0x0208000000007b1d */ /* 0x000fec0000002000 */
[----:B------:R-:W-:Y:S05]  /*18720*/  @!P0 BRA `(.L_x_1572) ;  /* 0x0000000000048947 */ /* 0x000fea0003800000 */
[----:B------:R-:W-:Y:S01]  /*18730*/  BPT.TRAP 0x1 ;  /* 0x000000040000795c */ /* 0x000fe20000300000 */
.L_x_1572:
[----:B------:R-:W-:Y:S01]  /*18740*/  IMAD R7, R16, 0x8, R2 ;  /* 0x0000000810077824 */ /* 0x000fe200078e0202 */
[----:B------:R-:W-:-:S04]  /*18750*/  SHF.L.U32 R10, R18, 0x1f, RZ ;  /* 0x0000001f120a7819 */ /* 0x000fc800000006ff */
[----:B------:R0:W1:Y:S01]  /*18760*/  SYNCS.PHASECHK.TRANS64.TRYWAIT P2, [R7+URZ+0x2d850], R10 ;  /* 0x02d8500a070075a7 */ /* 0x000062000804017f */
[----:B------:R-:W-:Y:S05]  /*18770*/  @!P0 BRA `(.L_x_1573) ;  /* 0x0000000000048947 */ /* 0x000fea0003800000 */
[----:B------:R-:W-:Y:S01]  /*18780*/  BPT.TRAP 0x1 ;  /* 0x000000040000795c */ /* 0x000fe20000300000 */
.L_x_1573:
[----:B------:R-:W2:Y:S01]  /*18790*/  LDL.LU R3, [R1+0x3c] ;  /* 0x00003c0001037983 */ /* 0x000ea20000300800 */
[----:B------:R-:W-:Y:S02]  /*187a0*/  VIADD R2, R2, 0x400 ;  /* 0x0000040002027836 */ /* 0x000fe40000000000 */
[----:B------:R-:W-:-:S03]  /*187b0*/  IMAD.MOV.U32 R9, RZ, RZ, 0x40000040 ;  /* 0x40000040ff097424 */ /* 0x000fc600078e00ff */
[----:B------:R-:W-:-:S04]  /*187c0*/  SHF.R.U32.HI R2, RZ, 0x4, R2 ;  /* 0x00000004ff027819 */ /* 0x000fc80000011602 */
[----:B------:R-:W-:Y:S02]  /*187d0*/  LOP3.LUT R2, R2, 0x3fff, RZ, 0xc0, !PT ;  /* 0x00003fff02027812 */ /* 0x000fe400078ec0ff */
[----:B--2---:R-:W-:Y:S02]  /*187e0*/  LOP3.LUT R8, R3, 0x10000, RZ, 0xfc, !PT ;  /* 0x0001000003087812 */ /* 0x004fe400078efcff */
[----:B------:R-:W-:Y:S01]  /*187f0*/  LOP3.LUT R3, R2, 0x2000000, RZ, 0xfc, !PT ;  /* 0x0200000002037812 */ /* 0x000fe200078efcff */
[----:B-1----:R-:W-:Y:S06]  /*18800*/  @P2 BRA `(.L_x_1574) ;  /* 0x0000000000082947 */ /* 0x002fec0003800000 */
[----:B------:R-:W1:Y:S02]  /*18810*/  SYNCS.PHASECHK.TRANS64.TRYWAIT P0, [R7+URZ+0x2d850], R10 ;  /* 0x02d8500a070075a7 */ /* 0x000e64000800017f */
[----:B-1----:R-:W-:Y:S05]  /*18820*/  @!P0 BRA `(.L_x_1575) ;  /* 0x000000cc00c88947 */ /* 0x002fea0003800000 */
.L_x_1574:
[----:B------:R-:W-:Y:S01]  /*18830*/  IMAD R2, R16, 0x600, R3 ;  /* 0x0000060010027824 */ /* 0x000fe200078e0203 */
[----:B------:R-:W2:Y:S01]  /*18840*/  LDL.LU R15, [R1+0x5c] ;  /* 0x00005c00010f7983 */ /* 0x000ea20000300800 */
[----:B------:R-:W-:Y:S01]  /*18850*/  IMAD.MOV.U32 R3, RZ, RZ, -0x7fffffe0 ;  /* 0x80000020ff037424 */ /* 0x000fe200078e00ff */
[----:B------:R-:W-:Y:S05]  /*18860*/  WARPSYNC.ALL ;  /* 0x0000000000007948 */ /* 0x000fea0003800000 */
[C---:B------:R-:W-:Y:S01]  /*18870*/  R2UR UR4, R8.reuse ;  /* 0x00000000080472ca */ /* 0x040fe200000e0000 */
[----:B------:R-:W-:Y:S01]  /*18880*/  WARPGROUP.ARRIVE ;  /* 0x00000000000079c5 */ /* 0x000fe20000000000 */
[----:B------:R-:W-:Y:S01]  /*18890*/  R2UR UR5, R9 ;  /* 0x00000000090572ca */ /* 0x000fe200000e0000 */
[----:B01----:R-:W-:Y:S01]  /*188a0*/  VIADD R10, R8, 0x2 ;  /* 0x00000002080a7836 */ /* 0x003fe20000000000 */
[C---:B------:R-:W-:Y:S01]  /*188b0*/  R2UR UR6, R2.reuse ;  /* 0x00000000020672ca */ /* 0x040fe200000e0000 */
[----:B------:R-:W-:Y:S01]  /*188c0*/  VIADD R12, R2, 0x40 ;  /* 0x00000040020c7836 */ /* 0x000fe20000000000 */
[----:B------:R-:W-:Y:S01]  /*188d0*/  R2UR UR7, R3 ;  /* 0x00000000030772ca */ /* 0x000fe200000e0000 */
[----:B------:R-:W-:-:S02]  /*188e0*/  IMAD.MOV.U32 R11, RZ, RZ, 0x40000040 ;  /* 0x40000040ff0b7424 */ /* 0x000fc400078e00ff */
[----:B------:R-:W-:Y:S02]  /*188f0*/  IMAD.MOV.U32 R13, RZ, RZ, -0x7fffffe0 ;  /* 0x80000020ff0d7424 */ /* 0x000fe400078e00ff */
[----:B------:R-:W-:Y:S02]  /*18900*/  IMAD.MOV.U32 R9, RZ, RZ, 0x40000040 ;  /* 0x40000040ff097424 */ /* 0x000fe400078e00ff */
[----:B------:R-:W-:Y:S02]  /*18910*/  IMAD.MOV.U32 R3, RZ, RZ, -0x7fffffe0 ;  /* 0x80000020ff037424 */ /* 0x000fe400078e00ff */
[----:B------:R-:W-:Y:S02]  /*18920*/  VIADD R16, R16, 0x1 ;  /* 0x0000000110107836 */ /* 0x000fe40000000000 */
[----:B------:R-:W-:Y:S02]  /*18930*/  IMAD.U32 R14, RZ, RZ, UR41 ;  /* 0x00000029ff0e7e24 */ /* 0x000fe4000f8e00ff */
[----:B------:R-:W-:Y:S01]  /*18940*/  HGMMA.64x96x16.F32.BF16 R88, gdesc[UR4].tnspB, R88, gsb0 ;  /* 0x41600000045879f0 */ /* 0x000fe20008001858 */
[----:B------:R-:W-:Y:S01]  /*18950*/  R2UR UR4, R10 ;  /* 0x000000000a0472ca */ /* 0x000fe200000e0000 */
[----:B------:R-:W-:Y:S01]  /*18960*/  VIADD R10, R8, 0x4 ;  /* 0x00000004080a7836 */ /* 0x000fe20000000000 */
[----:B------:R-:W-:Y:S01]  /*18970*/  R2UR UR5, R11 ;  /* 0x000000000b0572ca */ /* 0x000fe200000e0000 */
[----:B------:R-:W-:Y:S01]  /*18980*/  IMAD.MOV.U32 R11, RZ, RZ, 0x40000040 ;  /* 0x40000040ff0b7424 */ /* 0x000fe200078e00ff */
[----:B------:R-:W-:Y:S01]  /*18990*/  R2UR UR6, R12 ;  /* 0x000000000c0672ca */ /* 0x000fe200000e0000 */
[----:B------:R-:W-:Y:S01]  /*189a0*/  VIADD R12, R2, 0x80 ;  /* 0x00000080020c7836 */ /* 0x000fe20000000000 */
[----:B------:R-:W-:Y:S01]  /*189b0*/  R2UR UR7, R13 ;  /* 0x000000000d0772ca */ /* 0x000fe200000e0000 */
[----:B------:R-:W-:Y:S01]  /*189c0*/  IMAD.MOV.U32 R13, RZ, RZ, -0x7fffffe0 ;  /* 0x80000020ff0d7424 */ /* 0x000fe200078e00ff */
[----:B------:R-:W-:-:S04]  /*189d0*/  ISETP.NE.AND P2, PT, R16, 0x2, PT ;  /* 0x000000021000780c */ /* 0x000fc80003f45270 */
[----:B------:R-:W-:Y:S01]  /*189e0*/  SEL R16, R16, RZ, P2 ;  /* 0x000000ff10107207 */ /* 0x000fe20001000000 */
[----:B------:R-:W-:Y:S02]  /*189f0*/  WARPGROUP.DEPBAR.LE gsb0, 0x0 ;  /* 0x00008000000079c5 */ /* 0x000fe40000010000 */
[----:B------:R-:W-:-:S06]  /*18a00*/  WARPGROUP.ARRIVE ;  /* 0x00000000000079c5 */ /* 0x000fcc0000000000 */
        /* <DEDUP_REMOVED lines=19> */
[----:B------:R-:W-:Y:S02]  /*18b40*/  IMAD.MOV.U32 R13, RZ, RZ, -0x7fffffe0 ;  /* 0x80000020ff0d7424 */ /* 0x000fe400078e00ff */
[----:B--2---:R-:W-:-:S05]  /*18b50*/  VIADD R15, R15, 0x1 ;  /* 0x000000010f0f7836 */ /* 0x004fca0000000000 */
[----:B------:R-:W-:Y:S01]  /*18b60*/  STL [R1+0x5c], R15 ;  /* 0x00005c0f01007387 */ /* 0x000fe20000100800 */
        /* <DEDUP_REMOVED lines=28> */
[----:B------:R-:W-:Y:S01]  /*18d30*/  R2UR UR5, R11 ;  /* 0x000000000b0572ca */ /* 0x000fe200000e0000 */
[----:B------:R-:W-:Y:S01]  /*18d40*/  @!P1 VIADD R11, R7, 0x2d860 ;  /* 0x0002d860070b9836 */ /* 0x000fe20000000000 */
[----:B------:R-:W-:Y:S01]  /*18d50*/  R2UR UR6, R12 ;  /* 0x000000000c0672ca */ /* 0x000fe200000e0000 */
[----:B------:R-:W-:Y:S01]  /*18d60*/  IMAD.U32 R7, RZ, RZ, UR41 ;  /* 0x00000029ff077e24 */ /* 0x000fe2000f8e00ff */
[----:B------:R-:W-:Y:S02]  /*18d70*/  R2UR UR7, R13 ;  /* 0x000000000d0772ca */ /* 0x000fe400000e0000 */
[----:B------:R-:W-:Y:S01]  /*18d80*/  @!P1 PRMT R11, RZ, 0x654, R11 ;  /* 0x00000654ff0b9816 */ /* 0x000fe2000000000b */
[----:B------:R-:W-:-:S02]  /*18d90*/  WARPGROUP.DEPBAR.LE gsb0, 0x0 ;  /* 0x00008000000079c5 */ /* 0x000fc40000010000 */
[----:B------:R-:W-:-:S08]  /*18da0*/  WARPGROUP.ARRIVE ;  /* 0x00000000000079c5 */ /* 0x000fd00000000000 */
[----:B------:R-:W-:Y:S01]  /*18db0*/  HGMMA.64x96x16.F32.BF16 R88, gdesc[UR4].tnspB, R88, gsb0 ;  /* 0x41600000045879f0 */ /* 0x000fe20008001858 */
[----:B------:R-:W-:Y:S02]  /*18dc0*/  R2UR UR4, R8 ;  /* 0x00000000080472ca */ /* 0x000fe400000e0000 */
[----:B------:R-:W-:Y:S02]  /*18dd0*/  R2UR UR5, R9 ;  /* 0x00000000090572ca */ /* 0x000fe400000e0000 */
[----:B------:R-:W-:Y:S02]  /*18de0*/  R2UR UR6, R2 ;  /* 0x00000000020672ca */ /* 0x000fe400000e0000 */
[----:B------:R-:W-:Y:S01]  /*18df0*/  R2UR UR7, R3 ;  /* 0x00000000030772ca */ /* 0x000fe200000e0000 */
[----:B------:R-:W0:Y:S04]  /*18e00*/  SHFL.BFLY PT, R2, R5, 0x2, 0x1f ;  /* 0x0c401f0005027f89 */ /* 0x000e2800000e0000 */
[----:B------:R-:W1:Y:S01]  /*18e10*/  SHFL.BFLY PT, R3, R4, 0x2, 0x1f ;  /* 0x0c401f0004037f89 */ /* 0x000e6200000e0000 */
[----:B0-----:R-:W-:Y:S01]  /*18e20*/  FADD.FTZ R2, R2, R5 ;  /* 0x0000000502027221 */ /* 0x001fe20000010000 */
[----:B------:R-:W-:-:S02]  /*18e30*/  IMAD.MOV.U32 R5, RZ, RZ, RZ ;  /* 0x000000ffff057224 */ /* 0x000fc400078e00ff */
[----:B-1----:R-:W-:Y:S01]  /*18e40*/  FADD.FTZ R8, R3, R4 ;  /* 0x0000000403087221 */ /* 0x002fe20000010000 */
[----:B------:R-:W-:Y:S01]  /*18e50*/  IMAD.MOV.U32 R4, RZ, RZ, -0x800000 ;  /* 0xff800000ff047424 */ /* 0x000fe200078e00ff */
[----:B------:R-:W0:Y:S04]  /*18e60*/  SHFL.BFLY PT, R3, R2, 0x1, 0x1f ;  /* 0x0c201f0002037f89 */ /* 0x000e2800000e0000 */
[----:B------:R-:W1:Y:S01]  /*18e70*/  SHFL.BFLY PT, R9, R8, 0x1, 0x1f ;  /* 0x0c201f0008097f89 */ /* 0x000e6200000e0000 */
[----:B0-----:R-:W-:Y:S01]  /*18e80*/  FADD.FTZ R12, R2, R3 ;  /* 0x00000003020c7221 */ /* 0x001fe20000010000 */
[----:B------:R-:W-:Y:S01]  /*18e90*/  IMAD.MOV.U32 R2, RZ, RZ, RZ ;  /* 0x000000ffff027224 */ /* 0x000fe200078e00ff */
[----:B------:R-:W-:Y:S01]  /*18ea0*/  SEL R3, RZ, 0x1, P2 ;  /* 0x00000001ff037807 */ /* 0x000fe20001000000 */
[----:B-1----:R-:W-:-:S02]  /*18eb0*/  FADD.FTZ R13, R8, R9 ;  /* 0x00000009080d7221 */ /* 0x002fc40000010000 */
[----:B------:R-:W-:Y:S02]  /*18ec0*/  FSETP.NE.FTZ.AND P0, PT, R12, RZ, PT ;  /* 0x000000ff0c00720b */ /* 0x000fe40003f15000 */
[----:B------:R-:W-:Y:S01]  /*18ed0*/  LOP3.LUT R18, R18, R3, RZ, 0x3c, !PT ;  /* 0x0000000312127212 */ /* 0x000fe200078e3cff */
[----:B------:R-:W-:Y:S01]  /*18ee0*/  IMAD.MOV.U32 R3, RZ, RZ, -0x800000 ;  /* 0xff800000ff037424 */ /* 0x000fe200078e00ff */
[----:B------:R-:W-:-:S09]  /*18ef0*/  FSETP.NE.FTZ.AND P3, PT, R13, RZ, PT ;  /* 0x000000ff0d00720b */ /* 0x000fd20003f75000 */
[----:B------:R-:W0:Y:S01]  /*18f00*/  @P0 MUFU.LG2 R9, R12 ;  /* 0x0000000c00090308 */ /* 0x000e220000000c00 */
[----:B------:R-:W-:-:S03]  /*18f10*/  @P0 FMUL.FTZ R7, R7, 0.69314718246459960938 ;  /* 0x3f31721807070820 */ /* 0x000fc60000410000 */
[----:B------:R-:W-:-:S04]  /*18f20*/  @P3 FMUL.FTZ R14, R14, 0.69314718246459960938 ;  /* 0x3f3172180e0e3820 */ /* 0x000fc80000410000 */
[----:B------:R-:W1:Y:S08]  /*18f30*/  @P3 MUFU.LG2 R10, R13 ;  /* 0x0000000d000a3308 */ /* 0x000e700000000c00 */
[----:B------:R-:W2:Y:S01]  /*18f40*/  @P0 MUFU.RCP R5, R12 ;  /* 0x0000000c00050308 */ /* 0x000ea20000001000 */
[----:B0-----:R-:W-:-:S04]  /*18f50*/  @P0 FMUL.FTZ R8, R9, 0.69314718246459960938 ;  /* 0x3f31721809080820 */ /* 0x001fc80000410000 */
[----:B------:R-:W-:Y:S01]  /*18f60*/  @P0 FFMA.FTZ R3, R7, R0, R8 ;  /* 0x0000000007030223 */ /* 0x000fe20000010008 */
[----:B------:R-:W-:Y:S02]  /*18f70*/  WARPGROUP.DEPBAR.LE gsb0, 0x0 ;  /* 0x00008000000079c5 */ /* 0x000fe40000010000 */
[----:B------:R-:W-:Y:S01]  /*18f80*/  WARPGROUP.ARRIVE ;  /* 0x00000000000079c5 */ /* 0x000fe20000000000 */
[----:B------:R-:W0:Y:S01]  /*18f90*/  @P3 MUFU.RCP R2, R13 ;  /* 0x0000000d00023308 */ /* 0x000e220000001000 */
[----:B-1----:R-:W-:Y:S01]  /*18fa0*/  @P3 FMUL.FTZ R9, R10, 0.69314718246459960938 ;  /* 0x3f3172180a093820 */ /* 0x002fe20000410000 */
[----:B------:R-:W-:-:S03]  /*18fb0*/  PLOP3.LUT P0, PT, PT, PT, PT, 0x8, 0x0 ;  /* 0x000000000000781c */ /* 0x000fc60003f0e170 */
[----:B------:R-:W-:Y:S01]  /*18fc0*/  HGMMA.64x96x16.F32.BF16 R88, gdesc[UR4].tnspB, R88, gsb0 ;  /* 0x41600000045879f0 */ /* 0x000fe20008001858 */
[----:B------:R-:W-:Y:S02]  /*18fd0*/  @P3 FFMA.FTZ R4, R14, R6, R9 ;  /* 0x000000060e043223 */ /* 0x000fe40000010009 */
        /* <DEDUP_REMOVED lines=50> */
.L_x_1466:
[----:B------:R-:W-:Y:S05]  /*19300*/  WARPSYNC.ALL ;  /* 0x0000000000007948 */ /* 0x000fea0003800000 */
[----:B------:R-:W0:Y:S08]  /*19310*/  S2UR UR5, SR_CgaCtaId ;  /* 0x00000000000579c3 */ /* 0x000e300000008800 */
[----:B------:R-:W-:Y:S06]  /*19320*/  BAR.SYNC.DEFER_BLOCKING 0x5, 0x200 ;  /* 0x0148000000007b1d */ /* 0x000fec0000010000 */
[----:B------:R-:W-:Y:S01]  /*19330*/  UMOV UR4, 0x400 ;  /* 0x0000040000047882 */ /* 0x000fe20000000000 */
[----:B------:R-:W-:Y:S01]  /*19340*/  BSSY B0, `(.L_x_1576) ;  /* 0x00002c5000007945 */ /* 0x000fe20003800000 */
[----:B0-----:R-:W-:-:S06]  /*19350*/  ULEA UR4, UR5, UR4, 0x18 ;  /* 0x0000000405047291 */ /* 0x001fcc000f8ec03f */
[----:B------:R-:W-:-:S05]  /*19360*/  IMAD.U32 R2, RZ, RZ, UR4 ;  /* 0x00000004ff027e24 */ /* 0x000fca000f8e00ff */
[----:B------:R0:W1:Y:S01]  /*19370*/  LDS.128 R72, [R2+0x2d8d0] ;  /* 0x02d8d00002487984 */ /* 0x0000620000000c00 */
[----:B------:R-:W-:Y:S06]  /*19380*/  BAR.ARV 0x4, 0x200 ;  /* 0x0108000000007b1d */ /* 0x000fec0000002000 */
[----:B------:R-:W-:Y:S05]  /*19390*/  @P0 BRA `(.L_x_1577) ;  /* 0x0000002000240947 */ /* 0x000fea0003800000 */
[----:B------:R-:W2:Y:S01]  /*193a0*/  LDL R0, [R1+0x6c] ;  /* 0x00006c0001007983 */ /* 0x000ea20000100800 */
[----:B------:R-:W-:Y:S01]  /*193b0*/  ULDC UR4, c[0x0][0xad4] ;  /* 0x0002b50000047ab9 */ /* 0x000fe20000000800 */
[----:B------:R-:W3:Y:S02]  /*193c0*/  LDC R44, c[0x0][0xbe8] ;  /* 0x0002fa00ff2c7b82 */ /* 0x000ee40000000800 */
[----:B------:R-:W4:Y:S04]  /*193d0*/  LDL.LU R36, [R1+0x54] ;  /* 0x0000540001247983 */ /* 0x000f280000300800 */
[----:B------:R-:W3:Y:S01]  /*193e0*/  LDL R42, [R1+0x58] ;  /* 0x00005800012a7983 */ /* 0x000ee20000100800 */
[----:B------:R-:W0:Y:S01]  /*193f0*/  S2R R5, SR_SWINHI ;  /* 0x0000000000057919 */ /* 0x000e220000002f00 */
[----:B------:R-:W-:-:S02]  /*19400*/  MOV R34, R2 ;  /* 0x0000000200227202 */ /* 0x000fc40000000f00 */
[----:B0-----:R-:W-:-:S03]  /*19410*/  MOV R35, R5 ;  /* 0x0000000500237202 */ /* 0x001fc60000000f00 */
[----:B--2---:R-:W-:-:S03]  /*19420*/  IMAD.WIDE R8, R0, 0x2, R34 ;  /* 0x0000000200087825 */ /* 0x004fc600078e0222 */
[C---:B------:R-:W-:Y:S02]  /*19430*/  LOP3.LUT R5, R8.reuse, 0x180, RZ, 0xc0, !PT ;  /* 0x0000018008057812 */ /* 0x040fe400078ec0ff */
[C---:B------:R-:W-:Y:S02]  /*19440*/  IADD3 R10, P2, R8.reuse, 0x3020, RZ ;  /* 0x00003020080a7810 */ /* 0x040fe40007f5e0ff */
[----:B------:R-:W-:Y:S02]  /*19450*/  SHF.R.U64 R5, R5, 0x3, RZ ;  /* 0x0000000305057819 */ /* 0x000fe400000012ff */
[C---:B------:R-:W-:Y:S02]  /*19460*/  IADD3 R11, P4, R8.reuse, 0x20, RZ ;  /* 0x00000020080b7810 */ /* 0x040fe40007f9e0ff */
[C---:B------:R-:W-:Y:S02]  /*19470*/  IADD3 R31, P3, R8.reuse, 0x3000, RZ ;  /* 0x00003000081f7810 */ /* 0x040fe40007f7e0ff */
[----:B------:R-:W-:-:S02]  /*19480*/  IADD3 R12, P1, R8, 0x6000, RZ ;  /* 0x00006000080c7810 */ /* 0x000fc40007f3e0ff */
[----:B------:R-:W-:Y:S02]  /*19490*/  IADD3 R37, P0, R8, 0x6020, RZ ;  /* 0x0000602008257810 */ /* 0x000fe40007f1e0ff */
[----:B------:R-:W-:Y:S02]  /*194a0*/  LOP3.LUT R8, R5, R8, RZ, 0x3c, !PT ;  /* 0x0000000805087212 */ /* 0x000fe400078e3cff */
[----:B------:R-:W-:Y:S01]  /*194b0*/  LOP3.LUT R5, R10, 0x180, RZ, 0xc0, !PT ;  /* 0x000001800a057812 */ /* 0x000fe200078ec0ff */
[----:B------:R-:W-:Y:S01]  /*194c0*/  IMAD.X R15, RZ, RZ, R9, P0 ;  /* 0x000000ffff0f7224 */ /* 0x000fe200000e0609 */
[----:B----4-:R-:W-:Y:S02]  /*194d0*/  ISETP.NE.AND P0, PT, R36, RZ, PT ;  /* 0x000000ff2400720c */ /* 0x010fe40003f05270 */
[----:B------:R-:W-:-:S04]  /*194e0*/  SHF.R.U64 R5, R5, 0x3, RZ ;  /* 0x0000000305057819 */ /* 0x000fc800000012ff */
[----:B------:R-:W-:Y:S02]  /*194f0*/  LOP3.LUT R28, R5, R10, RZ, 0x3c, !PT ;  /* 0x0000000a051c7212 */ /* 0x000fe400078e3cff */
[----:B------:R-:W-:Y:S01]  /*19500*/  SEL R5, R36, UR4, P0 ;  /* 0x0000000424057c07 */ /* 0x000fe20008000000 */
[----:B------:R-:W-:Y:S05]  /*19510*/  WARPSYNC.ALL ;  /* 0x0000000000007948 */ /* 0x000fea0003800000 */
[----:B------:R-:W-:Y:S01]  /*19520*/  LOP3.LUT R0, R11, 0x180, RZ, 0xc0, !PT ;  /* 0x000001800b007812 */ /* 0x000fe200078ec0ff */
[--C-:B------:R-:W-:Y:S01]  /*19530*/  IMAD.X R25, RZ, RZ, R9.reuse, P4 ;  /* 0x000000ffff197224 */ /* 0x100fe200020e0609 */
[----:B------:R-:W-:Y:S01]  /*19540*/  LOP3.LUT R14, R37, 0x180, RZ, 0xc0, !PT ;  /* 0x00000180250e7812 */ /* 0x000fe200078ec0ff */
[--C-:B------:R-:W-:Y:S01]  /*19550*/  IMAD.X R27, RZ, RZ, R9.reuse, P3 ;  /* 0x000000ffff1b7224 */ /* 0x100fe200018e0609 */
[----:B------:R-:W-:Y:S01]  /*19560*/  SHF.R.U64 R0, R0, 0x3, RZ ;  /* 0x0000000300007819 */ /* 0x000fe200000012ff */
[--C-:B------:R-:W-:Y:S01]  /*19570*/  IMAD.X R29, RZ, RZ, R9.reuse, P2 ;  /* 0x000000ffff1d7224 */ /* 0x100fe200010e0609 */
[----:B------:R-:W-:Y:S01]  /*19580*/  MOV R30, R8 ;  /* 0x00000008001e7202 */ /* 0x000fe20000000f00 */
[----:B------:R-:W-:Y:S01]  /*19590*/  IMAD.X R13, RZ, RZ, R9, P1 ;  /* 0x000000ffff0d7224 */ /* 0x000fe200008e0609 */
[----:B------:R-:W-:Y:S01]  /*195a0*/  LOP3.LUT R24, R0, R11, RZ, 0x3c, !PT ;  /* 0x0000000b00187212 */ /* 0x000fe200078e3cff */
[----:B------:R-:W-:Y:S01]  /*195b0*/  ULDC.64 UR4, c[0x0][0xc00] ;  /* 0x0003000000047ab9 */ /* 0x000fe20000000a00 */
[----:B------:R-:W-:Y:S01]  /*195c0*/  LOP3.LUT R0, R31, 0x180, RZ, 0xc0, !PT ;  /* 0x000001801f007812 */ /* 0x000fe200078ec0ff */
[----:B------:R-:W-:Y:S01]  /*195d0*/  ULDC.64 UR6, c[0x0][0xc08] ;  /* 0x0003020000067ab9 */ /* 0x000fe20000000a00 */
[----:B------:R-:W-:-:S02]  /*195e0*/  LOP3.LUT R11, R12, 0x180, RZ, 0xc0, !PT ;  /* 0x000001800c0b7812 */ /* 0x000fc400078ec0ff */
[----:B------:R-:W-:Y:S02]  /*195f0*/  SHF.R.U64 R0, R0, 0x3, RZ ;  /* 0x0000000300007819 */ /* 0x000fe400000012ff */
[----:B------:R-:W-:Y:S02]  /*19600*/  SHF.R.U64 R11, R11, 0x3, RZ ;  /* 0x000000030b0b7819 */ /* 0x000fe400000012ff */
[----:B------:R-:W-:Y:S02]  /*19610*/  LOP3.LUT R26, R0, R31, RZ, 0x3c, !PT ;  /* 0x0000001f001a7212 */ /* 0x000fe400078e3cff */
[----:B------:R-:W-:Y:S02]  /*19620*/  SHF.R.U64 R14, R14, 0x3, RZ ;  /* 0x000000030e0e7819 */ /* 0x000fe400000012ff */
[----:B------:R-:W-:Y:S02]  /*19630*/  LOP3.LUT R12, R11, R12, RZ, 0x3c, !PT ;  /* 0x0000000c0b0c7212 */ /* 0x000fe400078e3cff */
[----:B------:R-:W-:-:S02]  /*19640*/  F2FP.BF16.F32.PACK_AB R8, R7, R6 ;  /* 0x000000060708723e */ /* 0x000fc400000010ff */
[----:B------:R-:W-:Y:S02]  /*19650*/  F2FP.BF16.F32.PACK_AB R9, R91, R90 ;  /* 0x0000005a5b09723e */ /* 0x000fe400000010ff */
[----:B------:R-:W-:Y:S02]  /*19660*/  F2FP.BF16.F32.PACK_AB R10, R93, R92 ;  /* 0x0000005c5d0a723e */ /* 0x000fe400000010ff */
[----:B------:R-:W-:Y:S01]  /*19670*/  F2FP.BF16.F32.PACK_AB R11, R95, R94 ;  /* 0x0000005e5f0b723e */ /* 0x000fe200000010ff */
[----:B------:R-:W-:Y:S01]  /*19680*/  BAR.SYNC.DEFER_BLOCKING 0x1, 0x180 ;  /* 0x0046000000007b1d */ /* 0x000fe20000010000 */
[----:B------:R-:W-:Y:S02]  /*19690*/  MOV R41, R24 ;  /* 0x0000001800297202 */ /* 0x000fe40000000f00 */
[----:B------:R-:W-:Y:S02]  /*196a0*/  MOV R0, R26 ;  /* 0x0000001a00007202 */ /* 0x000fe40000000f00 */
[----:B------:R-:W-:-:S02]  /*196b0*/  LOP3.LUT R14, R14, R37, RZ, 0x3c, !PT ;  /* 0x000000250e0e7212 */ /* 0x000fc400078e3cff */
[----:B------:R-:W-:Y:S01]  /*196c0*/  F2FP.BF16.F32.PACK_AB R24, R97, R96 ;  /* 0x000000606118723e */ /* 0x000fe200000010ff */
[----:B------:R-:W3:Y:S01]  /*196d0*/  LDC.64 R36, c[0x0][0xc00] ;  /* 0x00030000ff247b82 */ /* 0x000ee20000000a00 */
[----:B------:R-:W-:Y:S02]  /*196e0*/  F2FP.BF16.F32.PACK_AB R25, R99, R98 ;  /* 0x000000626319723e */ /* 0x000fe400000010ff */
[----:B------:R-:W-:Y:S02]  /*196f0*/  F2FP.BF16.F32.PACK_AB R26, R101, R100 ;  /* 0x00000064651a723e */ /* 0x000fe400000010ff */
[----:B------:R-:W-:Y:S02]  /*19700*/  F2FP.BF16.F32.PACK_AB R27, R103, R102 ;  /* 0x00000066671b723e */ /* 0x000fe400000010ff */
[----:B------:R-:W-:Y:S02]  /*19710*/  MOV R40, R28 ;  /* 0x0000001c00287202 */ /* 0x000fe40000000f00 */
[----:B------:R-:W-:-:S02]  /*19720*/  F2FP.BF16.F32.PACK_AB R28, R105, R104 ;  /* 0x00000068691c723e */ /* 0x000fc400000010ff */
[----:B------:R-:W-:Y:S02]  /*19730*/  F2FP.BF16.F32.PACK_AB R29, R33, R32 ;  /* 0x00000020211d723e */ /* 0x000fe400000010ff */
[----:B------:R-:W-:Y:S01]  /*19740*/  F2FP.BF16.F32.PACK_AB R31, R111, R110 ;  /* 0x0000006e6f1f723e */ /* 0x000fe200000010ff */
[----:B------:R0:W-:Y:S01]  /*19750*/  STSM.16.M88.4 [R30], R8 ;  /* 0x000000081e007844 */ /* 0x0001e20000000200 */
[----:B------:R-:W-:Y:S02]  /*19760*/  MOV R39, R12 ;  /* 0x0000000c00277202 */ /* 0x000fe40000000f00 */
[----:B------:R-:W-:Y:S01]  /*19770*/  MOV R38, R14 ;  /* 0x0000000e00267202 */ /* 0x000fe20000000f00 */
[----:B------:R2:W-:Y:S01]  /*19780*/  STSM.16.M88.4 [R41], R24 ;  /* 0x0000001829007844 */ /* 0x0005e20000000200 */
        /* <DEDUP_REMOVED lines=8> */
[----:B------:R-:W-:Y:S02]  /*19810*/  F2FP.BF16.F32.PACK_AB R11, R119, R118 ;  /* 0x00000076770b723e */ /* 0x000fe400000010ff */
[----:B--2---:R-:W-:Y:S02]  /*19820*/  F2FP.BF16.F32.PACK_AB R24, R129, R128 ;  /* 0x000000808118723e */ /* 0x004fe400000010ff */
[----:B------:R-:W-:Y:S02]  /*19830*/  F2FP.BF16.F32.PACK_AB R25, R131, R130 ;  /* 0x000000828319723e */ /* 0x000fe400000010ff */
[----:B------:R-:W-:Y:S02]  /*19840*/  F2FP.BF16.F32.PACK_AB R26, R133, R132 ;  /* 0x00000084851a723e */ /* 0x000fe400000010ff */
[----:B------:R-:W-:Y:S01]  /*19850*/  F2FP.BF16.F32.PACK_AB R27, R135, R134 ;  /* 0x00000086871b723e */ /* 0x000fe200000010ff */
[----:B------:R0:W-:Y:S04]  /*19860*/  STSM.16.M88.4 [R0], R28 ;  /* 0x0000001c00007844 */ /* 0x0001e80000000200 */
[----:B------:R2:W-:Y:S04]  /*19870*/  STSM.16.M88.4 [R40], R8 ;  /* 0x0000000828007844 */ /* 0x0005e80000000200 */
[----:B------:R4:W-:Y:S04]  /*19880*/  STSM.16.M88.4 [R39], R12 ;  /* 0x0000000c27007844 */ /* 0x0009e80000000200 */
[----:B------:R1:W-:Y:S01]  /*19890*/  STSM.16.M88.4 [R38], R24 ;  /* 0x0000001826007844 */ /* 0x0003e20000000200 */
[----:B------:R-:W-:Y:S01]  /*198a0*/  BAR.SYNC.DEFER_BLOCKING 0x1, 0x180 ;  /* 0x0046000000007b1d */ /* 0x000fe20000010000 */
[----:B------:R-:W-:-:S04]  /*198b0*/  ISETP.NE.U32.AND P3, PT, RZ, UR4, PT ;  /* 0x00000004ff007c0c */ /* 0x000fc8000bf65070 */
[----:B------:R-:W-:Y:S01]  /*198c0*/  ISETP.NE.AND.EX P3, PT, RZ, UR5, PT, P3 ;  /* 0x00000005ff007c0c */ /* 0x000fe2000bf65330 */
[----:B0-----:R-:W-:Y:S02]  /*198d0*/  IMAD.MOV.U32 R0, RZ, RZ, RZ ;  /* 0x000000ffff007224 */ /* 0x001fe400078e00ff */
[----:B---3--:R-:W-:-:S10]  /*198e0*/  IMAD.WIDE R28, R42, 0x4, R36 ;  /* 0x000000042a1c7825 */ /* 0x008fd400078e0224 */
[----:B------:R-:W5:Y:S01]  /*198f0*/  @P3 LDG.E R0, desc[UR38][R28.64] ;  /* 0x000000261c003981 */ /* 0x000f62000c1e1900 */
[----:B------:R-:W-:-:S04]  /*19900*/  ISETP.NE.U32.AND P0, PT, RZ, UR6, PT ;  /* 0x00000006ff007c0c */ /* 0x000fc8000bf05070 */
[----:B------:R-:W-:-:S13]  /*19910*/  ISETP.NE.AND.EX P0, PT, RZ, UR7, PT, P0 ;  /* 0x00000007ff007c0c */ /* 0x000fda000bf05300 */
[----:B--2---:R-:W0:Y:S01]  /*19920*/  @P0 LDC.64 R8, c[0x0][0xc08] ;  /* 0x00030200ff080b82 */ /* 0x004e220000000a00 */
[----:B------:R-:W-:Y:S01]  /*19930*/  ULDC UR6, c[0x0][0xa88] ;  /* 0x0002a20000067ab9 */ /* 0x000fe20000000800 */
[----:B----4-:R-:W-:Y:S01]  /*19940*/  IMAD.MOV.U32 R14, RZ, RZ, 0x9b8 ;  /* 0x000009b8ff0e7424 */ /* 0x010fe200078e00ff */
[----:B------:R-:W-:Y:S01]  /*19950*/  ISETP.GT.AND P1, PT, R5, 0x1, PT ;  /* 0x000000010500780c */ /* 0x000fe20003f24270 */
[----:B------:R-:W-:-:S03]  /*19960*/  IMAD.U32 R31, RZ, RZ, UR6 ;  /* 0x00000006ff1f7e24 */ /* 0x000fc6000f8e00ff */
[----:B------:R-:W-:-:S04]  /*19970*/  SEL R14, R14, 0x978, P1 ;  /* 0x000009780e0e7807 */ /* 0x000fc80000800000 */
[----:B------:R2:W3:Y:S01]  /*19980*/  LDC.64 R10, c[0x0][R14+0x218] ;  /* 0x000086000e0a7b82 */ /* 0x0004e20000000a00 */
[----:B0-----:R-:W-:-:S07]  /*19990*/  @P0 IMAD.WIDE R8, R42, 0x4, R8 ;  /* 0x000000042a080825 */ /* 0x001fce00078e0208 */
[----:B------:R2:W0:Y:S01]  /*199a0*/  LDC.64 R12, c[0x0][R14+0x228] ;  /* 0x00008a000e0c7b82 */ /* 0x0004220000000a00 */
[----:B------:R4:W5:Y:S07]  /*199b0*/  @P0 LDG.E R31, desc[UR38][R8.64] ;  /* 0x00000026081f0981 */ /* 0x00096e000c1e1900 */
[----:B----4-:R2:W4:Y:S01]  /*199c0*/  LDC.64 R8, c[0x0][R14+0x220] ;  /* 0x000088000e087b82 */ /* 0x0105220000000a00 */
[----:B------:R-:W-:Y:S01]  /*199d0*/  ISETP.NE.AND P2, PT, R44, 0x1, PT ;  /* 0x000000012c00780c */ /* 0x000fe20003f45270 */
[----:B-1-3--:R-:W-:-:S12]  /*199e0*/  @P0 BRA `(.L_x_1578) ;  /* 0x0000000000100947 */ /* 0x00afd80003800000 */
[----:B------:R-:W-:Y:S05]  /*199f0*/  @!P3 BRA `(.L_x_1578) ;  /* 0x00000000000cb947 */ /* 0x000fea0003800000 */
[----:B------:R-:W3:Y:S04]  /*19a00*/  LDG.E R24, desc[UR38][R28.64] ;  /* 0x000000261c187981 */ /* 0x000ee8000c1e1900 */
[----:B-----5:R-:W3:Y:S02]  /*19a10*/  LDG.E R31, desc[UR38][R28.64+0x4] ;  /* 0x000004261c1f7981 */ /* 0x020ee4000c1e1900 */
[----:B---3--:R-:W-:-:S07]  /*19a20*/  IMAD.IADD R31, R31, 0x1, -R24 ;  /* 0x000000011f1f7824 */ /* 0x008fce00078e0a18 */
.L_x_1578:
[----:B------:R-:W3:Y:S04]  /*19a30*/  LDL R51, [R1+0x50] ;  /* 0x0000500001337983 */ /* 0x000ee80000100800 */
[----:B------:R-:W3:Y:S04]  /*19a40*/  LDL R28, [R1+0x44] ;  /* 0x00004400011c7983 */ /* 0x000ee80000100800 */
[----:B------:R-:W3:Y:S04]  /*19a50*/  LDL R52, [R1+0x1c] ;  /* 0x00001c0001347983 */ /* 0x000ee80000100800 */
[----:B------:R-:W3:Y:S01]  /*19a60*/  LDL R50, [R1+0x60] ;  /* 0x0000600001327983 */ /* 0x000ee20000100800 */
[----:B--2---:R-:W1:Y:S03]  /*19a70*/  LDC.64 R14, c[0x0][R14+0x210] ;  /* 0x000084000e0e7b82 */ /* 0x004e660000000a00 */
[----:B------:R-:W2:Y:S04]  /*19a80*/  LDL R36, [R1+0x68] ;  /* 0x0000680001247983 */ /* 0x000ea80000100800 */
[----:B------:R-:W2:Y:S01]  /*19a90*/  LDL R30, [R1+0x64] ;  /* 0x00006400011e7983 */ /* 0x000ea20000100800 */
[----:B------:R-:W-:Y:S01]  /*19aa0*/  ISETP.NE.U32.AND P0, PT, RZ, UR4, PT ;  /* 0x00000004ff007c0c */ /* 0x000fe2000bf05070 */
[----:B------:R-:W0:Y:S03]  /*19ab0*/  @P2 LDC R26, c[0x0][0xbec] ;  /* 0x0002fb00ff1a2b82 */ /* 0x000e260000000800 */
[----:B------:R-:W-:-:S02]  /*19ac0*/  ISETP.NE.AND.EX P0, PT, RZ, UR5, PT, P0 ;  /* 0x00000005ff007c0c */ /* 0x000fc4000bf05300 */
[----:B------:R-:W-:-:S03]  /*19ad0*/  SHF.R.S32.HI R5, RZ, 0x1f, R42 ;  /* 0x0000001fff057819 */ /* 0x000fc6000001142a */
[----:B------:R-:W1:Y:S01]  /*19ae0*/  @P2 LDC R39, c[0x0][0xbf0] ;  /* 0x0002fc00ff272b82 */ /* 0x000e620000000800 */
[----:B------:R-:W-:-:S07]  /*19af0*/  SEL R45, R42, RZ, !P0 ;  /* 0x000000ff2a2d7207 */ /* 0x000fce0004000000 */
[----:B------:R-:W0:Y:S01]  /*19b00*/  LDC.64 R24, c[0x0][0xba8] ;  /* 0x0002ea00ff187b82 */ /* 0x000e220000000a00 */
[----:B------:R-:W-:Y:S01]  /*19b10*/  SEL R5, R5, RZ, !P0 ;  /* 0x000000ff05057207 */ /* 0x000fe20004000000 */
[----:B----4-:R-:W-:-:S04]  /*19b20*/  IMAD R9, R9, R45, RZ ;  /* 0x0000002d09097224 */ /* 0x010fc800078e02ff */
[C---:B------:R-:W-:Y:S02]  /*19b30*/  IMAD R37, R8.reuse, R5, R9 ;  /* 0x0000000508257224 */ /* 0x040fe400078e0209 */
[----:B------:R-:W-:Y:S01]  /*19b40*/  IMAD.WIDE.U32 R8, R8, R45, RZ ;  /* 0x0000002d08087225 */ /* 0x000fe200078e00ff */
[----:B-----5:R-:W-:Y:S01]  /*19b50*/  SHF.R.S32.HI R47, RZ, 0x1f, R0 ;  /* 0x0000001fff2f7819 */ /* 0x020fe20000011400 */
[----:B0-----:R-:W0:Y:S08]  /*19b60*/  @!P1 LDC R24, c[0x0][0xb50] ;  /* 0x0002d400ff189b82 */ /* 0x001e300000000800 */
[----:B------:R-:W4:Y:S01]  /*19b70*/  @!P1 LDC R25, c[0x0][0xb54] ;  /* 0x0002d500ff199b82 */ /* 0x000f220000000800 */
[----:B------:R-:W-:-:S02]  /*19b80*/  IMAD R46, R31, R44, RZ ;  /* 0x0000002c1f2e7224 */ /* 0x000fc400078e02ff */
[-C--:B---3--:R-:W-:Y:S02]  /*19b90*/  IMAD R27, R11, R51.reuse, RZ ;  /* 0x000000330b1b7224 */ /* 0x088fe400078e02ff */
[----:B------:R-:W-:-:S04]  /*19ba0*/  IMAD.WIDE.U32 R10, R10, R51, RZ ;  /* 0x000000330a0a7225 */ /* 0x000fc800078e00ff */
[----:B------:R-:W-:Y:S01]  /*19bb0*/  IMAD.IADD R29, R28, 0x1, R52 ;  /* 0x000000011c1d7824 */ /* 0x000fe200078e0234 */
[----:B------:R-:W-:Y:S01]  /*19bc0*/  IADD3 R10, P0, P3, R8, R10, R0 ;  /* 0x0000000a080a7210 */ /* 0x000fe20007b1e000 */
[----:B------:R-:W-:Y:S02]  /*19bd0*/  IMAD.IADD R28, R11, 0x1, R27 ;  /* 0x000000010b1c7824 */ /* 0x000fe400078e021b */
[----:B------:R-:W-:Y:S01]  /*19be0*/  @P2 IMAD.HI.U32 R8, R29, R26, RZ ;  /* 0x0000001a1d082227 */ /* 0x000fe200078e00ff */
[----:B------:R-:W-:-:S03]  /*19bf0*/  SEL R5, R50, RZ, P1 ;  /* 0x000000ff32057207 */ /* 0x000fc60000800000 */
[----:B------:R-:W-:Y:S02]  /*19c00*/  IMAD.IADD R11, R9, 0x1, R37 ;  /* 0x00000001090b7824 */ /* 0x000fe400078e0225 */
[----:B------:R-:W-:Y:S01]  /*19c10*/  IMAD.MOV.U32 R9, RZ, RZ, R29 ;  /* 0x000000ffff097224 */ /* 0x000fe200078e001d */
[----:B-1----:R-:W-:Y:S01]  /*19c20*/  @P2 SHF.R.U32.HI R9, RZ, R39, R8 ;  /* 0x00000027ff092219 */ /* 0x002fe20000011608 */
[-C--:B------:R-:W-:Y:S02]  /*19c30*/  IMAD R27, R13, R5.reuse, RZ ;  /* 0x000000050d1b7224 */ /* 0x080fe400078e02ff */
[----:B------:R-:W-:-:S04]  /*19c40*/  IMAD.WIDE.U32 R12, R12, R5, RZ ;  /* 0x000000050c0c7225 */ /* 0x000fc800078e00ff */
[----:B------:R-:W-:Y:S01]  /*19c50*/  IMAD.MOV R5, RZ, RZ, -R9 ;  /* 0x000000ffff057224 */ /* 0x000fe200078e0a09 */
[----:B------:R-:W-:Y:S01]  /*19c60*/  IADD3.X R11, R11, R28, R47, P0, P3 ;  /* 0x0000001c0b0b7210 */ /* 0x000fe200007e642f */
[----:B------:R-:W-:Y:S01]  /*19c70*/  IMAD.IADD R27, R13, 0x1, R27 ;  /* 0x000000010d1b7824 */ /* 0x000fe200078e021b */
[----:B------:R-:W-:Y:S01]  /*19c80*/  IADD3 R12, P0, P3, R9, R10, R12 ;  /* 0x0000000a090c7210 */ /* 0x000fe20007b1e00c */
[----:B------:R-:W-:Y:S01]  /*19c90*/  IMAD R5, R44, R5, R29 ;  /* 0x000000052c057224 */ /* 0x000fe200078e021d */
[----:B------:R-:W-:-:S04]  /*19ca0*/  SHF.R.S32.HI R8, RZ, 0x1f, R9 ;  /* 0x0000001fff087819 */ /* 0x000fc80000011409 */
[----:B------:R-:W-:Y:S01]  /*19cb0*/  IADD3.X R13, R8, R11, R27, P0, P3 ;  /* 0x0000000b080d7210 */ /* 0x000fe200007e641b */
[-C--:B------:R-:W-:Y:S01]  /*19cc0*/  IMAD R8, R15, R5.reuse, RZ ;  /* 0x000000050f087224 */ /* 0x080fe200078e02ff */
[----:B------:R-:W-:Y:S01]  /*19cd0*/  SHF.R.S32.HI R9, RZ, 0x1f, R5 ;  /* 0x0000001fff097819 */ /* 0x000fe20000011405 */
[----:B------:R-:W-:-:S04]  /*19ce0*/  IMAD.WIDE.U32 R12, R14, R5, R12 ;  /* 0x000000050e0c7225 */ /* 0x000fc800078e000c */
[----:B------:R-:W-:Y:S01]  /*19cf0*/  IMAD R9, R14, R9, R8 ;  /* 0x000000090e097224 */ /* 0x000fe200078e0208 */
[----:B0-----:R-:W-:-:S03]  /*19d00*/  LEA R24, P0, R12, R24, 0x2 ;  /* 0x000000180c187211 */ /* 0x001fc600078010ff */
[----:B------:R-:W-:-:S05]  /*19d10*/  IMAD.IADD R5, R13, 0x1, R9 ;  /* 0x000000010d057824 */ /* 0x000fca00078e0209 */
[----:B----4-:R-:W-:Y:S01]  /*19d20*/  LEA.HI.X R5, R12, R25, R5, 0x2, P0 ;  /* 0x000000190c057211 */ /* 0x010fe200000f1405 */
[----:B------:R-:W-:Y:S01]  /*19d30*/  SHFL.IDX PT, R8, R24, RZ, 0x1c1f ;  /* 0x001c1fff18087589 */ /* 0x000fe200000e0000 */
[----:B--2---:R-:W-:-:S03]  /*19d40*/  IMAD.IADD R25, R36, 0x1, R52 ;  /* 0x0000000124197824 */ /* 0x004fc600078e0234 */
[----:B------:R-:W0:Y:S04]  /*19d50*/  SHFL.IDX PT, R9, R5, RZ, 0x1c1f ;  /* 0x001c1fff05097589 */ /* 0x000e2800000e0000 */
[----:B------:R-:W-:Y:S04]  /*19d60*/  SHFL.IDX PT, R10, R24, 0x1, 0x1c1f ;  /* 0x003c1f00180a7f89 */ /* 0x000fe800000e0000 */
[----:B------:R-:W1:Y:S01]  /*19d70*/  SHFL.IDX PT, R11, R5, 0x1, 0x1c1f ;  /* 0x003c1f00050b7f89 */ /* 0x000e6200000e0000 */
        /* <DEDUP_REMOVED lines=9> */
[----:B------:R-:W-:Y:S01]  /*19e10*/  ULDC.64 UR4, c[0x0][0xaa0] ;  /* 0x0002a80000047ab9 */ /* 0x000fe20000000a00 */
        /* <DEDUP_REMOVED lines=9> */
[C---:B------:R-:W-:Y:S01]  /*19eb0*/  IADD3 R6, P5, R34.reuse, 0x7800, RZ ;  /* 0x0000780022067810 */ /* 0x040fe20007fbe0ff */
[----:B------:R-:W-:Y:S01]  /*19ec0*/  IMAD R47, R47, UR4, RZ ;  /* 0x000000042f2f7c24 */ /* 0x000fe2000f8e02ff */
[----:B------:R-:W-:Y:S02]  /*19ed0*/  IADD3 R25, P0, R34, 0x1800, RZ ;  /* 0x0000180022197810 */ /* 0x000fe40007f1e0ff */
[----:B------:R-:W-:Y:S02]  /*19ee0*/  LOP3.LUT R3, R6, 0x180, RZ, 0xc0, !PT ;  /* 0x0000018006037812 */ /* 0x000fe400078ec0ff */
[----:B------:R-:W-:Y:S01]  /*19ef0*/  IADD3 R29, P1, R34, 0x3000, RZ ;  /* 0x00003000221d7810 */ /* 0x000fe20007f3e0ff */
[----:B------:R-:W-:Y:S01]  /*19f00*/  IMAD.WIDE.U32 R12, R0, UR4, RZ ;  /* 0x00000004000c7c25 */ /* 0x000fe2000f8e00ff */
[----:B------:R-:W-:Y:S02]  /*19f10*/  SHF.R.U64 R3, R3, 0x3, RZ ;  /* 0x0000000303037819 */ /* 0x000fe400000012ff */
[----:B------:R-:W-:Y:S01]  /*19f20*/  IADD3 R33, P3, R34, 0x4800, RZ ;  /* 0x0000480022217810 */ /* 0x000fe20007f7e0ff */
[----:B------:R-:W-:Y:S01]  /*19f30*/  IMAD.X R41, RZ, RZ, R35, P5 ;  /* 0x000000ffff297224 */ /* 0x000fe200028e0623 */
[----:B------:R-:W-:-:S02]  /*19f40*/  LOP3.LUT R40, R3, R6, RZ, 0x3c, !PT ;  /* 0x0000000603287212 */ /* 0x000fc400078e3cff */
[----:B------:R-:W1:Y:S01]  /*19f50*/  @P2 LDC R3, c[0x0][0xbec] ;  /* 0x0002fb00ff032b82 */ /* 0x000e620000000800 */
[----:B------:R-:W-:Y:S01]  /*19f60*/  IADD3 R37, P4, R34, 0x6000, RZ ;  /* 0x0000600022257810 */ /* 0x000fe20007f9e0ff */
[----:B------:R-:W-:Y:S01]  /*19f70*/  IMAD R47, R0, UR5, R47 ;  /* 0x00000005002f7c24 */ /* 0x000fe2000f8e022f */
[----:B------:R-:W-:Y:S01]  /*19f80*/  LOP3.LUT R24, R25, 0x180, RZ, 0xc0, !PT ;  /* 0x0000018019187812 */ /* 0x000fe200078ec0ff */
[----:B------:R-:W-:Y:S01]  /*19f90*/  IMAD R0, R15, 0x60, R10 ;  /* 0x000000600f007824 */ /* 0x000fe200078e020a */
[----:B------:R-:W-:Y:S01]  /*19fa0*/  LOP3.LUT R28, R29, 0x180, RZ, 0xc0, !PT ;  /* 0x000001801d1c7812 */ /* 0x000fe200078ec0ff */
[----:B------:R-:W5:Y:S01]  /*19fb0*/  LD.E.128 R40, desc[UR38][R40.64] ;  /* 0x0000002628287980 */ /* 0x000f62000c101d00 */
[----:B------:R-:W-:Y:S02]  /*19fc0*/  LOP3.LUT R32, R33, 0x180, RZ, 0xc0, !PT ;  /* 0x0000018021207812 */ /* 0x000fe400078ec0ff */
[----:B------:R-:W-:Y:S02]  /*19fd0*/  LOP3.LUT R36, R37, 0x180, RZ, 0xc0, !PT ;  /* 0x0000018025247812 */ /* 0x000fe400078ec0ff */
[----:B------:R-:W-:Y:S01]  /*19fe0*/  LOP3.LUT R5, R34, 0x180, RZ, 0xc0, !PT ;  /* 0x0000018022057812 */ /* 0x000fe200078ec0ff */
[----:B------:R-:W-:Y:S01]  /*19ff0*/  IMAD.IADD R13, R13, 0x1, R47 ;  /* 0x000000010d0d7824 */ /* 0x000fe200078e022f */
[----:B------:R-:W-:Y:S01]  /*1a000*/  SHF.R.U64 R24, R24, 0x3, RZ ;  /* 0x0000000318187819 */ /* 0x000fe200000012ff */
[----:B------:R-:W-:Y:S01]  /*1a010*/  ULDC.64 UR4, c[0x0][0xae8] ;  /* 0x0002ba0000047ab9 */ /* 0x000fe20000000a00 */
[----:B------:R-:W-:Y:S01]  /*1a020*/  SHF.R.U64 R28, R28, 0x3, RZ ;  /* 0x000000031c1c7819 */ /* 0x000fe200000012ff */
[----:B------:R-:W-:Y:S01]  /*1a030*/  IMAD.IADD R14, R52, 0x1, R0 ;  /* 0x00000001340e7824 */ /* 0x000fe200078e0200 */
[----:B------:R-:W-:-:S02]  /*1a040*/  SHF.R.U64 R32, R32, 0x3, RZ ;  /* 0x0000000320207819 */ /* 0x000fc400000012ff */
[----:B------:R-:W-:Y:S02]  /*1a050*/  SHF.R.U64 R36, R36, 0x3, RZ ;  /* 0x0000000324247819 */ /* 0x000fe400000012ff */
[----:B------:R-:W-:Y:S01]  /*1a060*/  SHF.R.U64 R5, R5, 0x3, RZ ;  /* 0x0000000305057819 */ /* 0x000fe200000012ff */
[----:B------:R-:W-:Y:S01]  /*1a070*/  IMAD.WIDE.U32 R12, R51, UR4, R12 ;  /* 0x00000004330c7c25 */ /* 0x000fe2000f8e000c */
[----:B------:R-:W-:Y:S02]  /*1a080*/  LOP3.LUT R24, R24, R25, RZ, 0x3c, !PT ;  /* 0x0000001918187212 */ /* 0x000fe400078e3cff */
[----:B------:R-:W-:Y:S01]  /*1a090*/  LOP3.LUT R28, R28, R29, RZ, 0x3c, !PT ;  /* 0x0000001d1c1c7212 */ /* 0x000fe200078e3cff */
[----:B-1----:R-:W-:Y:S01]  /*1a0a0*/  @P2 IMAD.HI.U32 R0, R14, R3, RZ ;  /* 0x000000030e002227 */ /* 0x002fe200078e00ff */
[----:B------:R-:W-:Y:S02]  /*1a0b0*/  LOP3.LUT R32, R32, R33, RZ, 0x3c, !PT ;  /* 0x0000002120207212 */ /* 0x000fe400078e3cff */
[----:B------:R-:W-:Y:S01]  /*1a0c0*/  LOP3.LUT R36, R36, R37, RZ, 0x3c, !PT ;  /* 0x0000002524247212 */ /* 0x000fe200078e3cff */
[--C-:B------:R-:W-:Y:S01]  /*1a0d0*/  IMAD.X R25, RZ, RZ, R35.reuse, P0 ;  /* 0x000000ffff197224 */ /* 0x100fe200000e0623 */
[----:B------:R-:W-:Y:S01]  /*1a0e0*/  LOP3.LUT R4, R5, R34, RZ, 0x3c, !PT ;  /* 0x0000002205047212 */ /* 0x000fe200078e3cff */
[----:B------:R-:W-:Y:S01]  /*1a0f0*/  IMAD.X R29, RZ, RZ, R35, P1 ;  /* 0x000000ffff1d7224 */ /* 0x000fe200008e0623 */
[----:B------:R-:W-:Y:S01]  /*1a100*/  SHF.R.S32.HI R8, RZ, 0x1f, R45 ;  /* 0x0000001fff087819 */ /* 0x000fe2000001142d */
[----:B------:R-:W-:-:S02]  /*1a110*/  IMAD.X R33, RZ, RZ, R35, P3 ;  /* 0x000000ffff217224 */ /* 0x000fc400018e0623 */
[--C-:B------:R-:W-:Y:S01]  /*1a120*/  IMAD.X R37, RZ, RZ, R35.reuse, P4 ;  /* 0x000000ffff257224 */ /* 0x100fe200020e0623 */
[----:B------:R-:W5:Y:S01]  /*1a130*/  LD.E.128 R24, desc[UR38][R24.64] ;  /* 0x0000002618187980 */ /* 0x000f62000c101d00 */
[----:B------:R-:W-:Y:S02]  /*1a140*/  IMAD.MOV.U32 R5, RZ, RZ, R35 ;  /* 0x000000ffff057224 */ /* 0x000fe400078e0023 */
[----:B------:R-:W-:Y:S01]  /*1a150*/  IMAD R13, R51, UR5, R13 ;  /* 0x00000005330d7c24 */ /* 0x000fe2000f8e020d */
[----:B------:R-:W-:Y:S01]  /*1a160*/  ULDC.64 UR4, c[0x0][0xaf0] ;  /* 0x0002bc0000047ab9 */ /* 0x000fe20000000a00 */
[----:B------:R-:W-:Y:S01]  /*1a170*/  IMAD.MOV.U32 R3, RZ, RZ, R14 ;  /* 0x000000ffff037224 */ /* 0x000fe200078e000e */
[----:B0-----:R-:W-:Y:S01]  /*1a180*/  @P2 SHF.R.U32.HI R3, RZ, R11, R0 ;  /* 0x0000000bff032219 */ /* 0x001fe20000011600 */
[----:B------:R-:W-:Y:S01]  /*1a190*/  IMAD R8, R8, UR4, RZ ;  /* 0x0000000408087c24 */ /* 0x000fe2000f8e02ff */
[----:B------:R-:W5:Y:S01]  /*1a1a0*/  LD.E.128 R4, desc[UR38][R4.64] ;  /* 0x0000002604047980 */ /* 0x000f62000c101d00 */
[----:B------:R-:W-:Y:S01]  /*1a1b0*/  IMAD.WIDE.U32 R12, R45, UR4, R12 ;  /* 0x000000042d0c7c25 */ /* 0x000fe2000f8e000c */
[----:B------:R-:W-:-:S02]  /*1a1c0*/  SHF.R.S32.HI R0, RZ, 0x1f, R3 ;  /* 0x0000001fff007819 */ /* 0x000fc40000011403 */
[----:B------:R-:W5:Y:S01]  /*1a1d0*/  LD.E.128 R28, desc[UR38][R28.64] ;  /* 0x000000261c1c7980 */ /* 0x000f62000c101d00 */
[----:B------:R-:W-:Y:S01]  /*1a1e0*/  IMAD R11, R45, UR5, R8 ;  /* 0x000000052d0b7c24 */ /* 0x000fe2000f8e0208 */
[----:B------:R-:W-:Y:S02]  /*1a1f0*/  ULDC.64 UR4, c[0x0][0xae0] ;  /* 0x0002b80000047ab9 */ /* 0x000fe40000000a00 */
[----:B------:R-:W5:Y:S01]  /*1a200*/  LD.E.128 R32, desc[UR38][R32.64] ;  /* 0x0000002620207980 */ /* 0x000f62000c101d00 */
[----:B------:R-:W-:-:S03]  /*1a210*/  IMAD.MOV R15, RZ, RZ, -R3 ;  /* 0x000000ffff0f7224 */ /* 0x000fc600078e0a03 */
[----:B------:R-:W5:Y:S01]  /*1a220*/  LD.E.128 R36, desc[UR38][R36.64] ;  /* 0x0000002624247980 */ /* 0x000f62000c101d00 */
        /* <DEDUP_REMOVED lines=8> */
[----:B------:R-:W-:Y:S02]  /*1a2b0*/  IMAD R11, R44, R15, R14 ;  /* 0x0000000f2c0b7224 */ /* 0x000fe400078e020e */
[----:B------:R-:W-:-:S04]  /*1a2c0*/  IMAD.WIDE.U32 R12, R3, UR4, R12 ;  /* 0x00000004030c7c25 */ /* 0x000fc8000f8e000c */
[----:B------:R-:W-:Y:S01]  /*1a2d0*/  IMAD R15, R3, UR5, R0 ;  /* 0x00000005030f7c24 */ /* 0x000fe2000f8e0200 */
[----:B------:R-:W-:Y:S01]  /*1a2e0*/  SHF.R.S32.HI R3, RZ, 0x1f, R11 ;  /* 0x0000001fff037819 */ /* 0x000fe2000001140b */
        /* <DEDUP_REMOVED lines=20> */
.L_x_1804:
[----:B------:R-:W-:Y:S01]  /*1a430*/  IMAD.IADD R45, R10, 0x1, R52 ;  /* 0x000000010a2d7824 */ /* 0x000fe200078e0234 */
        /* <DEDUP_REMOVED lines=16> */
.L_x_1582:
[----:B------:R-:W-:Y:S05]  /*1a540*/  BSYNC B1 ;  /* 0x0000000000017941 */ /* 0x000fea0003800000 */
.L_x_1581:
[----:B------:R-:W-:-:S03]  /*1a550*/  UMOV UR4, 0xffffffff ;  /* 0xffffffff00047882 */ /* 0x000fc60000000000 */
[----:B------:R-:W-:Y:S05]  /*1a560*/  BRA.DIV UR4, `(.L_x_1583) ;  /* 0x000000b204c07947 */ /* 0x000fea000b800000 */
[----:B-1----:R1:W4:Y:S04]  /*1a570*/  SHFL.IDX PT, R3, R8, 0x1, 0x1c1f ;  /* 0x003c1f0008037f89 */ /* 0x00232800000e0000 */
[----:B--2---:R1:W2:Y:S02]  /*1a580*/  SHFL.IDX PT, R14, R0, 0x1, 0x1c1f ;  /* 0x003c1f00000e7f89 */ /* 0x0042a400000e0000 */
.L_x_1808:
[----:B---3-5:R-:W-:-:S05]  /*1a590*/  VIADD R5, R45, 0x60 ;  /* 0x000000602d057836 */ /* 0x028fca0000000000 */
[----:B------:R-:W-:-:S13]  /*1a5a0*/  ISETP.GE.AND P0, PT, R5, R46, PT ;  /* 0x0000002e0500720c */ /* 0x000fda0003f06270 */
[----:B------:R-:W-:Y:S05]  /*1a5b0*/  @P0 BRA `(.L_x_1584) ;  /* 0x0000001800740947 */ /* 0x000fea0003800000 */
[----:B------:R-:W-:Y:S02]  /*1a5c0*/  ULDC UR4, c[0x0][0xac8] ;  /* 0x0002b20000047ab9 */ /* 0x000fe40000000800 */
[----:B------:R-:W-:Y:S02]  /*1a5d0*/  ISETP.GE.AND P1, PT, R9, UR4, PT ;  /* 0x0000000409007c0c */ /* 0x000fe4000bf26270 */
[----:B------:R-:W-:-:S11]  /*1a5e0*/  ISETP.GE.AND P2, PT, R48, UR4, PT ;  /* 0x0000000430007c0c */ /* 0x000fd6000bf46270 */
[----:B----4-:R-:W-:Y:S02]  /*1a5f0*/  @!P1 IMAD.MOV.U32 R15, RZ, RZ, R3 ;  /* 0x000000ffff0f9224 */ /* 0x010fe400078e0003 */
[----:B--2---:R-:W-:Y:S01]  /*1a600*/  @!P2 LEA R6, P0, R48, R14, 0x1 ;  /* 0x0000000e3006a211 */ /* 0x004fe200078008ff */
[----:B------:R-:W-:-:S03]  /*1a610*/  @!P1 IMAD.WIDE R4, R9, 0x2, R14 ;  /* 0x0000000209049825 */ /* 0x000fc600078e020e */
        /* <DEDUP_REMOVED lines=9> */
.L_x_1579:
        /* <DEDUP_REMOVED lines=9> */
[----:B------:R-:W-:Y:S02]  /*1a740*/  IMAD.MOV.U32 R3, RZ, RZ, R29 ;  /* 0x000000ffff037224 */ /* 0x000fe400078e001d */
[----:B------:R-:W-:-:S04]  /*1a750*/  IMAD.WIDE.U32 R4, R51, UR4, R4 ;  /* 0x0000000433047c25 */ /* 0x000fc8000f8e0004 */
[----:B------:R-:W-:Y:S01]  /*1a760*/  IMAD R5, R51, UR5, R5 ;  /* 0x0000000533057c24 */ /* 0x000fe2000f8e0205 */
[----:B------:R-:W-:Y:S02]  /*1a770*/  ULDC.64 UR4, c[0x0][0xb40] ;  /* 0x0002d00000047ab9 */ /* 0x000fe40000000a00 */
        /* <DEDUP_REMOVED lines=33> */
.L_x_1811:
[----:B------:R-:W-:Y:S01]  /*1a990*/  ISETP.GE.AND P0, PT, R25, R46, PT ;  /* 0x0000002e1900720c */ /* 0x000fe20003f06270 */
[----:B------:R-:W-:-:S12]  /*1a9a0*/  BSSY B1, `(.L_x_1586) ;  /* 0x0000051000017945 */ /* 0x000fd80003800000 */
[----:B------:R-:W-:Y:S05]  /*1a9b0*/  @P0 BRA `(.L_x_1587) ;  /* 0x00000004003c0947 */ /* 0x000fea0003800000 */
[----:B------:R-:W-:Y:S01]  /*1a9c0*/  ULDC UR4, c[0x0][0xac8] ;  /* 0x0002b20000047ab9 */ /* 0x000fe20000000800 */
[C---:B------:R-:W-:Y:S01]  /*1a9d0*/  VIADD R15, R22.reuse, 0x8 ;  /* 0x00000008160f7836 */ /* 0x040fe20000000000 */
[C---:B------:R-:W-:Y:S01]  /*1a9e0*/  ISETP.GE.AND P0, PT, R22.reuse, UR4, PT ;  /* 0x0000000416007c0c */ /* 0x040fe2000bf06270 */
[C---:B------:R-:W-:Y:S01]  /*1a9f0*/  VIADD R12, R22.reuse, 0x10 ;  /* 0x00000010160c7836 */ /* 0x040fe20000000000 */
[----:B------:R-:W-:Y:S01]  /*1aa00*/  SHF.R.S32.HI R8, RZ, 0x1f, R22 ;  /* 0x0000001fff087819 */ /* 0x000fe20000011416 */
[C---:B------:R-:W-:Y:S01]  /*1aa10*/  VIADD R29, R22.reuse, 0x20 ;  /* 0x00000020161d7836 */ /* 0x040fe20000000000 */
[----:B------:R-:W-:Y:S01]  /*1aa20*/  ISETP.GE.AND P1, PT, R15, UR4, PT ;  /* 0x000000040f007c0c */ /* 0x000fe2000bf26270 */
[----:B------:R-:W-:Y:S01]  /*1aa30*/  VIADD R24, R22, 0x8 ;  /* 0x0000000816187836 */ /* 0x000fe20000000000 */
[----:B------:R-:W-:Y:S01]  /*1aa40*/  ISETP.GE.AND P4, PT, R12, UR4, PT ;  /* 0x000000040c007c0c */ /* 0x000fe2000bf86270 */
[C---:B------:R-:W-:Y:S02]  /*1aa50*/  VIADD R13, R22.reuse, 0x10 ;  /* 0x00000010160d7836 */ /* 0x040fe40000000000 */
[C---:B------:R-:W-:Y:S01]  /*1aa60*/  VIADD R30, R22.reuse, 0x18 ;  /* 0x00000018161e7836 */ /* 0x040fe20000000000 */
[----:B------:R-:W-:Y:S01]  /*1aa70*/  SHF.R.S32.HI R24, RZ, 0x1f, R24 ;  /* 0x0000001fff187819 */ /* 0x000fe20000011418 */
[C---:B------:R-:W-:Y:S01]  /*1aa80*/  VIADD R28, R22.reuse, 0x28 ;  /* 0x00000028161c7836 */ /* 0x040fe20000000000 */
[----:B------:R-:W-:Y:S01]  /*1aa90*/  SHF.R.S32.HI R13, RZ, 0x1f, R13 ;  /* 0x0000001fff0d7819 */ /* 0x000fe2000001140d */
[C---:B------:R-:W-:Y:S01]  /*1aaa0*/  VIADD R31, R22.reuse, 0x20 ;  /* 0x00000020161f7836 */ /* 0x040fe20000000000 */
[C---:B--2---:R-:W-:Y:S01]  /*1aab0*/  @!P0 LEA R4, P2, R22.reuse, R14, 0x2 ;  /* 0x0000000e16048211 */ /* 0x044fe200078410ff */
[----:B------:R-:W-:Y:S01]  /*1aac0*/  VIADD R34, R22, 0x18 ;  /* 0x0000001816227836 */ /* 0x000fe20000000000 */
[----:B------:R-:W-:-:S02]  /*1aad0*/  ISETP.GE.AND P3, PT, R30, UR4, PT ;  /* 0x000000041e007c0c */ /* 0x000fc4000bf66270 */
[-C--:B-1----:R-:W-:Y:S02]  /*1aae0*/  @!P0 LEA.HI.X R5, R22, R3.reuse, R8, 0x2, P2 ;  /* 0x0000000316058211 */ /* 0x082fe400010f1408 */
[-C--:B------:R-:W-:Y:S02]  /*1aaf0*/  @!P1 LEA R8, P2, R15, R14.reuse, 0x2 ;  /* 0x0000000e0f089211 */ /* 0x080fe400078410ff */
[----:B------:R-:W-:Y:S01]  /*1ab00*/  @!P4 LEA R10, P5, R12, R14, 0x2 ;  /* 0x0000000e0c0ac211 */ /* 0x000fe200078a10ff */
[----:B------:R1:W-:Y:S01]  /*1ab10*/  @!P0 ST.E.64 desc[UR38][R4.64], R6 ;  /* 0x0000000604008985 */ /* 0x0003e2000c101b26 */
[----:B------:R-:W-:Y:S02]  /*1ab20*/  ISETP.GE.AND P0, PT, R29, UR4, PT ;  /* 0x000000041d007c0c */ /* 0x000fe4000bf06270 */
[-C--:B------:R-:W-:Y:S01]  /*1ab30*/  @!P1 LEA.HI.X R9, R15, R3.reuse, R24, 0x2, P2 ;  /* 0x000000030f099211 */ /* 0x080fe200010f1418 */
[----:B------:R-:W-:Y:S01]  /*1ab40*/  VIADD R15, R22, 0x30 ;  /* 0x00000030160f7836 */ /* 0x000fe20000000000 */
[----:B------:R-:W-:-:S02]  /*1ab50*/  @!P4 LEA.HI.X R11, R12, R3, R13, 0x2, P5 ;  /* 0x000000030c0bc211 */ /* 0x000fc400028f140d */
[----:B------:R-:W-:Y:S01]  /*1ab60*/  ISETP.GE.AND P2, PT, R28, UR4, PT ;  /* 0x000000041c007c0c */ /* 0x000fe2000bf46270 */
[----:B------:R2:W-:Y:S01]  /*1ab70*/  @!P1 ST.E.64 desc[UR38][R8.64], R92 ;  /* 0x0000005c08009985 */ /* 0x0005e2000c101b26 */
[----:B------:R-:W-:Y:S02]  /*1ab80*/  SHF.R.S32.HI R31, RZ, 0x1f, R31 ;  /* 0x0000001fff1f7819 */ /* 0x000fe4000001141f */
[-C--:B------:R-:W-:Y:S01]  /*1ab90*/  @!P3 LEA R12, P5, R30, R14.reuse, 0x2 ;  /* 0x0000000e1e0cb211 */ /* 0x080fe200078a10ff */
[----:B------:R-:W-:Y:S01]  /*1aba0*/  @!P4 ST.E.64 desc[UR38][R10.64], R96 ;  /* 0x000000600a00c985 */ /* 0x000fe2000c101b26 */
[----:B------:R-:W-:Y:S02]  /*1abb0*/  SHF.R.S32.HI R34, RZ, 0x1f, R34 ;  /* 0x0000001fff227819 */ /* 0x000fe40000011422 */
[----:B------:R-:W-:Y:S02]  /*1abc0*/  @!P0 LEA R24, P4, R29, R14, 0x2 ;  /* 0x0000000e1d188211 */ /* 0x000fe400078810ff */
[----:B------:R-:W-:-:S02]  /*1abd0*/  ISETP.GE.AND P1, PT, R15, UR4, PT ;  /* 0x000000040f007c0c */ /* 0x000fc4000bf26270 */
[-C--:B------:R-:W-:Y:S01]  /*1abe0*/  @!P0 LEA.HI.X R25, R29, R3.reuse, R31, 0x2, P4 ;  /* 0x000000031d198211 */ /* 0x080fe200020f141f */
[----:B------:R-:W-:Y:S01]  /*1abf0*/  VIADD R31, R22, 0x28 ;  /* 0x00000028161f7836 */ /* 0x000fe20000000000 */
[-C--:B------:R-:W-:Y:S01]  /*1ac00*/  @!P3 LEA.HI.X R13, R30, R3.reuse, R34, 0x2, P5 ;  /* 0x000000031e0db211 */ /* 0x080fe200028f1422 */
[----:B------:R-:W-:Y:S01]  /*1ac10*/  VIADD R30, R22, 0x38 ;  /* 0x00000038161e7836 */ /* 0x000fe20000000000 */
[-C--:B-1----:R-:W-:Y:S01]  /*1ac20*/  @!P2 LEA R4, P5, R28, R14.reuse, 0x2 ;  /* 0x0000000e1c04a211 */ /* 0x082fe200078a10ff */
[----:B------:R-:W-:Y:S01]  /*1ac30*/  VIADD R29, R22, 0x40 ;  /* 0x00000040161d7836 */ /* 0x000fe20000000000 */
[----:B------:R-:W-:Y:S01]  /*1ac40*/  SHF.R.S32.HI R31, RZ, 0x1f, R31 ;  /* 0x0000001fff1f7819 */ /* 0x000fe2000001141f */
[----:B------:R1:W-:Y:S01]  /*1ac50*/  @!P3 ST.E.64 desc[UR38][R12.64], R100 ;  /* 0x000000640c00b985 */ /* 0x0003e2000c101b26 */
[----:B------:R-:W-:Y:S01]  /*1ac60*/  ISETP.GE.AND P3, PT, R30, UR4, PT ;  /* 0x000000041e007c0c */ /* 0x000fe2000bf66270 */
[----:B--2---:R-:W-:Y:S01]  /*1ac70*/  VIADD R9, R22, 0x48 ;  /* 0x0000004816097836 */ /* 0x004fe20000000000 */
[----:B------:R-:W-:Y:S01]  /*1ac80*/  @!P2 LEA.HI.X R5, R28, R3, R31, 0x2, P5 ;  /* 0x000000031c05a211 */ /* 0x000fe200028f141f */
[C---:B------:R-:W-:Y:S01]  /*1ac90*/  VIADD R28, R22.reuse, 0x30 ;  /* 0x00000030161c7836 */ /* 0x040fe20000000000 */
[----:B------:R-:W-:Y:S01]  /*1aca0*/  @!P0 ST.E.64 desc[UR38][R24.64], R104 ;  /* 0x0000006818008985 */ /* 0x000fe2000c101b26 */
[----:B------:R-:W-:Y:S01]  /*1acb0*/  @!P1 LEA R6, P4, R15, R14, 0x2 ;  /* 0x0000000e0f069211 */ /* 0x000fe200078810ff */
[----:B------:R-:W-:Y:S01]  /*1acc0*/  VIADD R31, R22, 0x38 ;  /* 0x00000038161f7836 */ /* 0x000fe20000000000 */
[----:B------:R-:W-:Y:S01]  /*1acd0*/  ISETP.GE.AND P0, PT, R29, UR4, PT ;  /* 0x000000041d007c0c */ /* 0x000fe2000bf06270 */
[----:B------:R2:W-:Y:S01]  /*1ace0*/  @!P2 ST.E.64 desc[UR38][R4.64], R108 ;  /* 0x0000006c0400a985 */ /* 0x0005e2000c101b26 */
[----:B------:R-:W-:-:S02]  /*1acf0*/  SHF.R.S32.HI R28, RZ, 0x1f, R28 ;  /* 0x0000001fff1c7819 */ /* 0x000fc4000001141c */
[----:B------:R-:W-:Y:S02]  /*1ad00*/  ISETP.GE.AND P2, PT, R9, UR4, PT ;  /* 0x0000000409007c0c */ /* 0x000fe4000bf46270 */
[----:B------:R-:W-:Y:S01]  /*1ad10*/  @!P1 LEA.HI.X R7, R15, R3, R28, 0x2, P4 ;  /* 0x000000030f079211 */ /* 0x000fe200020f141c */
[----:B------:R-:W-:Y:S01]  /*1ad20*/  VIADD R15, R22, 0x50 ;  /* 0x00000050160f7836 */ /* 0x000fe20000000000 */
[----:B-1----:R-:W-:Y:S01]  /*1ad30*/  @!P3 LEA R12, P5, R30, R14, 0x2 ;  /* 0x0000000e1e0cb211 */ /* 0x002fe200078a10ff */
[----:B------:R-:W-:Y:S01]  /*1ad40*/  VIADD R28, R22, 0x58 ;  /* 0x00000058161c7836 */ /* 0x000fe20000000000 */
[----:B------:R-:W-:Y:S01]  /*1ad50*/  SHF.R.S32.HI R31, RZ, 0x1f, R31 ;  /* 0x0000001fff1f7819 */ /* 0x000fe2000001141f */
[----:B------:R1:W-:Y:S01]  /*1ad60*/  @!P1 ST.E.64 desc[UR38][R6.64], R20 ;  /* 0x0000001406009985 */ /* 0x0003e2000c101b26 */
[----:B------:R-:W-:Y:S02]  /*1ad70*/  ISETP.GE.AND P1, PT, R15, UR4, PT ;  /* 0x000000040f007c0c */ /* 0x000fe4000bf26270 */
[----:B------:R-:W-:-:S02]  /*1ad80*/  SHF.R.S32.HI R8, RZ, 0x1f, R29 ;  /* 0x0000001fff087819 */ /* 0x000fc4000001141d */
[CC--:B------:R-:W-:Y:S02]  /*1ad90*/  @!P0 LEA R10, P4, R29.reuse, R14.reuse, 0x2 ;  /* 0x0000000e1d0a8211 */ /* 0x0c0fe400078810ff */
[-C--:B------:R-:W-:Y:S02]  /*1ada0*/  @!P3 LEA.HI.X R13, R30, R3.reuse, R31, 0x2, P5 ;  /* 0x000000031e0db211 */ /* 0x080fe400028f141f */
[----:B------:R-:W-:Y:S02]  /*1adb0*/  ISETP.GE.AND P5, PT, R28, UR4, PT ;  /* 0x000000041c007c0c */ /* 0x000fe4000bfa6270 */
[----:B------:R-:W-:Y:S01]  /*1adc0*/  @!P0 LEA.HI.X R11, R29, R3, R8, 0x2, P4 ;  /* 0x000000031d0b8211 */ /* 0x000fe200020f1408 */
[----:B------:R3:W-:Y:S01]  /*1add0*/  @!P3 ST.E.64 desc[UR38][R12.64], R116 ;  /* 0x000000740c00b985 */ /* 0x0007e2000c101b26 */
[----:B--2---:R-:W-:Y:S02]  /*1ade0*/  SHF.R.S32.HI R4, RZ, 0x1f, R9 ;  /* 0x0000001fff047819 */ /* 0x004fe40000011409 */
[----:B------:R-:W-:Y:S01]  /*1adf0*/  @!P2 LEA R8, P4, R9, R14, 0x2 ;  /* 0x0000000e0908a211 */ /* 0x000fe200078810ff */
[----:B------:R3:W-:Y:S01]  /*1ae00*/  @!P0 ST.E.64 desc[UR38][R10.64], R120 ;  /* 0x000000780a008985 */ /* 0x0007e2000c101b26 */
[----:B-1----:R-:W-:-:S02]  /*1ae10*/  SHF.R.S32.HI R6, RZ, 0x1f, R15 ;  /* 0x0000001fff067819 */ /* 0x002fc4000001140f */
[----:B------:R-:W-:Y:S02]  /*1ae20*/  @!P2 LEA.HI.X R9, R9, R3, R4, 0x2, P4 ;  /* 0x000000030909a211 */ /* 0x000fe400020f1404 */
[----:B------:R-:W-:-:S03]  /*1ae30*/  @!P1 LEA R4, P4, R15, R14, 0x2 ;  /* 0x0000000e0f049211 */ /* 0x000fc600078810ff */
[----:B------:R3:W-:Y:S01]  /*1ae40*/  @!P2 ST.E.64 desc[UR38][R8.64], R124 ;  /* 0x0000007c0800a985 */ /* 0x0007e2000c101b26 */
[-C--:B------:R-:W-:Y:S02]  /*1ae50*/  @!P1 LEA.HI.X R5, R15, R3.reuse, R6, 0x2, P4 ;  /* 0x000000030f059211 */ /* 0x080fe400020f1406 */
[----:B------:R-:W-:Y:S02]  /*1ae60*/  SHF.R.S32.HI R6, RZ, 0x1f, R28 ;  /* 0x0000001fff067819 */ /* 0x000fe4000001141c */
[C---:B------:R-:W-:Y:S01]  /*1ae70*/  @!P5 LEA R14, P4, R28.reuse, R14, 0x2 ;  /* 0x0000000e1c0ed211 */ /* 0x040fe200078810ff */
[----:B------:R3:W-:Y:S03]  /*1ae80*/  @!P1 ST.E.64 desc[UR38][R4.64], R128 ;  /* 0x0000008004009985 */ /* 0x0007e6000c101b26 */
[----:B------:R-:W-:-:S05]  /*1ae90*/  @!P5 LEA.HI.X R15, R28, R3, R6, 0x2, P4 ;  /* 0x000000031c0fd211 */ /* 0x000fca00020f1406 */
[----:B------:R3:W-:Y:S04]  /*1aea0*/  @!P5 ST.E.64 desc[UR38][R14.64], R132 ;  /* 0x000000840e00d985 */ /* 0x0007e8000c101b26 */
.L_x_1587:
[----:B------:R-:W-:Y:S05]  /*1aeb0*/  BSYNC B1 ;  /* 0x0000000000017941 */ /* 0x000fea0003800000 */
.L_x_1586:
[----:B------:R-:W-:-:S03]  /*1aec0*/  UMOV UR4, 0xffffffff ;  /* 0xffffffff00047882 */ /* 0x000fc60000000000 */
[----:B------:R-:W-:Y:S05]  /*1aed0*/  BRA.DIV UR4, `(.L_x_1588) ;  /* 0x000000aa04e07947 */ /* 0x000fea000b800000 */
[----:B-1----:R1:W4:Y:S04]  /*1aee0*/  SHFL.IDX PT, R3, R26, 0x1, 0x1c1f ;  /* 0x003c1f001a037f89 */ /* 0x00232800000e0000 */
[----:B--23--:R1:W2:Y:S02]  /*1aef0*/  SHFL.IDX PT, R14, R0, 0x1, 0x1c1f ;  /* 0x003c1f00000e7f89 */ /* 0x00c2a400000e0000 */
.L_x_1815:
[----:B------:R-:W-:-:S13]  /*1af00*/  ISETP.GE.AND P0, PT, R27, R46, PT ;  /* 0x0000002e1b00720c */ /* 0x000fda0003f06270 */
[----:B------:R-:W-:Y:S05]  /*1af10*/  @P0 BRA `(.L_x_1584) ;  /* 0x00000010001c0947 */ /* 0x000fea0003800000 */
[C---:B------:R-:W-:Y:S01]  /*1af20*/  VIADD R11, R22.reuse, 0x8 ;  /* 0x00000008160b7836 */ /* 0x040fe20000000000 */
[----:B------:R-:W-:Y:S01]  /*1af30*/  ULDC UR4, c[0x0][0xac8] ;  /* 0x0002b20000047ab9 */ /* 0x000fe20000000800 */
[C---:B------:R-:W-:Y:S01]  /*1af40*/  VIADD R10, R22.reuse, 0x10 ;  /* 0x00000010160a7836 */ /* 0x040fe20000000000 */
[C---:B------:R-:W-:Y:S01]  /*1af50*/  ISETP.GE.AND P5, PT, R22.reuse, UR4, PT ;  /* 0x0000000416007c0c */ /* 0x040fe2000bfa6270 */
[C---:B------:R-:W-:Y:S01]  /*1af60*/  VIADD R13, R22.reuse, 0x8 ;  /* 0x00000008160d7836 */ /* 0x040fe20000000000 */
[----:B------:R-:W-:Y:S01]  /*1af70*/  ISETP.GE.AND P3, PT, R11, UR4, PT ;  /* 0x000000040b007c0c */ /* 0x000fe2000bf66270 */
[----:B------:R-:W-:Y:S01]  /*1af80*/  VIADD R12, R22, 0x18 ;  /* 0x00000018160c7836 */ /* 0x000fe20000000000 */
[----:B------:R-:W-:Y:S01]  /*1af90*/  ISETP.GE.AND P4, PT, R10, UR4, PT ;  /* 0x000000040a007c0c */ /* 0x000fe2000bf86270 */
[C---:B------:R-:W-:Y:S01]  /*1afa0*/  VIADD R20, R22.reuse, 0x20 ;  /* 0x0000002016147836 */ /* 0x040fe20000000000 */
[----:B01----:R-:W-:Y:S01]  /*1afb0*/  SHF.R.S32.HI R0, RZ, 0x1f, R22 ;  /* 0x0000001fff007819 */ /* 0x003fe20000011416 */
[C---:B------:R-:W-:Y:S01]  /*1afc0*/  VIADD R26, R22.reuse, 0x30 ;  /* 0x00000030161a7836 */ /* 0x040fe20000000000 */
[----:B------:R-:W-:Y:S01]  /*1afd0*/  SHF.R.S32.HI R13, RZ, 0x1f, R13 ;  /* 0x0000001fff0d7819 */ /* 0x000fe2000001140d */
[----:B------:R-:W-:Y:S01]  /*1afe0*/  VIADD R24, R22, 0x38 ;  /* 0x0000003816187836 */ /* 0x000fe20000000000 */
[----:B------:R-:W-:Y:S01]  /*1aff0*/  ISETP.GE.AND P2, PT, R12, UR4, PT ;  /* 0x000000040c007c0c */ /* 0x000fe2000bf46270 */
[----:B------:R-:W-:-:S02]  /*1b000*/  VIADD R15, R22, 0x28 ;  /* 0x00000028160f7836 */ /* 0x000fc40000000000 */
[CC--:B--2---:R-:W-:Y:S01]  /*1b010*/  @!P5 LEA R4, P0, R22.reuse, R14.reuse, 0x2 ;  /* 0x0000000e1604d211 */ /* 0x0c4fe200078010ff */
[C---:B------:R-:W-:Y:S01]  /*1b020*/  VIADD R25, R22.reuse, 0x20 ;  /* 0x0000002016197836 */ /* 0x040fe20000000000 */
[CC--:B------:R-:W-:Y:S01]  /*1b030*/  @!P3 LEA R6, P1, R11.reuse, R14.reuse, 0x2 ;  /* 0x0000000e0b06b211 */ /* 0x0c0fe200078210ff */
[C---:B------:R-:W-:Y:S01]  /*1b040*/  VIADD R21, R22.reuse, 0x40 ;  /* 0x0000004016157836 */ /* 0x040fe20000000000 */
[CC--:B----4-:R-:W-:Y:S01]  /*1b050*/  @!P5 LEA.HI.X R5, R22.reuse, R3.reuse, R0, 0x2, P0 ;  /* 0x000000031605d211 */ /* 0x0d0fe200000f1400 */
[C---:B------:R-:W-:Y:S01]  /*1b060*/  VIADD R0, R22.reuse, 0x28 ;  /* 0x0000002816007836 */ /* 0x040fe20000000000 */
[-C--:B------:R-:W-:Y:S01]  /*1b070*/  @!P3 LEA.HI.X R7, R11, R3.reuse, R13, 0x2, P1 ;  /* 0x000000030b07b211 */ /* 0x080fe200008f140d */
[----:B------:R-:W-:Y:S01]  /*1b080*/  VIADD R11, R22, 0x10 ;  /* 0x00000010160b7836 */ /* 0x000fe20000000000 */
[----:B------:R-:W-:Y:S01]  /*1b090*/  ISETP.GE.AND P0, PT, R20, UR4, PT ;  /* 0x0000000414007c0c */ /* 0x000fe2000bf06270 */
[----:B------:R0:W-:Y:S01]  /*1b0a0*/  @!P5 ST.E.64 desc[UR38][R4.64], R90 ;  /* 0x0000005a0400d985 */ /* 0x0001e2000c101b26 */
[----:B------:R-:W-:Y:S01]  /*1b0b0*/  @!P4 LEA R8, P5, R10, R14, 0x2 ;  /* 0x0000000e0a08c211 */ /* 0x000fe200078a10ff */
[----:B------:R-:W-:Y:S01]  /*1b0c0*/  VIADD R13, R22, 0x18 ;  /* 0x00000018160d7836 */ /* 0x000fe20000000000 */
[----:B------:R-:W-:Y:S01]  /*1b0d0*/  SHF.R.S32.HI R11, RZ, 0x1f, R11 ;  /* 0x0000001fff0b7819 */ /* 0x000fe2000001140b */
[----:B------:R1:W-:Y:S01]  /*1b0e0*/  @!P3 ST.E.64 desc[UR38][R6.64], R94 ;  /* 0x0000005e0600b985 */ /* 0x0003e2000c101b26 */
[----:B------:R-:W-:Y:S01]  /*1b0f0*/  ISETP.GE.AND P1, PT, R0, UR4, PT ;  /* 0x0000000400007c0c */ /* 0x000fe2000bf26270 */
[----:B------:R-:W-:Y:S01]  /*1b100*/  VIADD R28, R22, 0x30 ;  /* 0x00000030161c7836 */ /* 0x000fe20000000000 */
[----:B------:R-:W-:-:S02]  /*1b110*/  @!P4 LEA.HI.X R9, R10, R3, R11, 0x2, P5 ;  /* 0x000000030a09c211 */ /* 0x000fc400028f140b */
[----:B------:R-:W-:Y:S02]  /*1b120*/  SHF.R.S32.HI R13, RZ, 0x1f, R13 ;  /* 0x0000001fff0d7819 */ /* 0x000fe4000001140d */
[CC--:B------:R-:W-:Y:S01]  /*1b130*/  @!P2 LEA R10, P5, R12.reuse, R14.reuse, 0x2 ;  /* 0x0000000e0c0aa211 */ /* 0x0c0fe200078a10ff */
[----:B------:R2:W-:Y:S01]  /*1b140*/  @!P4 ST.E.64 desc[UR38][R8.64], R98 ;  /* 0x000000620800c985 */ /* 0x0005e2000c101b26 */
[----:B------:R-:W-:Y:S02]  /*1b150*/  SHF.R.S32.HI R25, RZ, 0x1f, R25 ;  /* 0x0000001fff197819 */ /* 0x000fe40000011419 */
[----:B------:R-:W-:Y:S02]  /*1b160*/  @!P2 LEA.HI.X R11, R12, R3, R13, 0x2, P5 ;  /* 0x000000030c0ba211 */ /* 0x000fe400028f140d */
[-C--:B------:R-:W-:Y:S02]  /*1b170*/  @!P0 LEA R12, P4, R20, R14.reuse, 0x2 ;  /* 0x0000000e140c8211 */ /* 0x080fe400078810ff */
[----:B0-----:R-:W-:Y:S01]  /*1b180*/  @!P1 LEA R4, P5, R0, R14, 0x2 ;  /* 0x0000000e00049211 */ /* 0x001fe200078a10ff */
[----:B------:R0:W-:Y:S01]  /*1b190*/  @!P2 ST.E.64 desc[UR38][R10.64], R102 ;  /* 0x000000660a00a985 */ /* 0x0001e2000c101b26 */
[----:B------:R-:W-:-:S02]  /*1b1a0*/  ISETP.GE.AND P2, PT, R26, UR4, PT ;  /* 0x000000041a007c0c */ /* 0x000fc4000bf46270 */
[----:B------:R-:W-:Y:S02]  /*1b1b0*/  SHF.R.S32.HI R15, RZ, 0x1f, R15 ;  /* 0x0000001fff0f7819 */ /* 0x000fe4000001140f */
[----:B------:R-:W-:Y:S02]  /*1b1c0*/  ISETP.GE.AND P3, PT, R24, UR4, PT ;  /* 0x0000000418007c0c */ /* 0x000fe4000bf66270 */
[-C--:B------:R-:W-:Y:S01]  /*1b1d0*/  @!P0 LEA.HI.X R13, R20, R3.reuse, R25, 0x2, P4 ;  /* 0x00000003140d8211 */ /* 0x080fe200020f1419 */
[----:B------:R-:W-:Y:S01]  /*1b1e0*/  VIADD R25, R22, 0x38 ;  /* 0x0000003816197836 */ /* 0x000fe20000000000 */
[----:B------:R-:W-:Y:S01]  /*1b1f0*/  @!P1 LEA.HI.X R5, R0, R3, R15, 0x2, P5 ;  /* 0x0000000300059211 */ /* 0x000fe200028f140f */
[C---:B------:R-:W-:Y:S01]  /*1b200*/  VIADD R15, R22.reuse, 0x48 ;  /* 0x00000048160f7836 */ /* 0x040fe20000000000 */
[----:B------:R-:W-:Y:S01]  /*1b210*/  ISETP.GE.AND P4, PT, R21, UR4, PT ;  /* 0x0000000415007c0c */ /* 0x000fe2000bf86270 */
[----:B------:R3:W-:Y:S01]  /*1b220*/  @!P0 ST.E.64 desc[UR38][R12.64], R32 ;  /* 0x000000200c008985 */ /* 0x0007e2000c101b26 */
[----:B------:R-:W-:Y:S01]  /*1b230*/  VIADD R20, R22, 0x50 ;  /* 0x0000005016147836 */ /* 0x000fe20000000000 */
[----:B-1----:R-:W-:-:S02]  /*1b240*/  @!P2 LEA R6, P5, R26, R14, 0x2 ;  /* 0x0000000e1a06a211 */ /* 0x002fc400078a10ff */
[----:B------:R-:W-:Y:S01]  /*1b250*/  ISETP.GE.AND P0, PT, R15, UR4, PT ;  /* 0x000000040f007c0c */ /* 0x000fe2000bf06270 */
[----:B------:R1:W-:Y:S01]  /*1b260*/  @!P1 ST.E.64 desc[UR38][R4.64], R110 ;  /* 0x0000006e04009985 */ /* 0x0003e2000c101b26 */
[----:B------:R-:W-:Y:S02]  /*1b270*/  SHF.R.S32.HI R28, RZ, 0x1f, R28 ;  /* 0x0000001fff1c7819 */ /* 0x000fe4000001141c */
[----:B--2---:R-:W-:Y:S02]  /*1b280*/  @!P3 LEA R8, P1, R24, R14, 0x2 ;  /* 0x0000000e1808b211 */ /* 0x004fe400078210ff */
[----:B------:R-:W-:Y:S02]  /*1b290*/  SHF.R.S32.HI R25, RZ, 0x1f, R25 ;  /* 0x0000001fff197819 */ /* 0x000fe40000011419 */
[----:B------:R-:W-:Y:S02]  /*1b2a0*/  @!P2 LEA.HI.X R7, R26, R3, R28, 0x2, P5 ;  /* 0x000000031a07a211 */ /* 0x000fe400028f141c */
[----:B------:R-:W-:-:S02]  /*1b2b0*/  ISETP.GE.AND P5, PT, R20, UR4, PT ;  /* 0x0000000414007c0c */ /* 0x000fc4000bfa6270 */
[-C--:B------:R-:W-:Y:S01]  /*1b2c0*/  @!P3 LEA.HI.X R9, R24, R3.reuse, R25, 0x2, P1 ;  /* 0x000000031809b211 */ /* 0x080fe200008f1419 */
[----:B------:R2:W-:Y:S01]  /*1b2d0*/  @!P2 ST.E.64 desc[UR38][R6.64], R114 ;  /* 0x000000720600a985 */ /* 0x0005e2000c101b26 */
[----:B------:R-:W-:Y:S02]  /*1b2e0*/  SHF.R.S32.HI R0, RZ, 0x1f, R21 ;  /* 0x0000001fff007819 */ /* 0x000fe40000011415 */
[CC--:B0-----:R-:W-:Y:S01]  /*1b2f0*/  @!P4 LEA R10, P1, R21.reuse, R14.reuse, 0x2 ;  /* 0x0000000e150ac211 */ /* 0x0c1fe200078210ff */
[----:B------:R2:W-:Y:S01]  /*1b300*/  @!P3 ST.E.64 desc[UR38][R8.64], R118 ;  /* 0x000000760800b985 */ /* 0x0005e2000c101b26 */
[----:B---3--:R-:W-:Y:S02]  /*1b310*/  SHF.R.S32.HI R12, RZ, 0x1f, R15 ;  /* 0x0000001fff0c7819 */ /* 0x008fe4000001140f */
[----:B------:R-:W-:Y:S02]  /*1b320*/  @!P4 LEA.HI.X R11, R21, R3, R0, 0x2, P1 ;  /* 0x00000003150bc211 */ /* 0x000fe400008f1400 */
[----:B-1----:R-:W-:-:S02]  /*1b330*/  @!P0 LEA R4, P1, R15, R14, 0x2 ;  /* 0x0000000e0f048211 */ /* 0x002fc400078210ff */
[----:B------:R-:W-:Y:S01]  /*1b340*/  SHF.R.S32.HI R0, RZ, 0x1f, R20 ;  /* 0x0000001fff007819 */ /* 0x000fe20000011414 */
[----:B------:R2:W-:Y:S01]  /*1b350*/  @!P4 ST.E.64 desc[UR38][R10.64], R122 ;  /* 0x0000007a0a00c985 */ /* 0x0005e2000c101b26 */
[----:B------:R-:W-:Y:S02]  /*1b360*/  @!P0 LEA.HI.X R5, R15, R3, R12, 0x2, P1 ;  /* 0x000000030f058211 */ /* 0x000fe400008f140c */
[----:B------:R-:W-:-:S03]  /*1b370*/  @!P5 LEA R12, P1, R20, R14, 0x2 ;  /* 0x0000000e140cd211 */ /* 0x000fc600078210ff */
[----:B------:R2:W-:Y:S01]  /*1b380*/  @!P0 ST.E.64 desc[UR38][R4.64], R126 ;  /* 0x0000007e04008985 */ /* 0x0005e2000c101b26 */
[----:B------:R-:W-:Y:S01]  /*1b390*/  @!P5 LEA.HI.X R13, R20, R3, R0, 0x2, P1 ;  /* 0x00000003140dd211 */ /* 0x000fe200008f1400 */
[----:B------:R-:W-:-:S04]  /*1b3a0*/  VIADD R0, R22, 0x58 ;  /* 0x0000005816007836 */ /* 0x000fc80000000000 */
[----:B------:R2:W-:Y:S01]  /*1b3b0*/  @!P5 ST.E.64 desc[UR38][R12.64], R130 ;  /* 0x000000820c00d985 */ /* 0x0005e2000c101b26 */
[----:B------:R-:W-:-:S13]  /*1b3c0*/  ISETP.GE.AND P0, PT, R0, UR4, PT ;  /* 0x0000000400007c0c */ /* 0x000fda000bf06270 */
[----:B--2---:R-:W-:Y:S05]  /*1b3d0*/  @P0 BRA `(.L_x_1584) ;  /* 0x0000000800ec0947 */ /* 0x004fea0003800000 */
[----:B------:R-:W-:Y:S02]  /*1b3e0*/  LEA R14, P0, R0, R14, 0x2 ;  /* 0x0000000e000e7211 */ /* 0x000fe400078010ff */
[----:B------:R-:W-:-:S04]  /*1b3f0*/  SHF.R.S32.HI R4, RZ, 0x1f, R0 ;  /* 0x0000001fff047819 */ /* 0x000fc80000011400 */
[----:B------:R-:W-:-:S05]  /*1b400*/  LEA.HI.X R15, R0, R3, R4, 0x2, P0 ;  /* 0x00000003000f7211 */ /* 0x000fca00000f1404 */
[----:B------:R0:W-:Y:S01]  /*1b410*/  ST.E.64 desc[UR38][R14.64], R134 ;  /* 0x000000860e007985 */ /* 0x0001e2000c101b26 */
[----:B------:R-:W-:Y:S05]  /*1b420*/  BRA `(.L_x_1584) ;  /* 0x0000000800d87947 */ /* 0x000fea0003800000 */
.L_x_1577:
[----:B------:R-:W2:Y:S01]  /*1b430*/  LDL R0, [R1+0x58] ;  /* 0x0000580001007983 */ /* 0x000ea20000100800 */
[----:B------:R-:W-:Y:S01]  /*1b440*/  ULDC.64 UR4, c[0x0][0xc08] ;  /* 0x0003020000047ab9 */ /* 0x000fe20000000a00 */
[----:B------:R-:W2:Y:S01]  /*1b450*/  LDC.64 R4, c[0x0][0xc00] ;  /* 0x00030000ff047b82 */ /* 0x000ea20000000a00 */
[----:B------:R-:W-:Y:S01]  /*1b460*/  ISETP.NE.U32.AND P0, PT, RZ, UR4, PT ;  /* 0x00000004ff007c0c */ /* 0x000fe2000bf05070 */
[----:B------:R-:W3:Y:S01]  /*1b470*/  LDL R8, [R1+0x54] ;  /* 0x0000540001087983 */ /* 0x000ee20000100800 */
[----:B------:R-:W-:Y:S02]  /*1b480*/  IMAD.MOV.U32 R3, RZ, RZ, RZ ;  /* 0x000000ffff037224 */ /* 0x000fe400078e00ff */
[----:B------:R-:W-:Y:S01]  /*1b490*/  ISETP.NE.AND.EX P1, PT, RZ, UR5, PT, P0 ;  /* 0x00000005ff007c0c */ /* 0x000fe2000bf25300 */
[----:B------:R-:W-:Y:S02]  /*1b4a0*/  ULDC.64 UR4, c[0x0][0xc00] ;  /* 0x0003000000047ab9 */ /* 0x000fe40000000a00 */
[----:B------:R-:W-:-:S04]  /*1b4b0*/  ISETP.NE.U32.AND P0, PT, RZ, UR4, PT ;  /* 0x00000004ff007c0c */ /* 0x000fc8000bf05070 */
[----:B------:R-:W-:-:S06]  /*1b4c0*/  ISETP.NE.AND.EX P0, PT, RZ, UR5, PT, P0 ;  /* 0x00000005ff007c0c */ /* 0x000fcc000bf05300 */
[----:B------:R-:W4:Y:S01]  /*1b4d0*/  @P1 LDC.64 R6, c[0x0][0xc08] ;  /* 0x00030200ff061b82 */ /* 0x000f220000000a00 */
[----:B------:R-:W-:Y:S02]  /*1b4e0*/  ULDC UR4, c[0x0][0xa88] ;  /* 0x0002a20000047ab9 */ /* 0x000fe40000000800 */
[----:B------:R-:W-:Y:S01]  /*1b4f0*/  IMAD.U32 R10, RZ, RZ, UR4 ;  /* 0x00000004ff0a7e24 */ /* 0x000fe2000f8e00ff */
[----:B------:R-:W0:Y:S01]  /*1b500*/  S2R R9, SR_TID.X ;  /* 0x0000000000097919 */ /* 0x000e220000002100 */
[----:B--2---:R-:W-:-:S04]  /*1b510*/  IMAD.WIDE R4, R0, 0x4, R4 ;  /* 0x0000000400047825 */ /* 0x004fc800078e0204 */
[----:B----4-:R-:W-:Y:S01]  /*1b520*/  @P1 IMAD.WIDE R6, R0, 0x4, R6 ;  /* 0x0000000400061825 */ /* 0x010fe200078e0206 */
[----:B------:R2:W5:Y:S04]  /*1b530*/  @P0 LDG.E R3, desc[UR38][R4.64] ;  /* 0x0000002604030981 */ /* 0x000568000c1e1900 */
[----:B------:R2:W5:Y:S01]  /*1b540*/  @P1 LDG.E R10, desc[UR38][R6.64] ;  /* 0x00000026060a1981 */ /* 0x000562000c1e1900 */
[----:B---3--:R-:W-:Y:S01]  /*1b550*/  ISETP.NE.AND P2, PT, R8, RZ, PT ;  /* 0x000000ff0800720c */ /* 0x008fe20003f45270 */
[----:B0-----:R-:W-:Y:S01]  /*1b560*/  VIADD R30, R9, 0xffffff80 ;  /* 0xffffff80091e7836 */ /* 0x001fe20000000000 */
[----:B------:R-:W-:-:S04]  /*1b570*/  SHF.R.S32.HI R28, RZ, 0x1f, R0 ;  /* 0x0000001fff1c7819 */ /* 0x000fc80000011400 */
[----:B------:R-:W-:-:S07]  /*1b580*/  ISETP.GT.AND P3, PT, R30, 0xbf, PT ;  /* 0x000000bf1e00780c */ /* 0x000fce0003f64270 */
[----:B------:R-:W0:Y:S02]  /*1b590*/  @!P2 LDC R8, c[0x0][0xad4] ;  /* 0x0002b500ff08ab82 */ /* 0x000e240000000800 */
[----:B0-----:R2:W-:Y:S01]  /*1b5a0*/  @!P2 STL [R1+0x54], R8 ;  /* 0x000054080100a387 */ /* 0x0015e20000100800 */
[----:B------:R-:W-:Y:S01]  /*1b5b0*/  ISETP.GT.AND P2, PT, R8, 0x1, PT ;  /* 0x000000010800780c */ /* 0x000fe20003f44270 */
[----:B------:R-:W-:-:S12]  /*1b5c0*/  @P1 BRA `(.L_x_1589) ;  /* 0x0000000000101947 */ /* 0x000fd80003800000 */
[----:B------:R-:W-:Y:S05]  /*1b5d0*/  @!P0 BRA `(.L_x_1589) ;  /* 0x00000000000c8947 */ /* 0x000fea0003800000 */
[----:B--2---:R-:W2:Y:S04]  /*1b5e0*/  LDG.E R7, desc[UR38][R4.64] ;  /* 0x0000002604077981 */ /* 0x004ea8000c1e1900 */
[----:B-----5:R-:W2:Y:S02]  /*1b5f0*/  LDG.E R10, desc[UR38][R4.64+0x4] ;  /* 0x00000426040a7981 */ /* 0x020ea4000c1e1900 */
[----:B--2---:R-:W-:-:S07]  /*1b600*/  IMAD.IADD R10, R10, 0x1, -R7 ;  /* 0x000000010a0a7824 */ /* 0x004fce00078e0a07 */
.L_x_1589:
[----:B------:R-:W-:Y:S01]  /*1b610*/  BSSY B1, `(.L_x_1590) ;  /* 0x0000038000017945 */ /* 0x000fe20003800000 */
[----:B------:R-:W-:Y:S02]  /*1b620*/  SEL R29, R0, RZ, !P0 ;  /* 0x000000ff001d7207 */ /* 0x000fe40004000000 */
[----:B------:R-:W-:Y:S02]  /*1b630*/  SEL R28, R28, RZ, !P0 ;  /* 0x000000ff1c1c7207 */ /* 0x000fe40004000000 */
[----:B-----5:R-:W-:Y:S01]  /*1b640*/  SHF.R.S32.HI R26, RZ, 0x1f, R3 ;  /* 0x0000001fff1a7819 */ /* 0x020fe20000011403 */
[----:B------:R-:W-:Y:S06]  /*1b650*/  @P3 BRA `(.L_x_1591) ;  /* 0x0000000000cc3947 */ /* 0x000fec0003800000 */
[----:B--2---:R-:W2:Y:S01]  /*1b660*/  LDL R4, [R1+0x1c] ;  /* 0x00001c0001047983 */ /* 0x004ea20000100800 */
[----:B------:R-:W0:Y:S02]  /*1b670*/  LDC R33, c[0x0][0xbe8] ;  /* 0x0002fa00ff217b82 */ /* 0x000e240000000800 */
[----:B0-----:R-:W-:Y:S01]  /*1b680*/  IMAD R0, R10, R33, RZ ;  /* 0x000000210a007224 */ /* 0x001fe200078e02ff */
[----:B--2---:R-:W-:-:S04]  /*1b690*/  IADD3 R31, R4, -0x80, R9 ;  /* 0xffffff80041f7810 */ /* 0x004fc80007ffe009 */
[----:B------:R-:W-:-:S13]  /*1b6a0*/  ISETP.GE.AND P0, PT, R31, R0, PT ;  /* 0x000000001f00720c */ /* 0x000fda0003f06270 */
[----:B------:R-:W-:Y:S05]  /*1b6b0*/  @P0 BRA `(.L_x_1591) ;  /* 0x0000000000b40947 */ /* 0x000fea0003800000 */
[----:B------:R-:W2:Y:S01]  /*1b6c0*/  LDL R20, [R1+0x50] ;  /* 0x0000500001147983 */ /* 0x000ea20000100800 */
[----:B------:R-:W-:Y:S01]  /*1b6d0*/  IMAD.MOV.U32 R24, RZ, RZ, 0x9b8 ;  /* 0x000009b8ff187424 */ /* 0x000fe200078e00ff */
[----:B------:R-:W-:Y:S01]  /*1b6e0*/  ISETP.GT.AND P0, PT, R8, 0x1, PT ;  /* 0x000000010800780c */ /* 0x000fe20003f04270 */
[----:B------:R-:W0:Y:S01]  /*1b6f0*/  LDC.64 R4, c[0x0][0xba8] ;  /* 0x0002ea00ff047b82 */ /* 0x000e220000000a00 */
[----:B------:R-:W3:Y:S01]  /*1b700*/  LDL.LU R32, [R1+0x60] ;  /* 0x0000600001207983 */ /* 0x000ee20000300800 */
[----:B------:R-:W-:Y:S01]  /*1b710*/  ISETP.NE.AND P1, PT, R33, 0x1, PT ;  /* 0x000000012100780c */ /* 0x000fe20003f25270 */
[----:B------:R-:W-:Y:S01]  /*1b720*/  IMAD.MOV.U32 R25, RZ, RZ, R31 ;  /* 0x000000ffff197224 */ /* 0x000fe200078e001f */
[----:B------:R-:W-:-:S04]  /*1b730*/  SEL R24, R24, 0x978, P0 ;  /* 0x0000097818187807 */ /* 0x000fc80000000000 */
[----:B------:R-:W4:Y:S08]  /*1b740*/  LDC.64 R14, c[0x0][R24+0x220] ;  /* 0x00008800180e7b82 */ /* 0x000f300000000a00 */
[----:B------:R-:W2:Y:S08]  /*1b750*/  LDC.64 R12, c[0x0][R24+0x218] ;  /* 0x00008600180c7b82 */ /* 0x000eb00000000a00 */
[----:B------:R-:W5:Y:S08]  /*1b760*/  LDC.64 R8, c[0x0][R24+0x228] ;  /* 0x00008a0018087b82 */ /* 0x000f700000000a00 */
[----:B------:R-:W1:Y:S08]  /*1b770*/  LDC.64 R6, c[0x0][R24+0x210] ;  /* 0x0000840018067b82 */ /* 0x000e700000000a00 */
[----:B------:R-:W5:Y:S08]  /*1b780*/  @P1 LDC R0, c[0x0][0xbec] ;  /* 0x0002fb00ff001b82 */ /* 0x000f700000000800 */
[----:B------:R-:W1:Y:S01]  /*1b790*/  @P1 LDC R35, c[0x0][0xbf0] ;  /* 0x0002fc00ff231b82 */ /* 0x000e620000000800 */
[----:B----4-:R-:W-:-:S07]  /*1b7a0*/  IMAD R11, R15, R29, RZ ;  /* 0x0000001d0f0b7224 */ /* 0x010fce00078e02ff */
[----:B0-----:R-:W0:Y:S01]  /*1b7b0*/  @!P0 LDC R4, c[0x0][0xb50] ;  /* 0x0002d400ff048b82 */ /* 0x001e220000000800 */
[----:B------:R-:W-:Y:S02]  /*1b7c0*/  IMAD R15, R14, R28, R11 ;  /* 0x0000001c0e0f7224 */ /* 0x000fe400078e020b */
[----:B-----5:R-:W-:-:S05]  /*1b7d0*/  @P1 IMAD.HI.U32 R0, R31, R0, RZ ;  /* 0x000000001f001227 */ /* 0x020fca00078e00ff */
[----:B------:R-:W4:Y:S01]  /*1b7e0*/  @!P0 LDC R5, c[0x0][0xb54] ;  /* 0x0002d500ff058b82 */ /* 0x000f220000000800 */
[----:B-1----:R-:W-:-:S05]  /*1b7f0*/  @P1 SHF.R.U32.HI R25, RZ, R35, R0 ;  /* 0x00000023ff191219 */ /* 0x002fca0000011600 */
[----:B------:R-:W-:Y:S02]  /*1b800*/  IMAD.MOV R0, RZ, RZ, -R25 ;  /* 0x000000ffff007224 */ /* 0x000fe400078e0a19 */
[-C--:B--2---:R-:W-:Y:S02]  /*1b810*/  IMAD R27, R13, R20.reuse, RZ ;  /* 0x000000140d1b7224 */ /* 0x084fe400078e02ff */
[----:B------:R-:W-:Y:S01]  /*1b820*/  IMAD.WIDE.U32 R12, R12, R20, RZ ;  /* 0x000000140c0c7225 */ /* 0x000fe200078e00ff */
[----:B---3--:R-:W-:-:S03]  /*1b830*/  SEL R11, R32, RZ, P0 ;  /* 0x000000ff200b7207 */ /* 0x008fc60000000000 */
[----:B------:R-:W-:-:S04]  /*1b840*/  IMAD.WIDE.U32 R20, R14, R29, RZ ;  /* 0x0000001d0e147225 */ /* 0x000fc800078e00ff */
[----:B------:R-:W-:Y:S01]  /*1b850*/  IMAD.IADD R27, R13, 0x1, R27 ;  /* 0x000000010d1b7824 */ /* 0x000fe200078e021b */
[----:B------:R-:W-:Y:S01]  /*1b860*/  IADD3 R12, P1, P3, R20, R12, R3 ;  /* 0x0000000c140c7210 */ /* 0x000fe20007b3e003 */
[----:B------:R-:W-:Y:S02]  /*1b870*/  IMAD.IADD R15, R21, 0x1, R15 ;  /* 0x00000001150f7824 */ /* 0x000fe400078e020f */
[-C--:B------:R-:W-:Y:S02]  /*1b880*/  IMAD R13, R9, R11.reuse, RZ ;  /* 0x0000000b090d7224 */ /* 0x080fe400078e02ff */
[----:B------:R-:W-:-:S04]  /*1b890*/  IMAD.WIDE.U32 R8, R8, R11, RZ ;  /* 0x0000000b08087225 */ /* 0x000fc800078e00ff */
[----:B------:R-:W-:Y:S01]  /*1b8a0*/  IMAD R11, R33, R0, R31 ;  /* 0x00000000210b7224 */ /* 0x000fe200078e021f */
[----:B------:R-:W-:Y:S01]  /*1b8b0*/  IADD3.X R0, R15, R27, R26, P1, P3 ;  /* 0x0000001b0f007210 */ /* 0x000fe20000fe641a */
[----:B------:R-:W-:Y:S01]  /*1b8c0*/  IMAD.IADD R13, R9, 0x1, R13 ;  /* 0x00000001090d7824 */ /* 0x000fe200078e020d */
[----:B------:R-:W-:Y:S02]  /*1b8d0*/  IADD3 R8, P0, P1, R25, R12, R8 ;  /* 0x0000000c19087210 */ /* 0x000fe4000791e008 */
[----:B------:R-:W-:-:S04]  /*1b8e0*/  SHF.R.S32.HI R25, RZ, 0x1f, R25 ;  /* 0x0000001fff197819 */ /* 0x000fc80000011419 */
[----:B------:R-:W-:Y:S01]  /*1b8f0*/  IADD3.X R9, R25, R0, R13, P0, P1 ;  /* 0x0000000019097210 */ /* 0x000fe200007e240d */
[----:B------:R-:W-:Y:S01]  /*1b900*/  IMAD R0, R7, R11, RZ ;  /* 0x0000000b07007224 */ /* 0x000fe200078e02ff */
[----:B------:R-:W-:-:S05]  /*1b910*/  SHF.R.S32.HI R13, RZ, 0x1f, R11 ;  /* 0x0000001fff0d7819 */ /* 0x000fca000001140b */
[C---:B------:R-:W-:Y:S02]  /*1b920*/  IMAD R13, R6.reuse, R13, R0 ;  /* 0x0000000d060d7224 */ /* 0x040fe400078e0200 */
[----:B------:R-:W-:-:S04]  /*1b930*/  IMAD.WIDE.U32 R6, R6, R11, R8 ;  /* 0x0000000b06067225 */ /* 0x000fc800078e0008 */
[----:B------:R-:W-:Y:S01]  /*1b940*/  IMAD.IADD R0, R7, 0x1, R13 ;  /* 0x0000000107007824 */ /* 0x000fe200078e020d */
[----:B0-----:R-:W-:Y:S01]  /*1b950*/  LEA R4, P0, R6, R4, 0x2 ;  /* 0x0000000406047211 */ /* 0x001fe200078010ff */
[----:B------:R-:W-:-:S03]  /*1b960*/  IMAD.MOV.U32 R7, RZ, RZ, -0x800000 ;  /* 0xff800000ff077424 */ /* 0x000fc600078e00ff */
[----:B----4-:R-:W-:-:S05]  /*1b970*/  LEA.HI.X R5, R6, R5, R0, 0x2, P0 ;  /* 0x0000000506057211 */ /* 0x010fca00000f1400 */
[----:B------:R0:W-:Y:S04]  /*1b980*/  STG.E desc[UR38][R4.64], R7 ;  /* 0x0000000704007986 */ /* 0x0001e8000c101926 */
.L_x_1591:
[----:B------:R-:W-:Y:S05]  /*1b990*/  BSYNC B1 ;  /* 0x0000000000017941 */ /* 0x000fea0003800000 */
.L_x_1590:
[----:B------:R-:W-:Y:S05]  /*1b9a0*/  @P2 BRA `(.L_x_1584) ;  /* 0x0000000400782947 */ /* 0x000fea0003800000 */
[----:B------:R-:W3:Y:S01]  /*1b9b0*/  LDL.LU R12, [R1+0x50] ;  /* 0x00005000010c7983 */ /* 0x000ee20000300800 */
[----:B------:R-:W4:Y:S01]  /*1b9c0*/  LDC R21, c[0x0][0xbe8] ;  /* 0x0002fa00ff157b82 */ /* 0x000f220000000800 */
[----:B0-2---:R-:W-:Y:S01]  /*1b9d0*/  SHF.R.S32.HI R5, RZ, 0x1f, R30 ;  /* 0x0000001fff057819 */ /* 0x005fe2000001141e */
[----:B------:R-:W-:Y:S01]  /*1b9e0*/  ULDC.64 UR4, c[0x0][0xaa0] ;  /* 0x0002a80000047ab9 */ /* 0x000fe20000000a00 */
[----:B------:R-:W2:Y:S01]  /*1b9f0*/  LDL R27, [R1+0x1c] ;  /* 0x00001c00011b7983 */ /* 0x000ea20000100800 */
        /* <DEDUP_REMOVED lines=13> */
[----:B----4-:R-:W-:-:S13]  /*1bad0*/  ISETP.NE.AND P0, PT, R21, 0x1, PT ;  /* 0x000000011500780c */ /* 0x010fda0003f05270 */
[----:B------:R-:W0:Y:S08]  /*1bae0*/  @P0 LDC R8, c[0x0][0xbec] ;  /* 0x0002fb00ff080b82 */ /* 0x000e300000000800 */
[----:B------:R-:W4:Y:S01]  /*1baf0*/  @P0 LDC R11, c[0x0][0xbf0] ;  /* 0x0002fc00ff0b0b82 */ /* 0x000f220000000800 */
[----:B---3--:R-:W-:-:S04]  /*1bb00*/  IMAD.WIDE.U32 R4, R12, UR4, R4 ;  /* 0x000000040c047c25 */ /* 0x008fc8000f8e0004 */
[----:B--2---:R-:W-:Y:S02]  /*1bb10*/  IMAD.IADD R9, R27, 0x1, R0 ;  /* 0x000000011b097824 */ /* 0x004fe400078e0200 */
[----:B------:R-:W-:Y:S01]  /*1bb20*/  IMAD R5, R12, UR5, R5 ;  /* 0x000000050c057c24 */ /* 0x000fe2000f8e0205 */
[----:B------:R-:W-:Y:S01]  /*1bb30*/  ULDC.64 UR4, c[0x0][0xae0] ;  /* 0x0002b80000047ab9 */ /* 0x000fe20000000a00 */
[----:B0-----:R-:W-:-:S04]  /*1bb40*/  @P0 IMAD.HI.U32 R0, R9, R8, RZ ;  /* 0x0000000809000227 */ /* 0x001fc800078e00ff */
[----:B------:R-:W-:Y:S01]  /*1bb50*/  IMAD.MOV.U32 R3, RZ, RZ, R9 ;  /* 0x000000ffff037224 */ /* 0x000fe200078e0009 */
[----:B----4-:R-:W-:Y:S01]  /*1bb60*/  @P0 SHF.R.U32.HI R3, RZ, R11, R0 ;  /* 0x0000000bff030219 */ /* 0x010fe20000011600 */
        /* <DEDUP_REMOVED lines=27> */
.L_x_1818:
[----:B------:R-:W-:Y:S01]  /*1bd20*/  IMAD R21, R10, R21, RZ ;  /* 0x000000150a157224 */ /* 0x000fe200078e02ff */
[----:B------:R-:W-:Y:S01]  /*1bd30*/  BSSY B1, `(.L_x_1593) ;  /* 0x0000011000017945 */ /* 0x000fe20003800000 */
[----:B------:R-:W-:-:S05]  /*1bd40*/  IMAD.IADD R6, R25, 0x1, R27 ;  /* 0x0000000119067824 */ /* 0x000fca00078e021b */
[----:B------:R-:W-:-:S13]  /*1bd50*/  ISETP.GE.AND P0, PT, R6, R21, PT ;  /* 0x000000150600720c */ /* 0x000fda0003f06270 */
[----:B------:R-:W-:Y:S05]  /*1bd60*/  @P0 BRA `(.L_x_1594) ;  /* 0x0000000000340947 */ /* 0x000fea0003800000 */
[----:B------:R-:W-:Y:S02]  /*1bd70*/  ULDC UR4, c[0x0][0xac8] ;  /* 0x0002b20000047ab9 */ /* 0x000fe40000000800 */
[----:B------:R-:W-:Y:S02]  /*1bd80*/  ISETP.GE.AND P2, PT, R9, UR4, PT ;  /* 0x0000000409007c0c */ /* 0x000fe4000bf46270 */
[----:B------:R-:W-:Y:S02]  /*1bd90*/  ISETP.GE.AND P3, PT, R7, UR4, PT ;  /* 0x0000000407007c0c */ /* 0x000fe4000bf66270 */
[----:B------:R-:W-:-:S09]  /*1bda0*/  ISETP.GE.AND P4, PT, R20, UR4, PT ;  /* 0x0000000414007c0c */ /* 0x000fd2000bf86270 */
[----:B--2---:R-:W-:Y:S02]  /*1bdb0*/  @!P2 IMAD.MOV.U32 R15, RZ, RZ, R3 ;  /* 0x000000ffff0fa224 */ /* 0x004fe400078e0003 */
[-C--:B---3--:R-:W-:Y:S02]  /*1bdc0*/  @!P3 LEA R12, P0, R7, R14.reuse, 0x1 ;  /* 0x0000000e070cb211 */ /* 0x088fe400078008ff */
[C---:B------:R-:W-:Y:S01]  /*1bdd0*/  @!P4 LEA R26, P1, R20.reuse, R14, 0x1 ;  /* 0x0000000e141ac211 */ /* 0x040fe200078208ff */
[----:B------:R-:W-:Y:S01]  /*1bde0*/  @!P2 IMAD.WIDE R10, R9, 0x2, R14 ;  /* 0x00000002090aa825 */ /* 0x000fe200078e020e */
[-C--:B------:R-:W-:Y:S02]  /*1bdf0*/  @!P3 LEA.HI.X R13, R7, R3.reuse, R8, 0x1, P0 ;  /* 0x00000003070db211 */ /* 0x080fe400000f0c08 */
[----:B------:R-:W-:Y:S02]  /*1be00*/  @!P4 LEA.HI.X R27, R20, R3, R24, 0x1, P1 ;  /* 0x00000003141bc211 */ /* 0x000fe400008f0c18 */
[----:B------:R4:W-:Y:S04]  /*1be10*/  @!P2 ST.E.128 desc[UR38][R10.64], RZ ;  /* 0x000000ff0a00a985 */ /* 0x0009e8000c101d26 */
[----:B------:R4:W-:Y:S04]  /*1be20*/  @!P3 ST.E.128 desc[UR38][R12.64], RZ ;  /* 0x000000ff0c00b985 */ /* 0x0009e8000c101d26 */
[----:B------:R4:W-:Y:S02]  /*1be30*/  @!P4 ST.E.128 desc[UR38][R26.64], RZ ;  /* 0x000000ff1a00c985 */ /* 0x0009e4000c101d26 */
.L_x_1594:
[----:B------:R-:W-:Y:S05]  /*1be40*/  BSYNC B1 ;  /* 0x0000000000017941 */ /* 0x000fea0003800000 */
.L_x_1593:
[----:B------:R-:W-:-:S03]  /*1be50*/  UMOV UR4, 0xffffffff ;  /* 0xffffffff00047882 */ /* 0x000fc60000000000 */
[----:B------:R-:W-:Y:S05]  /*1be60*/  BRA.DIV UR4, `(.L_x_1595) ;  /* 0x0000009e04787947 */ /* 0x000fea000b800000 */
[----:B--2---:R2:W0:Y:S04]  /*1be70*/  SHFL.IDX PT, R3, R4, 0x1, 0x1c1f ;  /* 0x003c1f0004037f89 */ /* 0x00442800000e0000 */
[----:B---3--:R2:W3:Y:S02]  /*1be80*/  SHFL.IDX PT, R14, R0, 0x1, 0x1c1f ;  /* 0x003c1f00000e7f89 */ /* 0x0084e400000e0000 */
.L_x_1822:
[----:B0-2---:R-:W-:-:S05]  /*1be90*/  VIADD R0, R6, 0x60 ;  /* 0x0000006006007836 */ /* 0x005fca0000000000 */
[----:B------:R-:W-:-:S13]  /*1bea0*/  ISETP.GE.AND P0, PT, R0, R21, PT ;  /* 0x000000150000720c */ /* 0x000fda0003f06270 */
[----:B------:R-:W-:Y:S05]  /*1beb0*/  @P0 BRA `(.L_x_1584) ;  /* 0x0000000000340947 */ /* 0x000fea0003800000 */
[----:B------:R-:W-:Y:S02]  /*1bec0*/  ULDC UR4, c[0x0][0xac8] ;  /* 0x0002b20000047ab9 */ /* 0x000fe40000000800 */
[----:B------:R-:W-:Y:S02]  /*1bed0*/  ISETP.GE.AND P2, PT, R9, UR4, PT ;  /* 0x0000000409007c0c */ /* 0x000fe4000bf46270 */
[----:B------:R-:W-:Y:S02]  /*1bee0*/  ISETP.GE.AND P3, PT, R7, UR4, PT ;  /* 0x0000000407007c0c */ /* 0x000fe4000bf66270 */
[----:B------:R-:W-:-:S09]  /*1bef0*/  ISETP.GE.AND P4, PT, R20, UR4, PT ;  /* 0x0000000414007c0c */ /* 0x000fd2000bf86270 */
[----:B------:R-:W-:Y:S02]  /*1bf00*/  @!P2 IMAD.MOV.U32 R15, RZ, RZ, R3 ;  /* 0x000000ffff0fa224 */ /* 0x000fe400078e0003 */
[-C--:B---3--:R-:W-:Y:S02]  /*1bf10*/  @!P3 LEA R6, P0, R7, R14.reuse, 0x1 ;  /* 0x0000000e0706b211 */ /* 0x088fe400078008ff */
[C---:B----4-:R-:W-:Y:S01]  /*1bf20*/  @!P4 LEA R10, P1, R20.reuse, R14, 0x1 ;  /* 0x0000000e140ac211 */ /* 0x050fe200078208ff */
[----:B------:R-:W-:Y:S01]  /*1bf30*/  @!P2 IMAD.WIDE R4, R9, 0x2, R14 ;  /* 0x000000020904a825 */ /* 0x000fe200078e020e */
[-C--:B------:R-:W-:Y:S02]  /*1bf40*/  @!P3 LEA.HI.X R7, R7, R3.reuse, R8, 0x1, P0 ;  /* 0x000000030707b211 */ /* 0x080fe400000f0c08 */
[----:B------:R-:W-:Y:S02]  /*1bf50*/  @!P4 LEA.HI.X R11, R20, R3, R24, 0x1, P1 ;  /* 0x00000003140bc211 */ /* 0x000fe400008f0c18 */
[----:B------:R0:W-:Y:S04]  /*1bf60*/  @!P2 ST.E.128 desc[UR38][R4.64], RZ ;  /* 0x000000ff0400a985 */ /* 0x0001e8000c101d26 */
[----:B------:R0:W-:Y:S04]  /*1bf70*/  @!P3 ST.E.128 desc[UR38][R6.64], RZ ;  /* 0x000000ff0600b985 */ /* 0x0001e8000c101d26 */
[----:B------:R0:W-:Y:S02]  /*1bf80*/  @!P4 ST.E.128 desc[UR38][R10.64], RZ ;  /* 0x000000ff0a00c985 */ /* 0x0001e4000c101d26 */
.L_x_1584:
[----:B------:R-:W-:Y:S05]  /*1bf90*/  BSYNC B0 ;  /* 0x0000000000007941 */ /* 0x000fea0003800000 */
.L_x_1576:
[----:B------:R-:W-:Y:S02]  /*1bfa0*/  ULDC UR4, c[0x0][0xc3c] ;  /* 0x00030f0000047ab9 */ /* 0x000fe40000000800 */
[----:B-1----:R-:W-:-:S13]  /*1bfb0*/  ISETP.GE.AND P0, PT, R75, UR4, PT ;  /* 0x000000044b007c0c */ /* 0x002fda000bf06270 */
[----:B------:R-:W-:Y:S05]  /*1bfc0*/  @!P0 BRA `(.L_x_1596) ;  /* 0xfffffe5000ec8947 */ /* 0x000fea000383ffff */
[----:B------:R-:W-:Y:S05]  /*1bfd0*/  BRA `(.L_x_1380) ;  /* 0x0000008c00c87947 */ /* 0x000fea0003800000 */
.L_x_1378:
[----:B------:R-:W-:-:S08]  /*1bfe0*/  NOP ;  /* 0x0000000000007918 */ /* 0x000fd00000000000 */
[----:B------:R-:W0:-:S00]  /*1bff0*/  USETMAXREG.DEALLOC.CTAPOOL 0x20 ;  /* 0x00000020000079c8 */ /* 0x000e0000080e0500 */
        /* <DEDUP_REMOVED lines=14> */
.L_x_1597:
[----:B------:R-:W0:Y:S01]  /*1c0e0*/  S2R R0, SR_TID.X ;  /* 0x0000000000007919 */ /* 0x000e220000002100 */
[----:B------:R-:W-:Y:S01]  /*1c0f0*/  ULDC UR4, c[0x0][0xc3c] ;  /* 0x00030f0000047ab9 */ /* 0x000fe20000000800 */
[----:B------:R-:W-:Y:S01]  /*1c100*/  IMAD.MOV.U32 R6, RZ, RZ, RZ ;  /* 0x000000ffff067224 */ /* 0x000fe200078e00ff */
[----:B------:R-:W1:Y:S01]  /*1c110*/  S2UR UR6, SR_CTAID.X ;  /* 0x00000000000679c3 */ /* 0x000e620000002500 */
[----:B------:R-:W-:Y:S01]  /*1c120*/  ULDC UR5, c[0x0][0xc38] ;  /* 0x00030e0000057ab9 */ /* 0x000fe20000000800 */
[----:B0-----:R-:W-:-:S04]  /*1c130*/  LOP3.LUT R0, R0, 0x1f, RZ, 0xc0, !PT ;  /* 0x0000001f00007812 */ /* 0x001fc800078ec0ff */
[----:B------:R-:W-:-:S04]  /*1c140*/  ISETP.NE.AND P0, PT, R0, 0x1f, PT ;  /* 0x0000001f0000780c */ /* 0x000fc80003f05270 */
[----:B------:R-:W-:-:S13]  /*1c150*/  ISETP.GE.OR P1, PT, R0, UR4, !P0 ;  /* 0x0000000400007c0c */ /* 0x000fda000c726670 */
[----:B------:R-:W0:Y:S08]  /*1c160*/  @!P1 LDC.64 R4, c[0x0][0xc80] ;  /* 0x00032000ff049b82 */ /* 0x000e300000000a00 */
[----:B------:R-:W2:Y:S01]  /*1c170*/  @!P1 LDC.64 R2, c[0x0][0xc78] ;  /* 0x00031e00ff029b82 */ /* 0x000ea20000000a00 */
[----:B0-----:R-:W-:-:S05]  /*1c180*/  @!P1 IMAD.WIDE.U32 R4, R0, 0x4, R4 ;  /* 0x0000000400049825 */ /* 0x001fca00078e0004 */
[----:B------:R-:W3:Y:S01]  /*1c190*/  @!P1 LDG.E R25, desc[UR38][R4.64] ;  /* 0x0000002604199981 */ /* 0x000ee2000c1e1900 */
[----:B--2---:R-:W-:-:S05]  /*1c1a0*/  @!P1 IMAD.WIDE.U32 R2, R0, 0x4, R2 ;  /* 0x0000000400029825 */ /* 0x004fca00078e0002 */
        /* <DEDUP_REMOVED lines=25> */
[----:B-1----:R-:W-:Y:S01]  /*1c340*/  ISETP.GT.AND P6, PT, R7, UR6, PT ;  /* 0x0000000607007c0c */ /* 0x002fe2000bfc4270 */
[----:B------:R-:W-:-:S12]  /*1c350*/  IMAD.MOV.U32 R4, RZ, RZ, R7 ;  /* 0x000000ffff047224 */ /* 0x000fd800078e0007 */
[----:B------:R-:W-:Y:S05]  /*1c360*/  @P6 BRA `(.L_x_1599) ;  /* 0x0000000000a06947 */ /* 0x000fea0003800000 */
[----:B------:R-:W-:Y:S01]  /*1c370*/  IMAD.MOV.U32 R7, RZ, RZ, R4 ;  /* 0x000000ffff077224 */ /* 0x000fe200078e0004 */
[----:B------:R-:W-:Y:S01]  /*1c380*/  UMOV UR4, URZ ;  /* 0x0000003f00047c82 */ /* 0x000fe20008000000 */
[----:B------:R-:W-:-:S05]  /*1c390*/  ULDC UR5, c[0x0][0xc38] ;  /* 0x00030e0000057ab9 */ /* 0x000fca0000000800 */
.L_x_1601:
        /* <DEDUP_REMOVED lines=37> */
.L_x_1599:
        /* <DEDUP_REMOVED lines=13> */
.L_x_1602:
        /* <DEDUP_REMOVED lines=62> */
.L_x_1603:
        /* <DEDUP_REMOVED lines=62> */
.L_x_1604:
[----:B------:R-:W-:-:S05]  /*1ce80*/  LOP3.LUT R2, RZ, R2, RZ, 0x33, !PT ;  /* 0x00000002ff027212 */ /* 0x000fca00078e33ff */
[----:B------:R-:W-:Y:S01]  /*1ce90*/  IMAD.IADD R25, R25, 0x1, R2 ;  /* 0x0000000119197824 */ /* 0x000fe200078e0202 */
[----:B------:R-:W-:Y:S06]  /*1cea0*/  BRA `(.L_x_1605) ;  /* 0x00000000000c7947 */ /* 0x000fec0003800000 */
.L_x_1600:
[----:B------:R-:W-:Y:S02]  /*1ceb0*/  IMAD.MOV.U32 R25, RZ, RZ, RZ ;  /* 0x000000ffff197224 */ /* 0x000fe400078e00ff */
[----:B------:R-:W-:Y:S02]  /*1cec0*/  IMAD.U32 R24, RZ, RZ, UR6 ;  /* 0x00000006ff187e24 */ /* 0x000fe4000f8e00ff */
[----:B------:R-:W-:-:S07]  /*1ced0*/  IMAD.MOV.U32 R26, RZ, RZ, RZ ;  /* 0x000000ffff1a7224 */ /* 0x000fce00078e00ff */
.L_x_1605:
[----:B------:R-:W-:-:S13]  /*1cee0*/  ISETP.NE.AND P0, PT, R0, RZ, PT ;  /* 0x000000ff0000720c */ /* 0x000fda0003f05270 */
[----:B------:R-:W0:Y:S01]  /*1cef0*/  @!P0 S2R R3, SR_CgaCtaId ;  /* 0x0000000000038919 */ /* 0x000e220000008800 */
[----:B------:R-:W-:-:S04]  /*1cf00*/  @!P0 MOV R0, 0x400 ;  /* 0x0000040000008802 */ /* 0x000fc80000000f00 */
[----:B0-----:R-:W-:-:S05]  /*1cf10*/  @!P0 LEA R0, R3, R0, 0x18 ;  /* 0x0000000003008211 */ /* 0x001fca00078ec0ff */
[----:B------:R1:W-:Y:S01]  /*1cf20*/  @!P0 STS.128 [R0+0x2d8d0], R24 ;  /* 0x02d8d01800008388 */ /* 0x0003e20000000c00 */
[----:B------:R-:W-:Y:S06]  /*1cf30*/  BAR.ARV 0x5, 0x200 ;  /* 0x0148000000007b1d */ /* 0x000fec0000002000 */
.L_x_1598:
        /* <DEDUP_REMOVED lines=11> */
[----:B------:R-:W-:Y:S01]  /*1cff0*/  IMAD.MOV.U32 R29, RZ, RZ, RZ ;  /* 0x000000ffff1d7224 */ /* 0x000fe200078e00ff */
[----:B------:R-:W-:Y:S01]  /*1d000*/  ULDC.64 UR40, c[0x0][0x198] ;  /* 0x0000660000287ab9 */ /* 0x000fe20000000a00 */
[----:B------:R-:W-:Y:S01]  /*1d010*/  IMAD.MOV.U32 R18, RZ, RZ, RZ ;  /* 0x000000ffff127224 */ /* 0x000fe200078e00ff */
[----:B------:R-:W-:Y:S01]  /*1d020*/  ULDC UR37, c[0x0][0xc] ;  /* 0x0000030000257ab9 */ /* 0x000fe20000000800 */
[----:B------:R-:W-:Y:S01]  /*1d030*/  IMAD.MOV.U32 R28, RZ, RZ, 0x1 ;  /* 0x00000001ff1c7424 */ /* 0x000fe200078e00ff */
        /* <DEDUP_REMOVED lines=12> */
[----:B------:R-:W-:Y:S01]  /*1d100*/  SHF.R.U32.HI R3, RZ, 0x2, R5 ;  /* 0x00000002ff037819 */ /* 0x000fe20000011605 */
[----:B------:R-:W-:-:S03]  /*1d110*/  IMAD.MOV.U32 R5, RZ, RZ, 0x1 ;  /* 0x00000001ff057424 */ /* 0x000fc600078e00ff */
[----:B------:R-:W-:Y:S01]  /*1d120*/  LOP3.LUT R2, R3, 0x60, R2, 0xf8, !PT ;  /* 0x0000006003027812 */ /* 0x000fe200078ef802 */
[----:B------:R-:W-:Y:S01]  /*1d130*/  IMAD R3, R4, 0x2, R17 ;  /* 0x0000000204037824 */ /* 0x000fe200078e0211 */
[----:B------:R3:W-:Y:S01]  /*1d140*/  STL [R1], R5 ;  /* 0x0000000501007387 */ /* 0x0007e20000100800 */
[C---:B------:R-:W-:Y:S02]  /*1d150*/  LOP3.LUT R2, R0.reuse, 0x20, RZ, 0xfc, !PT ;  /* 0x0000002000027812 */ /* 0x040fe400078efcff */
[----:B------:R-:W-:Y:S01]  /*1d160*/  LOP3.LUT R0, R0, 0x40, RZ, 0xfc, !PT ;  /* 0x0000004000007812 */ /* 0x000fe200078efcff */
[----:B------:R3:W-:Y:S06]  /*1d170*/  STL [R1+0xc], R3 ;  /* 0x00000c0301007387 */ /* 0x0007ec0000100800 */
.L_x_1770:
[----:B------:R-:W-:Y:S05]  /*1d180*/  YIELD ;  /* 0x0000000000007946 */ /* 0x000fea0003800000 */
[----:B------:R-:W-:Y:S01]  /*1d190*/  ULDC.64 UR4, c[0x0][0xa28] ;  /* 0x00028a0000047ab9 */ /* 0x000fe20000000a00 */
[----:B------:R-:W-:Y:S02]  /*1d1a0*/  CS2R R6, SRZ ;  /* 0x0000000000067805 */ /* 0x000fe4000001ff00 */
[----:B------:R-:W-:Y:S01]  /*1d1b0*/  ISETP.NE.U32.AND P0, PT, RZ, UR4, PT ;  /* 0x00000004ff007c0c */ /* 0x000fe2000bf05070 */
[----:B0-----:R-:W0:Y:S01]  /*1d1c0*/  LDC.64 R10, c[0x0][0xa00] ;  /* 0x00028000ff0a7b82 */ /* 0x001e220000000a00 */
[----:B------:R-:W-:Y:S01]  /*1d1d0*/  IMAD.MOV.U32 R0, RZ, RZ, RZ ;  /* 0x000000ffff007224 */ /* 0x000fe200078e00ff */
[----:B------:R-:W-:Y:S01]  /*1d1e0*/  ULDC.64 UR6, c[0x0][0xa08] ;  /* 0x0002820000067ab9 */ /* 0x000fe20000000a00 */
[----:B------:R-:W-:Y:S01]  /*1d1f0*/  ISETP.NE.AND.EX P0, PT, RZ, UR5, PT, P0 ;  /* 0x00000005ff007c0c */ /* 0x000fe2000bf05300 */
[----:B------:R-:W-:Y:S01]  /*1d200*/  ULDC.64 UR4, c[0x0][0xa18] ;  /* 0x0002860000047ab9 */ /* 0x000fe20000000a00 */
[----:B------:R-:W-:-:S03]  /*1d210*/  ULDC.64 UR8, c[0x0][0xa10] ;  /* 0x0002840000087ab9 */ /* 0x000fc60000000a00 */
[----:B-1-3--:R-:W1:Y:S08]  /*1d220*/  LDC.64 R4, c[0x0][0xa08] ;  /* 0x00028200ff047b82 */ /* 0x00ae700000000a00 */
[----:B--2---:R-:W2:Y:S02]  /*1d230*/  @P0 LDC.64 R2, c[0x0][0xa28] ;  /* 0x00028a00ff020b82 */ /* 0x004ea40000000a00 */
[----:B--2---:R-:W-:-:S05]  /*1d240*/  @P0 IMAD.WIDE R2, R27, 0x4, R2 ;  /* 0x000000041b020825 */ /* 0x004fca00078e0202 */
[----:B------:R2:W5:Y:S01]  /*1d250*/  @P0 LDG.E R7, desc[UR38][R2.64] ;  /* 0x0000002602070981 */ /* 0x000562000c1e1900 */
[----:B------:R-:W-:Y:S01]  /*1d260*/  ISETP.NE.U32.AND P0, PT, RZ, UR4, PT ;  /* 0x00000004ff007c0c */ /* 0x000fe2000bf05070 */
[C---:B0-----:R-:W-:Y:S01]  /*1d270*/  IMAD.WIDE R10, R27.reuse, 0x4, R10 ;  /* 0x000000041b0a7825 */ /* 0x041fe200078e020a */
[----:B------:R-:W-:Y:S02]  /*1d280*/  ISETP.NE.U32.AND P2, PT, RZ, UR6, PT ;  /* 0x00000006ff007c0c */ /* 0x000fe4000bf45070 */
[----:B------:R-:W-:Y:S01]  /*1d290*/  ISETP.NE.AND.EX P0, PT, RZ, UR5, PT, P0 ;  /* 0x00000005ff007c0c */ /* 0x000fe2000bf05300 */
[----:B------:R-:W-:Y:S01]  /*1d2a0*/  ULDC.64 UR4, c[0x0][0xa00] ;  /* 0x0002800000047ab9 */ /* 0x000fe20000000a00 */
[----:B------:R-:W-:Y:S01]  /*1d2b0*/  ISETP.NE.U32.AND P4, PT, RZ, UR8, PT ;  /* 0x00000008ff007c0c */ /* 0x000fe2000bf85070 */
[----:B------:R-:W-:Y:S01]  /*1d2c0*/  IMAD.MOV.U32 R12, RZ, RZ, RZ ;  /* 0x000000ffff0c7224 */ /* 0x000fe200078e00ff */
[----:B------:R-:W-:Y:S01]  /*1d2d0*/  ISETP.NE.U32.AND P1, PT, RZ, UR4, PT ;  /* 0x00000004ff007c0c */ /* 0x000fe2000bf25070 */
[----:B--2---:R-:W0:Y:S01]  /*1d2e0*/  LDC.64 R2, c[0x0][0xa10] ;  /* 0x00028400ff027b82 */ /* 0x004e220000000a00 */
[----:B-1----:R-:W-:-:S02]  /*1d2f0*/  IMAD.WIDE R4, R27, 0x4, R4 ;  /* 0x000000041b047825 */ /* 0x002fc400078e0204 */
[----:B------:R-:W-:-:S05]  /*1d300*/  ISETP.NE.AND.EX P3, PT, RZ, UR5, PT, P1 ;  /* 0x00000005ff007c0c */ /* 0x000fca000bf65310 */
[----:B------:R-:W1:Y:S01]  /*1d310*/  @P0 LDC.64 R8, c[0x0][0xa18] ;  /* 0x00028600ff080b82 */ /* 0x000e620000000a00 */
[----:B------:R-:W-:Y:S01]  /*1d320*/  ULDC UR4, c[0x0][0x288] ;  /* 0x0000a20000047ab9 */ /* 0x000fe20000000800 */
[----:B------:R-:W-:Y:S02]  /*1d330*/  ISETP.NE.AND.EX P1, PT, RZ, UR7, PT, P2 ;  /* 0x00000007ff007c0c */ /* 0x000fe4000bf25320 */
[----:B------:R-:W-:-:S04]  /*1d340*/  ISETP.NE.AND.EX P2, PT, RZ, UR9, PT, P4 ;  /* 0x00000009ff007c0c */ /* 0x000fc8000bf45340 */
[----:B------:R-:W2:Y:S07]  /*1d350*/  @P3 LDG.E R0, desc[UR38][R10.64] ;  /* 0x000000260a003981 */ /* 0x000eae000c1e1900 */
[----:B------:R-:W5:Y:S01]  /*1d360*/  @P1 LDG.E R12, desc[UR38][R4.64] ;  /* 0x00000026040c1981 */ /* 0x000f62000c1e1900 */
        /* <DEDUP_REMOVED lines=13> */
[----:B------:R-:W-:Y:S02]  /*1d440*/  ULDC UR5, c[0x0][0x348] ;  /* 0x0000d20000057ab9 */ /* 0x000fe40000000800 */
[----:B0-----:R-:W-:Y:S02]  /*1d450*/  IMAD.U32 R8, RZ, RZ, UR5 ;  /* 0x00000005ff087e24 */ /* 0x001fe4000f8e00ff */
[----:B------:R-:W-:Y:S01]  /*1d460*/  IMAD.U32 R9, RZ, RZ, UR4 ;  /* 0x00000004ff097e24 */ /* 0x000fe2000f8e00ff */
[----:B--2---:R0:W-:Y:S01]  /*1d470*/  STL [R1+0x18], R0 ;  /* 0x0000180001007387 */ /* 0x0041e20000100800 */
[----:B------:R-:W-:Y:S01]  /*1d480*/  IMAD.MOV.U32 R13, RZ, RZ, R0 ;  /* 0x000000ffff0d7224 */ /* 0x000fe200078e0000 */
[----:B------:R-:W-:Y:S06]  /*1d490*/  @P0 BRA `(.L_x_1607) ;  /* 0x0000000000140947 */ /* 0x000fec0003800000 */
[----:B------:R-:W-:Y:S05]  /*1d4a0*/  @!P3 BRA `(.L_x_1607) ;  /* 0x000000000010b947 */ /* 0x000fea0003800000 */
[----:B0-----:R-:W2:Y:S04]  /*1d4b0*/  LDG.E R0, desc[UR38][R10.64] ;  /* 0x000000260a007981 */ /* 0x001ea8000c1e1900 */
[----:B------:R-:W2:Y:S02]  /*1d4c0*/  LDG.E R10, desc[UR38][R10.64+0x4] ;  /* 0x000004260a0a7981 */ /* 0x000ea4000c1e1900 */
[----:B--2---:R-:W-:-:S05]  /*1d4d0*/  IMAD.IADD R13, R10, 0x1, -R0 ;  /* 0x000000010a0d7824 */ /* 0x004fca00078e0a00 */
[----:B------:R1:W-:Y:S02]  /*1d4e0*/  STL [R1+0x18], R13 ;  /* 0x0000180d01007387 */ /* 0x0003e40000100800 */
.L_x_1607:
        /* <DEDUP_REMOVED lines=14> */
.L_x_1608:
[----:B------:R-:W-:Y:S05]  /*1d5d0*/  @!P1 BRA `(.L_x_1609) ;  /* 0x00000000000c9947 */ /* 0x000fea0003800000 */
[----:B------:R-:W2:Y:S04]  /*1d5e0*/  LDG.E R9, desc[UR38][R4.64] ;  /* 0x0000002604097981 */ /* 0x000ea8000c1e1900 */
[----:B------:R-:W2:Y:S02]  /*1d5f0*/  LDG.E R4, desc[UR38][R4.64+0x4] ;  /* 0x0000042604047981 */ /* 0x000ea4000c1e1900 */
[----:B--2---:R-:W-:-:S07]  /*1d600*/  IMAD.IADD R9, R4, 0x1, -R9 ;  /* 0x0000000104097824 */ /* 0x004fce00078e0a09 */
.L_x_1609:
[----:B0-----:R-:W2:Y:S04]  /*1d610*/  @P2 LDG.E R4, desc[UR38][R2.64] ;  /* 0x0000002602042981 */ /* 0x001ea8000c1e1900 */
[----:B------:R0:W2:Y:S01]  /*1d620*/  @P2 LDG.E R5, desc[UR38][R2.64+0x4] ;  /* 0x0000042602052981 */ /* 0x0000a2000c1e1900 */
[----:B------:R-:W-:Y:S02]  /*1d630*/  IMAD R14, R25, 0xc0, RZ ;  /* 0x000000c0190e7824 */ /* 0x000fe400078e02ff */
[----:B-----5:R-:W-:Y:S02]  /*1d640*/  IMAD.IADD R7, R9, 0x1, -R7 ;  /* 0x0000000109077824 */ /* 0x020fe400078e0a07 */
[----:B------:R-:W-:Y:S01]  /*1d650*/  VIADD R10, R14, 0xbf ;  /* 0x000000bf0e0a7836 */ /* 0x000fe20000000000 */
[----:B------:R3:W-:Y:S01]  /*1d660*/  STL [R1+0x10], R14 ;  /* 0x0000100e01007387 */ /* 0x0007e20000100800 */
[----:B0-----:R-:W0:Y:S02]  /*1d670*/  LDC R2, c[0x0][0x448] ;  /* 0x00011200ff027b82 */ /* 0x001e240000000800 */
[----:B0-----:R-:W-:-:S13]  /*1d680*/  ISETP.NE.AND P1, PT, R2, 0x1, PT ;  /* 0x000000010200780c */ /* 0x001fda0003f25270 */
[----:B------:R-:W0:Y:S08]  /*1d690*/  @P1 LDC R3, c[0x0][0x44c] ;  /* 0x00011300ff031b82 */ /* 0x000e300000000800 */
[----:B------:R-:W4:Y:S01]  /*1d6a0*/  @P1 LDC R2, c[0x0][0x450] ;  /* 0x00011400ff021b82 */ /* 0x000f220000000800 */
[----:B0-----:R-:W-:-:S05]  /*1d6b0*/  @P1 IMAD.HI.U32 R3, R10, R3, RZ ;  /* 0x000000030a031227 */ /* 0x001fca00078e00ff */
[----:B----4-:R-:W-:Y:S01]  /*1d6c0*/  @P1 SHF.R.U32.HI R10, RZ, R2, R3 ;  /* 0x00000002ff0a1219 */ /* 0x010fe20000011603 */
[----:B--2---:R-:W-:-:S04]  /*1d6d0*/  @P2 IMAD.IADD R8, R5, 0x1, -R4 ;  /* 0x0000000105082824 */ /* 0x004fc800078e0a04 */
[----:B------:R-:W-:-:S04]  /*1d6e0*/  IMAD.IADD R19, R7, 0x1, R8 ;  /* 0x0000000107137824 */ /* 0x000fc800078e0208 */
[C---:B------:R-:W-:Y:S01]  /*1d6f0*/  VIADD R4, R19.reuse, 0x7f ;  /* 0x0000007f13047836 */ /* 0x040fe20000000000 */
[----:B------:R-:W-:-:S04]  /*1d700*/  IADD3 R9, R19, 0x1, -R13 ;  /* 0x0000000113097810 */ /* 0x000fc80007ffe80d */
[----:B------:R-:W-:Y:S01]  /*1d710*/  SHF.R.S32.HI R2, RZ, 0x1f, R4 ;  /* 0x0000001fff027819 */ /* 0x000fe20000011404 */
[----:B------:R-:W-:-:S03]  /*1d720*/  IMAD.IADD R10, R9, 0x1, R10 ;  /* 0x00000001090a7824 */ /* 0x000fc600078e020a */
[----:B------:R-:W-:Y:S02]  /*1d730*/  LEA.HI R4, R2, R4, RZ, 0x7 ;  /* 0x0000000402047211 */ /* 0x000fe400078f38ff */
[----:B------:R-:W0:Y:S02]  /*1d740*/  LDC.64 R2, c[0x0][0x9e0] ;  /* 0x00027800ff027b82 */ /* 0x000e240000000a00 */
[----:B------:R-:W-:-:S05]  /*1d750*/  SHF.R.S32.HI R12, RZ, 0x7, R4 ;  /* 0x00000007ff0c7819 */ /* 0x000fca0000011404 */
[----:B------:R3:W-:Y:S01]  /*1d760*/  STL [R1+0x44], R12 ;  /* 0x0000440c01007387 */ /* 0x0007e20000100800 */
[----:B0-----:R-:W-:Y:S01]  /*1d770*/  ISETP.GE.AND P3, PT, R3, 0x1, PT ;  /* 0x000000010300780c */ /* 0x001fe20003f66270 */
[----:B------:R-:W-:-:S12]  /*1d780*/  IMAD.IADD R2, R10, 0x1, R2 ;  /* 0x000000010a027824 */ /* 0x000fd800078e0202 */
[----:B---3--:R-:W-:Y:S05]  /*1d790*/  @!P3 BRA `(.L_x_1610) ;  /* 0x000000000048b947 */ /* 0x008fea0003800000 */
        /* <DEDUP_REMOVED lines=11> */
.L_x_1612:
[----:B------:R-:W-:-:S13]  /*1d850*/  ISETP.NE.AND P0, PT, R3, 0x1, PT ;  /* 0x000000010300780c */ /* 0x000fda0003f05270 */
[----:B------:R-:W0:Y:S02]  /*1d860*/  @P0 LDC.64 R4, c[0x0][0x9e8] ;  /* 0x00027a00ff040b82 */ /* 0x000e240000000a00 */
[----:B0-----:R-:W-:-:S05]  /*1d870*/  @P0 IMAD.HI.U32 R4, R11, R4, RZ ;  /* 0x000000040b040227 */ /* 0x001fca00078e00ff */
[----:B------:R-:W-:-:S07]  /*1d880*/  @P0 SHF.R.U32.HI R11, RZ, R5, R4 ;  /* 0x00000005ff0b0219 */ /* 0x000fce0000011604 */
.L_x_1613:
[----:B------:R-:W-:Y:S05]  /*1d890*/  BSYNC B0 ;  /* 0x0000000000007941 */ /* 0x000fea0003800000 */
.L_x_1611:
[----:B------:R-:W-:-:S05]  /*1d8a0*/  IMAD R11, R11, R3, R3 ;  /* 0x000000030b0b7224 */ /* 0x000fca00078e0203 */
[----:B------:R-:W-:-:S07]  /*1d8b0*/  VIMNMX R2, R2, R11, PT ;  /* 0x0000000b02027248 */ /* 0x000fce0003fe0100 */
.L_x_1610:
[----:B------:R-:W0:Y:S01]  /*1d8c0*/  @P1 LDC R10, c[0x0][0x44c] ;  /* 0x00011300ff0a1b82 */ /* 0x000e220000000800 */
[----:B------:R-:W-:Y:S01]  /*1d8d0*/  VIADD R2, R2, 0x7f ;  /* 0x0000007f02027836 */ /* 0x000fe20000000000 */
[----:B------:R-:W-:Y:S01]  /*1d8e0*/  ULDC UR4, c[0x0][0x9dc] ;  /* 0x0002770000047ab9 */ /* 0x000fe20000000800 */
[----:B------:R-:W-:Y:S02]  /*1d8f0*/  IMAD.MOV.U32 R4, RZ, RZ, R14 ;  /* 0x000000ffff047224 */ /* 0x000fe400078e000e */
[----:B------:R-:W-:-:S03]  /*1d900*/  IMAD.IADD R19, R19, 0x1, -R13 ;  /* 0x0000000113137824 */ /* 0x000fc600078e0a0d */
[----:B------:R-:W2:Y:S01]  /*1d910*/  @P1 LDC R5, c[0x0][0x450] ;  /* 0x00011400ff051b82 */ /* 0x000ea20000000800 */
[----:B0-----:R-:W-:-:S05]  /*1d920*/  @P1 IMAD.HI.U32 R10, R14, R10, RZ ;  /* 0x0000000a0e0a1227 */ /* 0x001fca00078e00ff */
[----:B--2---:R-:W-:Y:S02]  /*1d930*/  @P1 SHF.R.U32.HI R4, RZ, R5, R10 ;  /* 0x00000005ff041219 */ /* 0x004fe4000001160a */
[----:B------:R-:W-:-:S03]  /*1d940*/  SHF.R.S32.HI R5, RZ, 0x1f, R2 ;  /* 0x0000001fff057819 */ /* 0x000fc60000011402 */
[----:B------:R-:W-:Y:S01]  /*1d950*/  IMAD.IADD R11, R19, 0x1, R4 ;  /* 0x00000001130b7824 */ /* 0x000fe200078e0204 */
[----:B------:R-:W-:-:S03]  /*1d960*/  LEA.HI R5, R5, R2, RZ, 0x7 ;  /* 0x0000000205057211 */ /* 0x000fc600078f38ff */
[----:B------:R-:W-:Y:S01]  /*1d970*/  VIADD R2, R11, -UR4 ;  /* 0x800000040b027c36 */ /* 0x000fe20008000000 */
[----:B------:R-:W-:-:S04]  /*1d980*/  SHF.R.S32.HI R5, RZ, 0x7, R5 ;  /* 0x00000007ff057819 */ /* 0x000fc80000011405 */
[----:B------:R-:W-:Y:S01]  /*1d990*/  VIMNMX R10, R12, R5, PT ;  /* 0x000000050c0a7248 */ /* 0x000fe20003fe0100 */
        /* <DEDUP_REMOVED lines=11> */
.L_x_1616:
[----:B------:R-:W-:-:S13]  /*1da50*/  ISETP.NE.AND P0, PT, R3, 0x1, PT ;  /* 0x000000010300780c */ /* 0x000fda0003f05270 */
[----:B------:R-:W0:Y:S02]  /*1da60*/  @P0 LDC.64 R4, c[0x0][0x9e8] ;  /* 0x00027a00ff040b82 */ /* 0x000e240000000a00 */
[----:B0-----:R-:W-:-:S05]  /*1da70*/  @P0 IMAD.HI.U32 R4, R11, R4, RZ ;  /* 0x000000040b040227 */ /* 0x001fca00078e00ff */
[----:B------:R-:W-:-:S07]  /*1da80*/  @P0 SHF.R.U32.HI R11, RZ, R5, R4 ;  /* 0x00000005ff0b0219 */ /* 0x000fce0000011604 */
.L_x_1617:
[----:B------:R-:W-:Y:S05]  /*1da90*/  BSYNC B0 ;  /* 0x0000000000007941 */ /* 0x000fea0003800000 */
.L_x_1615:
[----:B------:R-:W-:-:S05]  /*1daa0*/  IMAD R3, R11, R3, RZ ;  /* 0x000000030b037224 */ /* 0x000fca00078e02ff */
[----:B------:R-:W-:-:S07]  /*1dab0*/  VIMNMX R2, R2, R3, !PT ;  /* 0x0000000302027248 */ /* 0x000fce0007fe0100 */
.L_x_1614:
[----:B------:R-:W-:Y:S01]  /*1dac0*/  SHF.R.S32.HI R3, RZ, 0x1f, R2 ;  /* 0x0000001fff037819 */ /* 0x000fe20000011402 */
[----:B------:R-:W-:Y:S01]  /*1dad0*/  BSSY B0, `(.L_x_1618) ;  /* 0x0000027000007945 */ /* 0x000fe20003800000 */
[----:B------:R-:W-:Y:S01]  /*1dae0*/  LOP3.LUT R14, R0, 0xff, RZ, 0xc0, !PT ;  /* 0x000000ff000e7812 */ /* 0x000fe200078ec0ff */
[----:B-1----:R-:W-:Y:S01]  /*1daf0*/  IMAD.MOV.U32 R13, RZ, RZ, RZ ;  /* 0x000000ffff0d7224 */ /* 0x002fe200078e00ff */
[----:B------:R-:W-:Y:S02]  /*1db00*/  LEA.HI R3, R3, R2, RZ, 0x7 ;  /* 0x0000000203037211 */ /* 0x000fe400078f38ff */
[----:B------:R-:W-:Y:S01]  /*1db10*/  SHF.R.U32.HI R0, RZ, 0x10, R0 ;  /* 0x00000010ff007819 */ /* 0x000fe20000011600 */
[----:B------:R0:W-:Y:S01]  /*1db20*/  STL [R1+0x38], R14 ;  /* 0x0000380e01007387 */ /* 0x0001e20000100800 */
[----:B------:R-:W-:-:S04]  /*1db30*/  SHF.R.S32.HI R3, RZ, 0x7, R3 ;  /* 0x00000007ff037819 */ /* 0x000fc80000011403 */
[----:B------:R-:W-:-:S04]  /*1db40*/  VIMNMX R4, RZ, R3, !PT ;  /* 0x00000003ff047248 */ /* 0x000fc80007fe0100 */
[----:B------:R-:W-:-:S13]  /*1db50*/  ISETP.GT.AND P0, PT, R10, R4, PT ;  /* 0x000000040a00720c */ /* 0x000fda0003f04270 */
[----:B0-----:R-:W-:Y:S05]  /*1db60*/  @!P0 BRA `(.L_x_1619) ;  /* 0x0000000000748947 */ /* 0x001fea0003800000 */
[----:B------:R-:W-:Y:S01]  /*1db70*/  ISETP.NE.AND P0, PT, R0, RZ, PT ;  /* 0x000000ff0000720c */ /* 0x000fe20003f05270 */
[----:B------:R-:W-:-:S03]  /*1db80*/  ULDC UR4, c[0x0][0x9f0] ;  /* 0x00027c0000047ab9 */ /* 0x000fc60000000800 */
[----:B------:R-:W-:-:S04]  /*1db90*/  SEL R5, R0, UR4, P0 ;  /* 0x0000000400057c07 */ /* 0x000fc80008000000 */
[----:B------:R-:W-:Y:S02]  /*1dba0*/  IABS R12, R5 ;  /* 0x00000005000c7213 */ /* 0x000fe40000000000 */
[----:B------:R-:W-:Y:S02]  /*1dbb0*/  IADD3 R11, R5, -0x1, R10 ;  /* 0xffffffff050b7810 */ /* 0x000fe40007ffe00a */
[----:B------:R-:W0:Y:S03]  /*1dbc0*/  I2F.RP R2, R12 ;  /* 0x0000000c00027306 */ /* 0x000e260000209400 */
[----:B------:R-:W-:-:S05]  /*1dbd0*/  IMAD.IADD R11, R11, 0x1, -R4 ;  /* 0x000000010b0b7824 */ /* 0x000fca00078e0a04 */
[----:B0-----:R-:W0:Y:S02]  /*1dbe0*/  MUFU.RCP R2, R2 ;  /* 0x0000000200027308 */ /* 0x001e240000001000 */
[----:B0-----:R-:W-:-:S06]  /*1dbf0*/  VIADD R2, R2, 0xffffffe ;  /* 0x0ffffffe02027836 */ /* 0x001fcc0000000000 */
[----:B------:R0:W1:Y:S02]  /*1dc00*/  F2I.FTZ.U32.TRUNC.NTZ R3, R2 ;  /* 0x0000000200037305 */ /* 0x000064000021f000 */
[----:B0-----:R-:W-:-:S04]  /*1dc10*/  LOP3.LUT R2, R11, R5, RZ, 0x3c, !PT ;  /* 0x000000050b027212 */ /* 0x001fc800078e3cff */
[----:B------:R-:W-:Y:S01]  /*1dc20*/  ISETP.GE.AND P3, PT, R2, RZ, PT ;  /* 0x000000ff0200720c */ /* 0x000fe20003f66270 */
[----:B-1----:R-:W-:-:S04]  /*1dc30*/  IMAD.MOV R2, RZ, RZ, -R3 ;  /* 0x000000ffff027224 */ /* 0x002fc800078e0a03 */
[----:B------:R-:W-:Y:S02]  /*1dc40*/  IMAD R13, R2, R12, RZ ;  /* 0x0000000c020d7224 */ /* 0x000fe400078e02ff */
[----:B------:R-:W-:-:S04]  /*1dc50*/  IMAD.MOV.U32 R2, RZ, RZ, RZ ;  /* 0x000000ffff027224 */ /* 0x000fc800078e00ff */
[----:B------:R-:W-:Y:S01]  /*1dc60*/  IMAD.HI.U32 R13, R3, R13, R2 ;  /* 0x0000000d030d7227 */ /* 0x000fe200078e0002 */
[----:B------:R-:W-:Y:S02]  /*1dc70*/  IABS R2, R11 ;  /* 0x0000000b00027213 */ /* 0x000fe40000000000 */
[----:B------:R-:W-:-:S03]  /*1dc80*/  IABS R3, R5 ;  /* 0x0000000500037213 */ /* 0x000fc60000000000 */
[----:B------:R-:W-:-:S04]  /*1dc90*/  IMAD.HI.U32 R13, R13, R2, RZ ;  /* 0x000000020d0d7227 */ /* 0x000fc800078e00ff */
[----:B------:R-:W-:-:S04]  /*1dca0*/  IMAD.MOV R3, RZ, RZ, -R3 ;  /* 0x000000ffff037224 */ /* 0x000fc800078e0a03 */
        /* <DEDUP_REMOVED lines=9> */
.L_x_1619:
[----:B------:R-:W-:Y:S05]  /*1dd40*/  BSYNC B0 ;  /* 0x0000000000007941 */ /* 0x000fea0003800000 */
.L_x_1618:
[-C--:B------:R-:W-:Y:S01]  /*1dd50*/  IMAD R4, R14, R13.reuse, R4 ;  /* 0x0000000d0e047224 */ /* 0x080fe200078e0204 */
[----:B------:R-:W-:Y:S04]  /*1dd60*/  BSSY B0, `(.L_x_1620) ;  /* 0x0000156000007945 */ /* 0x000fe80003800000 */
[C---:B------:R-:W-:Y:S01]  /*1dd70*/  VIADDMNMX R10, R4.reuse, R13, R10, PT ;  /* 0x0000000d040a7246 */ /* 0x040fe2000380010a */
[----:B------:R-:W-:-:S04]  /*1dd80*/  IMAD R4, R4, 0x80, -R7 ;  /* 0x0000008004047824 */ /* 0x000fc800078e0a07 */
[----:B------:R-:W-:Y:S01]  /*1dd90*/  IMAD R10, R10, 0x80, -R7 ;  /* 0x000000800a0a7824 */ /* 0x000fe200078e0a07 */
[----:B------:R-:W-:-:S04]  /*1dda0*/  VIMNMX R4, RZ, R4, !PT ;  /* 0x00000004ff047248 */ /* 0x000fc80007fe0100 */
[----:B------:R-:W-:-:S04]  /*1ddb0*/  VIMNMX R10, R10, R8, PT ;  /* 0x000000080a0a7248 */ /* 0x000fc80003fe0100 */
[----:B------:R-:W-:Y:S02]  /*1ddc0*/  ISETP.GT.AND P0, PT, R10, R4, PT ;  /* 0x000000040a00720c */ /* 0x000fe40003f04270 */
[----:B------:R-:W-:-:S11]  /*1ddd0*/  SHF.R.U32.HI R4, RZ, 0x7, R4 ;  /* 0x00000007ff047819 */ /* 0x000fd60000011604 */
[----:B------:R-:W-:-:S05]  /*1dde0*/  @P0 VIADD R2, R10, 0x7f ;  /* 0x0000007f0a020836 */ /* 0x000fca0000000000 */
[----:B------:R-:W-:-:S04]  /*1ddf0*/  @P0 SHF.R.S32.HI R3, RZ, 0x1f, R2 ;  /* 0x0000001fff030819 */ /* 0x000fc80000011402 */
[----:B------:R-:W-:Y:S01]  /*1de00*/  @P0 LEA.HI R2, R3, R2, RZ, 0x7 ;  /* 0x0000000203020211 */ /* 0x000fe200078f38ff */
[----:B------:R-:W-:-:S03]  /*1de10*/  IMAD.MOV.U32 R3, RZ, RZ, R4 ;  /* 0x000000ffff037224 */ /* 0x000fc600078e0004 */
[----:B------:R-:W-:Y:S02]  /*1de20*/  @P0 SHF.R.S32.HI R3, RZ, 0x7, R2 ;  /* 0x00000007ff030819 */ /* 0x000fe40000011402 */
[----:B------:R-:W-:Y:S02]  /*1de30*/  PLOP3.LUT P0, PT, PT, PT, PT, 0x80, 0x0 ;  /* 0x000000000000781c */ /* 0x000fe40003f0f070 */
[----:B------:R-:W-:-:S13]  /*1de40*/  ISETP.GT.AND P1, PT, R3, R4, PT ;  /* 0x000000040300720c */ /* 0x000fda0003f24270 */
[----:B------:R-:W-:Y:S05]  /*1de50*/  @!P1 BRA `(.L_x_1621) ;  /* 0x0000001400189947 */ /* 0x000fea0003800000 */
[----:B------:R-:W-:Y:S01]  /*1de60*/  UMOV UR4, 0xffffffff ;  /* 0xffffffff00047882 */ /* 0x000fe20000000000 */
[----:B------:R-:W-:Y:S02]  /*1de70*/  SEL R2, R27, RZ, !P2 ;  /* 0x000000ff1b027207 */ /* 0x000fe40005000000 */
[----:B------:R-:W-:Y:S05]  /*1de80*/  BRA.DIV UR4, `(.L_x_1622) ;  /* 0x0000007e04b87947 */ /* 0x000fea000b800000 */
[----:B------:R-:W0:Y:S02]  /*1de90*/  S2R R5, SR_TID.X ;  /* 0x0000000000057919 */ /* 0x000e240000002100 */
[----:B0-----:R-:W-:-:S04]  /*1dea0*/  SHF.R.U32.HI R5, RZ, 0x5, R5 ;  /* 0x00000005ff057819 */ /* 0x001fc80000011605 */
[----:B------:R-:W-:-:S05]  /*1deb0*/  LOP3.LUT R5, R5, 0x3, RZ, 0xc0, !PT ;  /* 0x0000000305057812 */ /* 0x000fca00078ec0ff */
[----:B------:R0:W1:Y:S02]  /*1dec0*/  SHFL.IDX PT, R14, R5, RZ, 0x1f ;  /* 0x00001fff050e7589 */ /* 0x00006400000e0000 */
.L_x_1825:
[----:B-1----:R-:W-:Y:S02]  /*1ded0*/  ISETP.NE.AND P0, PT, R14, RZ, PT ;  /* 0x000000ff0e00720c */ /* 0x002fe40003f05270 */
[----:B------:R-:W-:-:S11]  /*1dee0*/  PLOP3.LUT P6, PT, PT, PT, PT, 0x8, 0x0 ;  /* 0x000000000000781c */ /* 0x000fd60003fce170 */
[----:B------:R-:W-:Y:S05]  /*1def0*/  @P0 BRA `(.L_x_1623) ;  /* 0x00000000000c0947 */ /* 0x000fea0003800000 */
[----:B------:R-:W-:-:S03]  /*1df00*/  UMOV UR4, 0xffffffff ;  /* 0xffffffff00047882 */ /* 0x000fc60000000000 */
[----:B------:R-:W-:Y:S05]  /*1df10*/  BRA.DIV UR4, `(.L_x_1624) ;  /* 0x0000007e04c87947 */ /* 0x000fea000b800000 */
[----:B------:R-:W-:-:S13]  /*1df20*/  ELECT P6, URZ, PT ;  /* 0x00000000003f782f */ /* 0x000fda00038c0000 */
.L_x_1623:
[----:B0-----:R-:W2:Y:S01]  /*1df30*/  LDL R5, [R1+0x2c] ;  /* 0x00002c0001057983 */ /* 0x001ea20000100800 */
[----:B------:R-:W-:Y:S01]  /*1df40*/  BSSY B1, `(.L_x_1625) ;  /* 0x0000008000017945 */ /* 0x000fe20003800000 */
[----:B--2---:R-:W-:-:S05]  /*1df50*/  VIADD R5, R5, 0x1 ;  /* 0x0000000105057836 */ /* 0x004fca0000000000 */
[----:B------:R-:W-:-:S04]  /*1df60*/  LEA.HI R7, R5, R5, RZ, 0x1 ;  /* 0x0000000505077211 */ /* 0x000fc800078f08ff */
[----:B------:R-:W-:-:S05]  /*1df70*/  LOP3.LUT R7, R7, 0xfffffffe, RZ, 0xc0, !PT ;  /* 0xfffffffe07077812 */ /* 0x000fca00078ec0ff */
[----:B------:R-:W-:-:S05]  /*1df80*/  IMAD.IADD R5, R5, 0x1, -R7 ;  /* 0x0000000105057824 */ /* 0x000fca00078e0a07 */
[----:B------:R-:W-:-:S04]  /*1df90*/  SHF.L.U32 R5, R5, 0x1f, RZ ;  /* 0x0000001f05057819 */ /* 0x000fc800000006ff */
[----:B------:R-:W0:Y:S02]  /*1dfa0*/  SYNCS.PHASECHK.TRANS64.TRYWAIT P0, [R17+URZ+0x2d820], R5 ;  /* 0x02d82005110075a7 */ /* 0x000e24000800017f */
[----:B0-----:R-:W-:Y:S05]  /*1dfb0*/  @!P0 BRA `(.L_x_1626) ;  /* 0x0000007c00c08947 */ /* 0x001fea0003800000 */
.L_x_1828:
[----:B------:R-:W-:Y:S05]  /*1dfc0*/  BSYNC B1 ;  /* 0x0000000000017941 */ /* 0x000fea0003800000 */
.L_x_1625:
[----:B------:R-:W-:Y:S04]  /*1dfd0*/  BSSY B1, `(.L_x_1627) ;  /* 0x000008c000017945 */ /* 0x000fe80003800000 */
[----:B------:R-:W-:Y:S05]  /*1dfe0*/  @!P6 BRA `(.L_x_1628) ;  /* 0x000000080028e947 */ /* 0x000fea0003800000 */
[----:B------:R-:W2:Y:S01]  /*1dff0*/  LDL R8, [R1] ;  /* 0x0000000001087983 */ /* 0x000ea20000100800 */
        /* <DEDUP_REMOVED lines=8> */
.L_x_1829:
[----:B------:R-:W-:Y:S05]  /*1e080*/  BSYNC B2 ;  /* 0x0000000000027941 */ /* 0x000fea0003800000 */
.L_x_1629:
[----:B------:R-:W-:Y:S04]  /*1e090*/  BSSY B2, `(.L_x_1631) ;  /* 0x0000009000027945 */ /* 0x000fe80003800000 */
[----:B------:R-:W-:Y:S05]  /*1e0a0*/  @P1 BRA `(.L_x_1632) ;  /* 0x00000000001c1947 */ /* 0x000fea0003800000 */
[----:B0-----:R-:W0:Y:S02]  /*1e0b0*/  S2R R5, SR_TID.X ;  /* 0x0000000000057919 */ /* 0x001e240000002100 */
[----:B0-----:R-:W-:Y:S01]  /*1e0c0*/  LOP3.LUT R7, R5, 0x1f, RZ, 0xc0, !PT ;  /* 0x0000001f05077812 */ /* 0x001fe200078ec0ff */
[----:B------:R-:W-:-:S03]  /*1e0d0*/  IMAD.MOV.U32 R5, RZ, RZ, 0x6000 ;  /* 0x00006000ff057424 */ /* 0x000fc600078e00ff */
[----:B------:R-:W-:Y:S01]  /*1e0e0*/  ISETP.NE.AND P0, PT, R7, RZ, PT ;  /* 0x000000ff0700720c */ /* 0x000fe20003f05270 */
[----:B------:R2:W-:-:S12]  /*1e0f0*/  SYNCS.ARRIVE.TRANS64 RZ, [R11+URZ+0x2d890], R5 ;  /* 0x02d890050bff79a7 */ /* 0x0005d8000800003f */
[----:B--2---:R-:W-:Y:S05]  /*1e100*/  @!P0 BRA `(.L_x_1632) ;  /* 0x0000000000048947 */ /* 0x004fea0003800000 */
[----:B------:R-:W-:Y:S01]  /*1e110*/  BPT.TRAP 0x1 ;  /* 0x000000040000795c */ /* 0x000fe20000300000 */
.L_x_1632:
[----:B------:R-:W-:Y:S05]  /*1e120*/  BSYNC B2 ;  /* 0x0000000000027941 */ /* 0x000fea0003800000 */
.L_x_1631:
        /* <DEDUP_REMOVED lines=8> */
[----:B0-----:R-:W-:Y:S01]  /*1e1b0*/  VIADD R5, R11, 0x2d890 ;  /* 0x0002d8900b057836 */ /* 0x001fe20000000000 */
[----:B------:R-:W-:Y:S01]  /*1e1c0*/  UMOV UR6, 0x0 ;  /* 0x0000000000067882 */ /* 0x000fe20000000000 */
[----:B------:R-:W-:Y:S01]  /*1e1d0*/  VIADD R12, R8, 0x15400 ;  /* 0x00015400080c7836 */ /* 0x000fe20000000000 */
[----:B------:R-:W-:-:S09]  /*1e1e0*/  UMOV UR7, 0x12f00000 ;  /* 0x12f0000000077882 */ /* 0x000fd20000000000 */
.L_x_1633:
        /* <DEDUP_REMOVED lines=16> */
.L_x_1634:
        /* <DEDUP_REMOVED lines=16> */
.L_x_1635:
        /* <DEDUP_REMOVED lines=13> */
.L_x_1830:
[----:B------:R-:W-:Y:S05]  /*1e4c0*/  BSYNC B2 ;  /* 0x0000000000027941 */ /* 0x000fea0003800000 */
.L_x_1636:
[----:B------:R-:W-:Y:S01]  /*1e4d0*/  BSSY B2, `(.L_x_1638) ;  /* 0x000000b000027945 */ /* 0x000fe20003800000 */
[----:B------:R-:W-:Y:S02]  /*1e4e0*/  IMAD.MOV.U32 R12, RZ, RZ, 0x0 ;  /* 0x00000000ff0c7424 */ /* 0x000fe400078e00ff */
[----:B------:R-:W-:Y:S01]  /*1e4f0*/  IMAD.MOV.U32 R13, RZ, RZ, 0x12f00000 ;  /* 0x12f00000ff0d7424 */ /* 0x000fe200078e00ff */
[----:B------:R-:W-:Y:S06]  /*1e500*/  @P1 BRA `(.L_x_1639) ;  /* 0x00000000001c1947 */ /* 0x000fec0003800000 */
[----:B------:R-:W2:Y:S02]  /*1e510*/  S2R R5, SR_TID.X ;  /* 0x0000000000057919 */ /* 0x000ea40000002100 */
[----:B--2---:R-:W-:Y:S01]  /*1e520*/  LOP3.LUT R21, R5, 0x1f, RZ, 0xc0, !PT ;  /* 0x0000001f05157812 */ /* 0x004fe200078ec0ff */
[----:B------:R-:W-:-:S03]  /*1e530*/  IMAD.MOV.U32 R5, RZ, RZ, 0x6000 ;  /* 0x00006000ff057424 */ /* 0x000fc600078e00ff */
[----:B------:R-:W-:Y:S01]  /*1e540*/  ISETP.NE.AND P0, PT, R21, RZ, PT ;  /* 0x000000ff1500720c */ /* 0x000fe20003f05270 */
[----:B------:R2:W-:-:S12]  /*1e550*/  SYNCS.ARRIVE.TRANS64 RZ, [R11+URZ+0x2d8b0], R5 ;  /* 0x02d8b0050bff79a7 */ /* 0x0005d8000800003f */
[----:B--2---:R-:W-:Y:S05]  /*1e560*/  @!P0 BRA `(.L_x_1639) ;  /* 0x0000000000048947 */ /* 0x004fea0003800000 */
[----:B------:R-:W-:Y:S01]  /*1e570*/  BPT.TRAP 0x1 ;  /* 0x000000040000795c */ /* 0x000fe20000300000 */
.L_x_1639:
[----:B------:R-:W-:Y:S05]  /*1e580*/  BSYNC B2 ;  /* 0x0000000000027941 */ /* 0x000fea0003800000 */
.L_x_1638:
[----:B------:R-:W-:Y:S01]  /*1e590*/  R2UR UR10, R20 ;  /* 0x00000000140a72ca */ /* 0x000fe200000e0000 */
[----:B------:R-:W-:Y:S01]  /*1e5a0*/  UIADD3 UR4, UP0, UR40, 0x670, URZ ;  /* 0x0000067028047890 */ /* 0x000fe2000ff1e03f */
[----:B------:R-:W-:Y:S01]  /*1e5b0*/  R2UR UR6, R12 ;  /* 0x000000000c0672ca */ /* 0x000fe200000e0000 */
[----:B01----:R-:W-:Y:S01]  /*1e5c0*/  VIADD R11, R11, 0x2d8b0 ;  /* 0x0002d8b00b0b7836 */ /* 0x003fe20000000000 */
[----:B------:R-:W-:Y:S01]  /*1e5d0*/  R2UR UR7, R13 ;  /* 0x000000000d0772ca */ /* 0x000fe200000e0000 */
[----:B------:R-:W-:Y:S01]  /*1e5e0*/  VIADD R5, R8, 0x400 ;  /* 0x0000040008057836 */ /* 0x000fe20000000000 */
[----:B------:R-:W-:Y:S01]  /*1e5f0*/  PLOP3.LUT P0, PT, PT, PT, PT, 0x80, 0x0 ;  /* 0x000000000000781c */ /* 0x000fe20003f0f070 */
[----:B------:R-:W-:-:S12]  /*1e600*/  UIADD3.X UR5, URZ, UR41, URZ, UP0, !UPT ;  /* 0x000000293f057290 */ /* 0x000fd800087fe43f */
.L_x_1640:
        /* <DEDUP_REMOVED lines=15> */
.L_x_1641:
        /* <DEDUP_REMOVED lines=15> */
.L_x_1642:
        /* <DEDUP_REMOVED lines=10> */
.L_x_1628:
[----:B------:R-:W-:Y:S05]  /*1e890*/  BSYNC B1 ;  /* 0x0000000000017941 */ /* 0x000fea0003800000 */
.L_x_1627:
[----:B0-----:R-:W2:Y:S01]  /*1e8a0*/  LDL.LU R5, [R1] ;  /* 0x0000000001057983 */ /* 0x001ea20000300800 */
[----:B------:R-:W-:Y:S01]  /*1e8b0*/  VIADD R29, R29, 0x1 ;  /* 0x000000011d1d7836 */ /* 0x000fe20000000000 */
[----:B------:R-:W-:Y:S01]  /*1e8c0*/  PLOP3.LUT P0, PT, PT, PT, PT, 0x8, 0x0 ;  /* 0x000000000000781c */ /* 0x000fe20003f0e170 */
[----:B------:R-:W-:-:S03]  /*1e8d0*/  VIADD R11, R3, 0xfffffffe ;  /* 0xfffffffe030b7836 */ /* 0x000fc60000000000 */
[----:B------:R-:W-:Y:S02]  /*1e8e0*/  ISETP.NE.AND P1, PT, R29, 0x2, PT ;  /* 0x000000021d00780c */ /* 0x000fe40003f25270 */
[----:B------:R-:W-:Y:S02]  /*1e8f0*/  ISETP.GE.AND P2, PT, R11, R4, PT ;  /* 0x000000040b00720c */ /* 0x000fe40003f46270 */
[----:B------:R-:W-:Y:S02]  /*1e900*/  SEL R3, RZ, 0x1, P1 ;  /* 0x00000001ff037807 */ /* 0x000fe40000800000 */
[----:B------:R-:W-:Y:S02]  /*1e910*/  SEL R29, R29, RZ, P1 ;  /* 0x000000ff1d1d7207 */ /* 0x000fe40000800000 */
[----:B--2---:R-:W-:-:S05]  /*1e920*/  LOP3.LUT R5, R5, R3, RZ, 0x3c, !PT ;  /* 0x0000000305057212 */ /* 0x004fca00078e3cff */
[----:B------:R0:W-:Y:S02]  /*1e930*/  STL [R1], R5 ;  /* 0x0000000501007387 */ /* 0x0001e40000100800 */
[----:B------:R-:W-:Y:S05]  /*1e940*/  @!P2 BRA `(.L_x_1621) ;  /* 0x00000008005ca947 */ /* 0x000fea0003800000 */
.L_x_1659:
[----:B------:R-:W-:Y:S05]  /*1e950*/  YIELD ;  /* 0x0000000000007946 */ /* 0x000fea0003800000 */
[----:B------:R-:W-:Y:S04]  /*1e960*/  BSSY B1, `(.L_x_1643) ;  /* 0x000008b000017945 */ /* 0x000fe80003800000 */
[----:B-1----:R-:W-:Y:S05]  /*1e970*/  @!P6 BRA `(.L_x_1644) ;  /* 0x000000080024e947 */ /* 0x002fea0003800000 */
[----:B0-----:R-:W2:Y:S01]  /*1e980*/  LDL R5, [R1] ;  /* 0x0000000001057983 */ /* 0x001ea20000100800 */
[----:B------:R-:W-:Y:S01]  /*1e990*/  IMAD R10, R29, 0x8, R17 ;  /* 0x000000081d0a7824 */ /* 0x000fe200078e0211 */
[----:B------:R-:W0:Y:S01]  /*1e9a0*/  S2R R3, SR_TID.X ;  /* 0x0000000000037919 */ /* 0x000e220000002100 */
[----:B------:R-:W-:Y:S01]  /*1e9b0*/  BSSY B2, `(.L_x_1645) ;  /* 0x0000006000027945 */ /* 0x000fe20003800000 */
[----:B0-----:R-:W-:-:S04]  /*1e9c0*/  LOP3.LUT R3, R3, 0x7f, RZ, 0xc0, !PT ;  /* 0x0000007f03037812 */ /* 0x001fc800078ec0ff */
[----:B------:R-:W-:Y:S02]  /*1e9d0*/  ISETP.NE.AND P2, PT, R3, RZ, PT ;  /* 0x000000ff0300720c */ /* 0x000fe40003f45270 */
[----:B--2---:R-:W-:-:S04]  /*1e9e0*/  SHF.L.U32 R8, R5, 0x1f, RZ ;  /* 0x0000001f05087819 */ /* 0x004fc800000006ff */
[----:B------:R-:W0:Y:S02]  /*1e9f0*/  SYNCS.PHASECHK.TRANS64.TRYWAIT P1, [R10+URZ+0x2d8a0], R8 ;  /* 0x02d8a0080a0075a7 */ /* 0x000e24000802017f */
[----:B0-----:R-:W-:Y:S05]  /*1ea00*/  @!P1 BRA `(.L_x_1646) ;  /* 0x0000007400689947 */ /* 0x001fea0003800000 */
.L_x_1831:
[----:B------:R-:W-:Y:S05]  /*1ea10*/  BSYNC B2 ;  /* 0x0000000000027941 */ /* 0x000fea0003800000 */
.L_x_1645:
[----:B------:R-:W-:Y:S04]  /*1ea20*/  BSSY B2, `(.L_x_1647) ;  /* 0x0000009000027945 */ /* 0x000fe80003800000 */
[----:B------:R-:W-:Y:S05]  /*1ea30*/  @P2 BRA `(.L_x_1648) ;  /* 0x00000000001c2947 */ /* 0x000fea0003800000 */
[----:B------:R-:W1:Y:S02]  /*1ea40*/  S2R R3, SR_TID.X ;  /* 0x0000000000037919 */ /* 0x000e640000002100 */
[----:B-1----:R-:W-:Y:S01]  /*1ea50*/  LOP3.LUT R5, R3, 0x1f, RZ, 0xc0, !PT ;  /* 0x0000001f03057812 */ /* 0x002fe200078ec0ff */
[----:B------:R-:W-:-:S03]  /*1ea60*/  IMAD.MOV.U32 R3, RZ, RZ, 0x6000 ;  /* 0x00006000ff037424 */ /* 0x000fc600078e00ff */
[----:B------:R-:W-:Y:S01]  /*1ea70*/  ISETP.NE.AND P1, PT, R5, RZ, PT ;  /* 0x000000ff0500720c */ /* 0x000fe20003f25270 */
[----:B------:R1:W-:-:S12]  /*1ea80*/  SYNCS.ARRIVE.TRANS64 RZ, [R10+URZ+0x2d890], R3 ;  /* 0x02d890030aff79a7 */ /* 0x0003d8000800003f */
[----:B-1----:R-:W-:Y:S05]  /*1ea90*/  @!P1 BRA `(.L_x_1648) ;  /* 0x0000000000049947 */ /* 0x002fea0003800000 */
[----:B------:R-:W-:Y:S01]  /*1eaa0*/  BPT.TRAP 0x1 ;  /* 0x000000040000795c */ /* 0x000fe20000300000 */
.L_x_1648:
[----:B------:R-:W-:Y:S05]  /*1eab0*/  BSYNC B2 ;  /* 0x0000000000027941 */ /* 0x000fea0003800000 */
.L_x_1647:
        /* <DEDUP_REMOVED lines=11> */
.L_x_1649:
        /* <DEDUP_REMOVED lines=10> */
[----:B------:R-:W-:Y:S01]  /*1ec10*/  IMAD.MOV.U32 R20, RZ, RZ, 0x20 ;  /* 0x00000020ff147424 */ /* 0x000fe200078e00ff */
[----:B------:R-:W-:Y:S01]  /*1ec20*/  PLOP3.LUT P1, PT, PT, PT, PT, 0x80, 0x0 ;  /* 0x000000000000781c */ /* 0x000fe20003f2f070 */
[----:B------:R-:W-:Y:S01]  /*1ec30*/  VIADD R12, R7, 0x17400 ;  /* 0x00017400070c7836 */ /* 0x000fe20000000000 */
[----:B------:R-:W-:Y:S01]  /*1ec40*/  UMOV UR6, 0x0 ;  /* 0x0000000000067882 */ /* 0x000fe20000000000 */
[----:B------:R-:W-:Y:S01]  /*1ec50*/  UMOV UR7, 0x12f00000 ;  /* 0x12f0000000077882 */ /* 0x000fe20000000000 */
[----:B------:R-:W-:-:S15]  /*1ec60*/  R2UR UR10, R20 ;  /* 0x00000000140a72ca */ /* 0x000fde00000e0000 */
.L_x_1650:
        /* <DEDUP_REMOVED lines=16> */
.L_x_1651:
        /* <DEDUP_REMOVED lines=10> */
[----:B------:R-:W1:Y:S01]  /*1ee10*/  SYNCS.PHASECHK.TRANS64.TRYWAIT P1, [R10+URZ+0x2d8c0], R8 ;  /* 0x02d8c0080a0075a7 */ /* 0x000e62000802017f */
[----:B------:R-:W-:Y:S04]  /*1ee20*/  BSSY B2, `(.L_x_1652) ;  /* 0x0000002000027945 */ /* 0x000fe80003800000 */
[----:B-1----:R-:W-:Y:S05]  /*1ee30*/  @!P1 BRA `(.L_x_1653) ;  /* 0x0000007000709947 */ /* 0x002fea0003800000 */
.L_x_1832:
[----:B------:R-:W-:Y:S05]  /*1ee40*/  BSYNC B2 ;  /* 0x0000000000027941 */ /* 0x000fea0003800000 */
.L_x_1652:
        /* <DEDUP_REMOVED lines=11> */
.L_x_1655:
[----:B------:R-:W-:Y:S05]  /*1ef00*/  BSYNC B2 ;  /* 0x0000000000027941 */ /* 0x000fea0003800000 */
.L_x_1654:
        /* <DEDUP_REMOVED lines=8> */
.L_x_1656:
        /* <DEDUP_REMOVED lines=15> */
.L_x_1657:
        /* <DEDUP_REMOVED lines=15> */
.L_x_1658:
        /* <DEDUP_REMOVED lines=10> */
.L_x_1644:
[----:B------:R-:W-:Y:S05]  /*1f210*/  BSYNC B1 ;  /* 0x0000000000017941 */ /* 0x000fea0003800000 */
.L_x_1643:
        /* <DEDUP_REMOVED lines=10> */
.L_x_1621:
[----:B------:R-:W-:Y:S05]  /*1f2c0*/  BSYNC B0 ;  /* 0x0000000000007941 */ /* 0x000fea0003800000 */
.L_x_1620:
[----:B------:R-:W2:Y:S01]  /*1f2d0*/  LDL R7, [R1+0x10] ;  /* 0x0000100001077983 */ /* 0x000ea20000100800 */
[----:B------:R-:W3:Y:S01]  /*1f2e0*/  LDC R2, c[0x0][0x448] ;  /* 0x00011200ff027b82 */ /* 0x000ee20000000800 */
[----:B------:R-:W-:Y:S07]  /*1f2f0*/  @!P0 WARPSYNC.ALL ;  /* 0x0000000000008948 */ /* 0x000fee0003800000 */
[----:B------:R-:W-:Y:S01]  /*1f300*/  @!P0 BAR.SYNC.DEFER_BLOCKING 0xc, 0x200 ;  /* 0x0308000000008b1d */ /* 0x000fe20000010000 */
[----:B---3--:R-:W-:-:S13]  /*1f310*/  ISETP.NE.AND P1, PT, R2, 0x1, PT ;  /* 0x000000010200780c */ /* 0x008fda0003f25270 */
[----:B------:R-:W3:Y:S08]  /*1f320*/  @P1 LDC R4, c[0x0][0x44c] ;  /* 0x00011300ff041b82 */ /* 0x000ef00000000800 */
[----:B------:R-:W4:Y:S01]  /*1f330*/  @P1 LDC R2, c[0x0][0x450] ;  /* 0x00011400ff021b82 */ /* 0x000f220000000800 */
[----:B--2---:R-:W-:-:S04]  /*1f340*/  VIADD R3, R7, 0xbf ;  /* 0x000000bf07037836 */ /* 0x004fc80000000000 */
[----:B---3--:R-:W-:-:S05]  /*1f350*/  @P1 IMAD.HI.U32 R4, R3, R4, RZ ;  /* 0x0000000403041227 */ /* 0x008fca00078e00ff */
[----:B----4-:R-:W-:-:S05]  /*1f360*/  @P1 SHF.R.U32.HI R3, RZ, R2, R4 ;  /* 0x00000002ff031219 */ /* 0x010fca0000011604 */
[----:B------:R-:W-:Y:S02]  /*1f370*/  IMAD.IADD R9, R9, 0x1, R3 ;  /* 0x0000000109097824 */ /* 0x000fe400078e0203 */
[----:B------:R-:W2:Y:S02]  /*1f380*/  LDC.64 R2, c[0x0][0x9e0] ;  /* 0x00027800ff027b82 */ /* 0x000ea40000000a00 */
[----:B--2---:R-:W-:Y:S01]  /*1f390*/  ISETP.GE.AND P2, PT, R3, 0x1, PT ;  /* 0x000000010300780c */ /* 0x004fe20003f46270 */
[----:B------:R-:W-:-:S12]  /*1f3a0*/  IMAD.IADD R2, R9, 0x1, R2 ;  /* 0x0000000109027824 */ /* 0x000fd800078e0202 */
[----:B------:R-:W-:Y:S05]  /*1f3b0*/  @!P2 BRA `(.L_x_1660) ;  /* 0x000000000048a947 */ /* 0x000fea0003800000 */
[C---:B------:R-:W-:Y:S01]  /*1f3c0*/  ISETP.GT.AND P0, PT, R9.reuse, RZ, PT ;  /* 0x000000ff0900720c */ /* 0x040fe20003f04270 */
[----:B------:R-:W-:Y:S01]  /*1f3d0*/  BSSY B0, `(.L_x_1661) ;  /* 0x000000e000007945 */ /* 0x000fe20003800000 */
[----:B------:R-:W-:-:S11]  /*1f3e0*/  VIADD R6, R9, 0xffffffff ;  /* 0xffffffff09067836 */ /* 0x000fd60000000000 */
[----:B------:R-:W-:Y:S05]  /*1f3f0*/  @P0 BRA `(.L_x_1662) ;  /* 0x00000000001c0947 */ /* 0x000fea0003800000 */
[----:B------:R-:W-:Y:S01]  /*1f400*/  ISETP.NE.AND P0, PT, R3, 0x1, PT ;  /* 0x000000010300780c */ /* 0x000fe20003f05270 */
[----:B------:R-:W-:-:S12]  /*1f410*/  IMAD.MOV R6, RZ, RZ, -R9 ;  /* 0x000000ffff067224 */ /* 0x000fd800078e0a09 */
[----:B0-----:R-:W0:Y:S02]  /*1f420*/  @P0 LDC.64 R4, c[0x0][0x9e8] ;  /* 0x00027a00ff040b82 */ /* 0x001e240000000a00 */
[----:B0-----:R-:W-:-:S05]  /*1f430*/  @P0 IMAD.HI.U32 R4, R6, R4, RZ ;  /* 0x0000000406040227 */ /* 0x001fca00078e00ff */
[----:B------:R-:W-:-:S04]  /*1f440*/  @P0 SHF.R.U32.HI R6, RZ, R5, R4 ;  /* 0x00000005ff060219 */ /* 0x000fc80000011604 */
[----:B------:R-:W-:Y:S01]  /*1f450*/  LOP3.LUT R6, RZ, R6, RZ, 0x33, !PT ;  /* 0x00000006ff067212 */ /* 0x000fe200078e33ff */
[----:B------:R-:W-:Y:S06]  /*1f460*/  BRA `(.L_x_1663) ;  /* 0x0000000000107947 */ /* 0x000fec0003800000 */
.L_x_1662:
[----:B------:R-:W-:-:S13]  /*1f470*/  ISETP.NE.AND P0, PT, R3, 0x1, PT ;  /* 0x000000010300780c */ /* 0x000fda0003f05270 */
[----:B0-----:R-:W0:Y:S02]  /*1f480*/  @P0 LDC.64 R4, c[0x0][0x9e8] ;  /* 0x00027a00ff040b82 */ /* 0x001e240000000a00 */
[----:B0-----:R-:W-:-:S05]  /*1f490*/  @P0 IMAD.HI.U32 R4, R6, R4, RZ ;  /* 0x0000000406040227 */ /* 0x001fca00078e00ff */
[----:B------:R-:W-:-:S07]  /*1f4a0*/  @P0 SHF.R.U32.HI R6, RZ, R5, R4 ;  /* 0x00000005ff060219 */ /* 0x000fce0000011604 */
.L_x_1663:
[----:B------:R-:W-:Y:S05]  /*1f4b0*/  BSYNC B0 ;  /* 0x0000000000007941 */ /* 0x000fea0003800000 */
.L_x_1661:
[----:B------:R-:W-:-:S05]  /*1f4c0*/  IMAD R6, R6, R3, R3 ;  /* 0x0000000306067224 */ /* 0x000fca00078e0203 */
[----:B------:R-:W-:-:S07]  /*1f4d0*/  VIMNMX R2, R2, R6, PT ;  /* 0x0000000602027248 */ /* 0x000fce0003fe0100 */
.L_x_1660:
[----:B-1----:R-:W2:Y:S01]  /*1f4e0*/  LDL R8, [R1+0x44] ;  /* 0x0000440001087983 */ /* 0x002ea20000100800 */
[----:B0-----:R-:W0:Y:S01]  /*1f4f0*/  @P1 LDC R5, c[0x0][0x44c] ;  /* 0x00011300ff051b82 */ /* 0x001e220000000800 */
[----:B------:R-:W-:Y:S01]  /*1f500*/  VIADD R2, R2, 0x7f ;  /* 0x0000007f02027836 */ /* 0x000fe20000000000 */
[----:B------:R-:W-:Y:S01]  /*1f510*/  ULDC UR4, c[0x0][0x9dc] ;  /* 0x0002770000047ab9 */ /* 0x000fe20000000800 */
[----:B------:R-:W-:-:S05]  /*1f520*/  IMAD.MOV.U32 R6, RZ, RZ, R7 ;  /* 0x000000ffff067224 */ /* 0x000fca00078e0007 */
[----:B------:R-:W1:Y:S01]  /*1f530*/  @P1 LDC R4, c[0x0][0x450] ;  /* 0x00011400ff041b82 */ /* 0x000e620000000800 */
[----:B0-----:R-:W-:-:S05]  /*1f540*/  @P1 IMAD.HI.U32 R5, R7, R5, RZ ;  /* 0x0000000507051227 */ /* 0x001fca00078e00ff */
[----:B-1----:R-:W-:Y:S02]  /*1f550*/  @P1 SHF.R.U32.HI R6, RZ, R4, R5 ;  /* 0x00000004ff061219 */ /* 0x002fe40000011605 */
[----:B------:R-:W-:-:S03]  /*1f560*/  SHF.R.S32.HI R4, RZ, 0x1f, R2 ;  /* 0x0000001fff047819 */ /* 0x000fc60000011402 */
[----:B------:R-:W-:Y:S01]  /*1f570*/  IMAD.IADD R7, R19, 0x1, R6 ;  /* 0x0000000113077824 */ /* 0x000fe200078e0206 */
[----:B------:R-:W-:-:S03]  /*1f580*/  LEA.HI R4, R4, R2, RZ, 0x7 ;  /* 0x0000000204047211 */ /* 0x000fc600078f38ff */
[----:B------:R-:W-:Y:S01]  /*1f590*/  VIADD R2, R7, -UR4 ;  /* 0x8000000407027c36 */ /* 0x000fe20008000000 */
[----:B------:R-:W-:-:S05]  /*1f5a0*/  SHF.R.S32.HI R9, RZ, 0x7, R4 ;  /* 0x00000007ff097819 */ /* 0x000fca0000011404 */
[----:B------:R0:W-:Y:S01]  /*1f5b0*/  STL [R1+0x48], R9 ;  /* 0x0000480901007387 */ /* 0x0001e20000100800 */
[----:B--2---:R-:W-:Y:S01]  /*1f5c0*/  VIMNMX R6, R8, R9, PT ;  /* 0x0000000908067248 */ /* 0x004fe20003fe0100 */
[----:B0-----:R-:W-:Y:S06]  /*1f5d0*/  @!P2 BRA `(.L_x_1664) ;  /* 0x000000000044a947 */ /* 0x001fec0003800000 */
        /* <DEDUP_REMOVED lines=10> */
.L_x_1666:
[----:B------:R-:W-:-:S13]  /*1f680*/  ISETP.NE.AND P0, PT, R3, 0x1, PT ;  /* 0x000000010300780c */ /* 0x000fda0003f05270 */
[----:B------:R-:W0:Y:S02]  /*1f690*/  @P0 LDC.64 R4, c[0x0][0x9e8] ;  /* 0x00027a00ff040b82 */ /* 0x000e240000000a00 */
[----:B0-----:R-:W-:-:S05]  /*1f6a0*/  @P0 IMAD.HI.U32 R4, R7, R4, RZ ;  /* 0x0000000407040227 */ /* 0x001fca00078e00ff */
[----:B------:R-:W-:-:S07]  /*1f6b0*/  @P0 SHF.R.U32.HI R7, RZ, R5, R4 ;  /* 0x00000005ff070219 */ /* 0x000fce0000011604 */
.L_x_1667:
[----:B------:R-:W-:Y:S05]  /*1f6c0*/  BSYNC B0 ;  /* 0x0000000000007941 */ /* 0x000fea0003800000 */
.L_x_1665:
[----:B------:R-:W-:-:S05]  /*1f6d0*/  IMAD R3, R7, R3, RZ ;  /* 0x0000000307037224 */ /* 0x000fca00078e02ff */
[----:B------:R-:W-:-:S07]  /*1f6e0*/  VIMNMX R2, R2, R3, !PT ;  /* 0x0000000302027248 */ /* 0x000fce0007fe0100 */
.L_x_1664:
[----:B------:R-:W-:Y:S01]  /*1f6f0*/  SHF.R.S32.HI R3, RZ, 0x1f, R2 ;  /* 0x0000001fff037819 */ /* 0x000fe20000011402 */
[----:B------:R-:W-:Y:S01]  /*1f700*/  BSSY B0, `(.L_x_1668) ;  /* 0x0000025000007945 */ /* 0x000fe20003800000 */
[----:B------:R-:W-:Y:S02]  /*1f710*/  ISETP.NE.AND P1, PT, R0, RZ, PT ;  /* 0x000000ff0000720c */ /* 0x000fe40003f25270 */
[----:B------:R-:W-:-:S04]  /*1f720*/  LEA.HI R3, R3, R2, RZ, 0x7 ;  /* 0x0000000203037211 */ /* 0x000fc800078f38ff */
[----:B------:R-:W-:-:S04]  /*1f730*/  SHF.R.S32.HI R3, RZ, 0x7, R3 ;  /* 0x00000007ff037819 */ /* 0x000fc80000011403 */
[----:B------:R-:W-:-:S03]  /*1f740*/  VIMNMX R8, RZ, R3, !PT ;  /* 0x00000003ff087248 */ /* 0x000fc60007fe0100 */
[----:B------:R-:W0:Y:S01]  /*1f750*/  @!P1 LDC R0, c[0x0][0x9f0] ;  /* 0x00027c00ff009b82 */ /* 0x000e220000000800 */
[----:B------:R-:W-:Y:S01]  /*1f760*/  ISETP.GT.AND P0, PT, R6, R8, PT ;  /* 0x000000080600720c */ /* 0x000fe20003f04270 */
[----:B------:R1:W-:Y:S04]  /*1f770*/  STL [R1+0x24], R8 ;  /* 0x0000240801007387 */ /* 0x0003e80000100800 */
[----:B------:R1:W-:Y:S08]  /*1f780*/  STL [R1+0x28], RZ ;  /* 0x000028ff01007387 */ /* 0x0003f00000100800 */
[----:B-1----:R-:W-:Y:S05]  /*1f790*/  @!P0 BRA `(.L_x_1669) ;  /* 0x00000000006c8947 */ /* 0x002fea0003800000 */
[-C--:B0-----:R-:W-:Y:S02]  /*1f7a0*/  IABS R4, R0.reuse ;  /* 0x0000000000047213 */ /* 0x081fe40000000000 */
[----:B------:R-:W-:Y:S02]  /*1f7b0*/  IABS R7, R0 ;  /* 0x0000000000077213 */ /* 0x000fe40000000000 */
[----:B------:R-:W0:Y:S03]  /*1f7c0*/  I2F.RP R2, R4 ;  /* 0x0000000400027306 */ /* 0x000e260000209400 */
[----:B------:R-:W-:-:S05]  /*1f7d0*/  IMAD.MOV R7, RZ, RZ, -R7 ;  /* 0x000000ffff077224 */ /* 0x000fca00078e0a07 */
[----:B0-----:R-:W0:Y:S02]  /*1f7e0*/  MUFU.RCP R2, R2 ;  /* 0x0000000200027308 */ /* 0x001e240000001000 */
[----:B0-----:R-:W-:-:S06]  /*1f7f0*/  VIADD R2, R2, 0xffffffe ;  /* 0x0ffffffe02027836 */ /* 0x001fcc0000000000 */
[----:B------:R-:W0:Y:S02]  /*1f800*/  F2I.FTZ.U32.TRUNC.NTZ R3, R2 ;  /* 0x0000000200037305 */ /* 0x000e24000021f000 */
[----:B0-----:R-:W-:-:S04]  /*1f810*/  IMAD.MOV R2, RZ, RZ, -R3 ;  /* 0x000000ffff027224 */ /* 0x001fc800078e0a03 */
[----:B------:R-:W-:Y:S02]  /*1f820*/  IMAD R5, R2, R4, RZ ;  /* 0x0000000402057224 */ /* 0x000fe400078e02ff */
        /* <DEDUP_REMOVED lines=18> */
.L_x_1669:
[----:B------:R-:W-:Y:S05]  /*1f950*/  BSYNC B0 ;  /* 0x0000000000007941 */ /* 0x000fea0003800000 */
.L_x_1668:
[----:B------:R-:W2:Y:S04]  /*1f960*/  LDL R2, [R1+0x28] ;  /* 0x0000280001027983 */ /* 0x000ea80000100800 */
[----:B0-----:R-:W2:Y:S01]  /*1f970*/  LDL R0, [R1+0x38] ;  /* 0x0000380001007983 */ /* 0x001ea20000100800 */
[----:B------:R-:W-:Y:S01]  /*1f980*/  BSSY B7, `(.L_x_1670) ;  /* 0x000041b000077945 */ /* 0x000fe20003800000 */
[----:B--2---:R-:W-:-:S05]  /*1f990*/  IMAD R0, R0, R2, R8 ;  /* 0x0000000200007224 */ /* 0x004fca00078e0208 */
[----:B------:R-:W-:Y:S01]  /*1f9a0*/  VIADDMNMX R22, R0, R2, R6, PT ;  /* 0x0000000200167246 */ /* 0x000fe20003800106 */
[----:B------:R0:W-:Y:S03]  /*1f9b0*/  STL [R1+0x8], R0 ;  /* 0x0000080001007387 */ /* 0x0001e60000100800 */
[----:B------:R-:W-:Y:S01]  /*1f9c0*/  ISETP.GT.AND P0, PT, R22, R0, PT ;  /* 0x000000001600720c */ /* 0x000fe20003f04270 */
[----:B------:R0:W-:-:S12]  /*1f9d0*/  STL [R1+0x1c], R22 ;  /* 0x00001c1601007387 */ /* 0x0001d80000100800 */
[----:B0-----:R-:W-:Y:S05]  /*1f9e0*/  @P0 BRA `(.L_x_1671) ;  /* 0x0000000000440947 */ /* 0x001fea0003800000 */
[----:B------:R-:W0:Y:S02]  /*1f9f0*/  S2R R0, SR_TID.X ;  /* 0x0000000000007919 */ /* 0x000e240000002100 */
[----:B0-----:R-:W-:-:S04]  /*1fa00*/  LOP3.LUT R0, R0, 0x7f, RZ, 0xc0, !PT ;  /* 0x0000007f00007812 */ /* 0x001fc800078ec0ff */
[----:B------:R-:W-:-:S13]  /*1fa10*/  ISETP.NE.AND P0, PT, R0, RZ, PT ;  /* 0x000000ff0000720c */ /* 0x000fda0003f05270 */
[----:B------:R-:W-:Y:S05]  /*1fa20*/  @P0 BRA `(.L_x_1672) ;  /* 0x0000004000400947 */ /* 0x000fea0003800000 */
[----:B-1----:R-:W0:Y:S01]  /*1fa30*/  S2R R5, SR_LANEID ;  /* 0x0000000000057919 */ /* 0x002e220000000000 */
        /* <DEDUP_REMOVED lines=10> */
[----:B0-----:R-:W-:Y:S01]  /*1fae0*/  IADD3 R24, R0, UR37, R7 ;  /* 0x0000002500187c10 */ /* 0x001fe2000fffe007 */
[----:B------:R-:W-:Y:S06]  /*1faf0*/  BRA `(.L_x_1672) ;  /* 0x00000040000c7947 */ /* 0x000fec0003800000 */
.L_x_1671:
        /* <DEDUP_REMOVED lines=9> */
[----:B------:R-:W0:Y:S01]  /*1fb90*/  LDC.64 R2, c[0x4][R2] ;  /* 0x0100000002027b82 */ /* 0x000e220000000a00 */
[----:B-1----:R-:W-:Y:S02]  /*1fba0*/  IMAD.U32 R5, RZ, RZ, UR7 ;  /* 0x00000007ff057e24 */ /* 0x002fe4000f8e00ff */
        /* <DEDUP_REMOVED lines=9> */
.L_x_1674:
[----:B------:R-:W-:Y:S05]  /*1fc40*/  BSYNC B6 ;  /* 0x0000000000067941 */ /* 0x000fea0003800000 */
.L_x_1673:
        /* <DEDUP_REMOVED lines=8> */
[----:B------:R0:W2:Y:S01]  /*1fcd0*/  LDC.64 R2, c[0x4][R19] ;  /* 0x0100000013027b82 */ /* 0x0000a20000000a00 */
[----:B------:R-:W-:Y:S02]  /*1fce0*/  IMAD.U32 R4, RZ, RZ, UR6 ;  /* 0x00000006ff047e24 */ /* 0x000fe4000f8e00ff */
[----:B-1----:R-:W-:Y:S02]  /*1fcf0*/  IMAD.U32 R5, RZ, RZ, UR7 ;  /* 0x00000007ff057e24 */ /* 0x002fe4000f8e00ff */
        /* <DEDUP_REMOVED lines=8> */
[----:B--2---:R-:W-:Y:S05]  /*1fd80*/  CALL.ABS.NOINC R2 ;  /* 0x0000000002007343 */ /* 0x004fea0003c00000 */
.L_x_1677:
        /* <DEDUP_REMOVED lines=15> */
.L_x_1676:
[----:B------:R-:W-:Y:S05]  /*1fe80*/  BSYNC B6 ;  /* 0x0000000000067941 */ /* 0x000fea0003800000 */
.L_x_1675:
[----:B------:R-:W-:Y:S01]  /*1fe90*/  ULDC.64 UR4, c[0x0][0x9f8] ;  /* 0x00027e0000047ab9 */ /* 0x000fe20000000a00 */
[----:B------:R-:W-:Y:S01]  /*1fea0*/  IMAD.MOV.U32 R25, RZ, RZ, R27 ;  /* 0x000000ffff197224 */ /* 0x000fe200078e001b */
[----:B------:R-:W-:-:S04]  /*1feb0*/  ISETP.NE.U32.AND P0, PT, RZ, UR4, PT ;  /* 0x00000004ff007c0c */ /* 0x000fc8000bf05070 */
[----:B------:R-:W-:Y:S01]  /*1fec0*/  ISETP.NE.AND.EX P0, PT, RZ, UR5, PT, P0 ;  /* 0x00000005ff007c0c */ /* 0x000fe2000bf05300 */
[----:B------:R-:W-:-:S12]  /*1fed0*/  ULDC.64 UR4, c[0x0][0xa08] ;  /* 0x0002820000047ab9 */ /* 0x000fd80000000a00 */
[----:B------:R-:W0:Y:S02]  /*1fee0*/  @P0 LDC.64 R2, c[0x0][0x9f8] ;  /* 0x00027e00ff020b82 */ /* 0x000e240000000a00 */
[----:B0-----:R-:W-:-:S05]  /*1fef0*/  @P0 IMAD.WIDE R2, R27, 0x4, R2 ;  /* 0x000000041b020825 */ /* 0x001fca00078e0202 */
[----:B------:R0:W2:Y:S01]  /*1ff00*/  @P0 LDG.E R25, desc[UR38][R2.64] ;  /* 0x0000002602190981 */ /* 0x0000a2000c1e1900 */
[----:B------:R-:W-:Y:S01]  /*1ff10*/  VIADD R22, R22, 0xffffffff ;  /* 0xffffffff16167836 */ /* 0x000fe20000000000 */
[----:B0-----:R-:W0:Y:S02]  /*1ff20*/  LDC.64 R2, c[0x0][0x418] ;  /* 0x00010600ff027b82 */ /* 0x001e240000000a00 */
[----:B0-----:R-:W-:Y:S01]  /*1ff30*/  LOP3.LUT P0, RZ, R2, UR4, RZ, 0xfc, !PT ;  /* 0x0000000402ff7c12 */ /* 0x001fe2000f80fcff */
[----:B------:R-:W-:-:S03]  /*1ff40*/  UMOV UR4, 0xffffffff ;  /* 0xffffffff00047882 */ /* 0x000fc60000000000 */
[----:B------:R-:W-:Y:S02]  /*1ff50*/  LOP3.LUT P0, RZ, R3, UR5, RZ, 0xfc, P0 ;  /* 0x0000000503ff7c12 */ /* 0x000fe4000800fcff */
[----:B--2---:R-:W-:Y:S02]  /*1ff60*/  SHF.R.S32.HI R7, RZ, 0x1f, R25 ;  /* 0x0000001fff077819 */ /* 0x004fe40000011419 */
[----:B------:R-:W-:-:S03]  /*1ff70*/  SEL R19, R25, RZ, !P0 ;  /* 0x000000ff19137207 */ /* 0x000fc60004000000 */
[----:B------:R0:W-:Y:S01]  /*1ff80*/  STL [R1+0x4], R7 ;  /* 0x0000040701007387 */ /* 0x0001e20000100800 */
[----:B------:R-:W-:Y:S05]  /*1ff90*/  BRA.DIV UR4, `(.L_x_1678) ;  /* 0x00000062042c7947 */ /* 0x000fea000b800000 */
[----:B------:R-:W2:Y:S02]  /*1ffa0*/  S2R R0, SR_TID.X ;  /* 0x0000000000007919 */ /* 0x000ea40000002100 */
[----:B--2---:R-:W-:-:S04]  /*1ffb0*/  SHF.R.U32.HI R0, RZ, 0x5, R0 ;  /* 0x00000005ff007819 */ /* 0x004fc80000011600 */
[----:B------:R-:W-:-:S05]  /*1ffc0*/  LOP3.LUT R0, R0, 0x3, RZ, 0xc0, !PT ;  /* 0x0000000300007812 */ /* 0x000fca00078ec0ff */
[----:B------:R2:W3:Y:S02]  /*1ffd0*/  SHFL.IDX PT, R14, R0, RZ, 0x1f ;  /* 0x00001fff000e7589 */ /* 0x0004e400000e0000 */
.L_x_1835:
        /* <DEDUP_REMOVED lines=8> */
.L_x_1838:
[----:B------:R-:W-:Y:S05]  /*20060*/  @!P6 BRA `(.L_x_1679) ;  /* 0x00000004000ce947 */ /* 0x000fea0003800000 */
[----:B------:R-:W-:-:S04]  /*20070*/  ISETP.NE.U32.AND P0, PT, R2, RZ, PT ;  /* 0x000000ff0200720c */ /* 0x000fc80003f05070 */
[----:B------:R-:W-:-:S13]  /*20080*/  ISETP.NE.AND.EX P0, PT, R3, RZ, PT, P0 ;  /* 0x000000ff0300720c */ /* 0x000fda0003f05300 */
[----:B------:R-:W-:Y:S05]  /*20090*/  @!P0 BRA `(.L_x_1681) ;  /* 0x0000000000488947 */ /* 0x000fea0003800000 */
[----:B------:R-:W3:Y:S01]  /*200a0*/  LDC R6, c[0x0][0x43c] ;  /* 0x00010f00ff067b82 */ /* 0x000ee20000000800 */
[----:B--2---:R-:W-:Y:S01]  /*200b0*/  IMAD.MOV.U32 R0, RZ, RZ, R22 ;  /* 0x000000ffff007224 */ /* 0x004fe200078e0016 */
[----:B------:R-:W-:Y:S01]  /*200c0*/  ULDC.64 UR4, c[0x0][0x428] ;  /* 0x00010a0000047ab9 */ /* 0x000fe20000000a00 */
[----:B---3--:R-:W-:-:S13]  /*200d0*/  ISETP.NE.AND P0, PT, R6, 0x1, PT ;  /* 0x000000010600780c */ /* 0x008fda0003f05270 */
[----:B-1----:R-:W1:Y:S02]  /*200e0*/  @P0 LDC.64 R4, c[0x0][0x440] ;  /* 0x00011000ff040b82 */ /* 0x002e640000000a00 */
[----:B-1----:R-:W-:-:S05]  /*200f0*/  @P0 IMAD.HI.U32 R4, R22, R4, RZ ;  /* 0x0000000416040227 */ /* 0x002fca00078e00ff */
        /* <DEDUP_REMOVED lines=12> */
.L_x_1681:
[----:B--2---:R-:W-:Y:S01]  /*201c0*/  IMAD R0, R18, 0x8, R17 ;  /* 0x0000000812007824 */ /* 0x004fe200078e0211 */
[----:B---3--:R-:W-:-:S04]  /*201d0*/  SHF.L.U32 R2, R28, 0x1f, RZ ;  /* 0x0000001f1c027819 */ /* 0x008fc800000006ff */
[----:B------:R-:W2:Y:S02]  /*201e0*/  SYNCS.PHASECHK.TRANS64.TRYWAIT P0, [R0+URZ+0x2d840], R2 ;  /* 0x02d84002000075a7 */ /* 0x000ea4000800017f */
[----:B--2---:R-:W-:Y:S05]  /*201f0*/  @!P0 BRA `(.L_x_1682) ;  /* 0x0000005c00e88947 */ /* 0x004fea0003800000 */
.L_x_1839:
        /* <DEDUP_REMOVED lines=11> */
.L_x_1683:
        /* <DEDUP_REMOVED lines=15> */
[----:B------:R-:W-:Y:S02]  /*203a0*/  ULEA UR11, UR11, UR5, 0x7 ;  /* 0x000000050b0b7291 */ /* 0x000fe4000f8e383f */
        /* <DEDUP_REMOVED lines=15> */
.L_x_1679:
[----:B------:R-:W3:Y:S01]  /*204a0*/  LDL.LU R3, [R1+0x20] ;  /* 0x0000200001037983 */ /* 0x000ee20000300800 */
[----:B------:R-:W-:Y:S05]  /*204b0*/  WARPSYNC.ALL ;  /* 0x0000000000007948 */ /* 0x000fea0003800000 */
[----:B------:R-:W-:Y:S01]  /*204c0*/  ULDC.64 UR4, c[0x0][0x298] ;  /* 0x0000a60000047ab9 */ /* 0x000fe20000000a00 */
[----:B--2---:R-:W-:Y:S01]  /*204d0*/  VIADD R0, R17, 0xc400 ;  /* 0x0000c40011007836 */ /* 0x004fe20000000000 */
[----:B------:R-:W-:Y:S01]  /*204e0*/  ULDC.64 UR6, c[0x0][0xa00] ;  /* 0x0002800000067ab9 */ /* 0x000fe20000000a00 */
[----:B------:R-:W-:Y:S01]  /*204f0*/  BSSY B6, `(.L_x_1684) ;  /* 0x0000022000067945 */ /* 0x000fe20003800000 */
[----:B------:R-:W-:Y:S01]  /*20500*/  BAR.SYNC.DEFER_BLOCKING 0x8, 0x200 ;  /* 0x0208000000007b1d */ /* 0x000fe20000010000 */
[----:B------:R-:W-:-:S02]  /*20510*/  ISETP.NE.U32.AND P0, PT, RZ, UR6, PT ;  /* 0x00000006ff007c0c */ /* 0x000fc4000bf05070 */
[----:B------:R-:W-:Y:S02]  /*20520*/  LOP3.LUT P1, RZ, R0, 0x1bf, RZ, 0xc0, !PT ;  /* 0x000001bf00ff7812 */ /* 0x000fe4000782c0ff */
[----:B------:R-:W-:Y:S02]  /*20530*/  ISETP.NE.AND.EX P0, PT, RZ, UR7, PT, P0 ;  /* 0x00000007ff007c0c */ /* 0x000fe4000bf05300 */
[----:B---3--:R-:W-:Y:S01]  /*20540*/  SHF.R.S32.HI R2, RZ, 0x1f, R3 ;  /* 0x0000001fff027819 */ /* 0x008fe20000011403 */
[----:B-1----:R-:W-:-:S04]  /*20550*/  IMAD.WIDE.U32 R4, R3, UR4, RZ ;  /* 0x0000000403047c25 */ /* 0x002fc8000f8e00ff */
        /* <DEDUP_REMOVED lines=11> */
[----:B-1----:R-:W-:Y:S01]  /*20610*/  MOV R2, 0x0 ;  /* 0x0000000000027802 */ /* 0x002fe20000000f00 */
[----:B------:R-:W-:Y:S01]  /*20620*/  ULDC.64 UR4, c[0x4][0xa8] ;  /* 0x01002a0000047ab9 */ /* 0x000fe20000000a00 */
[----:B------:R-:W-:Y:S01]  /*20630*/  ULDC.64 UR6, c[0x4][0xb0] ;  /* 0x01002c0000067ab9 */ /* 0x000fe20000000a00 */
[----:B------:R-:W-:Y:S01]  /*20640*/  ULDC.64 UR8, c[0x4][0x20] ;  /* 0x0100080000087ab9 */ /* 0x000fe20000000a00 */
[----:B------:R-:W-:Y:S02]  /*20650*/  IMAD.U32 R4, RZ, RZ, UR4 ;  /* 0x00000004ff047e24 */ /* 0x000fe4000f8e00ff */
[----:B------:R-:W1:Y:S01]  /*20660*/  LDC.64 R2, c[0x4][R2] ;  /* 0x0100000002027b82 */ /* 0x000e620000000a00 */
[----:B------:R-:W-:Y:S02]  /*20670*/  IMAD.U32 R5, RZ, RZ, UR5 ;  /* 0x00000005ff057e24 */ /* 0x000fe4000f8e00ff */
[----:B------:R-:W-:Y:S02]  /*20680*/  IMAD.U32 R6, RZ, RZ, UR6 ;  /* 0x00000006ff067e24 */ /* 0x000fe4000f8e00ff */
[----:B0-----:R-:W-:-:S02]  /*20690*/  IMAD.U32 R7, RZ, RZ, UR7 ;  /* 0x00000007ff077e24 */ /* 0x001fc4000f8e00ff */
[----:B------:R-:W-:Y:S02]  /*206a0*/  IMAD.U32 R10, RZ, RZ, UR8 ;  /* 0x00000008ff0a7e24 */ /* 0x000fe4000f8e00ff */
[----:B------:R-:W-:Y:S02]  /*206b0*/  IMAD.U32 R11, RZ, RZ, UR9 ;  /* 0x00000009ff0b7e24 */ /* 0x000fe4000f8e00ff */
[----:B------:R-:W-:Y:S02]  /*206c0*/  IMAD.MOV.U32 R8, RZ, RZ, 0x70 ;  /* 0x00000070ff087424 */ /* 0x000fe400078e00ff */
[----:B------:R-:W-:Y:S02]  /*206d0*/  IMAD.MOV.U32 R12, RZ, RZ, 0x1 ;  /* 0x00000001ff0c7424 */ /* 0x000fe400078e00ff */
[----:B------:R-:W-:-:S07]  /*206e0*/  IMAD.MOV.U32 R13, RZ, RZ, RZ ;  /* 0x000000ffff0d7224 */ /* 0x000fce00078e00ff */
[----:B------:R-:W-:-:S07]  /*206f0*/  LEPC R20, `(.L_x_1685) ;  /* 0x000000001014794e */ /* 0x000fce0000000000 */
[----:B-1----:R-:W-:Y:S05]  /*20700*/  CALL.ABS.NOINC R2 ;  /* 0x0000000002007343 */ /* 0x002fea0003c00000 */
.L_x_1685:
[----:B------:R-:W-:Y:S05]  /*20710*/  BSYNC B6 ;  /* 0x0000000000067941 */ /* 0x000fea0003800000 */
.L_x_1684:
[----:B------:R-:W2:Y:S01]  /*20720*/  LDL.LU R20, [R1+0x3c] ;  /* 0x00003c0001147983 */ /* 0x000ea20000300800 */
[----:B------:R-:W3:Y:S01]  /*20730*/  LDC R9, c[0x0][0x448] ;  /* 0x00011200ff097b82 */ /* 0x000ee20000000800 */
[----:B------:R-:W-:Y:S01]  /*20740*/  ULDC.64 UR6, c[0x0][0x2e0] ;  /* 0x0000b80000067ab9 */ /* 0x000fe20000000a00 */
[----:B------:R-:W-:Y:S01]  /*20750*/  ULDC.64 UR4, c[0x0][0x2d8] ;  /* 0x0000b60000047ab9 */ /* 0x000fe20000000a00 */
[----:B-1----:R-:W2:Y:S01]  /*20760*/  LDL.LU.64 R2, [R1+0x30] ;  /* 0x0000300001027983 */ /* 0x002ea20000300a00 */
[----:B------:R-:W-:-:S03]  /*20770*/  ULDC.64 UR8, c[0x0][0x280] ;  /* 0x0000a00000087ab9 */ /* 0x000fc60000000a00 */
[----:B------:R-:W4:Y:S04]  /*20780*/  LDL.LU R21, [R1+0x40] ;  /* 0x0000400001157983 */ /* 0x000f280000300800 */
[----:B------:R-:W4:Y:S04]  /*20790*/  LDL.LU R4, [R1+0x20] ;  /* 0x0000200001047983 */ /* 0x000f280000300800 */
[----:B------:R-:W4:Y:S01]  /*207a0*/  LDL R12, [R1+0x10] ;  /* 0x00001000010c7983 */ /* 0x000f220000100800 */
[----:B------:R-:W1:Y:S01]  /*207b0*/  S2R R10, SR_TID.X ;  /* 0x00000000000a7919 */ /* 0x000e620000002100 */
[----:B------:R-:W0:Y:S01]  /*207c0*/  S2R R11, SR_TID.X ;  /* 0x00000000000b7919 */ /* 0x000e220000002100 */
[----:B---3--:R-:W-:-:S13]  /*207d0*/  ISETP.NE.AND P1, PT, R9, 0x1, PT ;  /* 0x000000010900780c */ /* 0x008fda0003f25270 */
[----:B------:R-:W3:Y:S08]  /*207e0*/  @P1 LDC R5, c[0x0][0x44c] ;  /* 0x00011300ff051b82 */ /* 0x000ef00000000800 */
[----:B------:R-:W3:Y:S08]  /*207f0*/  @P1 LDC R6, c[0x0][0x450] ;  /* 0x00011400ff061b82 */ /* 0x000ef00000000800 */
[----:B------:R-:W3:Y:S01]  /*20800*/  @P1 LDC R8, c[0x0][0x450] ;  /* 0x00011400ff081b82 */ /* 0x000ee20000000800 */
[----:B--2---:R-:W-:-:S02]  /*20810*/  IMAD.MOV.U32 R3, RZ, RZ, R20 ;  /* 0x000000ffff037224 */ /* 0x004fc400078e0014 */
[----:B------:R-:W2:Y:S01]  /*20820*/  S2R R20, SR_TID.X ;  /* 0x0000000000147919 */ /* 0x000ea20000002100 */
[----:B----4-:R-:W-:Y:S02]  /*20830*/  IMAD R0, R21, UR6, RZ ;  /* 0x0000000615007c24 */ /* 0x010fe4000f8e02ff */
[----:B------:R-:W-:-:S04]  /*20840*/  IMAD.WIDE.U32 R2, R16, UR4, R2 ;  /* 0x0000000410027c25 */ /* 0x000fc8000f8e0002 */
[----:B------:R-:W-:Y:S01]  /*20850*/  IMAD R3, R16, UR5, R3 ;  /* 0x0000000510037c24 */ /* 0x000fe2000f8e0203 */
[----:B------:R-:W-:Y:S01]  /*20860*/  ULDC.64 UR4, c[0x0][0x2d0] ;  /* 0x0000b40000047ab9 */ /* 0x000fe20000000a00 */
[C---:B------:R-:W-:Y:S02]  /*20870*/  IMAD R0, R4.reuse, UR7, R0 ;  /* 0x0000000704007c24 */ /* 0x040fe4000f8e0200 */
[----:B------:R-:W-:Y:S01]  /*20880*/  IMAD.WIDE.U32 R2, R4, UR6, R2 ;  /* 0x0000000604027c25 */ /* 0x000fe2000f8e0002 */
[----:B------:R-:W-:-:S03]  /*20890*/  ULDC.64 UR6, c[0x0][0x2c8] ;  /* 0x0000b20000067ab9 */ /* 0x000fc60000000a00 */
[----:B------:R-:W-:Y:S01]  /*208a0*/  IMAD.IADD R3, R3, 0x1, R0 ;  /* 0x0000000103037824 */ /* 0x000fe200078e0200 */
[C---:B--2---:R-:W-:Y:S01]  /*208b0*/  LOP3.LUT R21, R20.reuse, 0x7f, RZ, 0xc0, !PT ;  /* 0x0000007f14157812 */ /* 0x044fe200078ec0ff */
[----:B------:R-:W-:-:S03]  /*208c0*/  IMAD.SHL.U32 R20, R20, 0x20, RZ ;  /* 0x0000002014147824 */ /* 0x000fc600078e00ff */
[----:B------:R-:W-:-:S04]  /*208d0*/  SHF.R.U32.HI R21, RZ, 0x2, R21 ;  /* 0x00000002ff157819 */ /* 0x000fc80000011615 */
[----:B------:R-:W-:Y:S01]  /*208e0*/  LOP3.LUT R20, R21, 0x60, R20, 0xf8, !PT ;  /* 0x0000006015147812 */ /* 0x000fe200078ef814 */
[----:B-1----:R-:W-:-:S04]  /*208f0*/  IMAD.SHL.U32 R21, R10, 0x8, RZ ;  /* 0x000000080a157824 */ /* 0x002fc800078e00ff */
[----:B------:R-:W-:Y:S01]  /*20900*/  IMAD.IADD R0, R20, 0x1, R12 ;  /* 0x0000000114007824 */ /* 0x000fe200078e020c */
[----:B------:R-:W-:Y:S01]  /*20910*/  LOP3.LUT R21, R21, 0x18, RZ, 0xc0, !PT ;  /* 0x0000001815157812 */ /* 0x000fe200078ec0ff */
[----:B0-----:R-:W-:Y:S02]  /*20920*/  IMAD.SHL.U32 R20, R11, 0x8, RZ ;  /* 0x000000080b147824 */ /* 0x001fe400078e00ff */
[----:B---3--:R-:W-:Y:S01]  /*20930*/  @P1 IMAD.HI.U32 R5, R0, R5, RZ ;  /* 0x0000000500051227 */ /* 0x008fe200078e00ff */
[C---:B------:R-:W-:Y:S02]  /*20940*/  LOP3.LUT R10, R21.reuse, 0x40, RZ, 0xfc, !PT ;  /* 0x00000040150a7812 */ /* 0x040fe400078efcff */
[----:B------:R-:W-:Y:S01]  /*20950*/  LOP3.LUT R20, R20, 0x18, RZ, 0xc0, !PT ;  /* 0x0000001814147812 */ /* 0x000fe200078ec0ff */
[----:B------:R-:W-:Y:S01]  /*20960*/  IMAD.MOV.U32 R4, RZ, RZ, R0 ;  /* 0x000000ffff047224 */ /* 0x000fe200078e0000 */
[----:B------:R-:W-:Y:S02]  /*20970*/  @P1 SHF.R.U32.HI R4, RZ, R6, R5 ;  /* 0x00000006ff041219 */ /* 0x000fe40000011605 */
        /* <DEDUP_REMOVED lines=8> */
[----:B------:R-:W-:Y:S02]  /*20a00*/  VIADD R0, R0, 0x80 ;  /* 0x0000008000007836 */ /* 0x000fe40000000000 */
[----:B------:R-:W-:Y:S01]  /*20a10*/  IMAD.WIDE.U32 R4, R6, UR6, R4 ;  /* 0x0000000606047c25 */ /* 0x000fe2000f8e0004 */
[----:B------:R-:W-:-:S05]  /*20a20*/  SHF.R.S32.HI R7, RZ, 0x1f, R6 ;  /* 0x0000001fff077819 */ /* 0x000fca0000011406 */
[----:B------:R-:W-:-:S04]  /*20a30*/  IMAD R7, R7, UR6, RZ ;  /* 0x0000000607077c24 */ /* 0x000fc8000f8e02ff */
[----:B------:R-:W-:Y:S02]  /*20a40*/  IMAD R6, R6, UR7, R7 ;  /* 0x0000000706067c24 */ /* 0x000fe4000f8e0207 */
[----:B------:R-:W0:Y:S02]  /*20a50*/  @P1 LDC R7, c[0x0][0x44c] ;  /* 0x00011300ff071b82 */ /* 0x000e240000000800 */
[----:B------:R-:W-:Y:S01]  /*20a60*/  IMAD.IADD R6, R5, 0x1, R6 ;  /* 0x0000000105067824 */ /* 0x000fe200078e0206 */
[----:B------:R-:W-:-:S04]  /*20a70*/  LEA R5, P0, R4, UR8, 0x1 ;  /* 0x0000000804057c11 */ /* 0x000fc8000f8008ff */
[----:B------:R-:W-:Y:S01]  /*20a80*/  LEA.HI.X R6, R4, UR9, R6, 0x1, P0 ;  /* 0x0000000904067c11 */ /* 0x000fe200080f0c06 */
        /* <DEDUP_REMOVED lines=26> */
[----:B------:R-:W2:Y:S04]  /*20c30*/  LDL.LU R3, [R1+0x18] ;  /* 0x0000180001037983 */ /* 0x000ea80000300800 */
[----:B------:R-:W3:Y:S04]  /*20c40*/  LDL.LU R11, [R1+0x10] ;  /* 0x00001000010b7983 */ /* 0x000ee80000300800 */
[----:B------:R-:W0:Y:S01]  /*20c50*/  SHFL.IDX PT, R2, R5, RZ, 0x1c1f ;  /* 0x001c1fff05027589 */ /* 0x000e2200000e0000 */
[----:B--2---:R-:W-:-:S03]  /*20c60*/  IMAD R4, R3, R9, RZ ;  /* 0x0000000903047224 */ /* 0x004fc600078e02ff */
[----:B------:R-:W1:Y:S01]  /*20c70*/  SHFL.IDX PT, R3, R6, RZ, 0x1c1f ;  /* 0x001c1fff06037589 */ /* 0x000e6200000e0000 */
[----:B---3--:R-:W-:-:S05]  /*20c80*/  IMAD.IADD R0, R21, 0x1, R11 ;  /* 0x0000000115007824 */ /* 0x008fca00078e020b */
        /* <DEDUP_REMOVED lines=34> */
[----:B------:R-:W1:Y:S02]  /*20eb0*/  SHFL.IDX PT, R5, R8, RZ, 0x1c1f ;  /* 0x001c1fff08057589 */ /* 0x000e6400000e0000 */
[----:B------:R-:W-:Y:S01]  /*20ec0*/  ISETP.GE.AND P3, PT, R3, R4, PT ;  /* 0x000000040300720c */ /* 0x000fe20003f66270 */
[----:B------:R-:W-:-:S05]  /*20ed0*/  VIADD R3, R0, 0x60 ;  /* 0x0000006000037836 */ /* 0x000fca0000000000 */
[----:B------:R-:W-:-:S13]  /*20ee0*/  ISETP.GE.AND P4, PT, R3, R4, PT ;  /* 0x000000040300720c */ /* 0x000fda0003f86270 */
[----:B0-----:R-:W-:-:S05]  /*20ef0*/  @!P4 LEA R2, P5, R20, R2, 0x1 ;  /* 0x000000021402c211 */ /* 0x001fca00078a08ff */
[----:B------:R-:W-:Y:S01]  /*20f00*/  @!P4 IMAD.X R3, RZ, RZ, R6, P5 ;  /* 0x000000ffff03c224 */ /* 0x000fe200028e0606 */
[----:B-1----:R-:W-:Y:S01]  /*20f10*/  @!P3 LEA R5, P5, R20, R5, 0x1 ;  /* 0x000000051405b211 */ /* 0x002fe200078a08ff */
[----:B------:R-:W0:Y:S04]  /*20f20*/  SHFL.IDX PT, R6, R7, RZ, 0x1c1f ;  /* 0x001c1fff07067589 */ /* 0x000e2800000e0000 */
[----:B------:R-:W-:Y:S04]  /*20f30*/  @!P4 LDGSTS.E.BYPASS.LTC128B.128 [R10+0xdc00], desc[UR38][R2.64], !P2 ;  /* 0x0dc00000020acfae */ /* 0x000fe8000d101d66 */
[----:B------:R-:W-:Y:S04]  /*20f40*/  @!P4 LDGSTS.E.BYPASS.LTC128B.128 [R10+0x10c00], desc[UR38][R2.64+0x40], !P1 ;  /* 0x10c00040020acfae */ /* 0x000fe8000c901d66 */
[----:B------:R1:W-:Y:S04]  /*20f50*/  @!P4 LDGSTS.E.BYPASS.LTC128B.128 [R10+0x13c00], desc[UR38][R2.64+0x80], !P0 ;  /* 0x13c00080020acfae */ /* 0x0003e8000c101d66 */
[----:B------:R-:W2:Y:S01]  /*20f60*/  SHFL.IDX PT, R7, R7, 0x1, 0x1c1f ;  /* 0x003c1f0007077f89 */ /* 0x000ea200000e0000 */
[----:B0-----:R-:W-:-:S02]  /*20f70*/  @!P3 IMAD.X R6, RZ, RZ, R6, P5 ;  /* 0x000000ffff06b224 */ /* 0x001fc400028e0606 */
[----:B-1----:R-:W-:Y:S02]  /*20f80*/  @!P3 IMAD.MOV.U32 R2, RZ, RZ, R5 ;  /* 0x000000ffff02b224 */ /* 0x002fe400078e0005 */
[----:B------:R-:W-:-:S05]  /*20f90*/  @!P3 IMAD.MOV.U32 R3, RZ, RZ, R6 ;  /* 0x000000ffff03b224 */ /* 0x000fca00078e0006 */
[----:B------:R-:W-:Y:S04]  /*20fa0*/  @!P3 LDGSTS.E.BYPASS.LTC128B.128 [R10+0xe400], desc[UR38][R2.64], !P2 ;  /* 0x0e400000020abfae */ /* 0x000fe8000d101d66 */
[----:B------:R-:W-:Y:S04]  /*20fb0*/  @!P3 LDGSTS.E.BYPASS.LTC128B.128 [R10+0x11400], desc[UR38][R2.64+0x40], !P1 ;  /* 0x11400040020abfae */ /* 0x000fe8000c901d66 */
[----:B------:R0:W-:Y:S04]  /*20fc0*/  @!P3 LDGSTS.E.BYPASS.LTC128B.128 [R10+0x14400], desc[UR38][R2.64+0x80], !P0 ;  /* 0x14400080020abfae */ /* 0x0001e8000c101d66 */
[----:B0-2---:R0:W1:Y:S02]  /*20fd0*/  SHFL.IDX PT, R2, R8, 0x1, 0x1c1f ;  /* 0x003c1f0008027f89 */ /* 0x00506400000e0000 */
.L_x_1852:
        /* <DEDUP_REMOVED lines=13> */
.L_x_1687:
        /* <DEDUP_REMOVED lines=18> */
.L_x_1853:
[----:B------:R-:W-:Y:S05]  /*211d0*/  BSYNC B0 ;  /* 0x0000000000007941 */ /* 0x000fea0003800000 */
.L_x_1688:
[----:B------:R-:W0:Y:S04]  /*211e0*/  LDL R2, [R1+0x1c] ;  /* 0x00001c0001027983 */ /* 0x000e280000100800 */
[----:B------:R-:W2:Y:S01]  /*211f0*/  LDL R5, [R1+0x8] ;  /* 0x0000080001057983 */ /* 0x000ea20000100800 */
[----:B------:R-:W-:Y:S01]  /*21200*/  BSSY B0, `(.L_x_1690) ;  /* 0x0000234000007945 */ /* 0x000fe20003800000 */
[----:B0-----:R-:W-:-:S05]  /*21210*/  VIADD R0, R2, 0xfffffffe ;  /* 0xfffffffe02007836 */ /* 0x001fca0000000000 */
[----:B--2---:R-:W-:-:S13]  /*21220*/  ISETP.GE.AND P0, PT, R0, R5, PT ;  /* 0x000000050000720c */ /* 0x004fda0003f06270 */
[----:B------:R-:W-:Y:S05]  /*21230*/  @!P0 BRA `(.L_x_1691) ;  /* 0x0000002000c08947 */ /* 0x000fea0003800000 */
[----:B------:R-:W2:Y:S04]  /*21240*/  LDL.LU R2, [R1+0x38] ;  /* 0x0000380001027983 */ /* 0x000ea80000300800 */
[----:B------:R-:W3:Y:S04]  /*21250*/  LDL.LU R7, [R1+0x28] ;  /* 0x0000280001077983 */ /* 0x000ee80000300800 */
[----:B------:R-:W4:Y:S04]  /*21260*/  LDL.LU R3, [R1+0x48] ;  /* 0x0000480001037983 */ /* 0x000f280000300800 */
[----:B------:R-:W5:Y:S04]  /*21270*/  LDL.LU R6, [R1+0x24] ;  /* 0x0000240001067983 */ /* 0x000f680000300800 */
[----:B------:R-:W5:Y:S01]  /*21280*/  LDL.LU R4, [R1+0x44] ;  /* 0x0000440001047983 */ /* 0x000f620000300800 */
[----:B------:R-:W-:Y:S01]  /*21290*/  LOP3.LUT R10, RZ, R5, RZ, 0x33, !PT ;  /* 0x00000005ff0a7212 */ /* 0x000fe200078e33ff */
[----:B------:R-:W-:Y:S01]  /*212a0*/  BSSY B2, `(.L_x_1692) ;  /* 0x00000c2000027945 */ /* 0x000fe20003800000 */
[----:B--2---:R-:W-:-:S04]  /*212b0*/  VIADD R2, R2, 0x1 ;  /* 0x0000000102027836 */ /* 0x004fc80000000000 */
[----:B---3--:R-:W-:Y:S01]  /*212c0*/  IMAD R2, R2, R7, RZ ;  /* 0x0000000702027224 */ /* 0x008fe200078e02ff */
[----:B----4-:R-:W-:-:S04]  /*212d0*/  LOP3.LUT R3, RZ, R3, RZ, 0x33, !PT ;  /* 0x00000003ff037212 */ /* 0x010fc800078e33ff */
[----:B------:R-:W-:-:S04]  /*212e0*/  LOP3.LUT R2, RZ, R2, RZ, 0x33, !PT ;  /* 0x00000002ff027212 */ /* 0x000fc800078e33ff */
[----:B-----5:R-:W-:Y:S02]  /*212f0*/  VIADDMNMX R2, R2, -R6, R3, !PT ;  /* 0x8000000602027246 */ /* 0x020fe40007800103 */
[----:B------:R-:W-:-:S04]  /*21300*/  LOP3.LUT R4, RZ, R4, RZ, 0x33, !PT ;  /* 0x00000004ff047212 */ /* 0x000fc800078e33ff */
[----:B------:R-:W-:-:S04]  /*21310*/  VIMNMX R4, R2, R4, !PT ;  /* 0x0000000402047248 */ /* 0x000fc80007fe0100 */
[----:B------:R-:W-:Y:S02]  /*21320*/  VIADDMNMX R10, R4, 0x2, R10, !PT ;  /* 0x00000002040a7846 */ /* 0x000fe4000780010a */
[----:B------:R-:W-:-:S05]  /*21330*/  LOP3.LUT R2, RZ, R4, RZ, 0x33, !PT ;  /* 0x00000004ff027212 */ /* 0x000fca00078e33ff */
        /* <DEDUP_REMOVED lines=35> */
.L_x_1696:
[----:B------:R-:W-:Y:S01]  /*21570*/  IMAD R3, R5, 0x8, R17 ;  /* 0x0000000805037824 */ /* 0x000fe200078e0211 */
[----:B------:R-:W-:Y:S01]  /*21580*/  SHF.L.U32 R2, R9, 0x1f, RZ ;  /* 0x0000001f09027819 */ /* 0x000fe200000006ff */
[----:B------:R-:W-:Y:S03]  /*21590*/  BSSY B3, `(.L_x_1697) ;  /* 0x0000003000037945 */ /* 0x000fe60003800000 */
[----:B------:R-:W1:Y:S02]  /*215a0*/  SYNCS.PHASECHK.TRANS64.TRYWAIT P0, [R3+URZ+0x2d840], R2 ;  /* 0x02d84002030075a7 */ /* 0x000e64000800017f */
[----:B-1----:R-:W-:Y:S05]  /*215b0*/  @!P0 BRA `(.L_x_1698) ;  /* 0x0000005400288947 */ /* 0x002fea0003800000 */
.L_x_1854:
[----:B------:R-:W-:Y:S05]  /*215c0*/  BSYNC B3 ;  /* 0x0000000000037941 */ /* 0x000fea0003800000 */
.L_x_1697:
        /* <DEDUP_REMOVED lines=12> */
.L_x_1700:
[----:B------:R-:W-:Y:S05]  /*21690*/  BSYNC B3 ;  /* 0x0000000000037941 */ /* 0x000fea0003800000 */
.L_x_1699:
        /* <DEDUP_REMOVED lines=11> */
.L_x_1701:
        /* <DEDUP_REMOVED lines=16> */
.L_x_1702:
        /* <DEDUP_REMOVED lines=16> */
.L_x_1703:
        /* <DEDUP_REMOVED lines=15> */
.L_x_1855:
[----:B------:R-:W-:Y:S05]  /*21a40*/  BSYNC B3 ;  /* 0x0000000000037941 */ /* 0x000fea0003800000 */
.L_x_1704:
        /* <DEDUP_REMOVED lines=12> */
.L_x_1707:
[----:B------:R-:W-:Y:S05]  /*21b10*/  BSYNC B3 ;  /* 0x0000000000037941 */ /* 0x000fea0003800000 */
.L_x_1706:
        /* <DEDUP_REMOVED lines=11> */
.L_x_1708:
        /* <DEDUP_REMOVED lines=15> */
.L_x_1709:
        /* <DEDUP_REMOVED lines=15> */
.L_x_1710:
        /* <DEDUP_REMOVED lines=12> */
.L_x_1695:
[----:B------:R-:W-:Y:S05]  /*21e70*/  BSYNC B1 ;  /* 0x0000000000017941 */ /* 0x000fea0003800000 */
.L_x_1694:
[----:B------:R-:W2:Y:S01]  /*21e80*/  LDL.LU R0, [R1+0x1c] ;  /* 0x00001c0001007983 */ /* 0x000ea20000300800 */
[----:B------:R-:W-:Y:S02]  /*21e90*/  IMAD.MOV.U32 R18, RZ, RZ, R5 ;  /* 0x000000ffff127224 */ /* 0x000fe400078e0005 */
[----:B------:R-:W-:Y:S02]  /*21ea0*/  IMAD.MOV.U32 R28, RZ, RZ, R9 ;  /* 0x000000ffff1c7224 */ /* 0x000fe400078e0009 */
[----:B--2---:R-:W-:-:S07]  /*21eb0*/  VIADD R0, R0, 0xfffffffd ;  /* 0xfffffffd00007836 */ /* 0x004fce0000000000 */
.L_x_1693:
[----:B------:R-:W-:Y:S05]  /*21ec0*/  BSYNC B2 ;  /* 0x0000000000027941 */ /* 0x000fea0003800000 */
.L_x_1692:
[----:B------:R-:W-:-:S05]  /*21ed0*/  VIADD R3, R10, 0xfffffffe ;  /* 0xfffffffe0a037836 */ /* 0x000fca0000000000 */
[----:B------:R-:W-:-:S13]  /*21ee0*/  ISETP.NE.AND P0, PT, R3, R4, PT ;  /* 0x000000040300720c */ /* 0x000fda0003f05270 */
[----:B------:R-:W-:Y:S05]  /*21ef0*/  @!P0 BRA `(.L_x_1691) ;  /* 0x0000001400908947 */ /* 0x000fea0003800000 */
[----:B------:R-:W-:-:S07]  /*21f00*/  IMAD.MOV.U32 R4, RZ, RZ, R19 ;  /* 0x000000ffff047224 */ /* 0x000fce00078e0013 */
.L_x_1745:
        /* <DEDUP_REMOVED lines=32> */
.L_x_1713:
[----:B------:R-:W-:Y:S01]  /*22110*/  IMAD R3, R6, 0x8, R17 ;  /* 0x0000000806037824 */ /* 0x000fe200078e0211 */
[----:B------:R-:W-:Y:S01]  /*22120*/  SHF.L.U32 R2, R7, 0x1f, RZ ;  /* 0x0000001f07027819 */ /* 0x000fe200000006ff */
[----:B------:R-:W-:Y:S03]  /*22130*/  BSSY B2, `(.L_x_1714) ;  /* 0x0000003000027945 */ /* 0x000fe60003800000 */
[----:B------:R-:W1:Y:S02]  /*22140*/  SYNCS.PHASECHK.TRANS64.TRYWAIT P0, [R3+URZ+0x2d840], R2 ;  /* 0x02d84002030075a7 */ /* 0x000e64000800017f */
[----:B-1----:R-:W-:Y:S05]  /*22150*/  @!P0 BRA `(.L_x_1715) ;  /* 0x0000004800688947 */ /* 0x002fea0003800000 */
.L_x_1856:
[----:B------:R-:W-:Y:S05]  /*22160*/  BSYNC B2 ;  /* 0x0000000000027941 */ /* 0x000fea0003800000 */
.L_x_1714:
        /* <DEDUP_REMOVED lines=12> */
.L_x_1717:
[----:B------:R-:W-:Y:S05]  /*22230*/  BSYNC B2 ;  /* 0x0000000000027941 */ /* 0x000fea0003800000 */
.L_x_1716:
        /* <DEDUP_REMOVED lines=11> */
.L_x_1718:
        /* <DEDUP_REMOVED lines=16> */
.L_x_1719:
        /* <DEDUP_REMOVED lines=16> */
.L_x_1720:
        /* <DEDUP_REMOVED lines=15> */
.L_x_1857:
[----:B------:R-:W-:Y:S05]  /*225e0*/  BSYNC B2 ;  /* 0x0000000000027941 */ /* 0x000fea0003800000 */
.L_x_1721:
        /* <DEDUP_REMOVED lines=11> */
.L_x_1724:
[----:B------:R-:W-:Y:S05]  /*226a0*/  BSYNC B2 ;  /* 0x0000000000027941 */ /* 0x000fea0003800000 */
.L_x_1723:
        /* <DEDUP_REMOVED lines=10> */
.L_x_1725:
        /* <DEDUP_REMOVED lines=15> */
.L_x_1726:
        /* <DEDUP_REMOVED lines=15> */
.L_x_1727:
        /* <DEDUP_REMOVED lines=12> */
.L_x_1712:
[----:B------:R-:W-:Y:S05]  /*229f0*/  BSYNC B1 ;  /* 0x0000000000017941 */ /* 0x000fea0003800000 */
.L_x_1711:
        /* <DEDUP_REMOVED lines=32> */
.L_x_1730:
[----:B------:R-:W-:Y:S01]  /*22c00*/  IMAD R2, R18, 0x8, R17 ;  /* 0x0000000812027824 */ /* 0x000fe200078e0211 */
[----:B------:R-:W-:Y:S01]  /*22c10*/  SHF.L.U32 R3, R28, 0x1f, RZ ;  /* 0x0000001f1c037819 */ /* 0x000fe200000006ff */
[----:B------:R-:W-:Y:S03]  /*22c20*/  BSSY B2, `(.L_x_1731) ;  /* 0x0000003000027945 */ /* 0x000fe60003800000 */
[----:B------:R-:W1:Y:S02]  /*22c30*/  SYNCS.PHASECHK.TRANS64.TRYWAIT P0, [R2+URZ+0x2d840], R3 ;  /* 0x02d84003020075a7 */ /* 0x000e64000800017f */
[----:B-1----:R-:W-:Y:S05]  /*22c40*/  @!P0 BRA `(.L_x_1732) ;  /* 0x0000003c00d48947 */ /* 0x002fea0003800000 */
.L_x_1858:
[----:B------:R-:W-:Y:S05]  /*22c50*/  BSYNC B2 ;  /* 0x0000000000027941 */ /* 0x000fea0003800000 */
.L_x_1731:
        /* <DEDUP_REMOVED lines=12> */
.L_x_1734:
[----:B------:R-:W-:Y:S05]  /*22d20*/  BSYNC B2 ;  /* 0x0000000000027941 */ /* 0x000fea0003800000 */
.L_x_1733:
        /* <DEDUP_REMOVED lines=12> */
.L_x_1735:
        /* <DEDUP_REMOVED lines=16> */
.L_x_1736:
        /* <DEDUP_REMOVED lines=16> */
.L_x_1737:
        /* <DEDUP_REMOVED lines=15> */
.L_x_1859:
[----:B------:R-:W-:Y:S05]  /*230e0*/  BSYNC B2 ;  /* 0x0000000000027941 */ /* 0x000fea0003800000 */
.L_x_1738:
        /* <DEDUP_REMOVED lines=11> */
.L_x_1741:
[----:B------:R-:W-:Y:S05]  /*231a0*/  BSYNC B2 ;  /* 0x0000000000027941 */ /* 0x000fea0003800000 */
.L_x_1740:
        /* <DEDUP_REMOVED lines=10> */
.L_x_1742:
        /* <DEDUP_REMOVED lines=15> */
.L_x_1743:
        /* <DEDUP_REMOVED lines=15> */
.L_x_1744:
        /* <DEDUP_REMOVED lines=12> */
.L_x_1729:
[----:B------:R-:W-:Y:S05]  /*234f0*/  BSYNC B1 ;  /* 0x0000000000017941 */ /* 0x000fea0003800000 */
.L_x_1728:
[----:B------:R-:W2:Y:S01]  /*23500*/  LDL R2, [R1+0x8] ;  /* 0x0000080001027983 */ /* 0x000ea20000100800 */
[----:B------:R-:W-:Y:S01]  /*23510*/  VIADD R0, R0, 0xfffffffe ;  /* 0xfffffffe00007836 */ /* 0x000fe20000000000 */
[----:B--2---:R-:W-:-:S13]  /*23520*/  ISETP.GT.AND P0, PT, R9, R2, PT ;  /* 0x000000020900720c */ /* 0x004fda0003f04270 */
[----:B------:R-:W-:Y:S05]  /*23530*/  @P0 BRA `(.L_x_1745) ;  /* 0xffffffe800740947 */ /* 0x000fea000383ffff */
.L_x_1691:
[----:B------:R-:W-:Y:S05]  /*23540*/  BSYNC B0 ;  /* 0x0000000000007941 */ /* 0x000fea0003800000 */
.L_x_1690:
        /* <DEDUP_REMOVED lines=17> */
.L_x_1747:
[----:B------:R-:W-:Y:S05]  /*23660*/  BSYNC B0 ;  /* 0x0000000000007941 */ /* 0x000fea0003800000 */
.L_x_1746:
[----:B------:R-:W-:Y:S01]  /*23670*/  LOP3.LUT P0, RZ, R23, 0x1, RZ, 0xc0, !PT ;  /* 0x0000000117ff7812 */ /* 0x000fe2000780c0ff */
[----:B------:R-:W-:-:S12]  /*23680*/  BSSY B0, `(.L_x_1748) ;  /* 0x0000045000007945 */ /* 0x000fd80003800000 */
[----:B------:R-:W-:Y:S05]  /*23690*/  @!P0 BRA `(.L_x_1749) ;  /* 0x00000004000c8947 */ /* 0x000fea0003800000 */
[----:B------:R-:W-:Y:S01]  /*236a0*/  IMAD R3, R18, 0x8, R17 ;  /* 0x0000000812037824 */ /* 0x000fe200078e0211 */
[----:B------:R-:W-:Y:S01]  /*236b0*/  SHF.L.U32 R0, R28, 0x1f, RZ ;  /* 0x0000001f1c007819 */ /* 0x000fe200000006ff */
[----:B------:R-:W-:Y:S01]  /*236c0*/  BSSY B1, `(.L_x_1750) ;  /* 0x0000004000017945 */ /* 0x000fe20003800000 */
[----:B------:R-:W-:Y:S02]  /*236d0*/  ISETP.NE.AND P1, PT, R6, RZ, PT ;  /* 0x000000ff0600720c */ /* 0x000fe40003f25270 */
[----:B------:R-:W0:Y:S02]  /*236e0*/  SYNCS.PHASECHK.TRANS64.TRYWAIT P0, [R3+URZ+0x2d860], R0 ;  /* 0x02d86000030075a7 */ /* 0x000e24000800017f */
[----:B0-----:R-:W-:Y:S09]  /*236f0*/  @!P0 BRA `(.L_x_1751) ;  /* 0x0000003400508947 */ /* 0x001ff20003800000 */
.L_x_1860:
[----:B------:R-:W-:Y:S05]  /*23700*/  BSYNC B1 ;  /* 0x0000000000017941 */ /* 0x000fea0003800000 */
.L_x_1750:
        /* <DEDUP_REMOVED lines=9> */
.L_x_1753:
[----:B------:R-:W-:Y:S05]  /*237a0*/  BSYNC B1 ;  /* 0x0000000000017941 */ /* 0x000fea0003800000 */
.L_x_1752:
        /* <DEDUP_REMOVED lines=10> */
.L_x_1754:
        /* <DEDUP_REMOVED lines=15> */
.L_x_1755:
        /* <DEDUP_REMOVED lines=15> */
.L_x_1756:
        /* <DEDUP_REMOVED lines=10> */
.L_x_1749:
[----:B------:R-:W-:Y:S05]  /*23ad0*/  BSYNC B0 ;  /* 0x0000000000007941 */ /* 0x000fea0003800000 */
.L_x_1748:
[----:B------:R-:W-:-:S05]  /*23ae0*/  VIADD R18, R18, 0x1 ;  /* 0x0000000112127836 */ /* 0x000fca0000000000 */
[----:B------:R-:W-:-:S04]  /*23af0*/  ISETP.NE.AND P0, PT, R18, 0x2, PT ;  /* 0x000000021200780c */ /* 0x000fc80003f05270 */
[----:B------:R-:W-:Y:S02]  /*23b00*/  SEL R3, RZ, 0x1, P0 ;  /* 0x00000001ff037807 */ /* 0x000fe40000000000 */
[----:B------:R-:W-:Y:S02]  /*23b10*/  SEL R18, R18, RZ, P0 ;  /* 0x000000ff12127207 */ /* 0x000fe40000000000 */
[----:B------:R-:W-:-:S07]  /*23b20*/  LOP3.LUT R28, R28, R3, RZ, 0x3c, !PT ;  /* 0x000000031c1c7212 */ /* 0x000fce00078e3cff */
.L_x_1672:
[----:B------:R-:W-:Y:S05]  /*23b30*/  BSYNC B7 ;  /* 0x0000000000077941 */ /* 0x000fea0003800000 */
.L_x_1670:
[----:B------:R-:W-:-:S13]  /*23b40*/  LOP3.LUT P0, RZ, R23, 0x2, RZ, 0xc0, !PT ;  /* 0x0000000217ff7812 */ /* 0x000fda000780c0ff */
[----:B------:R-:W-:Y:S05]  /*23b50*/  @!P0 BRA `(.L_x_1757) ;  /* 0x0000000000248947 */ /* 0x000fea0003800000 */
[----:B------:R-:W-:Y:S05]  /*23b60*/  WARPSYNC.ALL ;  /* 0x0000000000007948 */ /* 0x000fea0003800000 */
[----:B------:R-:W0:Y:S08]  /*23b70*/  S2UR UR5, SR_CgaCtaId ;  /* 0x00000000000579c3 */ /* 0x000e300000008800 */
[----:B------:R-:W-:Y:S06]  /*23b80*/  BAR.SYNC.DEFER_BLOCKING 0x5, 0x200 ;  /* 0x0148000000007b1d */ /* 0x000fec0000010000 */
[----:B------:R-:W-:-:S02]  /*23b90*/  UMOV UR4, 0x400 ;  /* 0x0000040000047882 */ /* 0x000fc40000000000 */
[----:B0-----:R-:W-:-:S06]  /*23ba0*/  ULEA UR4, UR5, UR4, 0x18 ;  /* 0x0000000405047291 */ /* 0x001fcc000f8ec03f */
[----:B------:R-:W-:-:S05]  /*23bb0*/  IMAD.U32 R17, RZ, RZ, UR4 ;  /* 0x00000004ff117e24 */ /* 0x000fca000f8e00ff */
[----:B------:R2:W3:Y:S01]  /*23bc0*/  LDS.128 R24, [R17+0x2d8d0] ;  /* 0x02d8d00011187984 */ /* 0x0004e20000000c00 */
[----:B------:R-:W-:Y:S06]  /*23bd0*/  BAR.ARV 0x4, 0x200 ;  /* 0x0108000000007b1d */ /* 0x000fec0000002000 */
[----:B------:R-:W-:Y:S05]  /*23be0*/  BRA `(.L_x_1758) ;  /* 0x0000000c00d87947 */ /* 0x000fea0003800000 */
.L_x_1757:
[----:B------:R-:W0:Y:S01]  /*23bf0*/  S2R R0, SR_TID.X ;  /* 0x0000000000007919 */ /* 0x000e220000002100 */
[----:B------:R-:W-:Y:S01]  /*23c00*/  UMOV UR4, 0xffffffff ;  /* 0xffffffff00047882 */ /* 0x000fe20000000000 */
[----:B0-----:R-:W-:-:S04]  /*23c10*/  LOP3.LUT R8, R0, 0x1f, RZ, 0xc0, !PT ;  /* 0x0000001f00087812 */ /* 0x001fc800078ec0ff */
[----:B------:R-:W-:Y:S01]  /*23c20*/  ISETP.NE.AND P0, PT, R8, 0x1f, PT ;  /* 0x0000001f0800780c */ /* 0x000fe20003f05270 */
[----:B------:R-:W-:-:S12]  /*23c30*/  BRA.DIV UR4, `(.L_x_1759) ;  /* 0x0000003204147947 */ /* 0x000fd8000b800000 */
[----:B------:R-:W-:Y:S01]  /*23c40*/  IMAD.IADD R9, R27, 0x1, R8 ;  /* 0x000000011b097824 */ /* 0x000fe200078e0208 */
[----:B------:R-:W-:-:S04]  /*23c50*/  ULDC UR4, c[0x0][0xc3c] ;  /* 0x00030f0000047ab9 */ /* 0x000fc80000000800 */
[----:B------:R-:W-:-:S13]  /*23c60*/  ISETP.GE.OR P1, PT, R9, UR4, !P0 ;  /* 0x0000000409007c0c */ /* 0x000fda000c726670 */
[----:B------:R-:W0:Y:S08]  /*23c70*/  @!P1 LDC.64 R2, c[0x0][0xc80] ;  /* 0x00032000ff029b82 */ /* 0x000e300000000a00 */
[----:B-1----:R-:W1:Y:S01]  /*23c80*/  @!P1 LDC.64 R4, c[0x0][0xc78] ;  /* 0x00031e00ff049b82 */ /* 0x002e620000000a00 */
        /* <DEDUP_REMOVED lines=33> */
.L_x_1870:
[----:B------:R-:W-:Y:S02]  /*23ea0*/  ULDC UR4, c[0x0][0xc38] ;  /* 0x00030e0000047ab9 */ /* 0x000fe40000000800 */
[----:B------:R-:W-:-:S04]  /*23eb0*/  IMAD.U32 R4, RZ, RZ, UR4 ;  /* 0x00000004ff047e24 */ /* 0x000fc8000f8e00ff */
[----:B-1----:R-:W-:-:S04]  /*23ec0*/  IMAD R3, R14, R4, RZ ;  /* 0x000000040e037224 */ /* 0x002fc800078e02ff */
[----:B------:R-:W-:-:S05]  /*23ed0*/  IMAD.IADD R6, R6, 0x1, R3 ;  /* 0x0000000106067824 */ /* 0x000fca00078e0203 */
[----:B------:R-:W-:-:S13]  /*23ee0*/  ISETP.GT.AND P6, PT, R6, R0, PT ;  /* 0x000000000600720c */ /* 0x000fda0003fc4270 */
[----:B------:R-:W-:Y:S05]  /*23ef0*/  @P6 BRA `(.L_x_1760) ;  /* 0x0000000000a46947 */ /* 0x000fea0003800000 */
.L_x_1763:
        /* <DEDUP_REMOVED lines=35> */
.L_x_1878:
[----:B------:R-:W-:Y:S02]  /*24130*/  ULDC UR4, c[0x0][0xc38] ;  /* 0x00030e0000047ab9 */ /* 0x000fe40000000800 */
[----:B------:R-:W-:-:S04]  /*24140*/  IMAD.U32 R4, RZ, RZ, UR4 ;  /* 0x00000004ff047e24 */ /* 0x000fc8000f8e00ff */
[----:B-1----:R-:W-:-:S04]  /*24150*/  IMAD R3, R14, R4, RZ ;  /* 0x000000040e037224 */ /* 0x002fc800078e02ff */
[----:B------:R-:W-:-:S05]  /*24160*/  IMAD.IADD R6, R3, 0x1, R6 ;  /* 0x0000000103067824 */ /* 0x000fca00078e0206 */
[----:B------:R-:W-:-:S13]  /*24170*/  ISETP.GT.AND P6, PT, R6, R0, PT ;  /* 0x000000000600720c */ /* 0x000fda0003fc4270 */
[----:B------:R-:W-:Y:S05]  /*24180*/  @!P6 BRA `(.L_x_1763) ;  /* 0xfffffffc005ce947 */ /* 0x000fea000383ffff */
.L_x_1760:
[----:B------:R-:W-:Y:S01]  /*24190*/  IMAD.IADD R6, R6, 0x1, -R3 ;  /* 0x0000000106067824 */ /* 0x000fe200078e0a03 */
[----:B------:R-:W-:-:S03]  /*241a0*/  UMOV UR4, 0xffffffff ;  /* 0xffffffff00047882 */ /* 0x000fc60000000000 */
[----:B------:R-:W-:-:S05]  /*241b0*/  IMAD R3, R2, R4, R6 ;  /* 0x0000000402037224 */ /* 0x000fca00078e0206 */
[----:B------:R-:W-:Y:S01]  /*241c0*/  ISETP.GT.AND P6, PT, R3, R0, PT ;  /* 0x000000000300720c */ /* 0x000fe20003fc4270 */
[----:B------:R-:W-:-:S12]  /*241d0*/  BRA.DIV UR4, `(.L_x_1764) ;  /* 0x00000032049c7947 */ /* 0x000fd8000b800000 */
[----:B------:R-:W-:-:S04]  /*241e0*/  VOTE.ANY R3, PT, !P6 ;  /* 0x0000000000037806 */ /* 0x000fc800070e0100 */
[----:B------:R-:W1:Y:S02]  /*241f0*/  POPC R7, R3 ;  /* 0x0000000300077309 */ /* 0x000e640000000000 */
[----:B-1----:R1:W2:Y:S01]  /*24200*/  SHFL.IDX PT, R25, R25, R7, 0x1f ;  /* 0x00001f0719197589 */ /* 0x0022a200000e0000 */
[----:B------:R-:W-:-:S03]  /*24210*/  IMAD.IADD R27, R7, 0x1, R27 ;  /* 0x00000001071b7824 */ /* 0x000fc600078e021b */
[----:B------:R1:W3:Y:S04]  /*24220*/  SHFL.IDX PT, R5, R5, R7, 0x1f ;  /* 0x00001f0705057589 */ /* 0x0002e800000e0000 */
.L_x_1883:
[----:B------:R-:W-:-:S13]  /*24230*/  ISETP.NE.AND P0, PT, R3, RZ, PT ;  /* 0x000000ff0300720c */ /* 0x000fda0003f05270 */
[----:B------:R-:W-:Y:S05]  /*24240*/  @!P0 BRA `(.L_x_1765) ;  /* 0x0000000000108947 */ /* 0x000fea0003800000 */
[----:B------:R-:W-:Y:S01]  /*24250*/  UMOV UR4, 0xffffffff ;  /* 0xffffffff00047882 */ /* 0x000fe20000000000 */
[----:B------:R-:W-:Y:S02]  /*24260*/  VIADD R12, R7, 0xffffffff ;  /* 0xffffffff070c7836 */ /* 0x000fe40000000000 */
[----:B------:R-:W-:Y:S05]  /*24270*/  BRA.DIV UR4, `(.L_x_1766) ;  /* 0x0000003204d47947 */ /* 0x000fea000b800000 */
[----:B------:R4:W0:Y:S02]  /*24280*/  SHFL.IDX PT, R24, R2, R12, 0x1f ;  /* 0x00001f0c02187589 */ /* 0x00082400000e0000 */
.L_x_1765:
[----:B---3--:R-:W-:Y:S01]  /*24290*/  ISETP.NE.AND P0, PT, R5, 0x1, PT ;  /* 0x000000010500780c */ /* 0x008fe20003f05270 */
[----:B0-----:R-:W-:-:S04]  /*242a0*/  IMAD R24, R24, R4, R6 ;  /* 0x0000000418187224 */ /* 0x001fc800078e0206 */
[----:B------:R-:W-:-:S08]  /*242b0*/  IMAD.IADD R0, R0, 0x1, -R24 ;  /* 0x0000000100007824 */ /* 0x000fd000078e0a18 */
[----:B------:R-:W-:Y:S05]  /*242c0*/  @!P0 BRA `(.L_x_1767) ;  /* 0x0000000000dc8947 */ /* 0x000fea0003800000 */
[----:B--2---:R-:W-:Y:S01]  /*242d0*/  IABS R4, R25 ;  /* 0x0000001900047213 */ /* 0x004fe20000000000 */
[----:B----4-:R-:W-:Y:S01]  /*242e0*/  IMAD.MOV.U32 R2, RZ, RZ, RZ ;  /* 0x000000ffff027224 */ /* 0x010fe200078e00ff */
[----:B------:R-:W-:Y:S02]  /*242f0*/  IABS R6, R5 ;  /* 0x0000000500067213 */ /* 0x000fe40000000000 */
[----:B-1----:R-:W0:Y:S08]  /*24300*/  I2F.RP R7, R4 ;  /* 0x0000000400077306 */ /* 0x002e300000209400 */
[----:B------:R-:W-:Y:S08]  /*24310*/  I2F.RP R10, R6 ;  /* 0x00000006000a7306 */ /* 0x000ff00000209400 */
[----:B0-----:R-:W0:Y:S02]  /*24320*/  MUFU.RCP R7, R7 ;  /* 0x0000000700077308 */ /* 0x001e240000001000 */
[----:B0-----:R-:W-:Y:S01]  /*24330*/  VIADD R8, R7, 0xffffffe ;  /* 0x0ffffffe07087836 */ /* 0x001fe20000000000 */
[----:B------:R-:W-:-:S05]  /*24340*/  IABS R7, R25 ;  /* 0x0000001900077213 */ /* 0x000fca0000000000 */
[----:B------:R0:W1:Y:S02]  /*24350*/  F2I.FTZ.U32.TRUNC.NTZ R3, R8 ;  /* 0x0000000800037305 */ /* 0x000064000021f000 */
[----:B0-----:R-:W-:Y:S01]  /*24360*/  IABS R8, R0 ;  /* 0x0000000000087213 */ /* 0x001fe20000000000 */
[----:B-1----:R-:W-:-:S04]  /*24370*/  IMAD.MOV R9, RZ, RZ, -R3 ;  /* 0x000000ffff097224 */ /* 0x002fc800078e0a03 */
[----:B------:R-:W-:-:S04]  /*24380*/  IMAD R9, R9, R4, RZ ;  /* 0x0000000409097224 */ /* 0x000fc800078e02ff */
[----:B------:R-:W-:Y:S02]  /*24390*/  IMAD.HI.U32 R3, R3, R9, R2 ;  /* 0x0000000903037227 */ /* 0x000fe400078e0002 */
[----:B------:R-:W0:Y:S02]  /*243a0*/  MUFU.RCP R2, R10 ;  /* 0x0000000a00027308 */ /* 0x000e240000001000 */
[----:B------:R-:W-:Y:S02]  /*243b0*/  IMAD.MOV R9, RZ, RZ, -R7 ;  /* 0x000000ffff097224 */ /* 0x000fe400078e0a07 */
[----:B------:R-:W-:-:S04]  /*243c0*/  IMAD.HI.U32 R7, R3, R8, RZ ;  /* 0x0000000803077227 */ /* 0x000fc800078e00ff */
[----:B------:R-:W-:-:S05]  /*243d0*/  IMAD R9, R7, R9, R8 ;  /* 0x0000000907097224 */ /* 0x000fca00078e0208 */
[----:B------:R-:W-:Y:S01]  /*243e0*/  ISETP.GT.U32.AND P1, PT, R4, R9, PT ;  /* 0x000000090400720c */ /* 0x000fe20003f24070 */
[----:B0-----:R-:W-:Y:S02]  /*243f0*/  VIADD R8, R2, 0xffffffe ;  /* 0x0ffffffe02087836 */ /* 0x001fe40000000000 */
[----:B------:R-:W-:Y:S02]  /*24400*/  IMAD.MOV.U32 R2, RZ, RZ, RZ ;  /* 0x000000ffff027224 */ /* 0x000fe400078e00ff */
[----:B------:R-:W0:Y:S08]  /*24410*/  F2I.FTZ.U32.TRUNC.NTZ R3, R8 ;  /* 0x0000000800037305 */ /* 0x000e30000021f000 */
[----:B------:R-:W-:-:S02]  /*24420*/  @!P1 IMAD.IADD R9, R9, 0x1, -R4 ;  /* 0x0000000109099824 */ /* 0x000fc400078e0a04 */
[----:B------:R-:W-:Y:S01]  /*24430*/  @!P1 VIADD R7, R7, 0x1 ;  /* 0x0000000107079836 */ /* 0x000fe20000000000 */
[----:B------:R-:W-:Y:S02]  /*24440*/  ISETP.NE.AND P1, PT, R25, RZ, PT ;  /* 0x000000ff1900720c */ /* 0x000fe40003f25270 */
[----:B------:R-:W-:Y:S02]  /*24450*/  ISETP.GE.U32.AND P0, PT, R9, R4, PT ;  /* 0x000000040900720c */ /* 0x000fe40003f06070 */
[----:B------:R-:W-:Y:S01]  /*24460*/  IABS R4, R5 ;  /* 0x0000000500047213 */ /* 0x000fe20000000000 */
[----:B0-----:R-:W-:-:S04]  /*24470*/  IMAD.MOV R9, RZ, RZ, -R3 ;  /* 0x000000ffff097224 */ /* 0x001fc800078e0a03 */
[----:B------:R-:W-:Y:S02]  /*24480*/  IMAD.MOV R4, RZ, RZ, -R4 ;  /* 0x000000ffff047224 */ /* 0x000fe400078e0a04 */
[----:B------:R-:W-:-:S04]  /*24490*/  IMAD R9, R9, R6, RZ ;  /* 0x0000000609097224 */ /* 0x000fc800078e02ff */
[----:B------:R-:W-:Y:S01]  /*244a0*/  IMAD.HI.U32 R2, R3, R9, R2 ;  /* 0x0000000903027227 */ /* 0x000fe200078e0002 */
[----:B------:R-:W-:-:S03]  /*244b0*/  LOP3.LUT R3, R0, R25, RZ, 0x3c, !PT ;  /* 0x0000001900037212 */ /* 0x000fc600078e3cff */
[----:B------:R-:W-:Y:S01]  /*244c0*/  @P0 VIADD R7, R7, 0x1 ;  /* 0x0000000107070836 */ /* 0x000fe20000000000 */
[----:B------:R-:W-:-:S13]  /*244d0*/  ISETP.GE.AND P2, PT, R3, RZ, PT ;  /* 0x000000ff0300720c */ /* 0x000fda0003f46270 */
[----:B------:R-:W-:Y:S01]  /*244e0*/  @!P2 IMAD.MOV R7, RZ, RZ, -R7 ;  /* 0x000000ffff07a224 */ /* 0x000fe200078e0a07 */
[----:B------:R-:W-:-:S04]  /*244f0*/  @!P1 LOP3.LUT R7, RZ, R25, RZ, 0x33, !PT ;  /* 0x00000019ff079212 */ /* 0x000fc800078e33ff */
[----:B------:R-:W-:-:S05]  /*24500*/  IABS R3, R7 ;  /* 0x0000000700037213 */ /* 0x000fca0000000000 */
        /* <DEDUP_REMOVED lines=14> */
[--C-:B------:R-:W-:Y:S02]  /*245f0*/  IMAD R5, R5, R4, R7.reuse ;  /* 0x0000000405057224 */ /* 0x100fe400078e0207 */
[----:B------:R-:W-:Y:S02]  /*24600*/  IMAD.MOV R2, RZ, RZ, -R7 ;  /* 0x000000ffff027224 */ /* 0x000fe400078e0a07 */
[----:B------:R-:W-:Y:S02]  /*24610*/  IMAD R26, R5, 0x10000, R26 ;  /* 0x00010000051a7824 */ /* 0x000fe400078e021a */
[----:B------:R-:W-:Y:S01]  /*24620*/  IMAD R2, R25, R2, R0 ;  /* 0x0000000219027224 */ /* 0x000fe200078e0200 */
[----:B------:R-:W-:Y:S06]  /*24630*/  BRA `(.L_x_1768) ;  /* 0x0000000000f47947 */ /* 0x000fec0003800000 */
.L_x_1767:
[----:B----4-:R-:W0:Y:S02]  /*24640*/  LDC.64 R2, c[0x0][0xc90] ;  /* 0x00032400ff027b82 */ /* 0x010e240000000a00 */
[----:B0-----:R-:W-:-:S05]  /*24650*/  IMAD.WIDE R2, R27, 0x4, R2 ;  /* 0x000000041b027825 */ /* 0x001fca00078e0202 */
[----:B-1----:R0:W2:Y:S02]  /*24660*/  LDG.E R7, desc[UR38][R2.64] ;  /* 0x0000002602077981 */ /* 0x0020a4000c1e1900 */
[----:B0-----:R-:W-:Y:S02]  /*24670*/  IMAD.MOV.U32 R2, RZ, RZ, RZ ;  /* 0x000000ffff027224 */ /* 0x001fe400078e00ff */
[----:B--2---:R-:W-:-:S05]  /*24680*/  IMAD R5, R25, R7, RZ ;  /* 0x0000000719057224 */ /* 0x004fca00078e02ff */
[-C--:B------:R-:W-:Y:S02]  /*24690*/  IABS R6, R5.reuse ;  /* 0x0000000500067213 */ /* 0x080fe40000000000 */
[----:B------:R-:W-:Y:S02]  /*246a0*/  IABS R10, R5 ;  /* 0x00000005000a7213 */ /* 0x000fe40000000000 */
[----:B------:R-:W0:Y:S08]  /*246b0*/  I2F.RP R8, R6 ;  /* 0x0000000600087306 */ /* 0x000e300000209400 */
[----:B0-----:R-:W0:Y:S02]  /*246c0*/  MUFU.RCP R8, R8 ;  /* 0x0000000800087308 */ /* 0x001e240000001000 */
[----:B0-----:R-:W-:-:S02]  /*246d0*/  VIADD R9, R8, 0xffffffe ;  /* 0x0ffffffe08097836 */ /* 0x001fc40000000000 */
[----:B------:R-:W-:-:S04]  /*246e0*/  IMAD.MOV R8, RZ, RZ, -R10 ;  /* 0x000000ffff087224 */ /* 0x000fc800078e0a0a */
[----:B------:R-:W0:Y:S02]  /*246f0*/  F2I.FTZ.U32.TRUNC.NTZ R3, R9 ;  /* 0x0000000900037305 */ /* 0x000e24000021f000 */
[----:B0-----:R-:W-:-:S04]  /*24700*/  IMAD.MOV R11, RZ, RZ, -R3 ;  /* 0x000000ffff0b7224 */ /* 0x001fc800078e0a03 */
[----:B------:R-:W-:-:S04]  /*24710*/  IMAD R11, R11, R6, RZ ;  /* 0x000000060b0b7224 */ /* 0x000fc800078e02ff */
[----:B------:R-:W-:Y:S01]  /*24720*/  IMAD.HI.U32 R3, R3, R11, R2 ;  /* 0x0000000b03037227 */ /* 0x000fe200078e0002 */
        /* <DEDUP_REMOVED lines=9> */
[----:B------:R-:W-:-:S13]  /*247c0*/  ISETP.GE.U32.AND P0, PT, R9, R6, PT ;  /* 0x000000060900720c */ /* 0x000fda0003f06070 */
[----:B------:R-:W-:-:S04]  /*247d0*/  @P0 VIADD R3, R3, 0x1 ;  /* 0x0000000103030836 */ /* 0x000fc80000000000 */
[----:B------:R-:W-:-:S04]  /*247e0*/  IMAD.MOV.U32 R2, RZ, RZ, R3 ;  /* 0x000000ffff027224 */ /* 0x000fc800078e0003 */
[----:B------:R-:W-:Y:S01]  /*247f0*/  @!P2 IMAD.MOV R2, RZ, RZ, -R2 ;  /* 0x000000ffff02a224 */ /* 0x000fe200078e0a02 */
[----:B------:R-:W-:-:S05]  /*24800*/  @!P1 LOP3.LUT R2, RZ, R5, RZ, 0x33, !PT ;  /* 0x00000005ff029212 */ /* 0x000fca00078e33ff */
[----:B------:R-:W-:Y:S02]  /*24810*/  IMAD R6, R7, R2, RZ ;  /* 0x0000000207067224 */ /* 0x000fe400078e02ff */
[----:B------:R-:W-:Y:S02]  /*24820*/  IMAD.MOV R2, RZ, RZ, -R2 ;  /* 0x000000ffff027224 */ /* 0x000fe400078e0a02 */
[----:B------:R-:W-:Y:S02]  /*24830*/  IMAD.MOV R3, RZ, RZ, -R6 ;  /* 0x000000ffff037224 */ /* 0x000fe400078e0a06 */
[----:B------:R-:W-:Y:S02]  /*24840*/  IMAD R5, R5, R2, R0 ;  /* 0x0000000205057224 */ /* 0x000fe400078e0200 */
[----:B------:R-:W-:Y:S01]  /*24850*/  IMAD.MOV.U32 R2, RZ, RZ, RZ ;  /* 0x000000ffff027224 */ /* 0x000fe200078e00ff */
[----:B------:R-:W-:-:S04]  /*24860*/  VIADDMNMX R4, R3, R4, R7, PT ;  /* 0x0000000403047246 */ /* 0x000fc80003800107 */
[----:B------:R-:W-:-:S04]  /*24870*/  IABS R7, R4 ;  /* 0x0000000400077213 */ /* 0x000fc80000000000 */
        /* <DEDUP_REMOVED lines=17> */
[----:B------:R-:W-:Y:S02]  /*24990*/  LOP3.LUT R0, R5, R4, RZ, 0x3c, !PT ;  /* 0x0000000405007212 */ /* 0x000fe400078e3cff */
[----:B------:R-:W-:Y:S02]  /*249a0*/  IADD3 R5, R6, 0x1000000, R5 ;  /* 0x0100000006057810 */ /* 0x000fe40007ffe005 */
[----:B------:R-:W-:-:S07]  /*249b0*/  ISETP.GE.AND P2, PT, R0, RZ, PT ;  /* 0x000000ff0000720c */ /* 0x000fce0003f46270 */
[----:B------:R-:W-:-:S06]  /*249c0*/  @P0 VIADD R2, R2, 0x1 ;  /* 0x0000000102020836 */ /* 0x000fcc0000000000 */
[----:B------:R-:W-:Y:S01]  /*249d0*/  @!P2 IMAD.MOV R2, RZ, RZ, -R2 ;  /* 0x000000ffff02a224 */ /* 0x000fe200078e0a02 */
[----:B------:R-:W-:Y:S01]  /*249e0*/  @!P1 LOP3.LUT R2, RZ, R4, RZ, 0x33, !PT ;  /* 0x00000004ff029212 */ /* 0x000fe200078e33ff */
[----:B------:R-:W-:-:S04]  /*249f0*/  IMAD.MOV R4, RZ, RZ, -R4 ;  /* 0x000000ffff047224 */ /* 0x000fc800078e0a04 */
[----:B------:R-:W-:-:S07]  /*24a00*/  IMAD R26, R2, R4, R5 ;  /* 0x00000004021a7224 */ /* 0x000fce00078e0205 */
.L_x_1768:
[----:B------:R-:W-:-:S05]  /*24a10*/  LOP3.LUT R2, RZ, R2, RZ, 0x33, !PT ;  /* 0x00000002ff027212 */ /* 0x000fca00078e33ff */
[----:B------:R-:W-:Y:S01]  /*24a20*/  IMAD.IADD R25, R25, 0x1, R2 ;  /* 0x0000000119197824 */ /* 0x000fe200078e0202 */
[----:B------:R-:W-:Y:S06]  /*24a30*/  BRA `(.L_x_1769) ;  /* 0x00000000001c7947 */ /* 0x000fec0003800000 */
.L_x_1761:
[----:B------:R-:W-:Y:S01]  /*24a40*/  UMOV UR4, URZ ;  /* 0x0000003f00047c82 */ /* 0x000fe20008000000 */
[----:B------:R-:W-:Y:S01]  /*24a50*/  UMOV UR5, URZ ;  /* 0x0000003f00057c82 */ /* 0x000fe20008000000 */
[----:B------:R-:W-:Y:S01]  /*24a60*/  ULDC UR6, c[0x0][0xc3c] ;  /* 0x00030f0000067ab9 */ /* 0x000fe20000000800 */
[----:B------:R-:W-:Y:S02]  /*24a70*/  IMAD.MOV.U32 R24, RZ, RZ, R0 ;  /* 0x000000ffff187224 */ /* 0x000fe400078e0000 */
[----:B------:R-:W-:Y:S02]  /*24a80*/  IMAD.U32 R25, RZ, RZ, UR4 ;  /* 0x00000004ff197e24 */ /* 0x000fe4000f8e00ff */
[----:B------:R-:W-:Y:S02]  /*24a90*/  IMAD.U32 R26, RZ, RZ, UR5 ;  /* 0x00000005ff1a7e24 */ /* 0x000fe4000f8e00ff */
[----:B------:R-:W-:-:S07]  /*24aa0*/  IMAD.U32 R27, RZ, RZ, UR6 ;  /* 0x00000006ff1b7e24 */ /* 0x000fce000f8e00ff */
.L_x_1769:
        /* <DEDUP_REMOVED lines=10> */
.L_x_1758:
[----:B------:R-:W-:Y:S02]  /*24b50*/  ULDC UR4, c[0x0][0xc3c] ;  /* 0x00030f0000047ab9 */ /* 0x000fe40000000800 */
[----:B---3--:R-:W-:-:S13]  /*24b60*/  ISETP.GE.AND P0, PT, R27, UR4, PT ;  /* 0x000000041b007c0c */ /* 0x008fda000bf06270 */
[----:B------:R-:W-:Y:S05]  /*24b70*/  @!P0 BRA `(.L_x_1770) ;  /* 0xffffff8400808947 */ /* 0x000fea000383ffff */
[----:B------:R-:W-:Y:S05]  /*24b80*/  BSYNC B8 ;  /* 0x0000000000087941 */ /* 0x000fea0003800000 */
.L_x_1606:
[----:B-1----:R-:W3:Y:S01]  /*24b90*/  LDL.LU R0, [R1+0x2c] ;  /* 0x00002c0001007983 */ /* 0x002ee20000300800 */
[----:B------:R-:W-:Y:S01]  /*24ba0*/  BSSY B0, `(.L_x_1771) ;  /* 0x000000b000007945 */ /* 0x000fe20003800000 */
[----:B------:R-:W1:Y:S01]  /*24bb0*/  S2R R5, SR_CgaCtaId ;  /* 0x0000000000057919 */ /* 0x000e620000008800 */
[----:B---3--:R-:W-:-:S05]  /*24bc0*/  VIADD R0, R0, 0x1 ;  /* 0x0000000100007836 */ /* 0x008fca0000000000 */
        /* <DEDUP_REMOVED lines=8> */
.L_x_1886:
[----:B------:R-:W-:Y:S05]  /*24c50*/  BSYNC B0 ;  /* 0x0000000000007941 */ /* 0x000fea0003800000 */
.L_x_1771:
[----:B------:R-:W-:-:S03]  /*24c60*/  UMOV UR4, 0xffffffff ;  /* 0xffffffff00047882 */ /* 0x000fc60000000000 */
[----:B------:R-:W-:Y:S05]  /*24c70*/  BRA.DIV UR4, `(.L_x_1773) ;  /* 0x0000002a04907947 */ /* 0x000fea000b800000 */
[----:B-1----:R-:W1:Y:S02]  /*24c80*/  S2R R0, SR_TID.X ;  /* 0x0000000000007919 */ /* 0x002e640000002100 */
[----:B-1----:R-:W-:-:S04]  /*24c90*/  SHF.R.U32.HI R0, RZ, 0x5, R0 ;  /* 0x00000005ff007819 */ /* 0x002fc80000011600 */
[----:B------:R-:W-:-:S05]  /*24ca0*/  LOP3.LUT R0, R0, 0x3, RZ, 0xc0, !PT ;  /* 0x0000000300007812 */ /* 0x000fca00078ec0ff */
[----:B------:R1:W3:Y:S02]  /*24cb0*/  SHFL.IDX PT, R14, R0, RZ, 0x1f ;  /* 0x00001fff000e7589 */ /* 0x0002e400000e0000 */
.L_x_1889:
[----:B---3--:R-:W-:-:S13]  /*24cc0*/  ISETP.NE.AND P0, PT, R14, RZ, PT ;  /* 0x000000ff0e00720c */ /* 0x008fda0003f05270 */
[----:B------:R-:W-:Y:S05]  /*24cd0*/  @P0 BRA `(.L_x_1380) ;  /* 0x0000000000880947 */ /* 0x000fea0003800000 */
[----:B------:R-:W-:-:S03]  /*24ce0*/  UMOV UR4, 0xffffffff ;  /* 0xffffffff00047882 */ /* 0x000fc60000000000 */
[----:B------:R-:W-:Y:S05]  /*24cf0*/  BRA.DIV UR4, `(.L_x_1774) ;  /* 0x0000002a04a47947 */ /* 0x000fea000b800000 */
[----:B------:R-:W-:-:S13]  /*24d00*/  ELECT P6, URZ, PT ;  /* 0x00000000003f782f */ /* 0x000fda00038c0000 */
.L_x_1892:
[----:B------:R-:W-:Y:S05]  /*24d10*/  @!P6 BRA `(.L_x_1380) ;  /* 0x000000000078e947 */ /* 0x000fea0003800000 */
[----:B------:R-:W-:-:S06]  /*24d20*/  ULOP3.LUT UR4, UR36, 0x2, URZ, 0xfc, !UPT ;  /* 0x0000000224047892 */ /* 0x000fcc000f8efc3f */
[----:B-1----:R-:W-:-:S05]  /*24d30*/  IMAD.U32 R0, RZ, RZ, UR4 ;  /* 0x00000004ff007e24 */ /* 0x002fca000f8e00ff */
[----:B------:R-:W-:-:S13]  /*24d40*/  ISETP.NE.AND P2, PT, R0, 0x3, PT ;  /* 0x000000030000780c */ /* 0x000fda0003f45270 */
[----:B------:R-:W-:Y:S05]  /*24d50*/  @!P2 BRA `(.L_x_1775) ;  /* 0x000000000004a947 */ /* 0x000fea0003800000 */
[----:B------:R-:W-:Y:S01]  /*24d60*/  BPT.TRAP 0x1 ;  /* 0x000000040000795c */ /* 0x000fe20000300000 */
.L_x_1775:
[----:B------:R-:W-:Y:S01]  /*24d70*/  VIADD R3, R9, 0x2d840 ;  /* 0x0002d84009037836 */ /* 0x000fe20000000000 */
[----:B------:R-:W-:Y:S01]  /*24d80*/  SHF.L.U32 R2, R28, 0x1f, RZ ;  /* 0x0000001f1c027819 */ /* 0x000fe200000006ff */
[C---:B------:R-:W-:Y:S02]  /*24d90*/  VIADD R0, R18.reuse, 0x1 ;  /* 0x0000000112007836 */ /* 0x040fe40000000000 */
[----:B------:R-:W-:-:S03]  /*24da0*/  IMAD R7, R18, 0x8, R3 ;  /* 0x0000000812077824 */ /* 0x000fc600078e0203 */
[C---:B------:R-:W-:Y:S01]  /*24db0*/  ISETP.NE.AND P1, PT, R0.reuse, 0x2, PT ;  /* 0x000000020000780c */ /* 0x040fe20003f25270 */
[----:B------:R-:W1:Y:S03]  /*24dc0*/  SYNCS.PHASECHK.TRANS64.TRYWAIT P0, [R7+URZ], R2 ;  /* 0x00000002070075a7 */ /* 0x000e66000800017f */
[----:B------:R-:W-:Y:S02]  /*24dd0*/  SEL R5, RZ, 0x1, P1 ;  /* 0x00000001ff057807 */ /* 0x000fe40000800000 */
[----:B------:R-:W-:Y:S02]  /*24de0*/  SEL R4, R0, RZ, P1 ;  /* 0x000000ff00047207 */ /* 0x000fe40000800000 */
[----:B------:R-:W-:-:S03]  /*24df0*/  LOP3.LUT R0, R28, R5, RZ, 0x3c, !PT ;  /* 0x000000051c007212 */ /* 0x000fc600078e3cff */
[----:B------:R-:W-:Y:S01]  /*24e00*/  IMAD R3, R4, 0x8, R3 ;  /* 0x0000000804037824 */ /* 0x000fe200078e0203 */
[----:B------:R-:W-:Y:S01]  /*24e10*/  SHF.L.U32 R0, R0, 0x1f, RZ ;  /* 0x0000001f00007819 */ /* 0x000fe200000006ff */
[----:B-1----:R-:W-:Y:S06]  /*24e20*/  @!P0 BRA `(.L_x_1776) ;  /* 0x0000002800788947 */ /* 0x002fec0003800000 */
.L_x_1893:
[----:B------:R-:W3:Y:S02]  /*24e30*/  SYNCS.PHASECHK.TRANS64.TRYWAIT P0, [R3+URZ], R0 ;  /* 0x00000000030075a7 */ /* 0x000ee4000800017f */
[----:B---3--:R-:W-:Y:S05]  /*24e40*/  @!P0 BRA `(.L_x_1777) ;  /* 0x0000002800848947 */ /* 0x008fea0003800000 */
.L_x_1894:
[----:B------:R-:W-:Y:S05]  /*24e50*/  @!P2 BRA `(.L_x_1778) ;  /* 0x000000000004a947 */ /* 0x000fea0003800000 */
[----:B------:R-:W-:Y:S01]  /*24e60*/  BPT.TRAP 0x1 ;  /* 0x000000040000795c */ /* 0x000fe20000300000 */
.L_x_1778:
[----:B---3--:R-:W-:-:S04]  /*24e70*/  VIADD R3, R9, 0x2d860 ;  /* 0x0002d86009037836 */ /* 0x008fc80000000000 */
[----:B------:R-:W-:-:S04]  /*24e80*/  IMAD R5, R18, 0x8, R3 ;  /* 0x0000000812057824 */ /* 0x000fc800078e0203 */
[----:B------:R-:W3:Y:S02]  /*24e90*/  SYNCS.PHASECHK.TRANS64.TRYWAIT P0, [R5+URZ], R2 ;  /* 0x00000002050075a7 */ /* 0x000ee4000800017f */
[----:B---3--:R-:W-:Y:S05]  /*24ea0*/  @!P0 BRA `(.L_x_1779) ;  /* 0x0000002800808947 */ /* 0x008fea0003800000 */
.L_x_1895:
[----:B------:R-:W-:-:S07]  /*24eb0*/  IMAD R3, R4, 0x8, R3 ;  /* 0x0000000804037824 */ /* 0x000fce00078e0203 */
.L_x_1780:
[----:B----4-:R4:W0:Y:S02]  /*24ec0*/  SYNCS.PHASECHK.TRANS64.TRYWAIT P0, [R3+URZ], R0 ;  /* 0x00000000030075a7 */ /* 0x010824000800017f */
[----:B0-----:R-:W-:Y:S05]  /*24ed0*/  @!P0 NANOSLEEP.SYNCS 0x989680 ;  /* 0x009896800000895d */ /* 0x001fea0003900000 */
[----:B------:R-:W0:Y:S02]  /*24ee0*/  @!P0 SYNCS.PHASECHK.TRANS64 P0, [R3+URZ], R0 ;  /* 0x00000000030085a7 */ /* 0x000e24000800007f */
[----:B0-----:R-:W-:Y:S05]  /*24ef0*/  @!P0 BRA `(.L_x_1780) ;  /* 0xfffffffc00f08947 */ /* 0x001fea000383ffff */
.L_x_1380:
[----:B------:R-:W-:Y:S05]  /*24f00*/  BSYNC B9 ;  /* 0x0000000000097941 */ /* 0x000fea0003800000 */
.L_x_1377:
[----:B------:R-:W-:Y:S05]  /*24f10*/  EXIT ;  /* 0x000000000000794d */ /* 0x000fea0003800000 */
.L_x_1406:
[----:B0-----:R0:W1:Y:S02]  /*24f20*/  SYNCS.PHASECHK.TRANS64.TRYWAIT P5, [R14+URZ+0x2d890], R85 ;  /* 0x02d890550e0075a7 */ /* 0x00106400080a017f */
[----:B-1----:R-:W-:Y:S05]  /*24f30*/  @!P5 NANOSLEEP.SYNCS 0x989680 ;  /* 0x009896800000d95d */ /* 0x002fea0003900000 */
[----:B------:R-:W1:Y:S02]  /*24f40*/  @!P5 SYNCS.PHASECHK.TRANS64 P5, [R14+URZ+0x2d890], R85 ;  /* 0x02d890550e00d5a7 */ /* 0x000e6400080a007f */
[----:B-1----:R-:W-:Y:S05]  /*24f50*/  @!P5 BRA `(.L_x_1406) ;  /* 0xfffffffc00f0d947 */ /* 0x002fea000383ffff */
[----:B------:R-:W-:Y:S05]  /*24f60*/  BRA `(.L_x_1781) ;  /* 0xfffffde800047947 */ /* 0x000fea000383ffff */
.L_x_1434:
[----:B0-----:R0:W1:Y:S02]  /*24f70*/  SYNCS.PHASECHK.TRANS64.TRYWAIT P5, [R14+URZ+0x2d890], R85 ;  /* 0x02d890550e0075a7 */ /* 0x00106400080a017f */
[----:B-1----:R-:W-:Y:S05]  /*24f80*/  @!P5 NANOSLEEP.SYNCS 0x989680 ;  /* 0x009896800000d95d */ /* 0x002fea0003900000 */
[----:B------:R-:W1:Y:S02]  /*24f90*/  @!P5 SYNCS.PHASECHK.TRANS64 P5, [R14+URZ+0x2d890], R85 ;  /* 0x02d890550e00d5a7 */ /* 0x000e6400080a007f */
[----:B-1----:R-:W-:Y:S05]  /*24fa0*/  @!P5 BRA `(.L_x_1434) ;  /* 0xfffffffc00f0d947 */ /* 0x002fea000383ffff */
[----:B------:R-:W-:Y:S05]  /*24fb0*/  BRA `(.L_x_1782) ;  /* 0xfffffe0000cc7947 */ /* 0x000fea000383ffff */
.L_x_1447:
[----:B0-----:R0:W1:Y:S02]  /*24fc0*/  SYNCS.PHASECHK.TRANS64.TRYWAIT P4, [R14+URZ+0x2d890], R85 ;  /* 0x02d890550e0075a7 */ /* 0x001064000808017f */
[----:B-1----:R-:W-:Y:S05]  /*24fd0*/  @!P4 NANOSLEEP.SYNCS 0x989680 ;  /* 0x009896800000c95d */ /* 0x002fea0003900000 */
[----:B------:R-:W1:Y:S02]  /*24fe0*/  @!P4 SYNCS.PHASECHK.TRANS64 P4, [R14+URZ+0x2d890], R85 ;  /* 0x02d890550e00c5a7 */ /* 0x000e64000808007f */
[----:B-1----:R-:W-:Y:S05]  /*24ff0*/  @!P4 BRA `(.L_x_1447) ;  /* 0xfffffffc00f0c947 */ /* 0x002fea000383ffff */
[----:B------:R-:W-:Y:S05]  /*25000*/  BRA `(.L_x_1783) ;  /* 0xfffffe1c00647947 */ /* 0x000fea000383ffff */
.L_x_1451:
[----:B--2---:R2:W3:Y:S02]  /*25010*/  SYNCS.PHASECHK.TRANS64.TRYWAIT P3, [R14+URZ+0x2d8b0], R85 ;  /* 0x02d8b0550e0075a7 */ /* 0x0044e4000806017f */
[----:B---3--:R-:W-:Y:S05]  /*25020*/  @!P3 NANOSLEEP.SYNCS 0x989680 ;  /* 0x009896800000b95d */ /* 0x008fea0003900000 */
[----:B------:R-:W3:Y:S02]  /*25030*/  @!P3 SYNCS.PHASECHK.TRANS64 P3, [R14+URZ+0x2d8b0], R85 ;  /* 0x02d8b0550e00b5a7 */ /* 0x000ee4000806007f */
[----:B---3--:R-:W-:Y:S05]  /*25040*/  @!P3 BRA `(.L_x_1451) ;  /* 0xfffffffc00f0b947 */ /* 0x008fea000383ffff */
[----:B------:R-:W-:Y:S05]  /*25050*/  BRA `(.L_x_1784) ;  /* 0xfffffe1c00fc7947 */ /* 0x000fea000383ffff */
.L_x_1467:
[----:B------:R-:W-:Y:S01]  /*25060*/  BSSY B0, `(.L_x_1785) ;  /* 0x0000007000007945 */ /* 0x000fe20003800000 */
[----:B------:R-:W-:Y:S02]  /*25070*/  IMAD.MOV.U32 R12, RZ, RZ, RZ ;  /* 0x000000ffff0c7224 */ /* 0x000fe400078e00ff */
[----:B------:R-:W-:Y:S02]  /*25080*/  IMAD.MOV.U32 R11, RZ, RZ, 0x1f ;  /* 0x0000001fff0b7424 */ /* 0x000fe400078e00ff */
[----:B------:R-:W-:-:S07]  /*25090*/  IMAD.MOV.U32 R15, RZ, RZ, -0x1 ;  /* 0xffffffffff0f7424 */ /* 0x000fce00078e00ff */
[----:B-----5:R-:W-:Y:S05]  /*250a0*/  WARPSYNC.COLLECTIVE R15, `(.L_x_1786) ;  /* 0x000000000f087348 */ /* 0x020fea0003c00000 */
[----:B------:R0:W1:Y:S02]  /*250b0*/  SHFL.IDX P6, R14, R13, R12, R11 ;  /* 0x0000000c0d0e7389 */ /* 0x00006400000c000b */
[----:B01---5:R-:W-:Y:S01]  /*250c0*/  ENDCOLLECTIVE ;  /* 0x000000000000791b */ /* 0x023fe20003800000 */
.L_x_1786:
[----:B------:R-:W-:Y:S05]  /*250d0*/  BSYNC B0 ;  /* 0x0000000000007941 */ /* 0x000fea0003800000 */
.L_x_1785:
[----:B------:R-:W-:Y:S01]  /*250e0*/  IMAD.MOV.U32 R157, RZ, RZ, R14 ;  /* 0x000000ffff9d7224 */ /* 0x000fe200078e000e */
[----:B------:R-:W-:Y:S06]  /*250f0*/  BRA `(.L_x_1787) ;  /* 0xfffffe2c00087947 */ /* 0x000fec000383ffff */
.L_x_1478:
[----:B------:R-:W-:Y:S01]  /*25100*/  BSSY B1, `(.L_x_1788) ;  /* 0x0000007000017945 */ /* 0x000fe20003800000 */
[----:B------:R-:W-:Y:S02]  /*25110*/  IMAD.MOV.U32 R12, RZ, RZ, RZ ;  /* 0x000000ffff0c7224 */ /* 0x000fe400078e00ff */
[----:B------:R-:W-:Y:S02]  /*25120*/  IMAD.MOV.U32 R11, RZ, RZ, 0x1e1f ;  /* 0x00001e1fff0b7424 */ /* 0x000fe400078e00ff */
[----:B------:R-:W-:-:S07]  /*25130*/  IMAD.MOV.U32 R15, RZ, RZ, -0x1 ;  /* 0xffffffffff0f7424 */ /* 0x000fce00078e00ff */
[----:B------:R-:W-:Y:S05]  /*25140*/  WARPSYNC.COLLECTIVE R15, `(.L_x_1789) ;  /* 0x000000000f087348 */ /* 0x000fea0003c00000 */
[----:B------:R0:W1:Y:S02]  /*25150*/  SHFL.IDX P6, R14, R13, R12, R11 ;  /* 0x0000000c0d0e7389 */ /* 0x00006400000c000b */
[----:B01----:R-:W-:Y:S01]  /*25160*/  ENDCOLLECTIVE ;  /* 0x000000000000791b */ /* 0x003fe20003800000 */
.L_x_1789:
[----:B------:R-:W-:Y:S05]  /*25170*/  BSYNC B1 ;  /* 0x0000000000017941 */ /* 0x000fea0003800000 */
.L_x_1788:
        /* <DEDUP_REMOVED lines=8> */
.L_x_1790:
[----:B------:R-:W-:Y:S02]  /*25200*/  IMAD.MOV.U32 R13, RZ, RZ, R0 ;  /* 0x000000ffff0d7224 */ /* 0x000fe400078e0000 */
[----:B------:R-:W-:-:S07]  /*25210*/  IMAD.MOV.U32 R6, RZ, RZ, R14 ;  /* 0x000000ffff067224 */ /* 0x000fce00078e000e */
[----:B------:R-:W-:Y:S05]  /*25220*/  WARPSYNC.COLLECTIVE R15, `(.L_x_1791) ;  /* 0x000000000f087348 */ /* 0x000fea0003c00000 */
[----:B------:R0:W1:Y:S02]  /*25230*/  SHFL.IDX P6, R14, R13, R12, R11 ;  /* 0x0000000c0d0e7389 */ /* 0x00006400000c000b */
[----:B01----:R-:W-:Y:S01]  /*25240*/  ENDCOLLECTIVE ;  /* 0x000000000000791b */ /* 0x003fe20003800000 */
.L_x_1791:
[----:B------:R-:W-:Y:S02]  /*25250*/  IMAD.MOV.U32 R13, RZ, RZ, R39 ;  /* 0x000000ffff0d7224 */ /* 0x000fe400078e0027 */
[----:B------:R-:W-:-:S07]  /*25260*/  IMAD.MOV.U32 R0, RZ, RZ, R14 ;  /* 0x000000ffff007224 */ /* 0x000fce00078e000e */
[----:B------:R-:W-:Y:S05]  /*25270*/  WARPSYNC.COLLECTIVE R15, `(.L_x_1792) ;  /* 0x000000000f087348 */ /* 0x000fea0003c00000 */
[----:B------:R0:W1:Y:S02]  /*25280*/  SHFL.IDX P6, R14, R13, R12, R11 ;  /* 0x0000000c0d0e7389 */ /* 0x00006400000c000b */
[----:B01----:R-:W-:Y:S01]  /*25290*/  ENDCOLLECTIVE ;  /* 0x000000000000791b */ /* 0x003fe20003800000 */
.L_x_1792:
[----:B------:R-:W-:Y:S01]  /*252a0*/  IMAD.MOV.U32 R39, RZ, RZ, R14 ;  /* 0x000000ffff277224 */ /* 0x000fe200078e000e */
[----:B------:R-:W-:Y:S06]  /*252b0*/  BRA `(.L_x_1793) ;  /* 0xfffffe3000807947 */ /* 0x000fec000383ffff */
.L_x_1482:
[----:B0-----:R0:W1:Y:S02]  /*252c0*/  SYNCS.PHASECHK.TRANS64.TRYWAIT P1, [R2+URZ+0x2d800], R3 ;  /* 0x02d80003020075a7 */ /* 0x001064000802017f */
[----:B-1----:R-:W-:Y:S05]  /*252d0*/  @!P1 NANOSLEEP.SYNCS 0x989680 ;  /* 0x009896800000995d */ /* 0x002fea0003900000 */
[----:B------:R-:W1:Y:S02]  /*252e0*/  @!P1 SYNCS.PHASECHK.TRANS64 P1, [R2+URZ+0x2d800], R3 ;  /* 0x02d80003020095a7 */ /* 0x000e64000802007f */
[----:B-1----:R-:W-:Y:S05]  /*252f0*/  @!P1 BRA `(.L_x_1482) ;  /* 0xfffffffc00f09947 */ /* 0x002fea000383ffff */
[----:B------:R-:W-:Y:S05]  /*25300*/  BRA `(.L_x_1794) ;  /* 0xfffffe3800c47947 */ /* 0x000fea000383ffff */
.L_x_1494:
[----:B------:R-:W-:Y:S01]  /*25310*/  BSSY B1, `(.L_x_1795) ;  /* 0x0000007000017945 */ /* 0x000fe20003800000 */
[----:B------:R-:W-:Y:S02]  /*25320*/  IMAD.MOV.U32 R12, RZ, RZ, RZ ;  /* 0x000000ffff0c7224 */ /* 0x000fe400078e00ff */
[----:B------:R-:W-:Y:S02]  /*25330*/  IMAD.MOV.U32 R11, RZ, RZ, 0x1e1f ;  /* 0x00001e1fff0b7424 */ /* 0x000fe400078e00ff */
[----:B------:R-:W-:-:S07]  /*25340*/  IMAD.MOV.U32 R15, RZ, RZ, -0x1 ;  /* 0xffffffffff0f7424 */ /* 0x000fce00078e00ff */
[----:B------:R-:W-:Y:S05]  /*25350*/  WARPSYNC.COLLECTIVE R15, `(.L_x_1796) ;  /* 0x000000000f087348 */ /* 0x000fea0003c00000 */
[----:B------:R0:W1:Y:S02]  /*25360*/  SHFL.IDX P6, R14, R13, R12, R11 ;  /* 0x0000000c0d0e7389 */ /* 0x00006400000c000b */
[----:B01----:R-:W-:Y:S01]  /*25370*/  ENDCOLLECTIVE ;  /* 0x000000000000791b */ /* 0x003fe20003800000 */
.L_x_1796:
[----:B------:R-:W-:Y:S05]  /*25380*/  BSYNC B1 ;  /* 0x0000000000017941 */ /* 0x000fea0003800000 */
.L_x_1795:
        /* <DEDUP_REMOVED lines=8> */
.L_x_1797:
[----:B------:R-:W-:Y:S02]  /*25410*/  IMAD.MOV.U32 R13, RZ, RZ, R43 ;  /* 0x000000ffff0d7224 */ /* 0x000fe400078e002b */
[----:B------:R-:W-:-:S07]  /*25420*/  IMAD.MOV.U32 R36, RZ, RZ, R14 ;  /* 0x000000ffff247224 */ /* 0x000fce00078e000e */
[----:B------:R-:W-:Y:S05]  /*25430*/  WARPSYNC.COLLECTIVE R15, `(.L_x_1798) ;  /* 0x000000000f087348 */ /* 0x000fea0003c00000 */
[----:B------:R0:W1:Y:S02]  /*25440*/  SHFL.IDX P6, R14, R13, R12, R11 ;  /* 0x0000000c0d0e7389 */ /* 0x00006400000c000b */
[----:B01----:R-:W-:Y:S01]  /*25450*/  ENDCOLLECTIVE ;  /* 0x000000000000791b */ /* 0x003fe20003800000 */
.L_x_1798:
[----:B------:R-:W-:Y:S02]  /*25460*/  IMAD.MOV.U32 R13, RZ, RZ, R42 ;  /* 0x000000ffff0d7224 */ /* 0x000fe400078e002a */
[----:B------:R-:W-:-:S07]  /*25470*/  IMAD.MOV.U32 R43, RZ, RZ, R14 ;  /* 0x000000ffff2b7224 */ /* 0x000fce00078e000e */
[----:B------:R-:W-:Y:S05]  /*25480*/  WARPSYNC.COLLECTIVE R15, `(.L_x_1799) ;  /* 0x000000000f087348 */ /* 0x000fea0003c00000 */
[----:B------:R0:W1:Y:S02]  /*25490*/  SHFL.IDX P6, R14, R13, R12, R11 ;  /* 0x0000000c0d0e7389 */ /* 0x00006400000c000b */
[----:B01----:R-:W-:Y:S01]  /*254a0*/  ENDCOLLECTIVE ;  /* 0x000000000000791b */ /* 0x003fe20003800000 */
.L_x_1799:
[----:B------:R-:W-:Y:S01]  /*254b0*/  IMAD.MOV.U32 R42, RZ, RZ, R14 ;  /* 0x000000ffff2a7224 */ /* 0x000fe200078e000e */
[----:B------:R-:W-:Y:S06]  /*254c0*/  BRA `(.L_x_1800) ;  /* 0xfffffe4c00e07947 */ /* 0x000fec000383ffff */
.L_x_1498:
[----:B0-----:R0:W1:Y:S02]  /*254d0*/  SYNCS.PHASECHK.TRANS64.TRYWAIT P1, [R2+URZ+0x2d800], R3 ;  /* 0x02d80003020075a7 */ /* 0x001064000802017f */
[----:B-1----:R-:W-:Y:S05]  /*254e0*/  @!P1 NANOSLEEP.SYNCS 0x989680 ;  /* 0x009896800000995d */ /* 0x002fea0003900000 */
[----:B------:R-:W1:Y:S02]  /*254f0*/  @!P1 SYNCS.PHASECHK.TRANS64 P1, [R2+URZ+0x2d800], R3 ;  /* 0x02d80003020095a7 */ /* 0x000e64000802007f */
[----:B-1----:R-:W-:Y:S05]  /*25500*/  @!P1 BRA `(.L_x_1498) ;  /* 0xfffffffc00f09947 */ /* 0x002fea000383ffff */
[----:B------:R-:W-:Y:S05]  /*25510*/  BRA `(.L_x_1801) ;  /* 0xfffffe54009c7947 */ /* 0x000fea000383ffff */
.L_x_1506:
[----:B-1----:R1:W2:Y:S02]  /*25520*/  SYNCS.PHASECHK.TRANS64.TRYWAIT P2, [R0+URZ+0x2d830], R3 ;  /* 0x02d83003000075a7 */ /* 0x0022a4000804017f */
[----:B--2---:R-:W-:Y:S05]  /*25530*/  @!P2 NANOSLEEP.SYNCS 0x989680 ;  /* 0x009896800000a95d */ /* 0x004fea0003900000 */
[----:B------:R-:W2:Y:S02]  /*25540*/  @!P2 SYNCS.PHASECHK.TRANS64 P2, [R0+URZ+0x2d830], R3 ;  /* 0x02d830030000a5a7 */ /* 0x000ea4000804007f */
[----:B--2---:R-:W-:Y:S05]  /*25550*/  @!P2 BRA `(.L_x_1506) ;  /* 0xfffffffc00f0a947 */ /* 0x004fea000383ffff */
[----:B------:R-:W-:Y:S05]  /*25560*/  BRA `(.L_x_1505) ;  /* 0xfffffe6c00847947 */ /* 0x000fea000383ffff */
.L_x_1524:
[----:B-1----:R1:W2:Y:S02]  /*25570*/  SYNCS.PHASECHK.TRANS64.TRYWAIT P4, [R9+URZ+0x2d830], R8 ;  /* 0x02d83008090075a7 */ /* 0x0022a4000808017f */
[----:B--2---:R-:W-:Y:S05]  /*25580*/  @!P4 NANOSLEEP.SYNCS 0x989680 ;  /* 0x009896800000c95d */ /* 0x004fea0003900000 */
[----:B------:R-:W2:Y:S02]  /*25590*/  @!P4 SYNCS.PHASECHK.TRANS64 P4, [R9+URZ+0x2d830], R8 ;  /* 0x02d830080900c5a7 */ /* 0x000ea4000808007f */
[----:B--2---:R-:W-:Y:S05]  /*255a0*/  @!P4 BRA `(.L_x_1524) ;  /* 0xfffffffc00f0c947 */ /* 0x004fea000383ffff */
[----:B------:R-:W-:Y:S05]  /*255b0*/  BRA `(.L_x_1523) ;  /* 0xfffffea400007947 */ /* 0x000fea000383ffff */
.L_x_1528:
[----:B-1----:R1:W2:Y:S02]  /*255c0*/  SYNCS.PHASECHK.TRANS64.TRYWAIT P3, [R9+URZ+0x2d850], R8 ;  /* 0x02d85008090075a7 */ /* 0x0022a4000806017f */
[----:B--2---:R-:W-:Y:S05]  /*255d0*/  @!P3 NANOSLEEP.SYNCS 0x989680 ;  /* 0x009896800000b95d */ /* 0x004fea0003900000 */
[----:B------:R-:W2:Y:S02]  /*255e0*/  @!P3 SYNCS.PHASECHK.TRANS64 P3, [R9+URZ+0x2d850], R8 ;  /* 0x02d850080900b5a7 */ /* 0x000ea4000806007f */
[----:B--2---:R-:W-:Y:S05]  /*255f0*/  @!P3 BRA `(.L_x_1528) ;  /* 0xfffffffc00f0b947 */ /* 0x004fea000383ffff */
[----:B------:R-:W-:Y:S05]  /*25600*/  BRA `(.L_x_1525) ;  /* 0xfffffea800047947 */ /* 0x000fea000383ffff */
.L_x_1547:
[----:B-1----:R1:W2:Y:S02]  /*25610*/  SYNCS.PHASECHK.TRANS64.TRYWAIT P3, [R0+URZ+0x2d830], R11 ;  /* 0x02d8300b000075a7 */ /* 0x0022a4000806017f */
[----:B--2---:R-:W-:Y:S05]  /*25620*/  @!P3 NANOSLEEP.SYNCS 0x989680 ;  /* 0x009896800000b95d */ /* 0x004fea0003900000 */
[----:B------:R-:W2:Y:S02]  /*25630*/  @!P3 SYNCS.PHASECHK.TRANS64 P3, [R0+URZ+0x2d830], R11 ;  /* 0x02d8300b0000b5a7 */ /* 0x000ea4000806007f */
[----:B--2---:R-:W-:Y:S05]  /*25640*/  @!P3 BRA `(.L_x_1547) ;  /* 0xfffffffc00f0b947 */ /* 0x004fea000383ffff */
[----:B------:R-:W-:Y:S05]  /*25650*/  BRA `(.L_x_1546) ;  /* 0xfffffed800847947 */ /* 0x000fea000383ffff */
.L_x_1551:
[----:B-1----:R1:W2:Y:S02]  /*25660*/  SYNCS.PHASECHK.TRANS64.TRYWAIT P2, [R6+URZ+0x2d850], R0 ;  /* 0x02d85000060075a7 */ /* 0x0022a4000804017f */
[----:B--2---:R-:W-:Y:S05]  /*25670*/  @!P2 NANOSLEEP.SYNCS 0x989680 ;  /* 0x009896800000a95d */ /* 0x004fea0003900000 */
[----:B------:R-:W2:Y:S02]  /*25680*/  @!P2 SYNCS.PHASECHK.TRANS64 P2, [R6+URZ+0x2d850], R0 ;  /* 0x02d850000600a5a7 */ /* 0x000ea4000804007f */
[----:B--2---:R-:W-:Y:S05]  /*25690*/  @!P2 BRA `(.L_x_1551) ;  /* 0xfffffffc00f0a947 */ /* 0x004fea000383ffff */
[----:B------:R-:W-:Y:S05]  /*256a0*/  BRA `(.L_x_1548) ;  /* 0xfffffedc00887947 */ /* 0x000fea000383ffff */
.L_x_1558:
[----:B-1----:R1:W2:Y:S02]  /*256b0*/  SYNCS.PHASECHK.TRANS64.TRYWAIT P3, [R0+URZ+0x2d830], R11 ;  /* 0x02d8300b000075a7 */ /* 0x0022a4000806017f */
[----:B--2---:R-:W-:Y:S05]  /*256c0*/  @!P3 NANOSLEEP.SYNCS 0x989680 ;  /* 0x009896800000b95d */ /* 0x004fea0003900000 */
[----:B------:R-:W2:Y:S02]  /*256d0*/  @!P3 SYNCS.PHASECHK.TRANS64 P3, [R0+URZ+0x2d830], R11 ;  /* 0x02d8300b0000b5a7 */ /* 0x000ea4000806007f */
[----:B--2---:R-:W-:Y:S05]  /*256e0*/  @!P3 BRA `(.L_x_1558) ;  /* 0xfffffffc00f0b947 */ /* 0x004fea000383ffff */
[----:B------:R-:W-:Y:S05]  /*256f0*/  BRA `(.L_x_1557) ;  /* 0xfffffefc00587947 */ /* 0x000fea000383ffff */
.L_x_1562:
[----:B-1----:R1:W2:Y:S02]  /*25700*/  SYNCS.PHASECHK.TRANS64.TRYWAIT P2, [R6+URZ+0x2d850], R0 ;  /* 0x02d85000060075a7 */ /* 0x0022a4000804017f */
[----:B--2---:R-:W-:Y:S05]  /*25710*/  @!P2 NANOSLEEP.SYNCS 0x989680 ;  /* 0x009896800000a95d */ /* 0x004fea0003900000 */
[----:B------:R-:W2:Y:S02]  /*25720*/  @!P2 SYNCS.PHASECHK.TRANS64 P2, [R6+URZ+0x2d850], R0 ;  /* 0x02d850000600a5a7 */ /* 0x000ea4000804007f */
[----:B--2---:R-:W-:Y:S05]  /*25730*/  @!P2 BRA `(.L_x_1562) ;  /* 0xfffffffc00f0a947 */ /* 0x004fea000383ffff */
[----:B------:R-:W-:Y:S05]  /*25740*/  BRA `(.L_x_1559) ;  /* 0xffffff00005c7947 */ /* 0x000fea000383ffff */
.L_x_1575:
[----:B-1----:R1:W2:Y:S02]  /*25750*/  SYNCS.PHASECHK.TRANS64.TRYWAIT P0, [R7+URZ+0x2d850], R10 ;  /* 0x02d8500a070075a7 */ /* 0x0022a4000800017f */
[----:B--2---:R-:W-:Y:S05]  /*25760*/  @!P0 NANOSLEEP.SYNCS 0x989680 ;  /* 0x009896800000895d */ /* 0x004fea0003900000 */
[----:B------:R-:W2:Y:S02]  /*25770*/  @!P0 SYNCS.PHASECHK.TRANS64 P0, [R7+URZ+0x2d850], R10 ;  /* 0x02d8500a070085a7 */ /* 0x000ea4000800007f */
[----:B--2---:R-:W-:Y:S05]  /*25780*/  @!P0 BRA `(.L_x_1575) ;  /* 0xfffffffc00f08947 */ /* 0x004fea000383ffff */
[----:B------:R-:W-:Y:S05]  /*25790*/  BRA `(.L_x_1574) ;  /* 0xffffff3000247947 */ /* 0x000fea000383ffff */
.L_x_1580:
[----:B------:R-:W-:Y:S02]  /*257a0*/  IMAD.MOV.U32 R13, RZ, RZ, R8 ;  /* 0x000000ffff0d7224 */ /* 0x000fe400078e0008 */
[----:B------:R-:W-:Y:S02]  /*257b0*/  IMAD.MOV.U32 R12, RZ, RZ, RZ ;  /* 0x000000ffff0c7224 */ /* 0x000fe400078e00ff */
[----:B------:R-:W-:Y:S02]  /*257c0*/  IMAD.MOV.U32 R11, RZ, RZ, 0x1c1f ;  /* 0x00001c1fff0b7424 */ /* 0x000fe400078e00ff */
[----:B------:R-:W-:-:S07]  /*257d0*/  IMAD.MOV.U32 R15, RZ, RZ, -0x1 ;  /* 0xffffffffff0f7424 */ /* 0x000fce00078e00ff */
[----:B-----5:R-:W-:Y:S05]  /*257e0*/  WARPSYNC.COLLECTIVE R15, `(.L_x_1802) ;  /* 0x000000000f087348 */ /* 0x020fea0003c00000 */
[----:B------:R0:W1:Y:S02]  /*257f0*/  SHFL.IDX P6, R14, R13, R12, R11 ;  /* 0x0000000c0d0e7389 */ /* 0x00006400000c000b */
[----:B01---5:R-:W-:Y:S01]  /*25800*/  ENDCOLLECTIVE ;  /* 0x000000000000791b */ /* 0x023fe20003800000 */
.L_x_1802:
[----:B------:R-:W-:Y:S02]  /*25810*/  IMAD.MOV.U32 R13, RZ, RZ, R0 ;  /* 0x000000ffff0d7224 */ /* 0x000fe400078e0000 */
[----:B------:R-:W-:-:S07]  /*25820*/  IMAD.MOV.U32 R3, RZ, RZ, R14 ;  /* 0x000000ffff037224 */ /* 0x000fce00078e000e */
[----:B------:R-:W-:Y:S05]  /*25830*/  WARPSYNC.COLLECTIVE R15, `(.L_x_1803) ;  /* 0x000000000f087348 */ /* 0x000fea0003c00000 */
[----:B------:R0:W1:Y:S02]  /*25840*/  SHFL.IDX P6, R14, R13, R12, R11 ;  /* 0x0000000c0d0e7389 */ /* 0x00006400000c000b */
[----:B01----:R-:W-:Y:S01]  /*25850*/  ENDCOLLECTIVE ;  /* 0x000000000000791b */ /* 0x003fe20003800000 */
.L_x_1803:
[----:B------:R-:W-:Y:S05]  /*25860*/  BRA `(.L_x_1804) ;  /* 0xffffff4800f07947 */ /* 0x000fea000383ffff */
.L_x_1583:
        /* <DEDUP_REMOVED lines=8> */
.L_x_1806:
[----:B------:R-:W-:Y:S05]  /*258f0*/  BSYNC B1 ;  /* 0x0000000000017941 */ /* 0x000fea0003800000 */
.L_x_1805:
        /* <DEDUP_REMOVED lines=8> */
.L_x_1807:
[----:B------:R-:W-:Y:S05]  /*25980*/  BRA `(.L_x_1808) ;  /* 0xffffff4c00007947 */ /* 0x000fea000383ffff */
.L_x_1585:
[----:B------:R-:W-:Y:S02]  /*25990*/  IMAD.MOV.U32 R13, RZ, RZ, R26 ;  /* 0x000000ffff0d7224 */ /* 0x000fe400078e001a */
[----:B------:R-:W-:Y:S02]  /*259a0*/  IMAD.MOV.U32 R12, RZ, RZ, RZ ;  /* 0x000000ffff0c7224 */ /* 0x000fe400078e00ff */
[----:B------:R-:W-:Y:S02]  /*259b0*/  IMAD.MOV.U32 R11, RZ, RZ, 0x1c1f ;  /* 0x00001c1fff0b7424 */ /* 0x000fe400078e00ff */
[----:B------:R-:W-:-:S07]  /*259c0*/  IMAD.MOV.U32 R15, RZ, RZ, -0x1 ;  /* 0xffffffffff0f7424 */ /* 0x000fce00078e00ff */
[----:B------:R-:W-:Y:S05]  /*259d0*/  WARPSYNC.COLLECTIVE R15, `(.L_x_1809) ;  /* 0x000000000f087348 */ /* 0x000fea0003c00000 */
[----:B------:R0:W1:Y:S02]  /*259e0*/  SHFL.IDX P6, R14, R13, R12, R11 ;  /* 0x0000000c0d0e7389 */ /* 0x00006400000c000b */
[----:B01----:R-:W-:Y:S01]  /*259f0*/  ENDCOLLECTIVE ;  /* 0x000000000000791b */ /* 0x003fe20003800000 */
.L_x_1809:
[----:B------:R-:W-:Y:S02]  /*25a00*/  IMAD.MOV.U32 R13, RZ, RZ, R0 ;  /* 0x000000ffff0d7224 */ /* 0x000fe400078e0000 */
[----:B------:R-:W-:-:S07]  /*25a10*/  IMAD.MOV.U32 R3, RZ, RZ, R14 ;  /* 0x000000ffff037224 */ /* 0x000fce00078e000e */
[----:B------:R-:W-:Y:S05]  /*25a20*/  WARPSYNC.COLLECTIVE R15, `(.L_x_1810) ;  /* 0x000000000f087348 */ /* 0x000fea0003c00000 */
[----:B------:R0:W1:Y:S02]  /*25a30*/  SHFL.IDX P6, R14, R13, R12, R11 ;  /* 0x0000000c0d0e7389 */ /* 0x00006400000c000b */
[----:B01----:R-:W-:Y:S01]  /*25a40*/  ENDCOLLECTIVE ;  /* 0x000000000000791b */ /* 0x003fe20003800000 */
.L_x_1810:
[----:B------:R-:W-:Y:S05]  /*25a50*/  BRA `(.L_x_1811) ;  /* 0xffffff4c00cc7947 */ /* 0x000fea000383ffff */
.L_x_1588:
[----:B------:R-:W-:Y:S01]  /*25a60*/  BSSY B1, `(.L_x_1812) ;  /* 0x0000008000017945 */ /* 0x000fe20003800000 */
[----:B---3--:R-:W-:Y:S02]  /*25a70*/  IMAD.MOV.U32 R13, RZ, RZ, R26 ;  /* 0x000000ffff0d7224 */ /* 0x008fe400078e001a */
[----:B------:R-:W-:Y:S02]  /*25a80*/  IMAD.MOV.U32 R12, RZ, RZ, 0x1 ;  /* 0x00000001ff0c7424 */ /* 0x000fe400078e00ff */
[----:B------:R-:W-:Y:S02]  /*25a90*/  IMAD.MOV.U32 R11, RZ, RZ, 0x1c1f ;  /* 0x00001c1fff0b7424 */ /* 0x000fe400078e00ff */
[----:B------:R-:W-:-:S07]  /*25aa0*/  IMAD.MOV.U32 R15, RZ, RZ, -0x1 ;  /* 0xffffffffff0f7424 */ /* 0x000fce00078e00ff */
[----:B012---:R-:W-:Y:S05]  /*25ab0*/  WARPSYNC.COLLECTIVE R15, `(.L_x_1813) ;  /* 0x000000000f087348 */ /* 0x007fea0003c00000 */
[----:B--2---:R2:W3:Y:S02]  /*25ac0*/  SHFL.IDX P6, R14, R13, R12, R11 ;  /* 0x0000000c0d0e7389 */ /* 0x0044e400000c000b */
[----:B0123--:R-:W-:Y:S01]  /*25ad0*/  ENDCOLLECTIVE ;  /* 0x000000000000791b */ /* 0x00ffe20003800000 */
.L_x_1813:
[----:B------:R-:W-:Y:S05]  /*25ae0*/  BSYNC B1 ;  /* 0x0000000000017941 */ /* 0x000fea0003800000 */
.L_x_1812:
        /* <DEDUP_REMOVED lines=8> */
.L_x_1814:
[----:B------:R-:W-:Y:S05]  /*25b70*/  BRA `(.L_x_1815) ;  /* 0xffffff5000e07947 */ /* 0x000fea000383ffff */
.L_x_1592:
[----:B------:R-:W-:Y:S02]  /*25b80*/  IMAD.MOV.U32 R13, RZ, RZ, R4 ;  /* 0x000000ffff0d7224 */ /* 0x000fe400078e0004 */
[----:B------:R-:W-:Y:S02]  /*25b90*/  IMAD.MOV.U32 R12, RZ, RZ, RZ ;  /* 0x000000ffff0c7224 */ /* 0x000fe400078e00ff */
[----:B------:R-:W-:Y:S02]  /*25ba0*/  IMAD.MOV.U32 R11, RZ, RZ, 0x1c1f ;  /* 0x00001c1fff0b7424 */ /* 0x000fe400078e00ff */
[----:B------:R-:W-:-:S07]  /*25bb0*/  IMAD.MOV.U32 R15, RZ, RZ, -0x1 ;  /* 0xffffffffff0f7424 */ /* 0x000fce00078e00ff */
[----:B-1----:R-:W-:Y:S05]  /*25bc0*/  WARPSYNC.COLLECTIVE R15, `(.L_x_1816) ;  /* 0x000000000f087348 */ /* 0x002fea0003c00000 */
[----:B------:R0:W2:Y:S02]  /*25bd0*/  SHFL.IDX P6, R14, R13, R12, R11 ;  /* 0x0000000c0d0e7389 */ /* 0x0000a400000c000b */
[----:B012---:R-:W-:Y:S01]  /*25be0*/  ENDCOLLECTIVE ;  /* 0x000000000000791b */ /* 0x007fe20003800000 */
.L_x_1816:
[----:B------:R-:W-:Y:S02]  /*25bf0*/  IMAD.MOV.U32 R13, RZ, RZ, R0 ;  /* 0x000000ffff0d7224 */ /* 0x000fe400078e0000 */
[----:B------:R-:W-:-:S07]  /*25c00*/  IMAD.MOV.U32 R3, RZ, RZ, R14 ;  /* 0x000000ffff037224 */ /* 0x000fce00078e000e */
[----:B------:R-:W-:Y:S05]  /*25c10*/  WARPSYNC.COLLECTIVE R15, `(.L_x_1817) ;  /* 0x000000000f087348 */ /* 0x000fea0003c00000 */
[----:B------:R0:W1:Y:S02]  /*25c20*/  SHFL.IDX P6, R14, R13, R12, R11 ;  /* 0x0000000c0d0e7389 */ /* 0x00006400000c000b */
[----:B01----:R-:W-:Y:S01]  /*25c30*/  ENDCOLLECTIVE ;  /* 0x000000000000791b */ /* 0x003fe20003800000 */
.L_x_1817:
[----:B------:R-:W-:Y:S05]  /*25c40*/  BRA `(.L_x_1818) ;  /* 0xffffff6000347947 */ /* 0x000fea000383ffff */
.L_x_1595:
        /* <DEDUP_REMOVED lines=8> */
.L_x_1820:
[----:B------:R-:W-:Y:S05]  /*25cd0*/  BSYNC B1 ;  /* 0x0000000000017941 */ /* 0x000fea0003800000 */
.L_x_1819:
        /* <DEDUP_REMOVED lines=8> */
.L_x_1821:
[----:B------:R-:W-:Y:S05]  /*25d60*/  BRA `(.L_x_1822) ;  /* 0xffffff6000487947 */ /* 0x000fea000383ffff */
.L_x_1622:
[----:B------:R-:W0:Y:S01]  /*25d70*/  S2R R5, SR_TID.X ;  /* 0x0000000000057919 */ /* 0x000e220000002100 */
[----:B------:R-:W-:Y:S01]  /*25d80*/  BSSY B1, `(.L_x_1823) ;  /* 0x000000a000017945 */ /* 0x000fe20003800000 */
[----:B------:R-:W-:Y:S02]  /*25d90*/  IMAD.MOV.U32 R12, RZ, RZ, RZ ;  /* 0x000000ffff0c7224 */ /* 0x000fe400078e00ff */
[----:B------:R-:W-:Y:S02]  /*25da0*/  IMAD.MOV.U32 R11, RZ, RZ, 0x1f ;  /* 0x0000001fff0b7424 */ /* 0x000fe400078e00ff */
[----:B------:R-:W-:Y:S01]  /*25db0*/  IMAD.MOV.U32 R15, RZ, RZ, -0x1 ;  /* 0xffffffffff0f7424 */ /* 0x000fe200078e00ff */
[----:B0-----:R-:W-:-:S04]  /*25dc0*/  SHF.R.U32.HI R5, RZ, 0x5, R5 ;  /* 0x00000005ff057819 */ /* 0x001fc80000011605 */
[----:B------:R-:W-:-:S05]  /*25dd0*/  LOP3.LUT R5, R5, 0x3, RZ, 0xc0, !PT ;  /* 0x0000000305057812 */ /* 0x000fca00078ec0ff */
[----:B------:R-:W-:-:S07]  /*25de0*/  IMAD.MOV.U32 R13, RZ, RZ, R5 ;  /* 0x000000ffff0d7224 */ /* 0x000fce00078e0005 */
[----:B------:R-:W-:Y:S05]  /*25df0*/  WARPSYNC.COLLECTIVE R15, `(.L_x_1824) ;  /* 0x000000000f087348 */ /* 0x000fea0003c00000 */
[----:B------:R0:W1:Y:S02]  /*25e00*/  SHFL.IDX P6, R14, R13, R12, R11 ;  /* 0x0000000c0d0e7389 */ /* 0x00006400000c000b */
[----:B01----:R-:W-:Y:S01]  /*25e10*/  ENDCOLLECTIVE ;  /* 0x000000000000791b */ /* 0x003fe20003800000 */
.L_x_1824:
[----:B------:R-:W-:Y:S05]  /*25e20*/  BSYNC B1 ;  /* 0x0000000000017941 */ /* 0x000fea0003800000 */
.L_x_1823:
[----:B------:R-:W-:Y:S05]  /*25e30*/  BRA `(.L_x_1825) ;  /* 0xffffff8000247947 */ /* 0x000fea000383ffff */
.L_x_1624:
[----:B------:R-:W-:Y:S01]  /*25e40*/  BSSY B1, `(.L_x_1826) ;  /* 0x0000006000017945 */ /* 0x000fe20003800000 */
[----:B------:R-:W-:-:S07]  /*25e50*/  IMAD.MOV.U32 R15, RZ, RZ, -0x1 ;  /* 0xffffffffff0f7424 */ /* 0x000fce00078e00ff */
[----:B0-----:R-:W-:Y:S05]  /*25e60*/  WARPSYNC.COLLECTIVE R15, `(.L_x_1827) ;  /* 0x000000000f0c7348 */ /* 0x001fea0003c00000 */
[----:B------:R-:W-:Y:S02]  /*25e70*/  ELECT P6, UR62, PT ;  /* 0x00000000003e782f */ /* 0x000fe400038c0000 */
[----:B------:R-:W-:Y:S01]  /*25e80*/  MOV R14, UR62 ;  /* 0x0000003e000e7c02 */ /* 0x000fe20008000f00 */
[----:B0-----:R-:W-:Y:S10]  /*25e90*/  ENDCOLLECTIVE ;  /* 0x000000000000791b */ /* 0x001ff40003800000 */
.L_x_1827:
[----:B------:R-:W-:Y:S05]  /*25ea0*/  BSYNC B1 ;  /* 0x0000000000017941 */ /* 0x000fea0003800000 */
.L_x_1826:
[----:B------:R-:W-:Y:S05]  /*25eb0*/  BRA `(.L_x_1623) ;  /* 0xffffff80001c7947 */ /* 0x000fea000383ffff */
.L_x_1626:
[----:B0-----:R0:W1:Y:S02]  /*25ec0*/  SYNCS.PHASECHK.TRANS64.TRYWAIT P0, [R17+URZ+0x2d820], R5 ;  /* 0x02d82005110075a7 */ /* 0x001064000800017f */
[----:B-1----:R-:W-:Y:S05]  /*25ed0*/  @!P0 NANOSLEEP.SYNCS 0x989680 ;  /* 0x009896800000895d */ /* 0x002fea0003900000 */
[----:B------:R-:W1:Y:S02]  /*25ee0*/  @!P0 SYNCS.PHASECHK.TRANS64 P0, [R17+URZ+0x2d820], R5 ;  /* 0x02d82005110085a7 */ /* 0x000e64000800007f */
[----:B-1----:R-:W-:Y:S05]  /*25ef0*/  @!P0 BRA `(.L_x_1626) ;  /* 0xfffffffc00f08947 */ /* 0x002fea000383ffff */
[----:B------:R-:W-:Y:S05]  /*25f00*/  BRA `(.L_x_1828) ;  /* 0xffffff80002c7947 */ /* 0x000fea000383ffff */
.L_x_1630:
[----:B-1----:R1:W2:Y:S02]  /*25f10*/  SYNCS.PHASECHK.TRANS64.TRYWAIT P0, [R11+URZ+0x2d8a0], R10 ;  /* 0x02d8a00a0b0075a7 */ /* 0x0022a4000800017f */
[----:B--2---:R-:W-:Y:S05]  /*25f20*/  @!P0 NANOSLEEP.SYNCS 0x989680 ;  /* 0x009896800000895d */ /* 0x004fea0003900000 */
[----:B------:R-:W2:Y:S02]  /*25f30*/  @!P0 SYNCS.PHASECHK.TRANS64 P0, [R11+URZ+0x2d8a0], R10 ;  /* 0x02d8a00a0b0085a7 */ /* 0x000ea4000800007f */
[----:B--2---:R-:W-:Y:S05]  /*25f40*/  @!P0 BRA `(.L_x_1630) ;  /* 0xfffffffc00f08947 */ /* 0x004fea000383ffff */
[----:B------:R-:W-:Y:S05]  /*25f50*/  BRA `(.L_x_1829) ;  /* 0xffffff8000487947 */ /* 0x000fea000383ffff */
.L_x_1637:
[----:B0-----:R0:W2:Y:S02]  /*25f60*/  SYNCS.PHASECHK.TRANS64.TRYWAIT P0, [R11+URZ+0x2d8c0], R10 ;  /* 0x02d8c00a0b0075a7 */ /* 0x0010a4000800017f */
[----:B--2---:R-:W-:Y:S05]  /*25f70*/  @!P0 NANOSLEEP.SYNCS 0x989680 ;  /* 0x009896800000895d */ /* 0x004fea0003900000 */
[----:B------:R-:W2:Y:S02]  /*25f80*/  @!P0 SYNCS.PHASECHK.TRANS64 P0, [R11+URZ+0x2d8c0], R10 ;  /* 0x02d8c00a0b0085a7 */ /* 0x000ea4000800007f */
[----:B--2---:R-:W-:Y:S05]  /*25f90*/  @!P0 BRA `(.L_x_1637) ;  /* 0xfffffffc00f08947 */ /* 0x004fea000383ffff */
[----:B------:R-:W-:Y:S05]  /*25fa0*/  BRA `(.L_x_1830) ;  /* 0xffffff8400447947 */ /* 0x000fea000383ffff */
.L_x_1646:
[----:B0-----:R0:W1:Y:S02]  /*25fb0*/  SYNCS.PHASECHK.TRANS64.TRYWAIT P1, [R10+URZ+0x2d8a0], R8 ;  /* 0x02d8a0080a0075a7 */ /* 0x001064000802017f */
[----:B-1----:R-:W-:Y:S05]  /*25fc0*/  @!P1 NANOSLEEP.SYNCS 0x989680 ;  /* 0x009896800000995d */ /* 0x002fea0003900000 */
[----:B------:R-:W1:Y:S02]  /*25fd0*/  @!P1 SYNCS.PHASECHK.TRANS64 P1, [R10+URZ+0x2d8a0], R8 ;  /* 0x02d8a0080a0095a7 */ /* 0x000e64000802007f */
[----:B-1----:R-:W-:Y:S05]  /*25fe0*/  @!P1 BRA `(.L_x_1646) ;  /* 0xfffffffc00f09947 */ /* 0x002fea000383ffff */
[----:B------:R-:W-:Y:S05]  /*25ff0*/  BRA `(.L_x_1831) ;  /* 0xffffff8800847947 */ /* 0x000fea000383ffff */
.L_x_1653:
[----:B-1----:R1:W2:Y:S02]  /*26000*/  SYNCS.PHASECHK.TRANS64.TRYWAIT P1, [R10+URZ+0x2d8c0], R8 ;  /* 0x02d8c0080a0075a7 */ /* 0x0022a4000802017f */
[----:B--2---:R-:W-:Y:S05]  /*26010*/  @!P1 NANOSLEEP.SYNCS 0x989680 ;  /* 0x009896800000995d */ /* 0x004fea0003900000 */
[----:B------:R-:W2:Y:S02]  /*26020*/  @!P1 SYNCS.PHASECHK.TRANS64 P1, [R10+URZ+0x2d8c0], R8 ;  /* 0x02d8c0080a0095a7 */ /* 0x000ea4000802007f */
[----:B--2---:R-:W-:Y:S05]  /*26030*/  @!P1 BRA `(.L_x_1653) ;  /* 0xfffffffc00f09947 */ /* 0x004fea000383ffff */
[----:B------:R-:W-:Y:S05]  /*26040*/  BRA `(.L_x_1832) ;  /* 0xffffff8c007c7947 */ /* 0x000fea000383ffff */
.L_x_1678:
        /* <DEDUP_REMOVED lines=11> */
.L_x_1834:
[----:B------:R-:W-:Y:S05]  /*26100*/  BSYNC B0 ;  /* 0x0000000000007941 */ /* 0x000fea0003800000 */
.L_x_1833:
[----:B------:R-:W-:Y:S05]  /*26110*/  BRA `(.L_x_1835) ;  /* 0xffffff9c00b07947 */ /* 0x000fea000383ffff */
.L_x_1680:
[----:B------:R-:W-:Y:S01]  /*26120*/  BSSY B0, `(.L_x_1836) ;  /* 0x0000006000007945 */ /* 0x000fe20003800000 */
[----:B------:R-:W-:-:S07]  /*26130*/  IMAD.MOV.U32 R15, RZ, RZ, -0x1 ;  /* 0xffffffffff0f7424 */ /* 0x000fce00078e00ff */
[----:B012---:R-:W-:Y:S05]  /*26140*/  WARPSYNC.COLLECTIVE R15, `(.L_x_1837) ;  /* 0x000000000f0c7348 */ /* 0x007fea0003c00000 */
[----:B------:R-:W-:Y:S02]  /*26150*/  ELECT P6, UR62, PT ;  /* 0x00000000003e782f */ /* 0x000fe400038c0000 */
[----:B------:R-:W-:Y:S01]  /*26160*/  MOV R14, UR62 ;  /* 0x0000003e000e7c02 */ /* 0x000fe20008000f00 */
[----:B012---:R-:W-:Y:S10]  /*26170*/  ENDCOLLECTIVE ;  /* 0x000000000000791b */ /* 0x007ff40003800000 */
.L_x_1837:
[----:B------:R-:W-:Y:S05]  /*26180*/  BSYNC B0 ;  /* 0x0000000000007941 */ /* 0x000fea0003800000 */
.L_x_1836:
[----:B------:R-:W-:Y:S05]  /*26190*/  BRA `(.L_x_1838) ;  /* 0xffffff9c00b07947 */ /* 0x000fea000383ffff */
.L_x_1682:
[----:B--2---:R2:W3:Y:S02]  /*261a0*/  SYNCS.PHASECHK.TRANS64.TRYWAIT P0, [R0+URZ+0x2d840], R2 ;  /* 0x02d84002000075a7 */ /* 0x0044e4000800017f */
[----:B---3--:R-:W-:Y:S05]  /*261b0*/  @!P0 NANOSLEEP.SYNCS 0x989680 ;  /* 0x009896800000895d */ /* 0x008fea0003900000 */
[----:B------:R-:W3:Y:S02]  /*261c0*/  @!P0 SYNCS.PHASECHK.TRANS64 P0, [R0+URZ+0x2d840], R2 ;  /* 0x02d84002000085a7 */ /* 0x000ee4000800007f */
[----:B---3--:R-:W-:Y:S05]  /*261d0*/  @!P0 BRA `(.L_x_1682) ;  /* 0xfffffffc00f08947 */ /* 0x008fea000383ffff */
[----:B------:R-:W-:Y:S05]  /*261e0*/  BRA `(.L_x_1839) ;  /* 0xffffffa000047947 */ /* 0x000fea000383ffff */
.L_x_1686:
[----:B------:R-:W2:Y:S01]  /*261f0*/  LDL.LU R11, [R1+0x18] ;  /* 0x00001800010b7983 */ /* 0x000ea20000300800 */
[----:B------:R-:W-:Y:S02]  /*26200*/  IMAD.MOV.U32 R0, RZ, RZ, R12 ;  /* 0x000000ffff007224 */ /* 0x000fe400078e000c */
[----:B------:R-:W-:Y:S02]  /*26210*/  IMAD.MOV.U32 R13, RZ, RZ, R6 ;  /* 0x000000ffff0d7224 */ /* 0x000fe400078e0006 */
[----:B------:R-:W-:Y:S02]  /*26220*/  IMAD.MOV.U32 R12, RZ, RZ, RZ ;  /* 0x000000ffff0c7224 */ /* 0x000fe400078e00ff */
[----:B------:R-:W-:Y:S02]  /*26230*/  IMAD.MOV.U32 R15, RZ, RZ, -0x1 ;  /* 0xffffffffff0f7424 */ /* 0x000fe400078e00ff */
[----:B------:R-:W-:Y:S02]  /*26240*/  IMAD.IADD R0, R21, 0x1, R0 ;  /* 0x0000000115007824 */ /* 0x000fe400078e0200 */
[----:B--2---:R-:W-:-:S02]  /*26250*/  IMAD R4, R11, R9, RZ ;  /* 0x000000090b047224 */ /* 0x004fc400078e02ff */
[----:B------:R-:W-:Y:S02]  /*26260*/  IMAD.MOV.U32 R11, RZ, RZ, 0x1c1f ;  /* 0x00001c1fff0b7424 */ /* 0x000fe400078e00ff */
[C---:B------:R-:W-:Y:S01]  /*26270*/  VIADD R9, R0.reuse, 0x20 ;  /* 0x0000002000097836 */ /* 0x040fe20000000000 */
[----:B------:R-:W-:-:S13]  /*26280*/  ISETP.GE.AND P4, PT, R0, R4, PT ;  /* 0x000000040000720c */ /* 0x000fda0003f86270 */
[----:B-----5:R-:W-:Y:S05]  /*26290*/  WARPSYNC.COLLECTIVE R15, `(.L_x_1840) ;  /* 0x000000000f087348 */ /* 0x020fea0003c00000 */
[----:B------:R0:W1:Y:S02]  /*262a0*/  SHFL.IDX P6, R14, R13, R12, R11 ;  /* 0x0000000c0d0e7389 */ /* 0x00006400000c000b */
[----:B01---5:R-:W-:Y:S01]  /*262b0*/  ENDCOLLECTIVE ;  /* 0x000000000000791b */ /* 0x023fe20003800000 */
.L_x_1840:
[----:B------:R-:W-:Y:S02]  /*262c0*/  IMAD.MOV.U32 R13, RZ, RZ, R5 ;  /* 0x000000ffff0d7224 */ /* 0x000fe400078e0005 */
[----:B------:R-:W-:-:S07]  /*262d0*/  IMAD.MOV.U32 R3, RZ, RZ, R14 ;  /* 0x000000ffff037224 */ /* 0x000fce00078e000e */
[----:B------:R-:W-:Y:S05]  /*262e0*/  WARPSYNC.COLLECTIVE R15, `(.L_x_1841) ;  /* 0x000000000f087348 */ /* 0x000fea0003c00000 */
[----:B------:R0:W1:Y:S02]  /*262f0*/  SHFL.IDX P6, R14, R13, R12, R11 ;  /* 0x0000000c0d0e7389 */ /* 0x00006400000c000b */
[----:B01----:R-:W-:Y:S01]  /*26300*/  ENDCOLLECTIVE ;  /* 0x000000000000791b */ /* 0x003fe20003800000 */
.L_x_1841:
[----:B------:R-:W-:Y:S02]  /*26310*/  IMAD.MOV.U32 R13, RZ, RZ, R6 ;  /* 0x000000ffff0d7224 */ /* 0x000fe400078e0006 */
[----:B------:R-:W-:Y:S02]  /*26320*/  IMAD.MOV.U32 R12, RZ, RZ, 0x1 ;  /* 0x00000001ff0c7424 */ /* 0x000fe400078e00ff */
[----:B------:R-:W-:-:S07]  /*26330*/  IMAD.MOV.U32 R2, RZ, RZ, R14 ;  /* 0x000000ffff027224 */ /* 0x000fce00078e000e */
[----:B------:R-:W-:Y:S05]  /*26340*/  WARPSYNC.COLLECTIVE R15, `(.L_x_1842) ;  /* 0x000000000f087348 */ /* 0x000fea0003c00000 */
[----:B------:R0:W1:Y:S02]  /*26350*/  SHFL.IDX P6, R14, R13, R12, R11 ;  /* 0x0000000c0d0e7389 */ /* 0x00006400000c000b */
[----:B01----:R-:W-:Y:S01]  /*26360*/  ENDCOLLECTIVE ;  /* 0x000000000000791b */ /* 0x003fe20003800000 */
.L_x_1842:
        /* <DEDUP_REMOVED lines=14> */
.L_x_1843:
[----:B------:R-:W-:Y:S02]  /*26450*/  IMAD.MOV.U32 R13, RZ, RZ, R6 ;  /* 0x000000ffff0d7224 */ /* 0x000fe400078e0006 */
[----:B------:R-:W-:Y:S02]  /*26460*/  IMAD.MOV.U32 R12, RZ, RZ, 0x2 ;  /* 0x00000002ff0c7424 */ /* 0x000fe400078e00ff */
[----:B------:R-:W-:-:S07]  /*26470*/  IMAD.MOV.U32 R3, RZ, RZ, R14 ;  /* 0x000000ffff037224 */ /* 0x000fce00078e000e */
[----:B------:R-:W-:Y:S05]  /*26480*/  WARPSYNC.COLLECTIVE R15, `(.L_x_1844) ;  /* 0x000000000f087348 */ /* 0x000fea0003c00000 */
[----:B------:R0:W1:Y:S02]  /*26490*/  SHFL.IDX P6, R14, R13, R12, R11 ;  /* 0x0000000c0d0e7389 */ /* 0x00006400000c000b */
[----:B01----:R-:W-:Y:S01]  /*264a0*/  ENDCOLLECTIVE ;  /* 0x000000000000791b */ /* 0x003fe20003800000 */
.L_x_1844:
        /* <DEDUP_REMOVED lines=18> */
.L_x_1845:
[----:B------:R-:W-:Y:S02]  /*265d0*/  IMAD.MOV.U32 R13, RZ, RZ, R6 ;  /* 0x000000ffff0d7224 */ /* 0x000fe400078e0006 */
[----:B------:R-:W-:Y:S02]  /*265e0*/  IMAD.MOV.U32 R12, RZ, RZ, 0x3 ;  /* 0x00000003ff0c7424 */ /* 0x000fe400078e00ff */
[----:B------:R-:W-:-:S07]  /*265f0*/  IMAD.MOV.U32 R3, RZ, RZ, R14 ;  /* 0x000000ffff037224 */ /* 0x000fce00078e000e */
[----:B------:R-:W-:Y:S05]  /*26600*/  WARPSYNC.COLLECTIVE R15, `(.L_x_1846) ;  /* 0x000000000f087348 */ /* 0x000fea0003c00000 */
[----:B------:R0:W1:Y:S02]  /*26610*/  SHFL.IDX P6, R14, R13, R12, R11 ;  /* 0x0000000c0d0e7389 */ /* 0x00006400000c000b */
[----:B01----:R-:W-:Y:S01]  /*26620*/  ENDCOLLECTIVE ;  /* 0x000000000000791b */ /* 0x003fe20003800000 */
.L_x_1846:
        /* <DEDUP_REMOVED lines=10> */
.L_x_1847:
        /* <DEDUP_REMOVED lines=8> */
[----:B0-----:R-:W-:Y:S02]  /*26750*/  IMAD.MOV.U32 R2, RZ, RZ, R14 ;  /* 0x000000ffff027224 */ /* 0x001fe400078e000e */
[----:B------:R-:W-:-:S07]  /*26760*/  VIADD R3, R0, 0x60 ;  /* 0x0000006000037836 */ /* 0x000fce0000000000 */
[----:B------:R-:W-:Y:S05]  /*26770*/  WARPSYNC.COLLECTIVE R15, `(.L_x_1848) ;  /* 0x000000000f087348 */ /* 0x000fea0003c00000 */
[----:B------:R0:W1:Y:S02]  /*26780*/  SHFL.IDX P6, R14, R13, R12, R11 ;  /* 0x0000000c0d0e7389 */ /* 0x00006400000c000b */
[----:B01----:R-:W-:Y:S01]  /*26790*/  ENDCOLLECTIVE ;  /* 0x000000000000791b */ /* 0x003fe20003800000 */
.L_x_1848:
[----:B------:R-:W-:Y:S01]  /*267a0*/  ISETP.GE.AND P3, PT, R3, R4, PT ;  /* 0x000000040300720c */ /* 0x000fe20003f66270 */
[----:B------:R-:W-:-:S12]  /*267b0*/  IMAD.MOV.U32 R13, RZ, RZ, R8 ;  /* 0x000000ffff0d7224 */ /* 0x000fd800078e0008 */
[----:B------:R-:W-:-:S05]  /*267c0*/  @!P3 LEA R2, P5, R20, R2, 0x1 ;  /* 0x000000021402b211 */ /* 0x000fca00078a08ff */
[----:B------:R-:W-:Y:S02]  /*267d0*/  @!P3 IMAD.X R3, RZ, RZ, R6, P5 ;  /* 0x000000ffff03b224 */ /* 0x000fe400028e0606 */
[----:B------:R-:W-:-:S07]  /*267e0*/  IMAD.MOV.U32 R6, RZ, RZ, R14 ;  /* 0x000000ffff067224 */ /* 0x000fce00078e000e */
[----:B------:R-:W-:Y:S05]  /*267f0*/  WARPSYNC.COLLECTIVE R15, `(.L_x_1849) ;  /* 0x000000000f087348 */ /* 0x000fea0003c00000 */
[----:B------:R0:W1:Y:S02]  /*26800*/  SHFL.IDX P6, R14, R13, R12, R11 ;  /* 0x0000000c0d0e7389 */ /* 0x00006400000c000b */
[----:B01----:R-:W-:Y:S01]  /*26810*/  ENDCOLLECTIVE ;  /* 0x000000000000791b */ /* 0x003fe20003800000 */
.L_x_1849:
[----:B------:R-:W-:Y:S01]  /*26820*/  @!PT LDS RZ, [RZ] ;  /* 0x00000000fffff984 */ /* 0x000fe20000000800 */
[----:B------:R-:W-:Y:S01]  /*26830*/  @!PT LDS RZ, [RZ] ;  /* 0x00000000fffff984 */ /* 0x000fe20000000800 */
[----:B------:R-:W-:Y:S01]  /*26840*/  @!PT LDS RZ, [RZ] ;  /* 0x00000000fffff984 */ /* 0x000fe20000000800 */
[----:B------:R0:W-:Y:S04]  /*26850*/  @!P3 LDGSTS.E.BYPASS.LTC128B.128 [R10+0xdc00], desc[UR38][R2.64], !P2 ;  /* 0x0dc00000020abfae */ /* 0x0001e8000d101d66 */
[----:B------:R0:W-:Y:S04]  /*26860*/  @!P3 LDGSTS.E.BYPASS.LTC128B.128 [R10+0x10c00], desc[UR38][R2.64+0x40], !P1 ;  /* 0x10c00040020abfae */ /* 0x0001e8000c901d66 */
[----:B------:R0:W-:Y:S01]  /*26870*/  @!P3 LDGSTS.E.BYPASS.LTC128B.128 [R10+0x13c00], desc[UR38][R2.64+0x80], !P0 ;  /* 0x13c00080020abfae */ /* 0x0001e2000c101d66 */
[----:B------:R-:W-:Y:S02]  /*26880*/  IMAD.MOV.U32 R13, RZ, RZ, R7 ;  /* 0x000000ffff0d7224 */ /* 0x000fe400078e0007 */
[----:B------:R-:W-:-:S02]  /*26890*/  IMAD.MOV.U32 R12, RZ, RZ, 0x1 ;  /* 0x00000001ff0c7424 */ /* 0x000fc400078e00ff */
[----:B------:R-:W-:-:S07]  /*268a0*/  IMAD.MOV.U32 R5, RZ, RZ, R14 ;  /* 0x000000ffff057224 */ /* 0x000fce00078e000e */
[----:B0-----:R-:W-:Y:S05]  /*268b0*/  WARPSYNC.COLLECTIVE R15, `(.L_x_1850) ;  /* 0x000000000f087348 */ /* 0x001fea0003c00000 */
[----:B------:R1:W2:Y:S02]  /*268c0*/  SHFL.IDX P6, R14, R13, R12, R11 ;  /* 0x0000000c0d0e7389 */ /* 0x0002a400000c000b */
[----:B012---:R-:W-:Y:S01]  /*268d0*/  ENDCOLLECTIVE ;  /* 0x000000000000791b */ /* 0x007fe20003800000 */
.L_x_1850:
        /* <DEDUP_REMOVED lines=8> */
.L_x_1851:
        /* <DEDUP_REMOVED lines=11> */
.L_x_1689:
[----:B0-----:R0:W1:Y:S02]  /*26a10*/  SYNCS.PHASECHK.TRANS64.TRYWAIT P0, [R17+URZ+0x2d820], R0 ;  /* 0x02d82000110075a7 */ /* 0x001064000800017f */
[----:B-1----:R-:W-:Y:S05]  /*26a20*/  @!P0 NANOSLEEP.SYNCS 0x989680 ;  /* 0x009896800000895d */ /* 0x002fea0003900000 */
[----:B------:R-:W1:Y:S02]  /*26a30*/  @!P0 SYNCS.PHASECHK.TRANS64 P0, [R17+URZ+0x2d820], R0 ;  /* 0x02d82000110085a7 */ /* 0x000e64000800007f */
[----:B-1----:R-:W-:Y:S05]  /*26a40*/  @!P0 BRA `(.L_x_1689) ;  /* 0xfffffffc00f08947 */ /* 0x002fea000383ffff */
[----:B------:R-:W-:Y:S05]  /*26a50*/  BRA `(.L_x_1853) ;  /* 0xffffffa400dc7947 */ /* 0x000fea000383ffff */
.L_x_1698:
[----:B-1----:R1:W2:Y:S02]  /*26a60*/  SYNCS.PHASECHK.TRANS64.TRYWAIT P0, [R3+URZ+0x2d840], R2 ;  /* 0x02d84002030075a7 */ /* 0x0022a4000800017f */
[----:B--2---:R-:W-:Y:S05]  /*26a70*/  @!P0 NANOSLEEP.SYNCS 0x989680 ;  /* 0x009896800000895d */ /* 0x004fea0003900000 */
[----:B------:R-:W2:Y:S02]  /*26a80*/  @!P0 SYNCS.PHASECHK.TRANS64 P0, [R3+URZ+0x2d840], R2 ;  /* 0x02d84002030085a7 */ /* 0x000ea4000800007f */
[----:B--2---:R-:W-:Y:S05]  /*26a90*/  @!P0 BRA `(.L_x_1698) ;  /* 0xfffffffc00f08947 */ /* 0x004fea000383ffff */
[----:B------:R-:W-:Y:S05]  /*26aa0*/  BRA `(.L_x_1854) ;  /* 0xffffffa800c47947 */ /* 0x000fea000383ffff */
.L_x_1705:
[----:B0-----:R0:W1:Y:S02]  /*26ab0*/  SYNCS.PHASECHK.TRANS64.TRYWAIT P0, [R3+URZ+0x60], R2 ;  /* 0x00006002030075a7 */ /* 0x001064000800017f */
[----:B-1----:R-:W-:Y:S05]  /*26ac0*/  @!P0 NANOSLEEP.SYNCS 0x989680 ;  /* 0x009896800000895d */ /* 0x002fea0003900000 */
[----:B------:R-:W1:Y:S02]  /*26ad0*/  @!P0 SYNCS.PHASECHK.TRANS64 P0, [R3+URZ+0x60], R2 ;  /* 0x00006002030085a7 */ /* 0x000e64000800007f */
[----:B-1----:R-:W-:Y:S05]  /*26ae0*/  @!P0 BRA `(.L_x_1705) ;  /* 0xfffffffc00f08947 */ /* 0x002fea000383ffff */
[----:B------:R-:W-:Y:S05]  /*26af0*/  BRA `(.L_x_1855) ;  /* 0xffffffac00d07947 */ /* 0x000fea000383ffff */
.L_x_1715:
[----:B-1----:R1:W2:Y:S02]  /*26b00*/  SYNCS.PHASECHK.TRANS64.TRYWAIT P0, [R3+URZ+0x2d840], R2 ;  /* 0x02d84002030075a7 */ /* 0x0022a4000800017f */
[----:B--2---:R-:W-:Y:S05]  /*26b10*/  @!P0 NANOSLEEP.SYNCS 0x989680 ;  /* 0x009896800000895d */ /* 0x004fea0003900000 */
[----:B------:R-:W2:Y:S02]  /*26b20*/  @!P0 SYNCS.PHASECHK.TRANS64 P0, [R3+URZ+0x2d840], R2 ;  /* 0x02d84002030085a7 */ /* 0x000ea4000800007f */
[----:B--2---:R-:W-:Y:S05]  /*26b30*/  @!P0 BRA `(.L_x_1715) ;  /* 0xfffffffc00f08947 */ /* 0x004fea000383ffff */
[----:B------:R-:W-:Y:S05]  /*26b40*/  BRA `(.L_x_1856) ;  /* 0xffffffb400847947 */ /* 0x000fea000383ffff */
.L_x_1722:
[----:B0-----:R0:W1:Y:S02]  /*26b50*/  SYNCS.PHASECHK.TRANS64.TRYWAIT P0, [R11+URZ+0x60], R28 ;  /* 0x0000601c0b0075a7 */ /* 0x001064000800017f */
[----:B-1----:R-:W-:Y:S05]  /*26b60*/  @!P0 NANOSLEEP.SYNCS 0x989680 ;  /* 0x009896800000895d */ /* 0x002fea0003900000 */
[----:B------:R-:W1:Y:S02]  /*26b70*/  @!P0 SYNCS.PHASECHK.TRANS64 P0, [R11+URZ+0x60], R28 ;  /* 0x0000601c0b0085a7 */ /* 0x000e64000800007f */
[----:B-1----:R-:W-:Y:S05]  /*26b80*/  @!P0 BRA `(.L_x_1722) ;  /* 0xfffffffc00f08947 */ /* 0x002fea000383ffff */
[----:B------:R-:W-:Y:S05]  /*26b90*/  BRA `(.L_x_1857) ;  /* 0xffffffb800907947 */ /* 0x000fea000383ffff */
.L_x_1732:
[----:B-1----:R1:W2:Y:S02]  /*26ba0*/  SYNCS.PHASECHK.TRANS64.TRYWAIT P0, [R2+URZ+0x2d840], R3 ;  /* 0x02d84003020075a7 */ /* 0x0022a4000800017f */
[----:B--2---:R-:W-:Y:S05]  /*26bb0*/  @!P0 NANOSLEEP.SYNCS 0x989680 ;  /* 0x009896800000895d */ /* 0x004fea0003900000 */
[----:B------:R-:W2:Y:S02]  /*26bc0*/  @!P0 SYNCS.PHASECHK.TRANS64 P0, [R2+URZ+0x2d840], R3 ;  /* 0x02d84003020085a7 */ /* 0x000ea4000800007f */
[----:B--2---:R-:W-:Y:S05]  /*26bd0*/  @!P0 BRA `(.L_x_1732) ;  /* 0xfffffffc00f08947 */ /* 0x004fea000383ffff */
[----:B------:R-:W-:Y:S05]  /*26be0*/  BRA `(.L_x_1858) ;  /* 0xffffffc000187947 */ /* 0x000fea000383ffff */
.L_x_1739:
[----:B0-----:R0:W1:Y:S02]  /*26bf0*/  SYNCS.PHASECHK.TRANS64.TRYWAIT P0, [R7+URZ+0x60], R2 ;  /* 0x00006002070075a7 */ /* 0x001064000800017f */
[----:B-1----:R-:W-:Y:S05]  /*26c00*/  @!P0 NANOSLEEP.SYNCS 0x989680 ;  /* 0x009896800000895d */ /* 0x002fea0003900000 */
[----:B------:R-:W1:Y:S02]  /*26c10*/  @!P0 SYNCS.PHASECHK.TRANS64 P0, [R7+URZ+0x60], R2 ;  /* 0x00006002070085a7 */ /* 0x000e64000800007f */
[----:B-1----:R-:W-:Y:S05]  /*26c20*/  @!P0 BRA `(.L_x_1739) ;  /* 0xfffffffc00f08947 */ /* 0x002fea000383ffff */
[----:B------:R-:W-:Y:S05]  /*26c30*/  BRA `(.L_x_1859) ;  /* 0xffffffc400287947 */ /* 0x000fea000383ffff */
.L_x_1751:
[----:B0-----:R0:W1:Y:S02]  /*26c40*/  SYNCS.PHASECHK.TRANS64.TRYWAIT P0, [R3+URZ+0x2d860], R0 ;  /* 0x02d86000030075a7 */ /* 0x001064000800017f */
[----:B-1----:R-:W-:Y:S05]  /*26c50*/  @!P0 NANOSLEEP.SYNCS 0x989680 ;  /* 0x009896800000895d */ /* 0x002fea0003900000 */
[----:B------:R-:W1:Y:S02]  /*26c60*/  @!P0 SYNCS.PHASECHK.TRANS64 P0, [R3+URZ+0x2d860], R0 ;  /* 0x02d86000030085a7 */ /* 0x000e64000800007f */
[----:B-1----:R-:W-:Y:S05]  /*26c70*/  @!P0 BRA `(.L_x_1751) ;  /* 0xfffffffc00f08947 */ /* 0x002fea000383ffff */
[----:B------:R-:W-:Y:S05]  /*26c80*/  BRA `(.L_x_1860) ;  /* 0xffffffc8009c7947 */ /* 0x000fea000383ffff */
.L_x_1759:
[----:B------:R-:W-:Y:S01]  /*26c90*/  BSSY B0, `(.L_x_1861) ;  /* 0x0000008000007945 */ /* 0x000fe20003800000 */
[----:B------:R-:W-:Y:S02]  /*26ca0*/  IMAD.MOV.U32 R13, RZ, RZ, R24 ;  /* 0x000000ffff0d7224 */ /* 0x000fe400078e0018 */
[----:B------:R-:W-:Y:S02]  /*26cb0*/  IMAD.MOV.U32 R12, RZ, RZ, RZ ;  /* 0x000000ffff0c7224 */ /* 0x000fe400078e00ff */
[----:B------:R-:W-:Y:S02]  /*26cc0*/  IMAD.MOV.U32 R11, RZ, RZ, 0x1f ;  /* 0x0000001fff0b7424 */ /* 0x000fe400078e00ff */
[----:B------:R-:W-:-:S07]  /*26cd0*/  IMAD.MOV.U32 R15, RZ, RZ, -0x1 ;  /* 0xffffffffff0f7424 */ /* 0x000fce00078e00ff */
[----:B-1----:R-:W-:Y:S05]  /*26ce0*/  WARPSYNC.COLLECTIVE R15, `(.L_x_1862) ;  /* 0x000000000f087348 */ /* 0x002fea0003c00000 */
[----:B------:R0:W2:Y:S02]  /*26cf0*/  SHFL.IDX P6, R14, R13, R12, R11 ;  /* 0x0000000c0d0e7389 */ /* 0x0000a400000c000b */
[----:B012---:R-:W-:Y:S01]  /*26d00*/  ENDCOLLECTIVE ;  /* 0x000000000000791b */ /* 0x007fe20003800000 */
.L_x_1862:
[----:B------:R-:W-:Y:S05]  /*26d10*/  BSYNC B0 ;  /* 0x0000000000007941 */ /* 0x000fea0003800000 */
.L_x_1861:
        /* <DEDUP_REMOVED lines=9> */
.L_x_1863:
        /* <DEDUP_REMOVED lines=23> */
.L_x_1864:
[----:B------:R-:W-:Y:S01]  /*26f20*/  IMAD.MOV.U32 R12, RZ, RZ, 0x2 ;  /* 0x00000002ff0c7424 */ /* 0x000fe200078e00ff */
[----:B------:R-:W-:-:S05]  /*26f30*/  SEL R4, R14, RZ, P1 ;  /* 0x000000ff0e047207 */ /* 0x000fca0000800000 */
[----:B------:R-:W-:-:S04]  /*26f40*/  IMAD.IADD R4, R13, 0x1, R4 ;  /* 0x000000010d047824 */ /* 0x000fc800078e0204 */
[----:B------:R-:W-:-:S07]  /*26f50*/  IMAD.MOV.U32 R13, RZ, RZ, R4 ;  /* 0x000000ffff0d7224 */ /* 0x000fce00078e0004 */
[----:B------:R-:W-:Y:S05]  /*26f60*/  WARPSYNC.COLLECTIVE R15, `(.L_x_1865) ;  /* 0x000000000f087348 */ /* 0x000fea0003c00000 */
[----:B------:R0:W1:Y:S02]  /*26f70*/  SHFL.UP P6, R14, R13, R12, R11 ;  /* 0x0400000c0d0e7389 */ /* 0x00006400000c000b */
[----:B01----:R-:W-:Y:S01]  /*26f80*/  ENDCOLLECTIVE ;  /* 0x000000000000791b */ /* 0x003fe20003800000 */
.L_x_1865:
[----:B------:R-:W-:Y:S01]  /*26f90*/  IMAD.MOV.U32 R12, RZ, RZ, 0x4 ;  /* 0x00000004ff0c7424 */ /* 0x000fe200078e00ff */
[----:B------:R-:W-:-:S05]  /*26fa0*/  SEL R3, R14, RZ, P2 ;  /* 0x000000ff0e037207 */ /* 0x000fca0001000000 */
[----:B------:R-:W-:-:S04]  /*26fb0*/  IMAD.IADD R2, R4, 0x1, R3 ;  /* 0x0000000104027824 */ /* 0x000fc800078e0203 */
[----:B------:R-:W-:-:S07]  /*26fc0*/  IMAD.MOV.U32 R13, RZ, RZ, R2 ;  /* 0x000000ffff0d7224 */ /* 0x000fce00078e0002 */
[----:B------:R-:W-:Y:S05]  /*26fd0*/  WARPSYNC.COLLECTIVE R15, `(.L_x_1866) ;  /* 0x000000000f087348 */ /* 0x000fea0003c00000 */
[----:B------:R0:W1:Y:S02]  /*26fe0*/  SHFL.UP P6, R14, R13, R12, R11 ;  /* 0x0400000c0d0e7389 */ /* 0x00006400000c000b */
[----:B01----:R-:W-:Y:S01]  /*26ff0*/  ENDCOLLECTIVE ;  /* 0x000000000000791b */ /* 0x003fe20003800000 */
.L_x_1866:
[----:B------:R-:W-:Y:S01]  /*27000*/  IMAD.MOV.U32 R12, RZ, RZ, 0x8 ;  /* 0x00000008ff0c7424 */ /* 0x000fe200078e00ff */
[----:B------:R-:W-:-:S05]  /*27010*/  SEL R3, R14, RZ, P3 ;  /* 0x000000ff0e037207 */ /* 0x000fca0001800000 */
[----:B------:R-:W-:-:S04]  /*27020*/  IMAD.IADD R3, R2, 0x1, R3 ;  /* 0x0000000102037824 */ /* 0x000fc800078e0203 */
[----:B------:R-:W-:-:S07]  /*27030*/  IMAD.MOV.U32 R13, RZ, RZ, R3 ;  /* 0x000000ffff0d7224 */ /* 0x000fce00078e0003 */
[----:B------:R-:W-:Y:S05]  /*27040*/  WARPSYNC.COLLECTIVE R15, `(.L_x_1867) ;  /* 0x000000000f087348 */ /* 0x000fea0003c00000 */
[----:B------:R0:W1:Y:S02]  /*27050*/  SHFL.UP P6, R14, R13, R12, R11 ;  /* 0x0400000c0d0e7389 */ /* 0x00006400000c000b */
[----:B01----:R-:W-:Y:S01]  /*27060*/  ENDCOLLECTIVE ;  /* 0x000000000000791b */ /* 0x003fe20003800000 */
.L_x_1867:
[----:B------:R-:W-:Y:S01]  /*27070*/  IMAD.MOV.U32 R12, RZ, RZ, 0x10 ;  /* 0x00000010ff0c7424 */ /* 0x000fe200078e00ff */
[----:B------:R-:W-:-:S05]  /*27080*/  SEL R4, R14, RZ, P4 ;  /* 0x000000ff0e047207 */ /* 0x000fca0002000000 */
[----:B------:R-:W-:-:S04]  /*27090*/  IMAD.IADD R4, R3, 0x1, R4 ;  /* 0x0000000103047824 */ /* 0x000fc800078e0204 */
[----:B------:R-:W-:-:S07]  /*270a0*/  IMAD.MOV.U32 R13, RZ, RZ, R4 ;  /* 0x000000ffff0d7224 */ /* 0x000fce00078e0004 */
[----:B------:R-:W-:Y:S05]  /*270b0*/  WARPSYNC.COLLECTIVE R15, `(.L_x_1868) ;  /* 0x000000000f087348 */ /* 0x000fea0003c00000 */
[----:B------:R0:W1:Y:S02]  /*270c0*/  SHFL.UP P6, R14, R13, R12, R11 ;  /* 0x0400000c0d0e7389 */ /* 0x00006400000c000b */
[----:B01----:R-:W-:Y:S01]  /*270d0*/  ENDCOLLECTIVE ;  /* 0x000000000000791b */ /* 0x003fe20003800000 */
.L_x_1868:
        /* <DEDUP_REMOVED lines=8> */
.L_x_1869:
[----:B------:R-:W-:Y:S05]  /*27160*/  BRA `(.L_x_1870) ;  /* 0xffffffcc004c7947 */ /* 0x000fea000383ffff */
.L_x_1762:
[----:B------:R-:W-:Y:S01]  /*27170*/  BSSY B0, `(.L_x_1871) ;  /* 0x0000007000007945 */ /* 0x000fe20003800000 */
[----:B------:R-:W-:Y:S02]  /*27180*/  IMAD.MOV.U32 R12, RZ, RZ, 0x1 ;  /* 0x00000001ff0c7424 */ /* 0x000fe400078e00ff */
[----:B------:R-:W-:Y:S02]  /*27190*/  IMAD.MOV.U32 R11, RZ, RZ, RZ ;  /* 0x000000ffff0b7224 */ /* 0x000fe400078e00ff */
[----:B------:R-:W-:-:S07]  /*271a0*/  IMAD.MOV.U32 R15, RZ, RZ, -0x1 ;  /* 0xffffffffff0f7424 */ /* 0x000fce00078e00ff */
[----:B------:R-:W-:Y:S05]  /*271b0*/  WARPSYNC.COLLECTIVE R15, `(.L_x_1872) ;  /* 0x000000000f087348 */ /* 0x000fea0003c00000 */
[----:B------:R0:W1:Y:S02]  /*271c0*/  SHFL.UP P6, R14, R13, R12, R11 ;  /* 0x0400000c0d0e7389 */ /* 0x00006400000c000b */
[----:B01----:R-:W-:Y:S01]  /*271d0*/  ENDCOLLECTIVE ;  /* 0x000000000000791b */ /* 0x003fe20003800000 */
.L_x_1872:
[----:B------:R-:W-:Y:S05]  /*271e0*/  BSYNC B0 ;  /* 0x0000000000007941 */ /* 0x000fea0003800000 */
.L_x_1871:
        /* <DEDUP_REMOVED lines=8> */
.L_x_1873:
[----:B------:R-:W-:Y:S01]  /*27270*/  IMAD.MOV.U32 R12, RZ, RZ, 0x4 ;  /* 0x00000004ff0c7424 */ /* 0x000fe200078e00ff */
[----:B------:R-:W-:-:S05]  /*27280*/  SEL R2, R14, RZ, P2 ;  /* 0x000000ff0e027207 */ /* 0x000fca0001000000 */
[----:B------:R-:W-:-:S04]  /*27290*/  IMAD.IADD R2, R13, 0x1, R2 ;  /* 0x000000010d027824 */ /* 0x000fc800078e0202 */
[----:B------:R-:W-:-:S07]  /*272a0*/  IMAD.MOV.U32 R13, RZ, RZ, R2 ;  /* 0x000000ffff0d7224 */ /* 0x000fce00078e0002 */
[----:B------:R-:W-:Y:S05]  /*272b0*/  WARPSYNC.COLLECTIVE R15, `(.L_x_1874) ;  /* 0x000000000f087348 */ /* 0x000fea0003c00000 */
[----:B------:R0:W1:Y:S02]  /*272c0*/  SHFL.UP P6, R14, R13, R12, R11 ;  /* 0x0400000c0d0e7389 */ /* 0x00006400000c000b */
[----:B01----:R-:W-:Y:S01]  /*272d0*/  ENDCOLLECTIVE ;  /* 0x000000000000791b */ /* 0x003fe20003800000 */
.L_x_1874:
[----:B------:R-:W-:Y:S01]  /*272e0*/  IMAD.MOV.U32 R12, RZ, RZ, 0x8 ;  /* 0x00000008ff0c7424 */ /* 0x000fe200078e00ff */
[----:B------:R-:W-:-:S05]  /*272f0*/  SEL R3, R14, RZ, P3 ;  /* 0x000000ff0e037207 */ /* 0x000fca0001800000 */
[----:B------:R-:W-:-:S04]  /*27300*/  IMAD.IADD R3, R2, 0x1, R3 ;  /* 0x0000000102037824 */ /* 0x000fc800078e0203 */
[----:B------:R-:W-:-:S07]  /*27310*/  IMAD.MOV.U32 R13, RZ, RZ, R3 ;  /* 0x000000ffff0d7224 */ /* 0x000fce00078e0003 */
[----:B------:R-:W-:Y:S05]  /*27320*/  WARPSYNC.COLLECTIVE R15, `(.L_x_1875) ;  /* 0x000000000f087348 */ /* 0x000fea0003c00000 */
[----:B------:R0:W1:Y:S02]  /*27330*/  SHFL.UP P6, R14, R13, R12, R11 ;  /* 0x0400000c0d0e7389 */ /* 0x00006400000c000b */
[----:B01----:R-:W-:Y:S01]  /*27340*/  ENDCOLLECTIVE ;  /* 0x000000000000791b */ /* 0x003fe20003800000 */
.L_x_1875:
[----:B------:R-:W-:Y:S01]  /*27350*/  IMAD.MOV.U32 R12, RZ, RZ, 0x10 ;  /* 0x00000010ff0c7424 */ /* 0x000fe200078e00ff */
[----:B------:R-:W-:-:S05]  /*27360*/  SEL R4, R14, RZ, P4 ;  /* 0x000000ff0e047207 */ /* 0x000fca0002000000 */
[----:B------:R-:W-:-:S04]  /*27370*/  IMAD.IADD R4, R3, 0x1, R4 ;  /* 0x0000000103047824 */ /* 0x000fc800078e0204 */
[----:B------:R-:W-:-:S07]  /*27380*/  IMAD.MOV.U32 R13, RZ, RZ, R4 ;  /* 0x000000ffff0d7224 */ /* 0x000fce00078e0004 */
[----:B------:R-:W-:Y:S05]  /*27390*/  WARPSYNC.COLLECTIVE R15, `(.L_x_1876) ;  /* 0x000000000f087348 */ /* 0x000fea0003c00000 */
[----:B------:R0:W1:Y:S02]  /*273a0*/  SHFL.UP P6, R14, R13, R12, R11 ;  /* 0x0400000c0d0e7389 */ /* 0x00006400000c000b */
[----:B01----:R-:W-:Y:S01]  /*273b0*/  ENDCOLLECTIVE ;  /* 0x000000000000791b */ /* 0x003fe20003800000 */
.L_x_1876:
        /* <DEDUP_REMOVED lines=8> */
.L_x_1877:
[----:B------:R-:W-:Y:S05]  /*27440*/  BRA `(.L_x_1878) ;  /* 0xffffffcc00387947 */ /* 0x000fea000383ffff */
.L_x_1764:
[----:B------:R-:W-:Y:S01]  /*27450*/  BSSY B0, `(.L_x_1879) ;  /* 0x0000006000007945 */ /* 0x000fe20003800000 */
[----:B------:R-:W-:Y:S01]  /*27460*/  PLOP3.LUT P6, PT, P6, PT, PT, 0x8, 0x0 ;  /* 0x000000000000781c */ /* 0x000fe200037ce170 */
[----:B------:R-:W-:-:S12]  /*27470*/  IMAD.MOV.U32 R15, RZ, RZ, -0x1 ;  /* 0xffffffffff0f7424 */ /* 0x000fd800078e00ff */
[----:B0-----:R-:W-:Y:S05]  /*27480*/  WARPSYNC.COLLECTIVE R15, `(.L_x_1880) ;  /* 0x000000000f087348 */ /* 0x001fea0003c00000 */
[----:B------:R-:W-:Y:S01]  /*27490*/  VOTE.ANY R14, PT, P6 ;  /* 0x00000000000e7806 */ /* 0x000fe200030e0100 */
[----:B0-----:R-:W-:Y:S06]  /*274a0*/  ENDCOLLECTIVE ;  /* 0x000000000000791b */ /* 0x001fec0003800000 */
.L_x_1880:
[----:B------:R-:W-:Y:S05]  /*274b0*/  BSYNC B0 ;  /* 0x0000000000007941 */ /* 0x000fea0003800000 */
.L_x_1879:
        /* <DEDUP_REMOVED lines=10> */
.L_x_1881:
[----:B------:R-:W-:Y:S02]  /*27560*/  IMAD.MOV.U32 R13, RZ, RZ, R5 ;  /* 0x000000ffff0d7224 */ /* 0x000fe400078e0005 */
[----:B------:R-:W-:-:S07]  /*27570*/  IMAD.MOV.U32 R25, RZ, RZ, R14 ;  /* 0x000000ffff197224 */ /* 0x000fce00078e000e */
[----:B------:R-:W-:Y:S05]  /*27580*/  WARPSYNC.COLLECTIVE R15, `(.L_x_1882) ;  /* 0x000000000f087348 */ /* 0x000fea0003c00000 */
[----:B------:R0:W1:Y:S02]  /*27590*/  SHFL.IDX P6, R14, R13, R12, R11 ;  /* 0x0000000c0d0e7389 */ /* 0x00006400000c000b */
[----:B01----:R-:W-:Y:S01]  /*275a0*/  ENDCOLLECTIVE ;  /* 0x000000000000791b */ /* 0x003fe20003800000 */
.L_x_1882:
[----:B------:R-:W-:Y:S01]  /*275b0*/  IMAD.MOV.U32 R5, RZ, RZ, R14 ;  /* 0x000000ffff057224 */ /* 0x000fe200078e000e */
[----:B------:R-:W-:Y:S06]  /*275c0*/  BRA `(.L_x_1883) ;  /* 0xffffffcc00187947 */ /* 0x000fec000383ffff */
.L_x_1766:
[----:B------:R-:W-:Y:S01]  /*275d0*/  BSSY B0, `(.L_x_1884) ;  /* 0x0000007000007945 */ /* 0x000fe20003800000 */
[----:B------:R-:W-:Y:S02]  /*275e0*/  IMAD.MOV.U32 R13, RZ, RZ, R2 ;  /* 0x000000ffff0d7224 */ /* 0x000fe400078e0002 */
[----:B------:R-:W-:Y:S02]  /*275f0*/  IMAD.MOV.U32 R11, RZ, RZ, 0x1f ;  /* 0x0000001fff0b7424 */ /* 0x000fe400078e00ff */
[----:B------:R-:W-:-:S07]  /*27600*/  IMAD.MOV.U32 R15, RZ, RZ, -0x1 ;  /* 0xffffffffff0f7424 */ /* 0x000fce00078e00ff */
[----:B0123--:R-:W-:Y:S05]  /*27610*/  WARPSYNC.COLLECTIVE R15, `(.L_x_1885) ;  /* 0x000000000f087348 */ /* 0x00ffea0003c00000 */
[----:B------:R4:W0:Y:S02]  /*27620*/  SHFL.IDX P6, R14, R13, R12, R11 ;  /* 0x0000000c0d0e7389 */ /* 0x00082400000c000b */
[----:B01234-:R-:W-:Y:S01]  /*27630*/  ENDCOLLECTIVE ;  /* 0x000000000000791b */ /* 0x01ffe20003800000 */
.L_x_1885:
[----:B------:R-:W-:Y:S05]  /*27640*/  BSYNC B0 ;  /* 0x0000000000007941 */ /* 0x000fea0003800000 */
.L_x_1884:
[----:B------:R-:W-:Y:S01]  /*27650*/  IMAD.MOV.U32 R24, RZ, RZ, R14 ;  /* 0x000000ffff187224 */ /* 0x000fe200078e000e */
[----:B------:R-:W-:Y:S06]  /*27660*/  BRA `(.L_x_1765) ;  /* 0xffffffcc00087947 */ /* 0x000fec000383ffff */
.L_x_1772:
[----:B-1----:R1:W3:Y:S02]  /*27670*/  SYNCS.PHASECHK.TRANS64.TRYWAIT P0, [R9+URZ+0x2d820], R0 ;  /* 0x02d82000090075a7 */ /* 0x0022e4000800017f */
[----:B---3--:R-:W-:Y:S05]  /*27680*/  @!P0 NANOSLEEP.SYNCS 0x989680 ;  /* 0x009896800000895d */ /* 0x008fea0003900000 */
[----:B------:R-:W3:Y:S02]  /*27690*/  @!P0 SYNCS.PHASECHK.TRANS64 P0, [R9+URZ+0x2d820], R0 ;  /* 0x02d82000090085a7 */ /* 0x000ee4000800007f */
[----:B---3--:R-:W-:Y:S05]  /*276a0*/  @!P0 BRA `(.L_x_1772) ;  /* 0xfffffffc00f08947 */ /* 0x008fea000383ffff */
[----:B------:R-:W-:Y:S05]  /*276b0*/  BRA `(.L_x_1886) ;  /* 0xffffffd400647947 */ /* 0x000fea000383ffff */
.L_x_1773:
[----:B------:R-:W3:Y:S01]  /*276c0*/  S2R R2, SR_TID.X ;  /* 0x0000000000027919 */ /* 0x000ee20000002100 */
[----:B------:R-:W-:Y:S01]  /*276d0*/  BSSY B0, `(.L_x_1887) ;  /* 0x000000a000007945 */ /* 0x000fe20003800000 */
[----:B------:R-:W-:Y:S02]  /*276e0*/  IMAD.MOV.U32 R12, RZ, RZ, RZ ;  /* 0x000000ffff0c7224 */ /* 0x000fe400078e00ff */
[----:B------:R-:W-:Y:S02]  /*276f0*/  IMAD.MOV.U32 R11, RZ, RZ, 0x1f ;  /* 0x0000001fff0b7424 */ /* 0x000fe400078e00ff */
[----:B------:R-:W-:Y:S01]  /*27700*/  IMAD.MOV.U32 R15, RZ, RZ, -0x1 ;  /* 0xffffffffff0f7424 */ /* 0x000fe200078e00ff */
[----:B---3--:R-:W-:-:S04]  /*27710*/  SHF.R.U32.HI R2, RZ, 0x5, R2 ;  /* 0x00000005ff027819 */ /* 0x008fc80000011602 */
[----:B------:R-:W-:-:S05]  /*27720*/  LOP3.LUT R2, R2, 0x3, RZ, 0xc0, !PT ;  /* 0x0000000302027812 */ /* 0x000fca00078ec0ff */
[----:B------:R-:W-:-:S07]  /*27730*/  IMAD.MOV.U32 R13, RZ, RZ, R2 ;  /* 0x000000ffff0d7224 */ /* 0x000fce00078e0002 */
[----:B012---:R-:W-:Y:S05]  /*27740*/  WARPSYNC.COLLECTIVE R15, `(.L_x_1888) ;  /* 0x000000000f087348 */ /* 0x007fea0003c00000 */
[----:B------:R3:W4:Y:S02]  /*27750*/  SHFL.IDX P6, R14, R13, R12, R11 ;  /* 0x0000000c0d0e7389 */ /* 0x00072400000c000b */
[----:B01234-:R-:W-:Y:S01]  /*27760*/  ENDCOLLECTIVE ;  /* 0x000000000000791b */ /* 0x01ffe20003800000 */
.L_x_1888:
[----:B------:R-:W-:Y:S05]  /*27770*/  BSYNC B0 ;  /* 0x0000000000007941 */ /* 0x000fea0003800000 */
.L_x_1887:
[----:B------:R-:W-:Y:S05]  /*27780*/  BRA `(.L_x_1889) ;  /* 0xffffffd4004c7947 */ /* 0x000fea000383ffff */
.L_x_1774:
[----:B------:R-:W-:Y:S01]  /*27790*/  BSSY B0, `(.L_x_1890) ;  /* 0x0000006000007945 */ /* 0x000fe20003800000 */
[----:B------:R-:W-:-:S07]  /*277a0*/  IMAD.MOV.U32 R15, RZ, RZ, -0x1 ;  /* 0xffffffffff0f7424 */ /* 0x000fce00078e00ff */
[----:B012---:R-:W-:Y:S05]  /*277b0*/  WARPSYNC.COLLECTIVE R15, `(.L_x_1891) ;  /* 0x000000000f0c7348 */ /* 0x007fea0003c00000 */
[----:B------:R-:W-:Y:S02]  /*277c0*/  ELECT P6, UR62, PT ;  /* 0x00000000003e782f */ /* 0x000fe400038c0000 */
[----:B------:R-:W-:Y:S01]  /*277d0*/  MOV R14, UR62 ;  /* 0x0000003e000e7c02 */ /* 0x000fe20008000f00 */
[----:B012---:R-:W-:Y:S10]  /*277e0*/  ENDCOLLECTIVE ;  /* 0x000000000000791b */ /* 0x007ff40003800000 */
.L_x_1891:
[----:B------:R-:W-:Y:S05]  /*277f0*/  BSYNC B0 ;  /* 0x0000000000007941 */ /* 0x000fea0003800000 */
.L_x_1890:
[----:B------:R-:W-:Y:S05]  /*27800*/  BRA `(.L_x_1892) ;  /* 0xffffffd400407947 */ /* 0x000fea000383ffff */
.L_x_1776:
[----:B-1----:R1:W3:Y:S02]  /*27810*/  SYNCS.PHASECHK.TRANS64.TRYWAIT P0, [R7+URZ], R2 ;  /* 0x00000002070075a7 */ /* 0x0022e4000800017f */
[----:B---3--:R-:W-:Y:S05]  /*27820*/  @!P0 NANOSLEEP.SYNCS 0x989680 ;  /* 0x009896800000895d */ /* 0x008fea0003900000 */
[----:B------:R-:W3:Y:S02]  /*27830*/  @!P0 SYNCS.PHASECHK.TRANS64 P0, [R7+URZ], R2 ;  /* 0x00000002070085a7 */ /* 0x000ee4000800007f */
[----:B---3--:R-:W-:Y:S05]  /*27840*/  @!P0 BRA `(.L_x_1776) ;  /* 0xfffffffc00f08947 */ /* 0x008fea000383ffff */
[----:B------:R-:W-:Y:S05]  /*27850*/  BRA `(.L_x_1893) ;  /* 0xffffffd400747947 */ /* 0x000fea000383ffff */
.L_x_1777:
[----:B---3--:R3:W4:Y:S02]  /*27860*/  SYNCS.PHASECHK.TRANS64.TRYWAIT P0, [R3+URZ], R0 ;  /* 0x00000000030075a7 */ /* 0x008724000800017f */
[----:B----4-:R-:W-:Y:S05]  /*27870*/  @!P0 NANOSLEEP.SYNCS 0x989680 ;  /* 0x009896800000895d */ /* 0x010fea0003900000 */
[----:B------:R-:W4:Y:S02]  /*27880*/  @!P0 SYNCS.PHASECHK.TRANS64 P0, [R3+URZ], R0 ;  /* 0x00000000030085a7 */ /* 0x000f24000800007f */
[----:B----4-:R-:W-:Y:S05]  /*27890*/  @!P0 BRA `(.L_x_1777) ;  /* 0xfffffffc00f08947 */ /* 0x010fea000383ffff */
[----:B------:R-:W-:Y:S05]  /*278a0*/  BRA `(.L_x_1894) ;  /* 0xffffffd400687947 */ /* 0x000fea000383ffff */
.L_x_1779:
[----:B---3--:R3:W4:Y:S02]  /*278b0*/  SYNCS.PHASECHK.TRANS64.TRYWAIT P0, [R5+URZ], R2 ;  /* 0x00000002050075a7 */ /* 0x008724000800017f */
[----:B----4-:R-:W-:Y:S05]  /*278c0*/  @!P0 NANOSLEEP.SYNCS 0x989680 ;  /* 0x009896800000895d */ /* 0x010fea0003900000 */
[----:B------:R-:W4:Y:S02]  /*278d0*/  @!P0 SYNCS.PHASECHK.TRANS64 P0, [R5+URZ], R2 ;  /* 0x00000002050085a7 */ /* 0x000f24000800007f */
[----:B----4-:R-:W-:Y:S05]  /*278e0*/  @!P0 BRA `(.L_x_1779) ;  /* 0xfffffffc00f08947 */ /* 0x010fea000383ffff */
[----:B------:R-:W-:Y:S05]  /*278f0*/  BRA `(.L_x_1895) ;  /* 0xffffffd4006c7947 */ /* 0x000fea000383ffff */
.L_x_1896:
        /* <DEDUP_REMOVED lines=16> */
.L_x_2781:


//--------------------- .text._ZN7cutlass13device_kernelIN5flash11enable_sm90INS1_16FlashAttnFwdSm90INS1_25CollectiveMainloopFwdSm90ILi2EN4cute5tupleIJNS5_1CILi1EEES8_S8_EEENS6_IJNS7_ILi192EEENS7_ILi144EEENS7_ILi96EEEEEELi96ENS_10bfloat16_tEfNS_4arch4Sm90ELb1ELb0ELb0ELb0ELb0ELb0ELb0ELb0ELb1ELb1ELb1ELb0EEENS1_21CollectiveEpilogueFwdINS6_IJSA_SC_SB_EEES9_SE_SG_Li384ELb0ELb1ELb1ELb0EEENS1_19SingleTileSchedulerILb0ELb1ELb1ELi192EEEEEEEEEvNT_6ParamsE --------------------------
	.section	.text._ZN7cutlass13device_kernelIN5flash11enable_sm90INS1_16FlashAttnFwdSm90INS1_25CollectiveMainloopFwdSm90ILi2EN4cute5tupleIJNS5_1CILi1EEES8_S8_EEENS6_IJNS7_ILi192EEENS7_ILi144EEENS7_ILi96EEEEEELi96ENS_10bfloat16_tEfNS_4arch4Sm90ELb1ELb0ELb0ELb0ELb0ELb0ELb0ELb0ELb1ELb1ELb1ELb0EEENS1_21CollectiveEpilogueFwdINS6_IJSA_SC_SB_EEES9_SE_SG_Li384ELb0ELb1ELb1ELb0EEENS1_19SingleTileSchedulerILb0ELb1ELb1ELi192EEEEEEEEEvNT_6ParamsE,"ax",@progbits
	.align	128
.text._ZN7cutlass13device_kernelIN5flash11enable_sm90INS1_16FlashAttnFwdSm90INS1_25CollectiveMainloopFwdSm90ILi2EN4cute5tupleIJNS5_1CILi1EEES8_S8_EEENS6_IJNS7_ILi192EEENS7_ILi144EEENS7_ILi96EEEEEELi96ENS_10bfloat16_tEfNS_4arch4Sm90ELb1ELb0ELb0ELb0ELb0ELb0ELb0ELb0ELb1ELb1ELb1ELb0EEENS1_21CollectiveEpilogueFwdINS6_IJSA_SC_SB_EEES9_SE_SG_Li384ELb0ELb1ELb1ELb0EEENS1_19SingleTileSchedulerILb0ELb1ELb1ELi192EEEEEEEEEvNT_6ParamsE:
        .type           _ZN7cutlass13device_kernelIN5flash11enable_sm90INS1_16FlashAttnFwdSm90INS1_25CollectiveMainloopFwdSm90ILi2EN4cute5tupleIJNS5_1CILi1EEES8_S8_EEENS6_IJNS7_ILi192EEENS7_ILi144EEENS7_ILi96EEEEEELi96ENS_10bfloat16_tEfNS_4arch4Sm90ELb1ELb0ELb0ELb0ELb0ELb0ELb0ELb0ELb1ELb1ELb1ELb0EEENS1_21CollectiveEpilogueFwdINS6_IJSA_SC_SB_EEES9_SE_SG_Li384ELb0ELb1ELb1ELb0EEENS1_19SingleTileSchedulerILb0ELb1ELb1ELi192EEEEEEEEEvNT_6ParamsE,@function
        .size           _ZN7cutlass13device_kernelIN5flash11enable_sm90INS1_16FlashAttnFwdSm90INS1_25CollectiveMainloopFwdSm90ILi2EN4cute5tupleIJNS5_1CILi1EEES8_S8_EEENS6_IJNS7_ILi192EEENS7_ILi144EEENS7_ILi96EEEEEELi96ENS_10bfloat16_tEfNS_4arch4Sm90ELb1ELb0ELb0ELb0ELb0ELb0ELb0ELb0ELb1ELb1ELb1ELb0EEENS1_21CollectiveEpilogueFwdINS6_IJSA_SC_SB_EEES9_SE_SG_Li384ELb0ELb1ELb1ELb0EEENS1_19SingleTileSchedulerILb0ELb1ELb1ELi192EEEEEEEEEvNT_6ParamsE,(.L_x_2782 - _ZN7cutlass13device_kernelIN5flash11enable_sm90INS1_16FlashAttnFwdSm90INS1_25CollectiveMainloopFwdSm90ILi2EN4cute5tupleIJNS5_1CILi1EEES8_S8_EEENS6_IJNS7_ILi192EEENS7_ILi144EEENS7_ILi96EEEEEELi96ENS_10bfloat16_tEfNS_4arch4Sm90ELb1ELb0ELb0ELb0ELb0ELb0ELb0ELb0ELb1ELb1ELb1ELb0EEENS1_21CollectiveEpilogueFwdINS6_IJSA_SC_SB_EEES9_SE_SG_Li384ELb0ELb1ELb1ELb0EEENS1_19SingleTileSchedulerILb0ELb1ELb1ELi192EEEEEEEEEvNT_6ParamsE)
        .other          _ZN7cutlass13device_kernelIN5flash11enable_sm90INS1_16FlashAttnFwdSm90INS1_25CollectiveMainloopFwdSm90ILi2EN4cute5tupleIJNS5_1CILi1EEES8_S8_EEENS6_IJNS7_ILi192EEENS7_ILi144EEENS7_ILi96EEEEEELi96ENS_10bfloat16_tEfNS_4arch4Sm90ELb1ELb0ELb0ELb0ELb0ELb0ELb0ELb0ELb1ELb1ELb1ELb0EEENS1_21CollectiveEpilogueFwdINS6_IJSA_SC_SB_EEES9_SE_SG_Li384ELb0ELb1ELb1ELb0EEENS1_19SingleTileSchedulerILb0ELb1ELb1ELi192EEEEEEEEEvNT_6ParamsE,@"STO_CUDA_ENTRY STV_DEFAULT"
_ZN7cutlass13device_kernelIN5flash11enable_sm90INS1_16FlashAttnFwdSm90INS1_25CollectiveMainloopFwdSm90ILi2EN4cute5tupleIJNS5_1CILi1EEES8_S8_EEENS6_IJNS7_ILi192EEENS7_ILi144EEENS7_ILi96EEEEEELi96ENS_10bfloat16_tEfNS_4arch4Sm90ELb1ELb0ELb0ELb0ELb0ELb0ELb0ELb0ELb1ELb1ELb1ELb0EEENS1_21CollectiveEpilogueFwdINS6_IJSA_SC_SB_EEES9_SE_SG_Li384ELb0ELb1ELb1ELb0EEENS1_19SingleTileSchedulerILb0ELb1ELb1ELi192EEEEEEEEEvNT_6ParamsE:
        /* <DEDUP_REMOVED lines=17> */
.L_x_1898:
[----:B------:R-:W-:Y:S05]  /*0110*/  BSYNC B0 ;  /* 0x0000000000007941 */ /* 0x000fea0003800000 */
.L_x_1897:
        /* <DEDUP_REMOVED lines=40> */
.L_x_1899:
        /* <DEDUP_REMOVED lines=22> */
.L_x_1900:
        /* <DEDUP_REMOVED lines=18> */
.L_x_1901:
        /* <DEDUP_REMOVED lines=22> */
.L_x_1902:
        /* <DEDUP_REMOVED lines=22> */
.L_x_1903:
        /* <DEDUP_REMOVED lines=9> */
.L_x_1906:
[----:B------:R-:W-:-:S08]  /*0970*/  NOP ;  /* 0x0000000000007918 */ /* 0x000fd00000000000 */
[----:B------:R-:W0:Y:S02]  /*0980*/  USETMAXREG.TRY_ALLOC.CTAPOOL UP0, 0xa0 ;  /* 0x000000a0000079c8 */ /* 0x000e240008000600 */
[----:B0-----:R-:W-:-:S13]  /*0990*/  PLOP3.LUT P0, PT, PT, PT, UP0, 0x80, 0x0 ;  /* 0x000000000000781c */ /* 0x001fda0003f0f008 */
[----:B------:R-:W-:Y:S05]  /*09a0*/  @!P0 BRA `(.L_x_1906) ;  /* 0xfffffffc00f08947 */ /* 0x000fea000383ffff */
[----:B------:R-:W0:Y:S08]  /*09b0*/  LDC R3, c[0x0][0xc50] ;  /* 0x00031400ff037b82 */ /* 0x000e300000000800 */
[----:B------:R-:W-:Y:S06]  /*09c0*/  BAR.ARV 0x8, 0x200 ;  /* 0x0208000000007b1d */ /* 0x000fec0000002000 */
[----:B------:R-:W-:-:S02]  /*09d0*/  ISETP.NE.AND P0, PT, R18, 0x1, PT ;  /* 0x000000011200780c */ /* 0x000fc40003f05270 */
[----:B------:R-:W1:Y:S08]  /*09e0*/  S2UR UR4, SR_CTAID.Y ;  /* 0x00000000000479c3 */ /* 0x000e700000002600 */
[----:B------:R-:W2:Y:S08]  /*09f0*/  S2UR UR5, SR_CTAID.Z ;  /* 0x00000000000579c3 */ /* 0x000eb00000002700 */
[----:B------:R-:W-:Y:S06]  /*0a00*/  @!P0 BAR.ARV 0x9, 0x100 ;  /* 0x0244000000008b1d */ /* 0x000fec0000002000 */
[----:B0-----:R-:W-:Y:S01]  /*0a10*/  ISETP.NE.AND P1, PT, R3, 0x1, PT ;  /* 0x000000010300780c */ /* 0x001fe20003f25270 */
[----:B-1----:R-:W-:-:S12]  /*0a20*/  IMAD.U32 R16, RZ, RZ, UR4 ;  /* 0x00000004ff107e24 */ /* 0x002fd8000f8e00ff */
[----:B------:R-:W0:Y:S01]  /*0a30*/  @P1 LDC R0, c[0x0][0xc54] ;  /* 0x00031500ff001b82 */ /* 0x000e220000000800 */
[----:B--2---:R-:W-:-:S07]  /*0a40*/  ISETP.LE.AND P0, PT, RZ, UR5, PT ;  /* 0x00000005ff007c0c */ /* 0x004fce000bf03270 */
[----:B------:R-:W1:Y:S01]  /*0a50*/  @P1 LDC R5, c[0x0][0xc58] ;  /* 0x00031600ff051b82 */ /* 0x000e620000000800 */
[----:B0-----:R-:W-:-:S05]  /*0a60*/  @P1 IMAD.HI.U32 R0, R0, UR4, RZ ;  /* 0x0000000400001c27 */ /* 0x001fca000f8e00ff */
[----:B-1----:R-:W-:-:S05]  /*0a70*/  @P1 SHF.R.U32.HI R16, RZ, R5, R0 ;  /* 0x00000005ff101219 */ /* 0x002fca0000011600 */
[----:B------:R-:W-:-:S04]  /*0a80*/  IMAD.MOV R0, RZ, RZ, -R16 ;  /* 0x000000ffff007224 */ /* 0x000fc800078e0a10 */
[----:B------:R-:W-:Y:S01]  /*0a90*/  IMAD R17, R3, R0, UR4 ;  /* 0x0000000403117e24 */ /* 0x000fe2000f8e0200 */
[----:B------:R-:W-:Y:S06]  /*0aa0*/  @!P0 BRA `(.L_x_1907) ;  /* 0x0000012000088947 */ /* 0x000fec0003800000 */
[----:B------:R-:W0:Y:S01]  /*0ab0*/  LDC R0, c[0x0][0x448] ;  /* 0x00011200ff007b82 */ /* 0x000e220000000800 */
[----:B------:R-:W1:Y:S01]  /*0ac0*/  S2R R97, SR_CTAID.X ;  /* 0x0000000000617919 */ /* 0x000e620000002500 */
[----:B------:R-:W-:-:S06]  /*0ad0*/  IMAD.MOV.U32 R96, RZ, RZ, RZ ;  /* 0x000000ffff607224 */ /* 0x000fcc00078e00ff */
[----:B------:R-:W2:Y:S08]  /*0ae0*/  LDC.64 R8, c[0x0][0x418] ;  /* 0x00010600ff087b82 */ /* 0x000eb00000000a00 */
[----:B------:R-:W3:Y:S01]  /*0af0*/  LDC R4, c[0x0][0x288] ;  /* 0x0000a200ff047b82 */ /* 0x000ee20000000800 */
[----:B0-----:R-:W-:-:S07]  /*0b00*/  ISETP.NE.AND P1, PT, R0, 0x1, PT ;  /* 0x000000010000780c */ /* 0x001fce0003f25270 */
[----:B------:R-:W0:Y:S01]  /*0b10*/  LDC R19, c[0x0][0x424] ;  /* 0x00010900ff137b82 */ /* 0x000e220000000800 */
[----:B--2---:R-:W-:-:S07]  /*0b20*/  ISETP.NE.U32.AND P0, PT, R8, RZ, PT ;  /* 0x000000ff0800720c */ /* 0x004fce0003f05070 */
[----:B------:R-:W2:Y:S01]  /*0b30*/  LDC R98, c[0x0][0x2f0] ;  /* 0x0000bc00ff627b82 */ /* 0x000ea20000000800 */
[----:B-1----:R-:W-:Y:S01]  /*0b40*/  IMAD R97, R97, 0xc0, RZ ;  /* 0x000000c061617824 */ /* 0x002fe200078e02ff */
[----:B------:R-:W-:-:S03]  /*0b50*/  ISETP.NE.AND.EX P0, PT, R9, RZ, PT, P0 ;  /* 0x000000ff0900720c */ /* 0x000fc60003f05300 */
[----:B------:R-:W-:Y:S01]  /*0b60*/  @P1 VIADD R0, R97, 0xbf ;  /* 0x000000bf61001836 */ /* 0x000fe20000000000 */
[----:B---3--:R-:W-:Y:S02]  /*0b70*/  IADD3 R4, -R4, 0x90, RZ ;  /* 0x0000009004047810 */ /* 0x008fe40007ffe1ff */
[----:B------:R-:W1:Y:S08]  /*0b80*/  @P1 LDC R3, c[0x0][0x44c] ;  /* 0x00011300ff031b82 */ /* 0x000e700000000800 */
[----:B------:R-:W3:Y:S01]  /*0b90*/  @P1 LDC R6, c[0x0][0x450] ;  /* 0x00011400ff061b82 */ /* 0x000ee20000000800 */
[----:B0-----:R-:W-:-:S05]  /*0ba0*/  SEL R19, R19, 0x1, P0 ;  /* 0x0000000113137807 */ /* 0x001fca0000000000 */
[----:B--2---:R-:W-:Y:S02]  /*0bb0*/  IMAD R5, R19, R98, R4 ;  /* 0x0000006213057224 */ /* 0x004fe400078e0204 */
[----:B-1----:R-:W-:-:S04]  /*0bc0*/  @P1 IMAD.HI.U32 R3, R0, R3, RZ ;  /* 0x0000000300031227 */ /* 0x002fc800078e00ff */
[----:B------:R-:W-:Y:S01]  /*0bd0*/  VIADD R0, R97, 0xbf ;  /* 0x000000bf61007836 */ /* 0x000fe20000000000 */
[----:B---3--:R-:W-:Y:S01]  /*0be0*/  @P1 SHF.R.U32.HI R0, RZ, R6, R3 ;  /* 0x00000006ff001219 */ /* 0x008fe20000011603 */
[----:B------:R-:W-:Y:S01]  /*0bf0*/  IMAD R3, R19, R98, 0x8f ;  /* 0x0000008f13037424 */ /* 0x000fe200078e0262 */
[----:B------:R-:W-:Y:S02]  /*0c00*/  SHF.R.U32.HI R6, RZ, 0x10, R17 ;  /* 0x00000010ff067819 */ /* 0x000fe40000011611 */
[----:B------:R-:W-:Y:S01]  /*0c10*/  LOP3.LUT R17, R17, 0xffff, RZ, 0xc0, !PT ;  /* 0x0000ffff11117812 */ /* 0x000fe200078ec0ff */
[----:B------:R-:W-:Y:S01]  /*0c20*/  IMAD.IADD R0, R5, 0x1, R0 ;  /* 0x0000000105007824 */ /* 0x000fe200078e0200 */
[----:B------:R-:W-:Y:S01]  /*0c30*/  ISETP.NE.AND P0, PT, R6, RZ, PT ;  /* 0x000000ff0600720c */ /* 0x000fe20003f05270 */
[----:B------:R-:W-:-:S04]  /*0c40*/  IMAD.HI R3, R3, 0x38e38e39, RZ ;  /* 0x38e38e3903037827 */ /* 0x000fc800078e02ff */
[----:B------:R-:W-:Y:S01]  /*0c50*/  IMAD.HI R4, R0, 0x38e38e39, RZ ;  /* 0x38e38e3900047827 */ /* 0x000fe200078e02ff */
[----:B------:R-:W-:-:S04]  /*0c60*/  SHF.R.U32.HI R0, RZ, 0x1f, R3 ;  /* 0x0000001fff007819 */ /* 0x000fc80000011603 */
[----:B------:R-:W-:Y:S02]  /*0c70*/  SHF.R.U32.HI R5, RZ, 0x1f, R4 ;  /* 0x0000001fff057819 */ /* 0x000fe40000011604 */
[----:B------:R-:W-:Y:S01]  /*0c80*/  LEA.HI.SX32 R0, R3, R0, 0x1b ;  /* 0x0000000003007211 */ /* 0x000fe200078fdaff */
[----:B------:R-:W0:Y:S01]  /*0c90*/  @!P0 LDC R6, c[0x0][0x9f0] ;  /* 0x00027c00ff068b82 */ /* 0x000e220000000800 */
[----:B------:R-:W-:-:S04]  /*0ca0*/  LEA.HI.SX32 R5, R4, R5, 0x1b ;  /* 0x0000000504057211 */ /* 0x000fc800078fdaff */
[----:B------:R-:W-:-:S04]  /*0cb0*/  VIMNMX R11, R0, R5, PT ;  /* 0x00000005000b7248 */ /* 0x000fc80003fe0100 */
[----:B------:R-:W-:-:S13]  /*0cc0*/  ISETP.GE.AND P1, PT, R11, 0x1, PT ;  /* 0x000000010b00780c */ /* 0x000fda0003f26270 */
[----:B------:R-:W-:Y:S05]  /*0cd0*/  @!P1 BRA `(.L_x_1908) ;  /* 0x00000000006c9947 */ /* 0x000fea0003800000 */
        /* <DEDUP_REMOVED lines=27> */
.L_x_1908:
[-C--:B------:R-:W-:Y:S01]  /*0e90*/  IMAD R17, R17, R96.reuse, RZ ;  /* 0x0000006011117224 */ /* 0x080fe200078e02ff */
[----:B------:R-:W-:Y:S01]  /*0ea0*/  PLOP3.LUT P0, PT, PT, PT, PT, 0x80, 0x0 ;  /* 0x000000000000781c */ /* 0x000fe20003f0f070 */
[----:B------:R-:W-:Y:S01]  /*0eb0*/  VIADD R99, R2, 0xffffff80 ;  /* 0xffffff8002637836 */ /* 0x000fe20000000000 */
[----:B------:R-:W-:Y:S02]  /*0ec0*/  CS2R R4, SRZ ;  /* 0x0000000000047805 */ /* 0x000fe4000001ff00 */
[----:B------:R-:W-:Y:S02]  /*0ed0*/  CS2R R70, SRZ ;  /* 0x0000000000467805 */ /* 0x000fe4000001ff00 */
[----:B------:R-:W-:Y:S02]  /*0ee0*/  VIADDMNMX R96, R17, R96, R11, PT ;  /* 0x0000006011607246 */ /* 0x000fe4000380010b */
[----:B------:R-:W-:Y:S02]  /*0ef0*/  CS2R R68, SRZ ;  /* 0x0000000000447805 */ /* 0x000fe4000001ff00 */
        /* <DEDUP_REMOVED lines=23> */
[----:B------:R-:W-:Y:S01]  /*1070*/  IMAD R98, R19, R98, RZ ;  /* 0x0000006213627224 */ /* 0x000fe200078e02ff */
[----:B------:R-:W-:Y:S06]  /*1080*/  @!P1 BRA `(.L_x_1909) ;  /* 0x000000c400349947 */ /* 0x000fec0003800000 */
[----:B------:R-:W-:Y:S01]  /*1090*/  SHF.R.S32.HI R100, RZ, 0x1f, R99 ;  /* 0x0000001fff647819 */ /* 0x000fe20000011463 */
[----:B------:R-:W1:Y:S01]  /*10a0*/  S2UR UR6, SR_CgaCtaId ;  /* 0x00000000000679c3 */ /* 0x000e620000008800 */
[----:B------:R-:W-:Y:S02]  /*10b0*/  UMOV UR56, 0x400 ;  /* 0x0000040000387882 */ /* 0x000fe40000000000 */
[----:B------:R-:W-:-:S04]  /*10c0*/  LEA.HI R101, R100, R99, RZ, 0x7 ;  /* 0x0000006364657211 */ /* 0x000fc800078f38ff */
[----:B------:R-:W-:-:S05]  /*10d0*/  SHF.R.S32.HI R102, RZ, 0x7, R101 ;  /* 0x00000007ff667819 */ /* 0x000fca0000011465 */
[----:B------:R-:W2:Y:S01]  /*10e0*/  SHFL.IDX PT, R0, R102, RZ, 0x1f ;  /* 0x00001fff66007589 */ /* 0x000ea200000e0000 */
[----:B-1----:R-:W-:-:S04]  /*10f0*/  ULEA UR56, UR6, UR56, 0x18 ;  /* 0x0000003806387291 */ /* 0x002fc8000f8ec03f */
[----:B------:R-:W-:-:S04]  /*1100*/  UIADD3 UR6, UR56, 0x24300, URZ ;  /* 0x0002430038067890 */ /* 0x000fc8000fffe03f */
[----:B------:R-:W-:Y:S01]  /*1110*/  ULOP3.LUT UP0, URZ, UR6, 0x9f, URZ, 0xc0, !UPT ;  /* 0x0000009f063f7892 */ /* 0x000fe2000f80c03f */
[----:B--2---:R-:W-:-:S05]  /*1120*/  R2UR UR58, R0 ;  /* 0x00000000003a72ca */ /* 0x004fca00000e0000 */
        /* <DEDUP_REMOVED lines=27> */
[----:B--2---:R-:W-:Y:S05]  /*12e0*/  CALL.ABS.NOINC R14 ;  /* 0x000000000e007343 */ /* 0x004fea0003c00000 */
.L_x_1910:
[----:B------:R-:W-:Y:S02]  /*12f0*/  SHF.L.U32 R0, RZ, 0x1f, RZ ;  /* 0x0000001fff007819 */ /* 0x000fe400000006ff */
[----:B------:R-:W-:Y:S02]  /*1300*/  LOP3.LUT R22, R22, 0x1, RZ, 0xfc, !PT ;  /* 0x0000000116167812 */ /* 0x000fe400078efcff */
[----:B------:R-:W1:Y:S02]  /*1310*/  SYNCS.PHASECHK.TRANS64.TRYWAIT P1, [UR56+0x31c00], R0 ;  /* 0x031c0000ff0075a7 */ /* 0x000e640008020178 */
[----:B------:R-:W-:Y:S01]  /*1320*/  ISETP.NE.AND P0, PT, R22, 0x3, PT ;  /* 0x000000031600780c */ /* 0x000fe20003f05270 */
[----:B-1----:R-:W-:-:S12]  /*1330*/  @!P1 BRA `(.L_x_1911) ;  /* 0x0000011400ec9947 */ /* 0x002fd80003800000 */
.L_x_2032:
[----:B------:R-:W-:Y:S05]  /*1340*/  @!P0 BRA `(.L_x_1912) ;  /* 0x0000000000048947 */ /* 0x000fea0003800000 */
[----:B------:R-:W-:Y:S01]  /*1350*/  BPT.TRAP 0x1 ;  /* 0x000000040000795c */ /* 0x000fe20000300000 */
.L_x_1912:
[----:B------:R2:W3:Y:S01]  /*1360*/  SYNCS.PHASECHK.TRANS64.TRYWAIT P2, [UR56+0x31c30], R0 ;  /* 0x031c3000ff0075a7 */ /* 0x0004e20008040178 */
[----:B------:R-:W-:Y:S05]  /*1370*/  @!P0 BRA `(.L_x_1913) ;  /* 0x0000000000048947 */ /* 0x000fea0003800000 */
[----:B------:R-:W-:Y:S01]  /*1380*/  BPT.TRAP 0x1 ;  /* 0x000000040000795c */ /* 0x000fe20000300000 */
.L_x_1913:
[----:B------:R-:W-:Y:S01]  /*1390*/  IMAD.U32 R144, RZ, RZ, UR36 ;  /* 0x00000024ff907e24 */ /* 0x000fe2000f8e00ff */
[----:B------:R-:W-:-:S04]  /*13a0*/  ISETP.NE.AND P1, PT, R23, RZ, PT ;  /* 0x000000ff1700720c */ /* 0x000fc80003f25270 */
[----:B------:R-:W-:Y:S01]  /*13b0*/  LOP3.LUT R144, R144, 0x10000, RZ, 0xfc, !PT ;  /* 0x0001000090907812 */ /* 0x000fe200078efcff */
[----:B---3--:R-:W-:Y:S08]  /*13c0*/  @P2 BRA `(.L_x_1914) ;  /* 0x0000000000082947 */ /* 0x008ff00003800000 */
[----:B------:R-:W3:Y:S02]  /*13d0*/  SYNCS.PHASECHK.TRANS64.TRYWAIT P2, [UR56+0x31c30], R0 ;  /* 0x031c3000ff0075a7 */ /* 0x000ee40008040178 */
[----:B---3--:R-:W-:Y:S05]  /*13e0*/  @!P2 BRA `(.L_x_1915) ;  /* 0x0000011400d8a947 */ /* 0x008fea0003800000 */
.L_x_1914:
[----:B------:R-:W-:Y:S05]  /*13f0*/  WARPSYNC.ALL ;  /* 0x0000000000007948 */ /* 0x000fea0003800000 */
[----:B------:R-:W-:Y:S01]  /*1400*/  IMAD.MOV.U32 R145, RZ, RZ, -0x7fffffe0 ;  /* 0x80000020ff917424 */ /* 0x000fe200078e00ff */
[----:B------:R-:W-:Y:S01]  /*1410*/  UIADD3 UR4, UR56, 0x16a00, URZ ;  /* 0x00016a0038047890 */ /* 0x000fe2000fffe03f */
[C---:B------:R-:W-:Y:S01]  /*1420*/  R2UR UR8, R144.reuse ;  /* 0x00000000900872ca */ /* 0x040fe200000e0000 */
[----:B------:R-:W-:Y:S02]  /*1430*/  WARPGROUP.ARRIVE ;  /* 0x00000000000079c5 */ /* 0x000fe40000000000 */
        /* <DEDUP_REMOVED lines=15> */
[----:B------:R-:W-:Y:S01]  /*1530*/  UIADD3 UR6, UR7, 0x80, URZ ;  /* 0x0000008007067890 */ /* 0x000fe2000fffe03f */
[----:B------:R-:W-:Y:S01]  /*1540*/  R2UR UR21, R145 ;  /* 0x00000000911572ca */ /* 0x000fe200000e0000 */
[----:B------:R-:W-:Y:S01]  /*1550*/  UMOV UR10, UR7 ;  /* 0x00000007000a7c82 */ /* 0x000fe20008000000 */
[----:B------:R-:W-:Y:S01]  /*1560*/  UMOV UR27, 0x80000020 ;  /* 0x80000020001b7882 */ /* 0x000fe20000000000 */
[----:B------:R-:W-:Y:S01]  /*1570*/  HGMMA.64x16x16.F32.BF16 R88, gdesc[UR8], RZ, !UPT, gsb0 ;  /* 0x00200000085879f0 */ /* 0x000fe2000c0018ff */
[----:B------:R-:W-:Y:S01]  /*1580*/  UMOV UR14, UR4 ;  /* 0x00000004000e7c82 */ /* 0x000fe20008000000 */
[----:B------:R-:W-:Y:S01]  /*1590*/  UIADD3 UR8, UR7, 0xc0, URZ ;  /* 0x000000c007087890 */ /* 0x000fe2000fffe03f */
[----:B------:R-:W-:Y:S01]  /*15a0*/  R2UR UR4, R144 ;  /* 0x00000000900472ca */ /* 0x000fe200000e0000 */
[----:B------:R-:W-:Y:S01]  /*15b0*/  UMOV UR18, UR6 ;  /* 0x0000000600127c82 */ /* 0x000fe20008000000 */
[----:B------:R-:W-:Y:S01]  /*15c0*/  UIADD3 UR10, UR7, 0x100, URZ ;  /* 0x00000100070a7890 */ /* 0x000fe2000fffe03f */
[----:B------:R-:W3:Y:S01]  /*15d0*/  LDC R5, c[0x0][0x448] ;  /* 0x00011200ff057b82 */ /* 0x000ee20000000800 */
[----:B------:R-:W-:Y:S01]  /*15e0*/  UMOV UR23, 0x80000020 ;  /* 0x8000002000177882 */ /* 0x000fe20000000000 */
[----:B------:R-:W-:Y:S01]  /*15f0*/  UIADD3 UR6, UR7, 0x140, URZ ;  /* 0x0000014007067890 */ /* 0x000fe2000fffe03f */
[----:B-1----:R-:W-:Y:S01]  /*1600*/  IMAD.HI R3, R102, 0x55555556, RZ ;  /* 0x5555555666037827 */ /* 0x002fe200078e02ff */
[----:B------:R-:W-:Y:S01]  /*1610*/  UMOV UR26, UR8 ;  /* 0x00000008001a7c82 */ /* 0x000fe20008000000 */
[----:B------:R-:W-:Y:S01]  /*1620*/  UIADD3 UR8, UR7, 0x180, URZ ;  /* 0x0000018007087890 */ /* 0x000fe2000fffe03f */
[----:B--2---:R-:W-:Y:S01]  /*1630*/  LOP3.LUT R0, R101, 0xffffff80, RZ, 0xc0, !PT ;  /* 0xffffff8065007812 */ /* 0x004fe200078ec0ff */
[----:B------:R-:W-:Y:S01]  /*1640*/  UMOV UR22, UR10 ;  /* 0x0000000a00167c82 */ /* 0x000fe20008000000 */
[----:B------:R-:W-:Y:S01]  /*1650*/  UIADD3 UR10, UR7, 0x1c0, URZ ;  /* 0x000001c0070a7890 */ /* 0x000fe2000fffe03f */
[----:B------:R-:W-:Y:S01]  /*1660*/  LEA.HI R3, R3, R3, RZ, 0x1 ;  /* 0x0000000303037211 */ /* 0x000fe200078f08ff */
[----:B------:R-:W-:Y:S01]  /*1670*/  UIADD3 UR28, UR4, 0x2, URZ ;  /* 0x00000002041c7890 */ /* 0x000fe2000fffe03f */
[----:B------:R-:W-:Y:S01]  /*1680*/  IMAD.IADD R0, R99, 0x1, -R0 ;  /* 0x0000000163007824 */ /* 0x000fe200078e0a00 */
[----:B------:R-:W-:Y:S01]  /*1690*/  UIADD3 UR30, UR7, 0x2, URZ ;  /* 0x00000002071e7890 */ /* 0x000fe2000fffe03f */
[----:B------:R-:W-:Y:S01]  /*16a0*/  LEA.HI R4, R100, R99, RZ, 0x2 ;  /* 0x0000006364047211 */ /* 0x000fe200078f10ff */
[----:B------:R-:W-:Y:S01]  /*16b0*/  UMOV UR29, 0x80000020 ;  /* 0x80000020001d7882 */ /* 0x000fe20000000000 */
[----:B------:R-:W-:Y:S01]  /*16c0*/  UMOV UR31, 0x80000020 ;  /* 0x80000020001f7882 */ /* 0x000fe20000000000 */
[----:B------:R-:W-:Y:S01]  /*16d0*/  UIADD3 UR5, UR7, 0xc2, URZ ;  /* 0x000000c207057890 */ /* 0x000fe2000fffe03f */
[----:B------:R-:W-:Y:S01]  /*16e0*/  IMAD R102, R3, -0x3, R102 ;  /* 0xfffffffd03667824 */ /* 0x000fe200078e0266 */
[----:B------:R-:W-:Y:S01]  /*16f0*/  UMOV UR9, 0x80000020 ;  /* 0x8000002000097882 */ /* 0x000fe20000000000 */
[----:B------:R-:W-:Y:S01]  /*1700*/  UMOV UR11, 0x80000020 ;  /* 0x80000020000b7882 */ /* 0x000fe20000000000 */
[----:B------:R-:W-:-:S02]  /*1710*/  SHF.R.S32.HI R3, RZ, 0x1f, R0 ;  /* 0x0000001fff037819 */ /* 0x000fc40000011400 */
[----:B0-----:R-:W-:Y:S02]  /*1720*/  LOP3.LUT R6, R4, 0xfffffffc, RZ, 0xc0, !PT ;  /* 0xfffffffc04067812 */ /* 0x001fe400078ec0ff */
[-C--:B------:R-:W-:Y:S02]  /*1730*/  LEA.HI R4, R3, R0.reuse, RZ, 0x2 ;  /* 0x0000000003047211 */ /* 0x080fe400078f10ff */
[----:B---3--:R-:W-:Y:S01]  /*1740*/  ISETP.NE.AND P2, PT, R5, 0x1, PT ;  /* 0x000000010500780c */ /* 0x008fe20003f45270 */
[----:B------:R-:W-:Y:S01]  /*1750*/  IMAD.IADD R7, R99, 0x1, -R6 ;  /* 0x0000000163077824 */ /* 0x000fe200078e0a06 */
[----:B------:R-:W-:Y:S02]  /*1760*/  LEA.HI R5, R3, R0, RZ, 0x5 ;  /* 0x0000000003057211 */ /* 0x000fe400078f28ff */
[--C-:B------:R-:W-:Y:S02]  /*1770*/  SHF.R.S32.HI R3, RZ, 0x2, R4.reuse ;  /* 0x00000002ff037819 */ /* 0x100fe40000011404 */
[----:B------:R-:W-:-:S02]  /*1780*/  SHF.R.S32.HI R8, RZ, 0x1f, R4 ;  /* 0x0000001fff087819 */ /* 0x000fc40000011404 */
[----:B------:R-:W-:Y:S02]  /*1790*/  SHF.R.S32.HI R6, RZ, 0x5, R5 ;  /* 0x00000005ff067819 */ /* 0x000fe40000011405 */
[----:B------:R-:W-:Y:S02]  /*17a0*/  LEA.HI R8, R8, R3, RZ, 0x3 ;  /* 0x0000000308087211 */ /* 0x000fe400078f18ff */
[----:B------:R-:W-:Y:S01]  /*17b0*/  LEA.HI R5, R7, R7, RZ, 0x1 ;  /* 0x0000000707057211 */ /* 0x000fe200078f08ff */
[----:B------:R-:W-:Y:S01]  /*17c0*/  IMAD R9, R6, 0x10, R97 ;  /* 0x0000001006097824 */ /* 0x000fe200078e0261 */
[----:B------:R-:W-:Y:S02]  /*17d0*/  LOP3.LUT R8, R8, 0xfffffff8, RZ, 0xc0, !PT ;  /* 0xfffffff808087812 */ /* 0x000fe400078ec0ff */
[----:B------:R-:W-:Y:S02]  /*17e0*/  LOP3.LUT R6, R5, 0x1ffffffe, RZ, 0xc0, !PT ;  /* 0x1ffffffe05067812 */ /* 0x000fe400078ec0ff */
[----:B------:R-:W-:Y:S01]  /*17f0*/  IADD3 R9, R9, R3, -R8 ;  /* 0x0000000309097210 */ /* 0x000fe20007ffe808 */
[----:B------:R-:W0:Y:S01]  /*1800*/  LDC R5, c[0x0][0x288] ;  /* 0x0000a200ff057b82 */ /* 0x000e220000000800 */
[----:B------:R-:W-:-:S02]  /*1810*/  WARPGROUP.DEPBAR.LE gsb0, 0x0 ;  /* 0x00008000000079c5 */ /* 0x000fc40000010000 */
[----:B------:R-:W-:Y:S01]  /*1820*/  WARPGROUP.ARRIVE ;  /* 0x00000000000079c5 */ /* 0x000fe20000000000 */
[----:B------:R-:W-:Y:S01]  /*1830*/  IMAD.IADD R6, R7, 0x1, -R6 ;  /* 0x0000000107067824 */ /* 0x000fe200078e0a06 */
[----:B------:R-:W-:Y:S01]  /*1840*/  LOP3.LUT R11, R4, 0x7ffffffc, RZ, 0xc0, !PT ;  /* 0x7ffffffc040b7812 */ /* 0x000fe200078ec0ff */
[----:B------:R-:W-:Y:S02]  /*1850*/  IMAD R9, R102, 0x40, R9 ;  /* 0x0000004066097824 */ /* 0x000fe400078e0209 */
[----:B------:R-:W1:Y:S01]  /*1860*/  @P2 LDC R3, c[0x0][0x44c] ;  /* 0x00011300ff032b82 */ /* 0x000e620000000800 */
[----:B------:R-:W-:Y:S01]  /*1870*/  HGMMA.64x16x16.F32.BF16 R80, gdesc[UR12], RZ, !UPT, gsb0 ;  /* 0x002000000c5079f0 */ /* 0x000fe2000c0018ff */
[----:B------:R-:W-:Y:S01]  /*1880*/  R2UR UR12, R144 ;  /* 0x00000000900c72ca */ /* 0x000fe200000e0000 */
[----:B------:R-:W-:Y:S01]  /*1890*/  UMOV UR14, UR6 ;  /* 0x00000006000e7c82 */ /* 0x000fe20008000000 */
[----:B------:R-:W-:Y:S01]  /*18a0*/  R2UR UR13, R145 ;  /* 0x00000000910d72ca */ /* 0x000fe200000e0000 */
[----:B------:R-:W-:Y:S01]  /*18b0*/  UMOV UR15, 0x80000020 ;  /* 0x80000020000f7882 */ /* 0x000fe20000000000 */
[----:B------:R-:W-:Y:S01]  /*18c0*/  UIADD3 UR6, UR7, 0x200, URZ ;  /* 0x0000020007067890 */ /* 0x000fe2000fffe03f */
[----:B------:R-:W-:Y:S01]  /*18d0*/  IMAD R10, R6, 0x8, R9 ;  /* 0x00000008060a7824 */ /* 0x000fe200078e0209 */
[----:B------:R-:W2:Y:S01]  /*18e0*/  @P2 LDC R8, c[0x0][0x450] ;  /* 0x00011400ff082b82 */ /* 0x000ea20000000800 */
[----:B------:R-:W-:-:S02]  /*18f0*/  IMAD.MOV.U32 R7, RZ, RZ, -0x90 ;  /* 0xffffff70ff077424 */ /* 0x000fc400078e00ff */
[----:B------:R-:W-:Y:S02]  /*1900*/  IMAD.MOV.U32 R21, RZ, RZ, R10 ;  /* 0x000000ffff157224 */ /* 0x000fe400078e000a */
[----:B------:R-:W-:Y:S02]  /*1910*/  IMAD.IADD R11, R0, 0x1, -R11 ;  /* 0x00000001000b7824 */ /* 0x000fe400078e0a0b */
[----:B------:R-:W-:-:S04]  /*1920*/  IMAD R4, R96, R7, 0x91 ;  /* 0x0000009160047424 */ /* 0x000fc800078e0207 */
[----:B------:R-:W-:Y:S02]  /*1930*/  IMAD R4, R11, -0x2, R4 ;  /* 0xfffffffe0b047824 */ /* 0x000fe400078e0204 */
[----:B-1----:R-:W-:-:S03]  /*1940*/  @P2 IMAD.HI.U32 R3, R10, R3, RZ ;  /* 0x000000030a032227 */ /* 0x002fc600078e00ff */
[--C-:B0-----:R-:W-:Y:S02]  /*1950*/  IADD3 R110, R4, -R5, R98.reuse ;  /* 0x80000005046e7210 */ /* 0x101fe40007ffe062 */
[----:B--2---:R-:W-:Y:S01]  /*1960*/  @P2 SHF.R.U32.HI R21, RZ, R8, R3 ;  /* 0x00000008ff152219 */ /* 0x004fe20000011603 */
[----:B------:R-:W-:-:S04]  /*1970*/  IMAD R3, R96, -0x90, R98 ;  /* 0xffffff7060037824 */ /* 0x000fc800078e0262 */
[----:B------:R-:W0:Y:S01]  /*1980*/  SHFL.IDX PT, R6, R21, 0x1, 0x1c1f ;  /* 0x003c1f0015067f89 */ /* 0x000e2200000e0000 */
[----:B------:R-:W-:-:S03]  /*1990*/  VIADD R0, R3, 0x90 ;  /* 0x0000009003007836 */ /* 0x000fc60000000000 */
[----:B------:R-:W1:Y:S01]  /*19a0*/  SHFL.IDX PT, R21, R21, RZ, 0x1c1f ;  /* 0x001c1fff15157589 */ /* 0x000e6200000e0000 */
[----:B------:R-:W-:Y:S01]  /*19b0*/  IMAD R9, R11, -0x2, R0 ;  /* 0xfffffffe0b097824 */ /* 0x000fe200078e0200 */
        /* <DEDUP_REMOVED lines=8> */
[-CC-:B0-----:R-:W-:Y:S02]  /*1a40*/  VIADDMNMX R0, R6, R110.reuse, R9.reuse, PT ;  /* 0x0000006e06007246 */ /* 0x181fe40003800109 */
[----:B-1----:R-:W-:Y:S02]  /*1a50*/  VIADDMNMX R9, R21, R110, R9, PT ;  /* 0x0000006e15097246 */ /* 0x002fe40003800109 */
[----:B------:R-:W-:-:S02]  /*1a60*/  ISETP.GT.AND P3, PT, R0, RZ, PT ;  /* 0x000000ff0000720c */ /* 0x000fc40003f64270 */
[C---:B------:R-:W-:Y:S02]  /*1a70*/  ISETP.GT.AND P4, PT, R0.reuse, 0x1, PT ;  /* 0x000000010000780c */ /* 0x040fe40003f84270 */
[----:B------:R-:W-:Y:S01]  /*1a80*/  ISETP.GT.AND P5, PT, R0, 0x8, PT ;  /* 0x000000080000780c */ /* 0x000fe20003fa4270 */
        /* <DEDUP_REMOVED lines=19> */
[----:B------:R-:W-:Y:S02]  /*1bc0*/  UIADD3 UR12, UR4, 0x302, URZ ;  /* 0x00000302040c7890 */ /* 0x000fe4000fffe03f */
[----:B------:R-:W-:Y:S01]  /*1bd0*/  UIADD3 UR14, UR7, 0x242, URZ ;  /* 0x00000242070e7890 */ /* 0x000fe2000fffe03f */
[----:B------:R-:W-:Y:S01]  /*1be0*/  UMOV UR13, 0x80000020 ;  /* 0x80000020000d7882 */ /* 0x000fe20000000000 */
        /* <DEDUP_REMOVED lines=10> */
[----:B------:R-:W-:Y:S03]  /*1c90*/  HGMMA.64x16x16.F32.BF16 R32, gdesc[UR24], RZ, !UPT, gsb0 ;  /* 0x00200000182079f0 */ /* 0x000fe6000c0018ff */
[----:B------:R-:W-:Y:S02]  /*1ca0*/  WARPGROUP.DEPBAR.LE gsb0, 0x0 ;  /* 0x00008000000079c5 */ /* 0x000fe40000010000 */
[----:B------:R-:W-:-:S06]  /*1cb0*/  WARPGROUP.ARRIVE ;  /* 0x00000000000079c5 */ /* 0x000fcc0000000000 */
[----:B------:R-:W-:Y:S01]  /*1cc0*/  HGMMA.64x16x16.F32.BF16 R24, gdesc[UR20], RZ, !UPT, gsb0 ;  /* 0x00200000141879f0 */ /* 0x000fe2000c0018ff */
[----:B------:R-:W-:Y:S02]  /*1cd0*/  UIADD3 UR20, UR4, 0x602, URZ ;  /* 0x0000060204147890 */ /* 0x000fe4000fffe03f */
[----:B------:R-:W-:Y:S02]  /*1ce0*/  UIADD3 UR4, UR7, 0x540, URZ ;  /* 0x0000054007047890 */ /* 0x000fe4000fffe03f */
[----:B------:R-:W-:Y:S01]  /*1cf0*/  UIADD3 UR22, UR7, 0x482, URZ ;  /* 0x0000048207167890 */ /* 0x000fe2000fffe03f */
[----:B------:R-:W-:Y:S01]  /*1d00*/  UMOV UR21, 0x80000020 ;  /* 0x8000002000157882 */ /* 0x000fe20000000000 */
        /* <DEDUP_REMOVED lines=204> */
[----:B------:R-:W-:Y:S01]  /*29d0*/  ISETP.GT.AND P3, PT, R0, 0x9, PT ;  /* 0x000000090000780c */ /* 0x000fe20003f64270 */
[----:B------:R-:W-:Y:S01]  /*29e0*/  HGMMA.64x16x16.F32.BF16 R80, gdesc[UR20], R80, gsb0 ;  /* 0x00200000145079f0 */ /* 0x000fe20008001850 */
[----:B------:R-:W-:Y:S01]  /*29f0*/  UIADD3 UR22, UR7, 0x502, URZ ;  /* 0x0000050207167890 */ /* 0x000fe2000fffe03f */
[----:B------:R-:W-:Y:S01]  /*2a00*/  FSEL R130, R94, -INF , P5 ;  /* 0xff8000005e827808 */ /* 0x000fe20002800000 */
[----:B------:R-:W-:Y:S01]  /*2a10*/  UMOV UR23, 0x80000020 ;  /* 0x8000002000177882 */ /* 0x000fe20000000000 */
[----:B------:R-:W-:-:S02]  /*2a20*/  FMNMX.FTZ R3, R122, R128, !PT ;  /* 0x000000807a037209 */ /* 0x000fc40007810000 */
[----:B------:R-:W-:Y:S02]  /*2a30*/  ISETP.GT.AND P4, PT, R0, 0x10, PT ;  /* 0x000000100000780c */ /* 0x000fe40003f84270 */
[----:B------:R-:W-:Y:S02]  /*2a40*/  FSEL R132, R95, -INF , P3 ;  /* 0xff8000005f847808 */ /* 0x000fe40001800000 */
[----:B------:R-:W-:Y:S02]  /*2a50*/  FMNMX.FTZ R3, R130, R3, !PT ;  /* 0x0000000382037209 */ /* 0x000fe40007810000 */
[----:B------:R-:W-:Y:S02]  /*2a60*/  ISETP.GT.AND P3, PT, R0, 0x11, PT ;  /* 0x000000110000780c */ /* 0x000fe40003f64270 */
[----:B------:R-:W-:Y:S02]  /*2a70*/  FMNMX.FTZ R3, R132, R3, !PT ;  /* 0x0000000384037209 */ /* 0x000fe40007810000 */
[----:B------:R-:W-:-:S04]  /*2a80*/  ISETP.GT.AND P5, PT, R9, 0x8, PT ;  /* 0x000000080900780c */ /* 0x000fc80003fa4270 */
[----:B------:R-:W-:Y:S01]  /*2a90*/  FSEL R92, R92, -INF , P5 ;  /* 0xff8000005c5c7808 */ /* 0x000fe20002800000 */
[----:B------:R-:W-:Y:S02]  /*2aa0*/  WARPGROUP.DEPBAR.LE gsb0, 0x0 ;  /* 0x00008000000079c5 */ /* 0x000fe40000010000 */
[----:B------:R-:W-:Y:S01]  /*2ab0*/  WARPGROUP.ARRIVE ;  /* 0x00000000000079c5 */ /* 0x000fe20000000000 */
[----:B------:R-:W-:Y:S02]  /*2ac0*/  FSEL R118, R82, -INF , P4 ;  /* 0xff80000052767808 */ /* 0x000fe40002000000 */
[----:B------:R-:W-:Y:S02]  /*2ad0*/  ISETP.GT.AND P4, PT, R0, 0x18, PT ;  /* 0x000000180000780c */ /* 0x000fe40003f84270 */
[----:B------:R-:W-:Y:S01]  /*2ae0*/  FSEL R82, R83, -INF , P3 ;  /* 0xff80000053527808 */ /* 0x000fe20001800000 */
[----:B------:R-:W-:Y:S01]  /*2af0*/  HGMMA.64x16x16.F32.BF16 R72, gdesc[UR20], R72, gsb0 ;  /* 0x00200000144879f0 */ /* 0x000fe20008001848 */
[----:B------:R-:W-:Y:S01]  /*2b00*/  UIADD3 UR22, UR7, 0x542, URZ ;  /* 0x0000054207167890 */ /* 0x000fe2000fffe03f */
[----:B------:R-:W-:Y:S01]  /*2b10*/  FMNMX.FTZ R3, R118, R3, !PT ;  /* 0x0000000376037209 */ /* 0x000fe20007810000 */
[----:B------:R-:W-:Y:S01]  /*2b20*/  UMOV UR23, 0x80000020 ;  /* 0x8000002000177882 */ /* 0x000fe20000000000 */
[----:B------:R-:W-:-:S02]  /*2b30*/  ISETP.GT.AND P3, PT, R0, 0x19, PT ;  /* 0x000000190000780c */ /* 0x000fc40003f64270 */
[----:B------:R-:W-:Y:S02]  /*2b40*/  FSEL R112, R86, -INF , P4 ;  /* 0xff80000056707808 */ /* 0x000fe40002000000 */
[----:B------:R-:W-:Y:S02]  /*2b50*/  FMNMX.FTZ R3, R82, R3, !PT ;  /* 0x0000000352037209 */ /* 0x000fe40007810000 */
[----:B------:R-:W-:Y:S02]  /*2b60*/  ISETP.GT.AND P4, PT, R0, 0x20, PT ;  /* 0x000000200000780c */ /* 0x000fe40003f84270 */
[----:B------:R-:W-:Y:S02]  /*2b70*/  FSEL R114, R87, -INF , P3 ;  /* 0xff80000057727808 */ /* 0x000fe40001800000 */
[----:B------:R-:W-:Y:S02]  /*2b80*/  FMNMX.FTZ R3, R112, R3, !PT ;  /* 0x0000000370037209 */ /* 0x000fe40007810000 */
[----:B------:R-:W-:-:S02]  /*2b90*/  ISETP.GT.AND P3, PT, R0, 0x21, PT ;  /* 0x000000210000780c */ /* 0x000fc40003f64270 */
[----:B------:R-:W-:Y:S01]  /*2ba0*/  FMNMX.FTZ R3, R114, R3, !PT ;  /* 0x0000000372037209 */ /* 0x000fe20007810000 */
        /* <DEDUP_REMOVED lines=30> */
[----:B------:R-:W-:Y:S01]  /*2d90*/  FSEL R106, R71, -INF , P3 ;  /* 0xff800000476a7808 */ /* 0x000fe20001800000 */
[----:B------:R-:W-:Y:S01]  /*2da0*/  IMAD.U32 R71, RZ, RZ, UR56 ;  /* 0x00000038ff477e24 */ /* 0x000fe2000f8e00ff */
        /* <DEDUP_REMOVED lines=60> */
[----:B------:R-:W-:-:S02]  /*3170*/  FMNMX.FTZ R3, R34, R3, !PT ;  /* 0x0000000322037209 */ /* 0x000fc40007810000 */
[----:B------:R-:W-:Y:S02]  /*3180*/  ISETP.GT.AND P3, PT, R0, 0x79, PT ;  /* 0x000000790000780c */ /* 0x000fe40003f64270 */
[----:B------:R-:W-:Y:S02]  /*3190*/  FSEL R38, R38, -INF , P4 ;  /* 0xff80000026267808 */ /* 0x000fe40002000000 */
[----:B------:R-:W-:Y:S02]  /*31a0*/  FMNMX.FTZ R3, R22, R3, !PT ;  /* 0x0000000316037209 */ /* 0x000fe40007810000 */
[----:B------:R-:W-:Y:S02]  /*31b0*/  ISETP.GT.AND P4, PT, R0, 0x80, PT ;  /* 0x000000800000780c */ /* 0x000fe40003f84270 */
[----:B------:R-:W-:Y:S02]  /*31c0*/  FSEL R58, R39, -INF , P3 ;  /* 0xff800000273a7808 */ /* 0x000fe40001800000 */
[----:B------:R-:W-:-:S02]  /*31d0*/  FMNMX.FTZ R3, R38, R3, !PT ;  /* 0x0000000326037209 */ /* 0x000fc40007810000 */
[----:B------:R-:W-:Y:S02]  /*31e0*/  ISETP.GT.AND P3, PT, R0, 0x81, PT ;  /* 0x000000810000780c */ /* 0x000fe40003f64270 */
[----:B------:R-:W-:Y:S01]  /*31f0*/  FMNMX.FTZ R3, R58, R3, !PT ;  /* 0x000000033a037209 */ /* 0x000fe20007810000 */
[----:B------:R-:W-:Y:S02]  /*3200*/  WARPGROUP.DEPBAR.LE gsb0, 0x0 ;  /* 0x00008000000079c5 */ /* 0x000fe40000010000 */
[----:B------:R-:W-:Y:S02]  /*3210*/  FSEL R26, R26, -INF , P4 ;  /* 0xff8000001a1a7808 */ /* 0x000fe40002000000 */
[----:B------:R-:W-:Y:S02]  /*3220*/  ISETP.GT.AND P4, PT, R0, 0x88, PT ;  /* 0x000000880000780c */ /* 0x000fe40003f84270 */
[----:B------:R-:W-:Y:S02]  /*3230*/  FSEL R66, R27, -INF , P3 ;  /* 0xff8000001b427808 */ /* 0x000fe40001800000 */
[----:B------:R-:W-:-:S02]  /*3240*/  FMNMX.FTZ R3, R26, R3, !PT ;  /* 0x000000031a037209 */ /* 0x000fc40007810000 */
[----:B------:R-:W-:Y:S02]  /*3250*/  ISETP.GT.AND P3, PT, R0, 0x89, PT ;  /* 0x000000890000780c */ /* 0x000fe40003f64270 */
[----:B------:R-:W-:Y:S02]  /*3260*/  FSEL R30, R30, -INF , P4 ;  /* 0xff8000001e1e7808 */ /* 0x000fe40002000000 */
[----:B------:R-:W-:Y:S02]  /*3270*/  FMNMX.FTZ R3, R66, R3, !PT ;  /* 0x0000000342037209 */ /* 0x000fe40007810000 */
[----:B------:R-:W-:Y:S02]  /*3280*/  FSEL R4, R31, -INF , P3 ;  /* 0xff8000001f047808 */ /* 0x000fe40001800000 */
[----:B------:R-:W-:Y:S02]  /*3290*/  FMNMX.FTZ R3, R30, R3, !PT ;  /* 0x000000031e037209 */ /* 0x000fe40007810000 */
[----:B------:R-:W-:-:S02]  /*32a0*/  ISETP.GT.AND P4, PT, R9, 0x1, PT ;  /* 0x000000010900780c */ /* 0x000fc40003f84270 */
[----:B------:R-:W-:Y:S01]  /*32b0*/  FMNMX.FTZ R13, R4, R3, !PT ;  /* 0x00000003040d7209 */ /* 0x000fe20007810000 */
[----:B------:R-:W-:Y:S01]  /*32c0*/  IMAD.U32 R3, RZ, RZ, UR4 ;  /* 0x00000004ff037e24 */ /* 0x000fe2000f8e00ff */
[----:B------:R-:W-:Y:S01]  /*32d0*/  FSEL R89, R89, -INF , P4 ;  /* 0xff80000059597808 */ /* 0x000fe20002000000 */
[----:B------:R-:W-:Y:S01]  /*32e0*/  UMOV UR4, URZ ;  /* 0x0000003f00047c82 */ /* 0x000fe20008000000 */
[----:B------:R-:W-:Y:S01]  /*32f0*/  ISETP.GT.AND P4, PT, R9, 0x11, PT ;  /* 0x000000110900780c */ /* 0x000fe20003f84270 */
[----:B------:R-:W0:Y:S03]  /*3300*/  SHFL.BFLY PT, R0, R13, 0x2, 0x1f ;  /* 0x0c401f000d007f89 */ /* 0x000e2600000e0000 */
[----:B------:R-:W-:Y:S02]  /*3310*/  FSEL R110, R81, -INF , P4 ;  /* 0xff800000516e7808 */ /* 0x000fe40002000000 */
[----:B------:R-:W-:-:S02]  /*3320*/  ISETP.GT.AND P4, PT, R9, 0x19, PT ;  /* 0x000000190900780c */ /* 0x000fc40003f84270 */
[----:B0-----:R-:W-:-:S05]  /*3330*/  FMNMX.FTZ R15, R13, R0, !PT ;  /* 0x000000000d0f7209 */ /* 0x001fca0007810000 */
[----:B------:R-:W0:Y:S02]  /*3340*/  SHFL.BFLY PT, R0, R15, 0x1, 0x1f ;  /* 0x0c201f000f007f89 */ /* 0x000e2400000e0000 */
[----:B0-----:R-:W-:-:S04]  /*3350*/  FMNMX.FTZ R0, R15, R0, !PT ;  /* 0x000000000f007209 */ /* 0x001fc80007810000 */
[C---:B------:R-:W-:Y:S01]  /*3360*/  FSETP.NEU.FTZ.AND P3, PT, R0.reuse, -INF , PT ;  /* 0xff8000000000780b */ /* 0x040fe20003f7d000 */
[----:B------:R-:W-:-:S05]  /*3370*/  FMUL.FTZ R7, R0, R3 ;  /* 0x0000000300077220 */ /* 0x000fca0000410000 */
[----:B------:R-:W-:Y:S02]  /*3380*/  FSEL R7, R7, RZ, P3 ;  /* 0x000000ff07077208 */ /* 0x000fe40001800000 */
[----:B------:R-:W-:-:S03]  /*3390*/  ISETP.GT.AND P3, PT, R9, RZ, PT ;  /* 0x000000ff0900720c */ /* 0x000fc60003f64270 */
[-CC-:B------:R-:W-:Y:S01]  /*33a0*/  FFMA.FTZ R78, R82, R3.reuse, -R7.reuse ;  /* 0x00000003524e7223 */ /* 0x180fe20000010807 */
[----:B------:R-:W-:Y:S01]  /*33b0*/  FSEL R88, R88, -INF , P3 ;  /* 0xff80000058587808 */ /* 0x000fe20001800000 */
[-CC-:B------:R-:W-:Y:S01]  /*33c0*/  FFMA.FTZ R31, R112, R3.reuse, -R7.reuse ;  /* 0x00000003701f7223 */ /* 0x180fe20000010807 */
[----:B------:R-:W-:Y:S01]  /*33d0*/  ISETP.GT.AND P3, PT, R9, 0x9, PT ;  /* 0x000000090900780c */ /* 0x000fe20003f64270 */
[--C-:B------:R-:W-:Y:S01]  /*33e0*/  FFMA.FTZ R21, R118, R3, -R7.reuse ;  /* 0x0000000376157223 */ /* 0x100fe20000010807 */
[----:B------:R-:W-:Y:S01]  /*33f0*/  FMNMX.FTZ R23, R88, R89, !PT ;  /* 0x0000005958177209 */ /* 0x000fe20007810000 */
[-CC-:B------:R-:W-:Y:S01]  /*3400*/  FFMA.FTZ R122, R122, R3.reuse, -R7.reuse ;  /* 0x000000037a7a7223 */ /* 0x180fe20000010807 */
[----:B------:R-:W-:Y:S01]  /*3410*/  FSEL R82, R93, -INF , P3 ;  /* 0xff8000005d527808 */ /* 0x000fe20001800000 */
[--C-:B------:R-:W-:Y:S01]  /*3420*/  FFMA.FTZ R35, R120, R3, -R7.reuse ;  /* 0x0000000378237223 */ /* 0x100fe20000010807 */
[C---:B------:R-:W-:Y:S01]  /*3430*/  ISETP.GT.AND P3, PT, R9.reuse, 0x10, PT ;  /* 0x000000100900780c */ /* 0x040fe20003f64270 */
[----:B------:R-:W-:Y:S01]  /*3440*/  MUFU.EX2 R13, R122 ;  /* 0x0000007a000d7308 */ /* 0x000fe20000000800 */
[----:B------:R-:W-:Y:S01]  /*3450*/  FMNMX.FTZ R23, R92, R23, !PT ;  /* 0x000000175c177209 */ /* 0x000fe20007810000 */
[-CC-:B------:R-:W-:Y:S01]  /*3460*/  FFMA.FTZ R70, R128, R3.reuse, -R7.reuse ;  /* 0x0000000380467223 */ /* 0x180fe20000010807 */
[----:B------:R-:W-:Y:S01]  /*3470*/  FSEL R86, R80, -INF , P3 ;  /* 0xff80000050567808 */ /* 0x000fe20001800000 */
[--C-:B------:R-:W-:Y:S01]  /*3480*/  FFMA.FTZ R80, R114, R3, -R7.reuse ;  /* 0x0000000372507223 */ /* 0x100fe20000010807 */
[----:B------:R-:W-:Y:S01]  /*3490*/  FMNMX.FTZ R27, R82, R23, !PT ;  /* 0x00000017521b7209 */ /* 0x000fe20007810000 */
[--C-:B------:R-:W-:Y:S01]  /*34a0*/  FFMA.FTZ R74, R132, R3, -R7.reuse ;  /* 0x00000003844a7223 */ /* 0x100fe20000010807 */
[----:B------:R-:W-:Y:S01]  /*34b0*/  ISETP.GT.AND P3, PT, R9, 0x18, PT ;  /* 0x000000180900780c */ /* 0x000fe20003f64270 */
[----:B------:R0:W-:Y:S01]  /*34c0*/  MUFU.EX2 R23, R31 ;  /* 0x0000001f00177308 */ /* 0x0001e20000000800 */
[----:B------:R-:W-:Y:S01]  /*34d0*/  FMNMX.FTZ R27, R86, R27, !PT ;  /* 0x0000001b561b7209 */ /* 0x000fe20007810000 */
[-CC-:B------:R-:W-:Y:S01]  /*34e0*/  FFMA.FTZ R39, R124, R3.reuse, -R7.reuse ;  /* 0x000000037c277223 */ /* 0x180fe20000010807 */
[----:B------:R-:W-:Y:S01]  /*34f0*/  FSEL R112, R84, -INF , P3 ;  /* 0xff80000054707808 */ /* 0x000fe20001800000 */
[--C-:B------:R-:W-:Y:S01]  /*3500*/  FFMA.FTZ R15, R130, R3, -R7.reuse ;  /* 0x00000003820f7223 */ /* 0x100fe20000010807 */
[----:B------:R-:W-:Y:S01]  /*3510*/  FMNMX.FTZ R27, R110, R27, !PT ;  /* 0x0000001b6e1b7209 */ /* 0x000fe20007810000 */
[-CC-:B------:R-:W-:Y:S01]  /*3520*/  FFMA.FTZ R43, R102, R3.reuse, -R7.reuse ;  /* 0x00000003662b7223 */ /* 0x180fe20000010807 */
[----:B------:R-:W-:Y:S01]  /*3530*/  FSEL R114, R85, -INF , P4 ;  /* 0xff80000055727808 */ /* 0x000fe20002000000 */
[-CC-:B------:R-:W-:Y:S01]  /*3540*/  FFMA.FTZ R116, R116, R3.reuse, -R7.reuse ;  /* 0x0000000374747223 */ /* 0x180fe20000010807 */
[C---:B------:R-:W-:Y:S01]  /*3550*/  ISETP.GT.AND P3, PT, R9.reuse, 0x20, PT ;  /* 0x000000200900780c */ /* 0x040fe20003f64270 */
[--C-:B------:R-:W-:Y:S01]  /*3560*/  FFMA.FTZ R50, R50, R3, -R7.reuse ;  /* 0x0000000332327223 */ /* 0x100fe20000010807 */
[----:B------:R-:W-:Y:S01]  /*3570*/  FMNMX.FTZ R27, R112, R27, !PT ;  /* 0x0000001b701b7209 */ /* 0x000fe20007810000 */
[-CC-:B------:R-:W-:Y:S01]  /*3580*/  FFMA.FTZ R54, R54, R3.reuse, -R7.reuse ;  /* 0x0000000336367223 */ /* 0x180fe20000010807 */
[C---:B------:R-:W-:Y:S01]  /*3590*/  ISETP.GT.AND P4, PT, R9.reuse, 0x21, PT ;  /* 0x000000210900780c */ /* 0x040fe20003f84270 */
[-CC-:B------:R-:W-:Y:S01]  /*35a0*/  FFMA.FTZ R47, R58, R3.reuse, -R7.reuse ;  /* 0x000000033a2f7223 */ /* 0x180fe20000010807 */
[----:B------:R-:W-:Y:S01]  /*35b0*/  FSEL R118, R72, -INF , P3 ;  /* 0xff80000048767808 */ /* 0x000fe20001800000 */
[--C-:B------:R-:W-:Y:S01]  /*35c0*/  FFMA.FTZ R72, R126, R3, -R7.reuse ;  /* 0x000000037e487223 */ /* 0x100fe20000010807 */
[----:B0-----:R-:W-:Y:S01]  /*35d0*/  FMNMX.FTZ R31, R114, R27, !PT ;  /* 0x0000001b721f7209 */ /* 0x001fe20007810000 */
[----:B------:R-:W0:Y:S01]  /*35e0*/  MUFU.EX2 R70, R70 ;  /* 0x0000004600467308 */ /* 0x000e220000000800 */
[----:B------:R-:W-:Y:S01]  /*35f0*/  ISETP.GT.AND P3, PT, R9, 0x28, PT ;  /* 0x000000280900780c */ /* 0x000fe20003f64270 */
[-CC-:B------:R-:W-:Y:S01]  /*3600*/  FFMA.FTZ R51, R12, R3.reuse, -R7.reuse ;  /* 0x000000030c337223 */ /* 0x180fe20000010807 */
[----:B------:R-:W-:Y:S01]  /*3610*/  FSEL R120, R73, -INF , P4 ;  /* 0xff80000049787808 */ /* 0x000fe20002000000 */
[----:B------:R-:W-:Y:S01]  /*3620*/  FFMA.FTZ R30, R30, R3, -R7 ;  /* 0x000000031e1e7223 */ /* 0x000fe20000010807 */
[----:B------:R-:W-:-:S02]  /*3630*/  FMNMX.FTZ R31, R118, R31, !PT ;  /* 0x0000001f761f7209 */ /* 0x000fc40007810000 */
[----:B------:R-:W-:Y:S01]  /*3640*/  ISETP.GT.AND P4, PT, R9, 0x29, PT ;  /* 0x000000290900780c */ /* 0x000fe20003f84270 */
[----:B------:R1:W-:Y:S01]  /*3650*/  MUFU.EX2 R27, R35 ;  /* 0x00000023001b7308 */ /* 0x0003e20000000800 */
[----:B------:R-:W-:Y:S02]  /*3660*/  FSEL R122, R76, -INF , P3 ;  /* 0xff8000004c7a7808 */ /* 0x000fe40001800000 */
[----:B------:R-:W-:Y:S02]  /*3670*/  FMNMX.FTZ R31, R120, R31, !PT ;  /* 0x0000001f781f7209 */ /* 0x000fe40007810000 */
[----:B------:R-:W-:Y:S02]  /*3680*/  FSEL R126, R77, -INF , P4 ;  /* 0xff8000004d7e7808 */ /* 0x000fe40002000000 */
[----:B------:R-:W-:Y:S01]  /*3690*/  ISETP.GT.AND P3, PT, R9, 0x30, PT ;  /* 0x000000300900780c */ /* 0x000fe20003f64270 */
[----:B------:R-:W2:Y:S01]  /*36a0*/  MUFU.EX2 R15, R15 ;  /* 0x0000000f000f7308 */ /* 0x000ea20000000800 */
[----:B------:R-:W-:-:S02]  /*36b0*/  FMNMX.FTZ R31, R122, R31, !PT ;  /* 0x0000001f7a1f7209 */ /* 0x000fc40007810000 */
[C---:B------:R-:W-:Y:S02]  /*36c0*/  ISETP.GT.AND P4, PT, R9.reuse, 0x31, PT ;  /* 0x000000310900780c */ /* 0x040fe40003f84270 */
[----:B------:R-:W-:Y:S01]  /*36d0*/  FSEL R128, R64, -INF , P3 ;  /* 0xff80000040807808 */ /* 0x000fe20001800000 */
[----:B------:R-:W-:Y:S01]  /*36e0*/  FFMA.FTZ R64, R104, R3, -R7 ;  /* 0x0000000368407223 */ /* 0x000fe20000010807 */
[----:B-1----:R-:W-:Y:S01]  /*36f0*/  FMNMX.FTZ R35, R126, R31, !PT ;  /* 0x0000001f7e237209 */ /* 0x002fe20007810000 */
[----:B------:R-:W1:Y:S01]  /*3700*/  MUFU.EX2 R74, R74 ;  /* 0x0000004a004a7308 */ /* 0x000e620000000800 */
[----:B------:R-:W-:Y:S02]  /*3710*/  ISETP.GT.AND P3, PT, R9, 0x38, PT ;  /* 0x000000380900780c */ /* 0x000fe40003f64270 */
[----:B------:R-:W-:Y:S02]  /*3720*/  FSEL R132, R65, -INF , P4 ;  /* 0xff80000041847808 */ /* 0x000fe40002000000 */
[----:B------:R-:W-:-:S02]  /*3730*/  FMNMX.FTZ R35, R128, R35, !PT ;  /* 0x0000002380237209 */ /* 0x000fc40007810000 */
[----:B------:R-:W-:Y:S01]  /*3740*/  ISETP.GT.AND P4, PT, R9, 0x39, PT ;  /* 0x000000390900780c */ /* 0x000fe20003f84270 */
[----:B------:R3:W-:Y:S01]  /*3750*/  MUFU.EX2 R31, R39 ;  /* 0x00000027001f7308 */ /* 0x0007e20000000800 */
[----:B------:R-:W-:Y:S02]  /*3760*/  FSEL R124, R68, -INF , P3 ;  /* 0xff800000447c7808 */ /* 0x000fe40001800000 */
[----:B------:R-:W-:Y:S02]  /*3770*/  FMNMX.FTZ R35, R132, R35, !PT ;  /* 0x0000002384237209 */ /* 0x000fe40007810000 */
[----:B------:R-:W-:Y:S02]  /*3780*/  FSEL R130, R69, -INF , P4 ;  /* 0xff80000045827808 */ /* 0x000fe40002000000 */
[----:B------:R-:W-:Y:S01]  /*3790*/  ISETP.GT.AND P3, PT, R9, 0x40, PT ;  /* 0x000000400900780c */ /* 0x000fe20003f64270 */
[----:B------:R-:W-:Y:S01]  /*37a0*/  MUFU.EX2 R21, R21 ;  /* 0x0000001500157308 */ /* 0x000fe20000000800 */
[----:B------:R-:W-:-:S02]  /*37b0*/  FMNMX.FTZ R35, R124, R35, !PT ;  /* 0x000000237c237209 */ /* 0x000fc40007810000 */
[C---:B------:R-:W-:Y:S02]  /*37c0*/  ISETP.GT.AND P4, PT, R9.reuse, 0x41, PT ;  /* 0x000000410900780c */ /* 0x040fe40003f84270 */
[----:B------:R-:W-:Y:S01]  /*37d0*/  FSEL R134, R56, -INF , P3 ;  /* 0xff80000038867808 */ /* 0x000fe20001800000 */
[----:B------:R-:W-:Y:S01]  /*37e0*/  FFMA.FTZ R56, R90, R3, -R7 ;  /* 0x000000035a387223 */ /* 0x000fe20000010807 */
[----:B---3--:R-:W-:Y:S01]  /*37f0*/  FMNMX.FTZ R39, R130, R35, !PT ;  /* 0x0000002382277209 */ /* 0x008fe20007810000 */
[----:B------:R-:W-:Y:S01]  /*3800*/  MUFU.EX2 R78, R78 ;  /* 0x0000004e004e7308 */ /* 0x000fe20000000800 */
        /* <DEDUP_REMOVED lines=13> */
[--C-:B------:R-:W-:Y:S01]  /*38e0*/  FFMA.FTZ R48, R106, R3, -R7.reuse ;  /* 0x000000036a307223 */ /* 0x100fe20000010807 */
[----:B---3--:R-:W-:Y:S01]  /*38f0*/  FMNMX.FTZ R43, R90, R39, !PT ;  /* 0x000000275a2b7209 */ /* 0x008fe20007810000 */
[----:B------:R-:W-:Y:S01]  /*3900*/  MUFU.EX2 R72, R72 ;  /* 0x0000004800487308 */ /* 0x000fe20000000800 */
[----:B------:R-:W-:Y:S02]  /*3910*/  ISETP.GT.AND P3, PT, R9, 0x58, PT ;  /* 0x000000580900780c */ /* 0x000fe40003f64270 */
        /* <DEDUP_REMOVED lines=14> */
[----:B------:R-:W-:Y:S01]  /*3a00*/  FMNMX.FTZ R43, R68, R43, !PT ;  /* 0x0000002b442b7209 */ /* 0x000fe20007810000 */
[----:B------:R-:W-:Y:S01]  /*3a10*/  MUFU.EX2 R56, R56 ;  /* 0x0000003800387308 */ /* 0x000fe20000000800 */
[----:B------:R-:W-:Y:S02]  /*3a20*/  ISETP.GT.AND P3, PT, R9, 0x68, PT ;  /* 0x000000680900780c */ /* 0x000fe40003f64270 */
[----:B------:R-:W-:Y:S01]  /*3a30*/  FSEL R94, R41, -INF , P4 ;  /* 0xff800000295e7808 */ /* 0x000fe20002000000 */
[----:B------:R-:W-:Y:S01]  /*3a40*/  FFMA.FTZ R41, R108, R3, -R7 ;  /* 0x000000036c297223 */ /* 0x000fe20000010807 */
[----:B------:R-:W-:-:S02]  /*3a50*/  FMNMX.FTZ R43, R76, R43, !PT ;  /* 0x0000002b4c2b7209 */ /* 0x000fc40007810000 */
[----:B------:R-:W-:Y:S01]  /*3a60*/  ISETP.GT.AND P4, PT, R9, 0x69, PT ;  /* 0x000000690900780c */ /* 0x000fe20003f84270 */
[----:B------:R-:W-:Y:S01]  /*3a70*/  MUFU.EX2 R48, R48 ;  /* 0x0000003000307308 */ /* 0x000fe20000000800 */
        /* <DEDUP_REMOVED lines=10> */
[----:B------:R-:W-:Y:S01]  /*3b20*/  ISETP.GT.AND P4, PT, R9, 0x71, PT ;  /* 0x000000710900780c */ /* 0x000fe20003f84270 */
[----:B------:R-:W-:Y:S01]  /*3b30*/  MUFU.EX2 R40, R40 ;  /* 0x0000002800287308 */ /* 0x000fe20000000800 */
[----:B---3--:R-:W-:Y:S01]  /*3b40*/  FSEL R116, R32, -INF , P3 ;  /* 0xff80000020747808 */ /* 0x008fe20001800000 */
[----:B------:R-:W-:Y:S01]  /*3b50*/  FFMA.FTZ R32, R62, R3, -R7 ;  /* 0x000000033e207223 */ /* 0x000fe20000010807 */
[----:B------:R-:W-:-:S02]  /*3b60*/  FMNMX.FTZ R43, R108, R43, !PT ;  /* 0x0000002b6c2b7209 */ /* 0x000fc40007810000 */
[----:B------:R-:W-:Y:S02]  /*3b70*/  ISETP.GT.AND P3, PT, R9, 0x78, PT ;  /* 0x000000780900780c */ /* 0x000fe40003f64270 */
        /* <DEDUP_REMOVED lines=8> */
[----:B------:R-:W-:Y:S01]  /*3c00*/  FSEL R138, R37, -INF , P4 ;  /* 0xff800000258a7808 */ /* 0x000fe20002000000 */
[----:B------:R-:W-:Y:S01]  /*3c10*/  MUFU.EX2 R32, R32 ;  /* 0x0000002000207308 */ /* 0x000fe20000000800 */
[C---:B------:R-:W-:Y:S02]  /*3c20*/  ISETP.GT.AND P3, PT, R9.reuse, 0x80, PT ;  /* 0x000000800900780c */ /* 0x040fe40003f64270 */
[----:B------:R-:W-:Y:S02]  /*3c30*/  FMNMX.FTZ R43, R136, R43, !PT ;  /* 0x0000002b882b7209 */ /* 0x000fe40007810000 */
[----:B------:R-:W-:Y:S02]  /*3c40*/  ISETP.GT.AND P4, PT, R9, 0x81, PT ;  /* 0x000000810900780c */ /* 0x000fe40003f84270 */
[----:B------:R-:W-:Y:S01]  /*3c50*/  FSEL R24, R24, -INF , P3 ;  /* 0xff80000018187808 */ /* 0x000fe20001800000 */
[----:B------:R-:W-:Y:S01]  /*3c60*/  MUFU.EX2 R33, R33 ;  /* 0x0000002100217308 */ /* 0x000fe20000000800 */
[----:B------:R-:W-:-:S02]  /*3c70*/  FMNMX.FTZ R37, R138, R43, !PT ;  /* 0x0000002b8a257209 */ /* 0x000fc40007810000 */
[----:B------:R-:W-:Y:S02]  /*3c80*/  ISETP.GT.AND P3, PT, R9, 0x88, PT ;  /* 0x000000880900780c */ /* 0x000fe40003f64270 */
[----:B------:R-:W-:Y:S02]  /*3c90*/  FSEL R140, R25, -INF , P4 ;  /* 0xff800000198c7808 */ /* 0x000fe40002000000 */
[----:B------:R-:W-:Y:S01]  /*3ca0*/  FMNMX.FTZ R37, R24, R37, !PT ;  /* 0x0000002518257209 */ /* 0x000fe20007810000 */
[----:B------:R-:W-:Y:S01]  /*3cb0*/  MUFU.EX2 R43, R50 ;  /* 0x00000032002b7308 */ /* 0x000fe20000000800 */
[----:B------:R-:W-:Y:S02]  /*3cc0*/  ISETP.GT.AND P4, PT, R9, 0x89, PT ;  /* 0x000000890900780c */ /* 0x000fe40003f84270 */
[----:B------:R-:W-:Y:S01]  /*3cd0*/  FSEL R142, R28, -INF , P3 ;  /* 0xff8000001c8e7808 */ /* 0x000fe20001800000 */
[----:B------:R-:W-:Y:S01]  /*3ce0*/  FFMA.FTZ R28, R42, R3, -R7 ;  /* 0x000000032a1c7223 */ /* 0x000fe20000010807 */
[----:B------:R-:W-:-:S02]  /*3cf0*/  FMNMX.FTZ R37, R140, R37, !PT ;  /* 0x000000258c257209 */ /* 0x000fc40007810000 */
[----:B------:R-:W-:Y:S01]  /*3d00*/  FSEL R146, R29, -INF , P4 ;  /* 0xff8000001d927808 */ /* 0x000fe20002000000 */
[----:B------:R3:W-:Y:S01]  /*3d10*/  MUFU.EX2 R50, R54 ;  /* 0x0000003600327308 */ /* 0x0007e20000000800 */
[----:B------:R-:W-:Y:S01]  /*3d20*/  FMNMX.FTZ R37, R142, R37, !PT ;  /* 0x000000258e257209 */ /* 0x000fe20007810000 */
[----:B------:R-:W-:-:S03]  /*3d30*/  FFMA.FTZ R29, R22, R3, -R7 ;  /* 0x00000003161d7223 */ /* 0x000fc60000010807 */
[----:B------:R-:W-:Y:S01]  /*3d40*/  FMNMX.FTZ R6, R146, R37, !PT ;  /* 0x0000002592067209 */ /* 0x000fe20007810000 */
[-CC-:B------:R-:W-:Y:S01]  /*3d50*/  FFMA.FTZ R37, R14, R3.reuse, -R7.reuse ;  /* 0x000000030e257223 */ /* 0x180fe20000010807 */
[----:B------:R-:W-:Y:S01]  /*3d60*/  FFMA.FTZ R7, R4, R3, -R7 ;  /* 0x0000000304077223 */ /* 0x000fe20000010807 */
[----:B------:R-:W-:Y:S01]  /*3d70*/  MUFU.EX2 R44, R44 ;  /* 0x0000002c002c7308 */ /* 0x000fe20000000800 */
[----:B---3--:R-:W-:Y:S01]  /*3d80*/  LEA.HI R54, R100, R99, RZ, 0x4 ;  /* 0x0000006364367211 */ /* 0x008fe200078f20ff */
[----:B------:R-:W3:Y:S03]  /*3d90*/  SHFL.BFLY PT, R9, R6, 0x2, 0x1f ;  /* 0x0c401f0006097f89 */ /* 0x000ee600000e0000 */
[----:B------:R-:W-:-:S03]  /*3da0*/  LOP3.LUT R42, R54, 0xfffffff0, RZ, 0xc0, !PT ;  /* 0xfffffff0362a7812 */ /* 0x000fc600078ec0ff */
[----:B------:R-:W-:Y:S02]  /*3db0*/  MUFU.EX2 R51, R51 ;  /* 0x0000003300337308 */ /* 0x000fe40000000800 */
[----:B------:R-:W-:Y:S01]  /*3dc0*/  IMAD.IADD R58, R99, 0x1, -R42 ;  /* 0x00000001633a7824 */ /* 0x000fe200078e0a2a */
[----:B------:R-:W-:-:S04]  /*3dd0*/  LEA.HI R99, R100, R99, RZ, 0x5 ;  /* 0x0000006364637211 */ /* 0x000fc800078f28ff */
[----:B------:R-:W-:Y:S01]  /*3de0*/  SHF.R.S32.HI R65, RZ, 0x1f, R58 ;  /* 0x0000001fff417819 */ /* 0x000fe2000001143a */
[----:B------:R-:W-:Y:S01]  /*3df0*/  IMAD.SHL.U32 R99, R99, 0x8, RZ ;  /* 0x0000000863637824 */ /* 0x000fe200078e00ff */
[----:B------:R-:W-:Y:S02]  /*3e00*/  MUFU.EX2 R28, R28 ;  /* 0x0000001c001c7308 */ /* 0x000fe40000000800 */
[CC--:B------:R-:W-:Y:S02]  /*3e10*/  LEA.HI R66, R65.reuse, R58.reuse, RZ, 0x2 ;  /* 0x0000003a41427211 */ /* 0x0c0fe400078f10ff */
[----:B------:R-:W-:Y:S02]  /*3e20*/  LEA.HI R65, R65, R58, RZ, 0x3 ;  /* 0x0000003a41417211 */ /* 0x000fe400078f18ff */
[----:B------:R-:W-:Y:S02]  /*3e30*/  LOP3.LUT R67, R66, 0x7fffffc, RZ, 0xc0, !PT ;  /* 0x07fffffc42437812 */ /* 0x000fe400078ec0ff */
[----:B------:R-:W-:Y:S01]  /*3e40*/  SHF.R.S32.HI R66, RZ, 0x2, R66 ;  /* 0x00000002ff427819 */ /* 0x000fe20000011442 */
[----:B------:R-:W-:Y:S01]  /*3e50*/  MUFU.EX2 R37, R37 ;  /* 0x0000002500257308 */ /* 0x000fe20000000800 */
[----:B---3--:R-:W-:-:S02]  /*3e60*/  FMNMX.FTZ R9, R6, R9, !PT ;  /* 0x0000000906097209 */ /* 0x008fc40007810000 */
[----:B------:R-:W-:Y:S01]  /*3e70*/  LOP3.LUT R99, R99, 0x7fffff00, RZ, 0xc0, !PT ;  /* 0x7fffff0063637812 */ /* 0x000fe200078ec0ff */
[----:B------:R-:W-:Y:S02]  /*3e80*/  IMAD.SHL.U32 R66, R66, 0x40, RZ ;  /* 0x0000004042427824 */ /* 0x000fe400078e00ff */
[----:B------:R-:W3:Y:S02]  /*3e90*/  SHFL.BFLY PT, R6, R9, 0x1, 0x1f ;  /* 0x0c201f0009067f89 */ /* 0x000ee400000e0000 */
[----:B------:R-:W-:Y:S01]  /*3ea0*/  MUFU.EX2 R36, R36 ;  /* 0x0000002400247308 */ /* 0x000fe20000000800 */
[----:B------:R-:W-:-:S07]  /*3eb0*/  LOP3.LUT R66, R66, 0x40, RZ, 0xc0, !PT ;  /* 0x0000004042427812 */ /* 0x000fce00078ec0ff */
[----:B------:R-:W-:Y:S08]  /*3ec0*/  MUFU.EX2 R45, R45 ;  /* 0x0000002d002d7308 */ /* 0x000ff00000000800 */
[----:B------:R-:W-:Y:S01]  /*3ed0*/  MUFU.EX2 R8, R8 ;  /* 0x0000000800087308 */ /* 0x000fe20000000800 */
[----:B---3--:R-:W-:-:S07]  /*3ee0*/  FMNMX.FTZ R6, R9, R6, !PT ;  /* 0x0000000609067209 */ /* 0x008fce0007810000 */
[----:B------:R-:W-:Y:S01]  /*3ef0*/  MUFU.EX2 R29, R29 ;  /* 0x0000001d001d7308 */ /* 0x000fe20000000800 */
[C---:B------:R-:W-:Y:S01]  /*3f00*/  FSETP.NEU.FTZ.AND P3, PT, R6.reuse, -INF , PT ;  /* 0xff8000000600780b */ /* 0x040fe20003f7d000 */
[----:B------:R-:W-:-:S05]  /*3f10*/  FMUL.FTZ R25, R6, R3 ;  /* 0x0000000306197220 */ /* 0x000fca0000410000 */
[----:B------:R-:W-:Y:S01]  /*3f20*/  FSEL R25, R25, RZ, P3 ;  /* 0x000000ff19197208 */ /* 0x000fe20001800000 */
[----:B------:R-:W-:Y:S04]  /*3f30*/  MUFU.EX2 R34, R34 ;  /* 0x0000002200227308 */ /* 0x000fe80000000800 */
[-C--:B------:R-:W-:Y:S01]  /*3f40*/  FFMA.FTZ R69, R82, R3.reuse, -R25 ;  /* 0x0000000352457223 */ /* 0x080fe20000010819 */
[----:B------:R-:W-:Y:S01]  /*3f50*/  IMAD.IADD R82, R58, 0x1, -R67 ;  /* 0x000000013a527824 */ /* 0x000fe200078e0a43 */
[----:B------:R-:W-:Y:S01]  /*3f60*/  SHF.R.S32.HI R67, RZ, 0x4, R54 ;  /* 0x00000004ff437819 */ /* 0x000fe20000011436 */
[----:B------:R-:W-:Y:S02]  /*3f70*/  IMAD.SHL.U32 R58, R65, 0x10, RZ ;  /* 0x00000010413a7824 */ /* 0x000fe400078e00ff */
[-CC-:B------:R-:W-:Y:S01]  /*3f80*/  FFMA.FTZ R12, R88, R3.reuse, -R25.reuse ;  /* 0x00000003580c7223 */ /* 0x180fe20000010819 */
[-CC-:B------:R-:W-:Y:S01]  /*3f90*/  FFMA.FTZ R9, R89, R3.reuse, -R25.reuse ;  /* 0x0000000359097223 */ /* 0x180fe20000010819 */
[-CC-:B------:R-:W-:Y:S01]  /*3fa0*/  FFMA.FTZ R14, R92, R3.reuse, -R25.reuse ;  /* 0x000000035c0e7223 */ /* 0x180fe20000010819 */
[----:B------:R-:W-:Y:S01]  /*3fb0*/  IMAD.SHL.U32 R67, R67, 0x8, RZ ;  /* 0x0000000843437824 */ /* 0x000fe200078e00ff */
[----:B------:R-:W-:Y:S01]  /*3fc0*/  LOP3.LUT R58, R58, 0x7fffff80, RZ, 0xc0, !PT ;  /* 0x7fffff803a3a7812 */ /* 0x000fe200078ec0ff */
[-CC-:B------:R-:W-:Y:S01]  /*3fd0*/  FFMA.FTZ R20, R86, R3.reuse, -R25.reuse ;  /* 0x0000000356147223 */ /* 0x180fe20000010819 */
[----:B------:R-:W-:Y:S01]  /*3fe0*/  MUFU.EX2 R12, R12 ;  /* 0x0000000c000c7308 */ /* 0x000fe20000000800 */
[----:B------:R-:W-:Y:S01]  /*3ff0*/  FFMA.FTZ R53, R110, R3, -R25 ;  /* 0x000000036e357223 */ /* 0x000fe20000010819 */
[----:B------:R-:W-:Y:S01]  /*4000*/  LOP3.LUT R86, R66, 0x8, R67, 0xf8, !PT ;  /* 0x0000000842567812 */ /* 0x000fe200078ef843 */
[----:B------:R-:W-:Y:S01]  /*4010*/  IMAD.IADD R99, R99, 0x1, R58 ;  /* 0x0000000163637824 */ /* 0x000fe200078e023a */
[----:B------:R-:W-:Y:S01]  /*4020*/  SHF.R.U32.HI R67, RZ, 0x3, R66 ;  /* 0x00000003ff437819 */ /* 0x000fe20000011642 */
[----:B------:R-:W-:-:S02]  /*4030*/  @!P1 VIADD R66, R71, 0x31c40 ;  /* 0x00031c4047429836 */ /* 0x000fc40000000000 */
[----:B------:R-:W-:Y:S01]  /*4040*/  FFMA.FTZ R22, R112, R3, -R25 ;  /* 0x0000000370167223 */ /* 0x000fe20000010819 */
[----:B------:R-:W-:Y:S01]  /*4050*/  IMAD R82, R82, 0x10, R99 ;  /* 0x0000001052527824 */ /* 0x000fe200078e0263 */
[----:B------:R-:W3:Y:S01]  /*4060*/  MUFU.EX2 R9, R9 ;  /* 0x0000000900097308 */ /* 0x000ee20000000800 */
[----:B------:R-:W-:Y:S01]  /*4070*/  LOP3.LUT R71, R86, R67, RZ, 0x3c, !PT ;  /* 0x0000004356477212 */ /* 0x000fe200078e3cff */
[-CC-:B------:R-:W-:Y:S01]  /*4080*/  FFMA.FTZ R57, R114, R3.reuse, -R25.reuse ;  /* 0x0000000372397223 */ /* 0x180fe20000010819 */
[-CC-:B------:R-:W-:Y:S01]  /*4090*/  FFMA.FTZ R26, R118, R3.reuse, -R25.reuse ;  /* 0x00000003761a7223 */ /* 0x180fe20000010819 */
[-CC-:B------:R-:W-:Y:S01]  /*40a0*/  FFMA.FTZ R59, R120, R3.reuse, -R25.reuse ;  /* 0x00000003783b7223 */ /* 0x180fe20000010819 */
[----:B------:R-:W-:Y:S01]  /*40b0*/  FFMA.FTZ R46, R122, R3, -R25 ;  /* 0x000000037a2e7223 */ /* 0x000fe20000010819 */
[----:B------:R-:W-:Y:S02]  /*40c0*/  IMAD.IADD R75, R82, 0x1, R71 ;  /* 0x00000001524b7824 */ /* 0x000fe400078e0247 */
[----:B0-----:R-:W-:Y:S01]  /*40d0*/  FADD.FTZ R82, R13, R70 ;  /* 0x000000460d527221 */ /* 0x001fe20000010000 */
[----:B------:R-:W0:Y:S01]  /*40e0*/  MUFU.EX2 R14, R14 ;  /* 0x0000000e000e7308 */ /* 0x000e220000000800 */
[----:B------:R-:W-:Y:S01]  /*40f0*/  F2FP.BF16.F32.PACK_AB R13, R70, R13 ;  /* 0x0000000d460d723e */ /* 0x000fe200000010ff */
[--C-:B------:R-:W-:Y:S01]  /*4100*/  FFMA.FTZ R63, R126, R3, -R25.reuse ;  /* 0x000000037e3f7223 */ /* 0x100fe20000010819 */
[----:B--2---:R-:W-:Y:S01]  /*4110*/  FADD.FTZ R73, R15, R82 ;  /* 0x000000520f497221 */ /* 0x004fe20000010000 */
[----:B-1----:R-:W-:Y:S01]  /*4120*/  F2FP.BF16.F32.PACK_AB R15, R74, R15 ;  /* 0x0000000f4a0f723e */ /* 0x002fe200000010ff */
[-CC-:B------:R-:W-:Y:S01]  /*4130*/  FFMA.FTZ R4, R128, R3.reuse, -R25.reuse ;  /* 0x0000000380047223 */ /* 0x180fe20000010819 */
[-C--:B------:R-:W-:Y:S01]  /*4140*/  FFMA.FTZ R55, R132, R3.reuse, -R25 ;  /* 0x0000000384377223 */ /* 0x080fe20000010819 */
[----:B------:R-:W-:Y:S01]  /*4150*/  FADD.FTZ R82, R74, R73 ;  /* 0x000000494a527221 */ /* 0x000fe20000010000 */
[----:B------:R-:W1:Y:S01]  /*4160*/  MUFU.EX2 R69, R69 ;  /* 0x0000004500457308 */ /* 0x000e620000000800 */
[----:B---3--:R-:W-:Y:S01]  /*4170*/  FADD.FTZ R71, R12, R9 ;  /* 0x000000090c477221 */ /* 0x008fe20000010000 */
[----:B------:R-:W-:Y:S01]  /*4180*/  F2FP.BF16.F32.PACK_AB R12, R9, R12 ;  /* 0x0000000c090c723e */ /* 0x000fe200000010ff */
[----:B------:R-:W-:Y:S01]  /*4190*/  FADD.FTZ R73, R21, R82 ;  /* 0x0000005215497221 */ /* 0x000fe20000010000 */
[----:B------:R-:W-:Y:S01]  /*41a0*/  LEA R9, R75, UR56, 0x1 ;  /* 0x000000384b097c11 */ /* 0x000fe2000f8e08ff */
[-CC-:B------:R-:W-:Y:S01]  /*41b0*/  FFMA.FTZ R42, R124, R3.reuse, -R25.reuse ;  /* 0x000000037c2a7223 */ /* 0x180fe20000010819 */
[----:B------:R-:W-:Y:S01]  /*41c0*/  @!P1 PRMT R66, RZ, 0x654, R66 ;  /* 0x00000654ff429816 */ /* 0x000fe20000000042 */
[-C--:B------:R-:W-:Y:S01]  /*41d0*/  FFMA.FTZ R61, R130, R3.reuse, -R25 ;  /* 0x00000003823d7223 */ /* 0x080fe20000010819 */
[----:B------:R-:W2:Y:S01]  /*41e0*/  MUFU.EX2 R20, R20 ;  /* 0x0000001400147308 */ /* 0x000ea20000000800 */
[----:B0-----:R-:W-:Y:S01]  /*41f0*/  FADD.FTZ R70, R14, R71 ;  /* 0x000000470e467221 */ /* 0x001fe20000010000 */
[----:B------:R0:W-:Y:S01]  /*4200*/  @!P1 SYNCS.ARRIVE.TRANS64.RED.A1T0 RZ, [R66+URZ], RZ ;  /* 0x000000ff42ff99a7 */ /* 0x0001e2000810043f */
[-CC-:B------:R-:W-:Y:S01]  /*4210*/  FFMA.FTZ R134, R134, R3.reuse, -R25.reuse ;  /* 0x0000000386867223 */ /* 0x180fe20000010819 */
[-CC-:B------:R-:W-:Y:S01]  /*4220*/  FFMA.FTZ R65, R104, R3.reuse, -R25.reuse ;  /* 0x0000000368417223 */ /* 0x180fe20000010819 */
[-CC-:B------:R-:W-:Y:S01]  /*4230*/  FFMA.FTZ R58, R102, R3.reuse, -R25.reuse ;  /* 0x00000003663a7223 */ /* 0x180fe20000010819 */
[-CC-:B------:R-:W-:Y:S01]  /*4240*/  FFMA.FTZ R67, R90, R3.reuse, -R25.reuse ;  /* 0x000000035a437223 */ /* 0x180fe20000010819 */
[-C--:B------:R-:W-:Y:S01]  /*4250*/  FFMA.FTZ R52, R52, R3.reuse, -R25 ;  /* 0x0000000334347223 */ /* 0x080fe20000010819 */
[----:B------:R-:W3:Y:S01]  /*4260*/  MUFU.EX2 R53, R53 ;  /* 0x0000003500357308 */ /* 0x000ee20000000800 */
[C---:B-1----:R-:W-:Y:S01]  /*4270*/  FADD.FTZ R71, R69.reuse, R70 ;  /* 0x0000004645477221 */ /* 0x042fe20000010000 */
[----:B------:R-:W-:Y:S01]  /*4280*/  FADD.FTZ R70, R78, R73 ;  /* 0x000000494e467221 */ /* 0x000fe20000010000 */
[----:B------:R-:W-:Y:S01]  /*4290*/  F2FP.BF16.F32.PACK_AB R14, R69, R14 ;  /* 0x0000000e450e723e */ /* 0x000fe200000010ff */
[-CC-:B------:R-:W-:Y:S01]  /*42a0*/  FFMA.FTZ R69, R60, R3.reuse, -R25.reuse ;  /* 0x000000033c457223 */ /* 0x180fe20000010819 */
[-CC-:B------:R-:W-:Y:S01]  /*42b0*/  FFMA.FTZ R60, R76, R3.reuse, -R25.reuse ;  /* 0x000000034c3c7223 */ /* 0x180fe20000010819 */
[----:B------:R-:W-:Y:S01]  /*42c0*/  FADD.FTZ R73, R23, R70 ;  /* 0x0000004617497221 */ /* 0x000fe20000010000 */
[-C--:B0-----:R-:W-:Y:S01]  /*42d0*/  FFMA.FTZ R66, R84, R3.reuse, -R25 ;  /* 0x0000000354427223 */ /* 0x081fe20000010819 */
[----:B------:R-:W0:Y:S01]  /*42e0*/  MUFU.EX2 R22, R22 ;  /* 0x0000001600167308 */ /* 0x000e220000000800 */
[----:B--2---:R-:W-:Y:S01]  /*42f0*/  FADD.FTZ R70, R20, R71 ;  /* 0x0000004714467221 */ /* 0x004fe20000010000 */
[----:B------:R-:W-:Y:S01]  /*4300*/  FADD.FTZ R74, R80, R73 ;  /* 0x00000049504a7221 */ /* 0x000fe20000010000 */
[-CC-:B------:R-:W-:Y:S01]  /*4310*/  FFMA.FTZ R68, R68, R3.reuse, -R25.reuse ;  /* 0x0000000344447223 */ /* 0x180fe20000010819 */
[-CC-:B------:R-:W-:Y:S01]  /*4320*/  FFMA.FTZ R94, R94, R3.reuse, -R25.reuse ;  /* 0x000000035e5e7223 */ /* 0x180fe20000010819 */
[-CC-:B------:R-:W-:Y:S01]  /*4330*/  FFMA.FTZ R106, R106, R3.reuse, -R25.reuse ;  /* 0x000000036a6a7223 */ /* 0x180fe20000010819 */
[----:B------:R-:W-:Y:S01]  /*4340*/  FADD.FTZ R75, R27, R74 ;  /* 0x0000004a1b4b7221 */ /* 0x000fe20000010000 */
[-C--:B------:R-:W-:Y:S01]  /*4350*/  FFMA.FTZ R108, R108, R3.reuse, -R25 ;  /* 0x000000036c6c7223 */ /* 0x080fe20000010819 */
[----:B------:R-:W1:Y:S01]  /*4360*/  MUFU.EX2 R57, R57 ;  /* 0x0000003900397308 */ /* 0x000e620000000800 */
[----:B---3--:R-:W-:Y:S01]  /*4370*/  FADD.FTZ R73, R53, R70 ;  /* 0x0000004635497221 */ /* 0x008fe20000010000 */
[----:B------:R-:W-:Y:S01]  /*4380*/  FADD.FTZ R76, R72, R75 ;  /* 0x0000004b484c7221 */ /* 0x000fe20000010000 */
[-CC-:B------:R-:W-:Y:S01]  /*4390*/  FFMA.FTZ R70, R24, R3.reuse, -R25.reuse ;  /* 0x0000000318467223 */ /* 0x180fe20000010819 */
[-CC-:B------:R-:W-:Y:S01]  /*43a0*/  FFMA.FTZ R116, R116, R3.reuse, -R25.reuse ;  /* 0x0000000374747223 */ /* 0x180fe20000010819 */
[-CC-:B------:R-:W-:Y:S01]  /*43b0*/  FFMA.FTZ R62, R62, R3.reuse, -R25.reuse ;  /* 0x000000033e3e7223 */ /* 0x180fe20000010819 */
[----:B------:R-:W-:Y:S01]  /*43c0*/  FADD.FTZ R75, R31, R76 ;  /* 0x0000004c1f4b7221 */ /* 0x000fe20000010000 */
[-C--:B------:R-:W-:Y:S01]  /*43d0*/  FFMA.FTZ R136, R136, R3.reuse, -R25 ;  /* 0x0000000388887223 */ /* 0x080fe20000010819 */
[----:B------:R-:W2:Y:S01]  /*43e0*/  MUFU.EX2 R26, R26 ;  /* 0x0000001a001a7308 */ /* 0x000ea20000000800 */
[----:B0-----:R-:W-:Y:S01]  /*43f0*/  FADD.FTZ R74, R22, R73 ;  /* 0x00000049164a7221 */ /* 0x001fe20000010000 */
[-CC-:B------:R-:W-:Y:S01]  /*4400*/  FFMA.FTZ R138, R138, R3.reuse, -R25.reuse ;  /* 0x000000038a8a7223 */ /* 0x180fe20000010819 */
[-CC-:B------:R-:W-:Y:S01]  /*4410*/  FFMA.FTZ R140, R140, R3.reuse, -R25.reuse ;  /* 0x000000038c8c7223 */ /* 0x180fe20000010819 */
[-CC-:B------:R-:W-:Y:S01]  /*4420*/  FFMA.FTZ R142, R142, R3.reuse, -R25.reuse ;  /* 0x000000038e8e7223 */ /* 0x180fe20000010819 */
[----:B------:R-:W-:Y:S01]  /*4430*/  FFMA.FTZ R146, R146, R3, -R25 ;  /* 0x0000000392927223 */ /* 0x000fe20000010819 */
[----:B------:R-:W-:Y:S01]  /*4440*/  STSM.16.M88.4 [R9+0x24300], R12 ;  /* 0x0243000c09007844 */ /* 0x000fe20000000200 */
[----:B------:R-:W-:Y:S01]  /*4450*/  F2FP.BF16.F32.PACK_AB R20, R53, R20 ;  /* 0x000000143514723e */ /* 0x000fe200000010ff */
[----:B------:R-:W0:Y:S01]  /*4460*/  MUFU.EX2 R59, R59 ;  /* 0x0000003b003b7308 */ /* 0x000e220000000800 */
[----:B-1----:R-:W-:Y:S01]  /*4470*/  FADD.FTZ R73, R57, R74 ;  /* 0x0000004a39497221 */ /* 0x002fe20000010000 */
[----:B------:R-:W-:Y:S01]  /*4480*/  FADD.FTZ R74, R64, R75 ;  /* 0x0000004b404a7221 */ /* 0x000fe20000010000 */
[----:B------:R-:W-:-:S02]  /*4490*/  F2FP.BF16.F32.PACK_AB R21, R78, R21 ;  /* 0x000000154e15723e */ /* 0x000fc400000010ff */
[----:B------:R-:W-:Y:S01]  /*44a0*/  F2FP.BF16.F32.PACK_AB R23, R80, R23 ;  /* 0x000000175017723e */ /* 0x000fe200000010ff */
[----:B------:R-:W-:Y:S01]  /*44b0*/  FADD.FTZ R75, R35, R74 ;  /* 0x0000004a234b7221 */ /* 0x000fe20000010000 */
[----:B------:R-:W-:Y:S01]  /*44c0*/  F2FP.BF16.F32.PACK_AB R22, R57, R22 ;  /* 0x000000163916723e */ /* 0x000fe200000010ff */
[----:B------:R-:W1:Y:S01]  /*44d0*/  MUFU.EX2 R46, R46 ;  /* 0x0000002e002e7308 */ /* 0x000e620000000800 */
[----:B--2---:R-:W-:-:S03]  /*44e0*/  FADD.FTZ R24, R26, R73 ;  /* 0x000000491a187221 */ /* 0x004fc60000010000 */
[----:B------:R2:W-:Y:S04]  /*44f0*/  STSM.16.M88.4 [R9+0x25b00], R20 ;  /* 0x025b001409007844 */ /* 0x0005e80000000200 */
[----:B------:R-:W3:Y:S01]  /*4500*/  MUFU.EX2 R63, R63 ;  /* 0x0000003f003f7308 */ /* 0x000ee20000000800 */
[----:B0-----:R-:W-:-:S07]  /*4510*/  FADD.FTZ R25, R59, R24 ;  /* 0x000000183b197221 */ /* 0x001fce0000010000 */
[----:B------:R-:W0:Y:S01]  /*4520*/  MUFU.EX2 R4, R4 ;  /* 0x0000000400047308 */ /* 0x000e220000000800 */
[----:B-1----:R-:W-:Y:S01]  /*4530*/  FADD.FTZ R24, R46, R25 ;  /* 0x000000192e187221 */ /* 0x002fe20000010000 */
[----:B------:R-:W-:Y:S02]  /*4540*/  F2FP.BF16.F32.PACK_AB R25, R72, R27 ;  /* 0x0000001b4819723e */ /* 0x000fe400000010ff */
[----:B--2---:R-:W-:Y:S02]  /*4550*/  F2FP.BF16.F32.PACK_AB R23, R33, R32 ;  /* 0x000000202117723e */ /* 0x004fe400000010ff */
[----:B------:R-:W-:Y:S02]  /*4560*/  F2FP.BF16.F32.PACK_AB R21, R41, R40 ;  /* 0x000000282915723e */ /* 0x000fe400000010ff */
[----:B------:R-:W1:Y:S01]  /*4570*/  MUFU.EX2 R55, R55 ;  /* 0x0000003700377308 */ /* 0x000e620000000800 */
[----:B------:R-:W-:-:S07]  /*4580*/  F2FP.BF16.F32.PACK_AB R27, R64, R31 ;  /* 0x0000001f401b723e */ /* 0x000fce00000010ff */
[----:B------:R-:W2:Y:S08]  /*4590*/  MUFU.EX2 R42, R42 ;  /* 0x0000002a002a7308 */ /* 0x000eb00000000800 */
[----:B------:R4:W-:Y:S08]  /*45a0*/  MUFU.EX2 R71, R68 ;  /* 0x0000004400477308 */ /* 0x0009f00000000800 */
[----:B------:R-:W5:Y:S01]  /*45b0*/  MUFU.EX2 R61, R61 ;  /* 0x0000003d003d7308 */ /* 0x000f620000000800 */
[----:B----4-:R-:W-:Y:S01]  /*45c0*/  FADD.FTZ R68, R56, R75 ;  /* 0x0000004b38447221 */ /* 0x010fe20000010000 */
[----:B---3--:R-:W-:-:S03]  /*45d0*/  FADD.FTZ R75, R63, R24 ;  /* 0x000000183f4b7221 */ /* 0x008fc60000010000 */
[----:B------:R-:W-:Y:S01]  /*45e0*/  FADD.FTZ R77, R39, R68 ;  /* 0x00000044274d7221 */ /* 0x000fe20000010000 */
[----:B0-----:R-:W-:Y:S02]  /*45f0*/  FADD.FTZ R24, R4, R75 ;  /* 0x0000004b04187221 */ /* 0x001fe40000010000 */
[----:B------:R-:W0:Y:S01]  /*4600*/  MUFU.EX2 R54, R134 ;  /* 0x0000008600367308 */ /* 0x000e220000000800 */
[----:B------:R-:W-:Y:S01]  /*4610*/  FADD.FTZ R77, R48, R77 ;  /* 0x0000004d304d7221 */ /* 0x000fe20000010000 */
[----:B-1----:R-:W-:Y:S01]  /*4620*/  FADD.FTZ R13, R55, R24 ;  /* 0x00000018370d7221 */ /* 0x002fe20000010000 */
[----:B------:R-:W-:Y:S02]  /*4630*/  F2FP.BF16.F32.PACK_AB R24, R59, R26 ;  /* 0x0000001a3b18723e */ /* 0x000fe400000010ff */
[----:B------:R-:W-:Y:S01]  /*4640*/  FADD.FTZ R14, R40, R77 ;  /* 0x0000004d280e7221 */ /* 0x000fe20000010000 */
[----:B--2---:R-:W-:Y:S01]  /*4650*/  FADD.FTZ R12, R42, R13 ;  /* 0x0000000d2a0c7221 */ /* 0x004fe20000010000 */
[----:B------:R-:W-:Y:S01]  /*4660*/  F2FP.BF16.F32.PACK_AB R26, R63, R46 ;  /* 0x0000002e3f1a723e */ /* 0x000fe200000010ff */
[----:B------:R-:W1:Y:S01]  /*4670*/  MUFU.EX2 R65, R65 ;  /* 0x0000004100417308 */ /* 0x000e620000000800 */
[----:B------:R-:W-:Y:S01]  /*4680*/  FADD.FTZ R15, R41, R14 ;  /* 0x0000000e290f7221 */ /* 0x000fe20000010000 */
[----:B-----5:R-:W-:Y:S01]  /*4690*/  FADD.FTZ R13, R61, R12 ;  /* 0x0000000c3d0d7221 */ /* 0x020fe20000010000 */
[----:B------:R-:W2:Y:S01]  /*46a0*/  @P2 LDC R40, c[0x0][0x44c] ;  /* 0x00011300ff282b82 */ /* 0x000ea20000000800 */
[----:B------:R3:W-:Y:S01]  /*46b0*/  STSM.16.M88.4 [R9+0x27300], R24 ;  /* 0x0273001809007844 */ /* 0x0007e20000000200 */
[----:B------:R-:W-:Y:S01]  /*46c0*/  FADD.FTZ R14, R32, R15 ;  /* 0x0000000f200e7221 */ /* 0x000fe20000010000 */
[----:B------:R-:W-:-:S02]  /*46d0*/  F2FP.BF16.F32.PACK_AB R15, R48, R39 ;  /* 0x00000027300f723e */ /* 0x000fc400000010ff */
[----:B------:R-:W4:Y:S01]  /*46e0*/  MUFU.EX2 R58, R58 ;  /* 0x0000003a003a7308 */ /* 0x000f220000000800 */
[----:B0-----:R-:W-:Y:S01]  /*46f0*/  FADD.FTZ R12, R54, R13 ;  /* 0x0000000d360c7221 */ /* 0x001fe20000010000 */
[----:B------:R-:W-:Y:S01]  /*4700*/  FADD.FTZ R14, R33, R14 ;  /* 0x0000000e210e7221 */ /* 0x000fe20000010000 */
[----:B------:R-:W-:-:S03]  /*4710*/  F2FP.BF16.F32.PACK_AB R13, R56, R35 ;  /* 0x00000023380d723e */ /* 0x000fc600000010ff */
[----:B------:R-:W-:Y:S02]  /*4720*/  FADD.FTZ R57, R43, R14 ;  /* 0x0000000e2b397221 */ /* 0x000fe40000010000 */
[----:B------:R-:W0:Y:S01]  /*4730*/  MUFU.EX2 R67, R67 ;  /* 0x0000004300437308 */ /* 0x000e220000000800 */
[C---:B-1----:R-:W-:Y:S01]  /*4740*/  FADD.FTZ R53, R65.reuse, R12 ;  /* 0x0000000c41357221 */ /* 0x042fe20000010000 */
[C---:B------:R-:W-:Y:S01]  /*4750*/  FADD.FTZ R57, R44.reuse, R57 ;  /* 0x000000392c397221 */ /* 0x040fe20000010000 */
[----:B------:R-:W-:Y:S02]  /*4760*/  F2FP.BF16.F32.PACK_AB R20, R65, R54 ;  /* 0x000000364114723e */ /* 0x000fe400000010ff */
[----:B------:R-:W-:Y:S02]  /*4770*/  CS2R R64, SRZ ;  /* 0x0000000000407805 */ /* 0x000fe4000001ff00 */
[----:B---3--:R-:W-:Y:S02]  /*4780*/  F2FP.BF16.F32.PACK_AB R27, R51, R50 ;  /* 0x00000032331b723e */ /* 0x008fe400000010ff */
[----:B------:R-:W-:Y:S01]  /*4790*/  F2FP.BF16.F32.PACK_AB R25, R44, R43 ;  /* 0x0000002b2c19723e */ /* 0x000fe200000010ff */
[----:B------:R-:W1:Y:S01]  /*47a0*/  MUFU.EX2 R66, R66 ;  /* 0x0000004200427308 */ /* 0x000e620000000800 */
[----:B----4-:R-:W-:Y:S01]  /*47b0*/  FADD.FTZ R12, R58, R53 ;  /* 0x000000353a0c7221 */ /* 0x010fe20000010000 */
[----:B------:R-:W-:Y:S01]  /*47c0*/  F2FP.BF16.F32.PACK_AB R43, R45, R36 ;  /* 0x000000242d2b723e */ /* 0x000fe200000010ff */
[----:B------:R-:W3:Y:S05]  /*47d0*/  @P2 LDC R53, c[0x0][0x450] ;  /* 0x00011400ff352b82 */ /* 0x000eea0000000800 */
[----:B------:R-:W4:Y:S01]  /*47e0*/  MUFU.EX2 R69, R69 ;  /* 0x0000004500457308 */ /* 0x000f220000000800 */
[C---:B0-----:R-:W-:Y:S01]  /*47f0*/  FADD.FTZ R33, R67.reuse, R12 ;  /* 0x0000000c43217221 */ /* 0x041fe20000010000 */
[----:B------:R-:W-:Y:S01]  /*4800*/  FADD.FTZ R12, R50, R57 ;  /* 0x00000039320c7221 */ /* 0x000fe20000010000 */
[----:B------:R-:W-:-:S02]  /*4810*/  F2FP.BF16.F32.PACK_AB R22, R67, R58 ;  /* 0x0000003a4316723e */ /* 0x000fc400000010ff */
[----:B------:R-:W-:Y:S02]  /*4820*/  CS2R R58, SRZ ;  /* 0x00000000003a7805 */ /* 0x000fe4000001ff00 */
[----:B------:R-:W-:Y:S01]  /*4830*/  CS2R R56, SRZ ;  /* 0x0000000000387805 */ /* 0x000fe2000001ff00 */
[----:B------:R-:W-:Y:S01]  /*4840*/  FADD.FTZ R41, R51, R12 ;  /* 0x0000000c33297221 */ /* 0x000fe20000010000 */
[----:B------:R-:W-:Y:S01]  /*4850*/  F2FP.BF16.F32.PACK_AB R12, R55, R4 ;  /* 0x00000004370c723e */ /* 0x000fe200000010ff */
[----:B------:R-:W0:Y:S01]  /*4860*/  MUFU.EX2 R52, R52 ;  /* 0x0000003400347308 */ /* 0x000e220000000800 */
[----:B-1----:R-:W-:Y:S01]  /*4870*/  FADD.FTZ R14, R66, R33 ;  /* 0x00000021420e7221 */ /* 0x002fe20000010000 */
[----:B------:R-:W-:Y:S01]  /*4880*/  FADD.FTZ R32, R28, R41 ;  /* 0x000000291c207221 */ /* 0x000fe20000010000 */
[----:B------:R-:W-:-:S05]  /*4890*/  CS2R R54, SRZ ;  /* 0x0000000000367805 */ /* 0x000fca000001ff00 */
[----:B------:R-:W1:Y:S01]  /*48a0*/  MUFU.EX2 R60, R60 ;  /* 0x0000003c003c7308 */ /* 0x000e620000000800 */
[----:B----4-:R-:W-:Y:S01]  /*48b0*/  FADD.FTZ R39, R69, R14 ;  /* 0x0000000e45277221 */ /* 0x010fe20000010000 */
[----:B------:R-:W-:Y:S02]  /*48c0*/  F2FP.BF16.F32.PACK_AB R14, R61, R42 ;  /* 0x0000002a3d0e723e */ /* 0x000fe400000010ff */
[----:B------:R-:W-:Y:S02]  /*48d0*/  F2FP.BF16.F32.PACK_AB R24, R69, R66 ;  /* 0x000000424518723e */ /* 0x000fe400000010ff */
[----:B------:R-:W-:Y:S02]  /*48e0*/  CS2R R68, SRZ ;  /* 0x0000000000447805 */ /* 0x000fe4000001ff00 */
[----:B------:R-:W-:Y:S01]  /*48f0*/  CS2R R66, SRZ ;  /* 0x0000000000427805 */ /* 0x000fe2000001ff00 */
[----:B------:R2:W-:Y:S01]  /*4900*/  STSM.16.M88.4 [R9+0x28b00], R12 ;  /* 0x028b000c09007844 */ /* 0x0005e20000000200 */
[----:B------:R-:W4:Y:S01]  /*4910*/  MUFU.EX2 R73, R94 ;  /* 0x0000005e00497308 */ /* 0x000f220000000800 */
[----:B0-----:R-:W-:Y:S01]  /*4920*/  FADD.FTZ R4, R52, R39 ;  /* 0x0000002734047221 */ /* 0x001fe20000010000 */
[C---:B------:R-:W-:Y:S01]  /*4930*/  F2FP.BF16.F32.PACK_AB R26, R71.reuse, R52 ;  /* 0x00000034471a723e */ /* 0x040fe200000010ff */
[----:B------:R-:W-:Y:S02]  /*4940*/  STSM.16.M88.4 [R9+0x2a300], R20 ;  /* 0x02a3001409007844 */ /* 0x000fe40000000200 */
[----:B------:R-:W-:-:S02]  /*4950*/  FADD.FTZ R39, R71, R4 ;  /* 0x0000000447277221 */ /* 0x000fc40000010000 */
[----:B------:R0:W-:Y:S01]  /*4960*/  STSM.16.M88.4 [R9+0x2bb00], R24 ;  /* 0x02bb001809007844 */ /* 0x0001e20000000200 */
[----:B------:R-:W5:Y:S01]  /*4970*/  MUFU.EX2 R106, R106 ;  /* 0x0000006a006a7308 */ /* 0x000f620000000800 */
[----:B-1----:R-:W-:Y:S01]  /*4980*/  FADD.FTZ R4, R60, R39 ;  /* 0x000000273c047221 */ /* 0x002fe20000010000 */
[----:B------:R-:W-:-:S04]  /*4990*/  FADD.FTZ R39, R37, R32 ;  /* 0x0000002025277221 */ /* 0x000fc80000010000 */
[----:B------:R-:W-:Y:S01]  /*49a0*/  FADD.FTZ R32, R36, R39 ;  /* 0x0000002724207221 */ /* 0x000fe20000010000 */
[----:B--2---:R-:W-:Y:S01]  /*49b0*/  @P2 IMAD.HI.U32 R14, R97, R40, RZ ;  /* 0x00000028610e2227 */ /* 0x004fe200078e00ff */
[----:B------:R-:W1:Y:S03]  /*49c0*/  MUFU.EX2 R31, R108 ;  /* 0x0000006c001f7308 */ /* 0x000e660000000800 */
[----:B----4-:R-:W-:Y:S01]  /*49d0*/  FADD.FTZ R41, R73, R4 ;  /* 0x0000000449297221 */ /* 0x010fe20000010000 */
[----:B------:R-:W-:Y:S01]  /*49e0*/  FADD.FTZ R51, R45, R32 ;  /* 0x000000202d337221 */ /* 0x000fe20000010000 */
[----:B------:R-:W-:Y:S02]  /*49f0*/  F2FP.BF16.F32.PACK_AB R40, R73, R60 ;  /* 0x0000003c4928723e */ /* 0x000fe400000010ff */
[----:B------:R-:W-:Y:S02]  /*4a00*/  CS2R R60, SRZ ;  /* 0x00000000003c7805 */ /* 0x000fe4000001ff00 */
[----:B---3--:R-:W-:Y:S01]  /*4a10*/  @P2 SHF.R.U32.HI R97, RZ, R53, R14 ;  /* 0x00000035ff612219 */ /* 0x008fe2000001160e */
[----:B------:R-:W-:Y:S01]  /*4a20*/  FADD.FTZ R12, R8, R51 ;  /* 0x00000033080c7221 */ /* 0x000fe20000010000 */
[----:B------:R-:W-:Y:S01]  /*4a30*/  F2FP.BF16.F32.PACK_AB R45, R29, R8 ;  /* 0x000000081d2d723e */ /* 0x000fe200000010ff */
[----:B------:R-:W2:Y:S01]  /*4a40*/  MUFU.EX2 R116, R116 ;  /* 0x0000007400747308 */ /* 0x000ea20000000800 */
[----:B-----5:R-:W-:Y:S01]  /*4a50*/  FADD.FTZ R4, R106, R41 ;  /* 0x000000296a047221 */ /* 0x020fe20000010000 */
[----:B------:R-:W-:Y:S01]  /*4a60*/  F2FP.BF16.F32.PACK_AB R41, R37, R28 ;  /* 0x0000001c2529723e */ /* 0x000fe200000010ff */
[----:B------:R-:W-:Y:S01]  /*4a70*/  FADD.FTZ R13, R29, R12 ;  /* 0x0000000c1d0d7221 */ /* 0x000fe20000010000 */
[----:B------:R-:W-:-:S02]  /*4a80*/  IADD3 R97, R97, -R5, R98 ;  /* 0x8000000561617210 */ /* 0x000fc40007ffe062 */
[----:B------:R-:W-:Y:S02]  /*4a90*/  CS2R R52, SRZ ;  /* 0x0000000000347805 */ /* 0x000fe4000001ff00 */
[----:B------:R-:W-:Y:S01]  /*4aa0*/  CS2R R28, SRZ ;  /* 0x00000000001c7805 */ /* 0x000fe2000001ff00 */
[----:B------:R-:W-:Y:S01]  /*4ab0*/  FADD.FTZ R12, R34, R13 ;  /* 0x0000000d220c7221 */ /* 0x000fe20000010000 */
[----:B------:R3:W4:Y:S01]  /*4ac0*/  MUFU.EX2 R35, R62 ;  /* 0x0000003e00237308 */ /* 0x0007220000000800 */
[C---:B-1----:R-:W-:Y:S01]  /*4ad0*/  FADD.FTZ R37, R31.reuse, R4 ;  /* 0x000000041f257221 */ /* 0x042fe20000010000 */
[----:B------:R-:W-:Y:S01]  /*4ae0*/  F2FP.BF16.F32.PACK_AB R42, R31, R106 ;  /* 0x0000006a1f2a723e */ /* 0x000fe200000010ff */
[----:B------:R-:W-:Y:S01]  /*4af0*/  IMAD.HI R97, R97, 0x38e38e39, RZ ;  /* 0x38e38e3961617827 */ /* 0x000fe200078e02ff */
[----:B0-----:R-:W-:Y:S02]  /*4b00*/  CS2R R26, SRZ ;  /* 0x00000000001a7805 */ /* 0x001fe4000001ff00 */
[----:B------:R-:W-:Y:S01]  /*4b10*/  CS2R R24, SRZ ;  /* 0x0000000000187805 */ /* 0x000fe2000001ff00 */
[----:B------:R0:W-:Y:S01]  /*4b20*/  STSM.16.M88.4 [R9+0x2d300], R40 ;  /* 0x02d3002809007844 */ /* 0x0001e20000000200 */
[----:B------:R-:W1:Y:S01]  /*4b30*/  MUFU.EX2 R136, R136 ;  /* 0x0000008800887308 */ /* 0x000e620000000800 */
[----:B--2---:R-:W-:Y:S01]  /*4b40*/  FADD.FTZ R4, R116, R37 ;  /* 0x0000002574047221 */ /* 0x004fe20000010000 */
[----:B------:R-:W-:-:S02]  /*4b50*/  SHF.R.U32.HI R8, RZ, 0x1f, R97 ;  /* 0x0000001fff087819 */ /* 0x000fc40000011661 */
[----:B---3--:R-:W-:Y:S02]  /*4b60*/  CS2R R62, SRZ ;  /* 0x00000000003e7805 */ /* 0x008fe4000001ff00 */
[----:B------:R-:W-:Y:S02]  /*4b70*/  CS2R R36, SRZ ;  /* 0x0000000000247805 */ /* 0x000fe4000001ff00 */
[----:B------:R-:W2:Y:S01]  /*4b80*/  MUFU.EX2 R47, R47 ;  /* 0x0000002f002f7308 */ /* 0x000ea20000000800 */
[C---:B----4-:R-:W-:Y:S01]  /*4b90*/  FADD.FTZ R15, R35.reuse, R4 ;  /* 0x00000004230f7221 */ /* 0x050fe20000010000 */
[----:B------:R-:W-:Y:S02]  /*4ba0*/  F2FP.BF16.F32.PACK_AB R44, R35, R116 ;  /* 0x00000074232c723e */ /* 0x000fe400000010ff */
[----:B0-----:R-:W-:-:S04]  /*4bb0*/  CS2R R42, SRZ ;  /* 0x00000000002a7805 */ /* 0x001fc8000001ff00 */
[----:B------:R-:W0:Y:S01]  /*4bc0*/  MUFU.EX2 R38, R38 ;  /* 0x0000002600267308 */ /* 0x000e220000000800 */
[----:B-1----:R-:W-:Y:S01]  /*4bd0*/  FADD.FTZ R4, R136, R15 ;  /* 0x0000000f88047221 */ /* 0x002fe20000010000 */
[----:B------:R-:W-:-:S06]  /*4be0*/  CS2R R40, SRZ ;  /* 0x0000000000287805 */ /* 0x000fcc000001ff00 */
[----:B------:R-:W1:Y:S01]  /*4bf0*/  MUFU.EX2 R33, R138 ;  /* 0x0000008a00217308 */ /* 0x000e620000000800 */
[C---:B--2---:R-:W-:Y:S01]  /*4c00*/  FADD.FTZ R15, R47.reuse, R12 ;  /* 0x0000000c2f0f7221 */ /* 0x044fe20000010000 */
[----:B------:R-:W-:Y:S02]  /*4c10*/  F2FP.BF16.F32.PACK_AB R47, R47, R34 ;  /* 0x000000222f2f723e */ /* 0x000fe400000010ff */
[----:B------:R-:W-:-:S04]  /*4c20*/  CS2R R34, SRZ ;  /* 0x0000000000227805 */ /* 0x000fc8000001ff00 */
[----:B------:R-:W2:Y:S01]  /*4c30*/  MUFU.EX2 R49, R49 ;  /* 0x0000003100317308 */ /* 0x000ea20000000800 */
[----:B0-----:R-:W-:-:S07]  /*4c40*/  FADD.FTZ R12, R38, R15 ;  /* 0x0000000f260c7221 */ /* 0x001fce0000010000 */
[----:B------:R-:W-:Y:S01]  /*4c50*/  MUFU.EX2 R30, R30 ;  /* 0x0000001e001e7308 */ /* 0x000fe20000000800 */
[C---:B-1----:R-:W-:Y:S01]  /*4c60*/  FADD.FTZ R5, R33.reuse, R4 ;  /* 0x0000000421057221 */ /* 0x042fe20000010000 */
[----:B------:R-:W-:Y:S02]  /*4c70*/  F2FP.BF16.F32.PACK_AB R46, R33, R136 ;  /* 0x00000088212e723e */ /* 0x000fe400000010ff */
[----:B------:R-:W-:-:S03]  /*4c80*/  CS2R R32, SRZ ;  /* 0x0000000000207805 */ /* 0x000fc6000001ff00 */
[----:B------:R0:W-:Y:S01]  /*4c90*/  STSM.16.M88.4 [R9+0x2eb00], R44 ;  /* 0x02eb002c09007844 */ /* 0x0001e20000000200 */
[----:B------:R-:W1:Y:S01]  /*4ca0*/  MUFU.EX2 R7, R7 ;  /* 0x0000000700077308 */ /* 0x000e620000000800 */
[C---:B--2---:R-:W-:Y:S01]  /*4cb0*/  FADD.FTZ R15, R49.reuse, R12 ;  /* 0x0000000c310f7221 */ /* 0x044fe20000010000 */
[----:B------:R-:W-:Y:S02]  /*4cc0*/  F2FP.BF16.F32.PACK_AB R49, R49, R38 ;  /* 0x000000263131723e */ /* 0x000fe400000010ff */
[----:B------:R-:W-:Y:S01]  /*4cd0*/  LEA.HI.SX32 R12, R97, R8, 0x1b ;  /* 0x00000008610c7211 */ /* 0x000fe200078fdaff */
[----:B------:R-:W-:-:S03]  /*4ce0*/  VIADD R8, R96, 0xfffffffe ;  /* 0xfffffffe60087836 */ /* 0x000fc60000000000 */
[----:B------:R-:W2:Y:S01]  /*4cf0*/  MUFU.EX2 R70, R70 ;  /* 0x0000004600467308 */ /* 0x000ea20000000800 */
[----:B0-----:R-:W-:-:S07]  /*4d00*/  CS2R R46, SRZ ;  /* 0x00000000002e7805 */ /* 0x001fce000001ff00 */
[----:B------:R-:W0:Y:S01]  /*4d10*/  MUFU.EX2 R39, R140 ;  /* 0x0000008c00277308 */ /* 0x000e220000000800 */
[----:B-1----:R-:W-:Y:S02]  /*4d20*/  F2FP.BF16.F32.PACK_AB R51, R7, R30 ;  /* 0x0000001e0733723e */ /* 0x002fe400000010ff */
[----:B------:R-:W-:-:S05]  /*4d30*/  CS2R R44, SRZ ;  /* 0x00000000002c7805 */ /* 0x000fca000001ff00 */
[----:B------:R-:W-:Y:S01]  /*4d40*/  MUFU.EX2 R142, R142 ;  /* 0x0000008e008e7308 */ /* 0x000fe20000000800 */
[----:B--2---:R-:W-:-:S07]  /*4d50*/  FADD.FTZ R4, R70, R5 ;  /* 0x0000000546047221 */ /* 0x004fce0000010000 */
[----:B------:R-:W1:Y:S01]  /*4d60*/  MUFU.EX2 R13, R146 ;  /* 0x00000092000d7308 */ /* 0x000e620000000800 */
[C---:B0-----:R-:W-:Y:S01]  /*4d70*/  F2FP.BF16.F32.PACK_AB R48, R39.reuse, R70 ;  /* 0x000000462730723e */ /* 0x041fe200000010ff */
[----:B------:R-:W-:Y:S01]  /*4d80*/  FADD.FTZ R5, R39, R4 ;  /* 0x0000000427057221 */ /* 0x000fe20000010000 */
[----:B------:R-:W-:Y:S01]  /*4d90*/  FADD.FTZ R4, R30, R15 ;  /* 0x0000000f1e047221 */ /* 0x000fe20000010000 */
[----:B------:R-:W-:Y:S02]  /*4da0*/  CS2R R70, SRZ ;  /* 0x0000000000467805 */ /* 0x000fe4000001ff00 */
[----:B------:R-:W-:Y:S02]  /*4db0*/  CS2R R38, SRZ ;  /* 0x0000000000267805 */ /* 0x000fe4000001ff00 */
[----:B------:R-:W-:Y:S01]  /*4dc0*/  CS2R R30, SRZ ;  /* 0x00000000001e7805 */ /* 0x000fe2000001ff00 */
[----:B------:R-:W-:Y:S01]  /*4dd0*/  FADD.FTZ R4, R7, R4 ;  /* 0x0000000407047221 */ /* 0x000fe20000010000 */
[----:B------:R-:W-:Y:S01]  /*4de0*/  IMAD.MOV.U32 R7, RZ, RZ, RZ ;  /* 0x000000ffff077224 */ /* 0x000fe200078e00ff */
[----:B-1----:R-:W-:Y:S01]  /*4df0*/  F2FP.BF16.F32.PACK_AB R50, R13, R142 ;  /* 0x0000008e0d32723e */ /* 0x002fe200000010ff */
[----:B------:R-:W-:-:S04]  /*4e00*/  FADD.FTZ R142, R142, R5 ;  /* 0x000000058e8e7221 */ /* 0x000fc80000010000 */
[----:B------:R0:W-:Y:S01]  /*4e10*/  STSM.16.M88.4 [R9+0x30300], R48 ;  /* 0x0303003009007844 */ /* 0x0001e20000000200 */
[----:B------:R-:W-:Y:S01]  /*4e20*/  FADD.FTZ R5, R13, R142 ;  /* 0x0000008e0d057221 */ /* 0x000fe20000010000 */
[----:B------:R-:W-:Y:S01]  /*4e30*/  VIMNMX R13, R17, R12, !PT ;  /* 0x0000000c110d7248 */ /* 0x000fe20007fe0100 */
[----:B------:R1:W-:Y:S06]  /*4e40*/  MEMBAR.ALL.CTA ;  /* 0x0000000000007992 */ /* 0x0003ec0000008000 */
[----:B-1----:R-:W1:Y:S01]  /*4e50*/  FENCE.VIEW.ASYNC.S ;  /* 0x00000000000073c6 */ /* 0x002e620000000000 */
[----:B------:R-:W-:-:S02]  /*4e60*/  ISETP.GE.AND P3, PT, R8, R13, PT ;  /* 0x0000000d0800720c */ /* 0x000fc40003f66270 */
[----:B0-----:R-:W-:Y:S02]  /*4e70*/  CS2R R50, SRZ ;  /* 0x0000000000327805 */ /* 0x001fe4000001ff00 */
[----:B------:R-:W-:Y:S01]  /*4e80*/  CS2R R48, SRZ ;  /* 0x0000000000307805 */ /* 0x000fe2000001ff00 */
[----:B-1----:R-:W-:-:S08]  /*4e90*/  NOP ;  /* 0x0000000000007918 */ /* 0x002fd00000000000 */
[----:B------:R-:W-:Y:S05]  /*4ea0*/  @!P3 BRA `(.L_x_1916) ;  /* 0x0000004000bcb947 */ /* 0x000fea0003800000 */
[----:B------:R-:W-:Y:S01]  /*4eb0*/  IMAD.MOV.U32 R14, RZ, RZ, RZ ;  /* 0x000000ffff0e7224 */ /* 0x000fe200078e00ff */
        /* <DEDUP_REMOVED lines=24> */
[----:B------:R-:W-:Y:S01]  /*5040*/  UMOV UR5, URZ ;  /* 0x0000003f00057c82 */ /* 0x000fe20008000000 */
[----:B------:R-:W-:Y:S01]  /*5050*/  ULDC UR48, c[0x0][0x288] ;  /* 0x0000a20000307ab9 */ /* 0x000fe20000000800 */
[----:B------:R-:W-:-:S05]  /*5060*/  ULDC UR49, c[0x0][0x2f0] ;  /* 0x0000bc0000317ab9 */ /* 0x000fca0000000800 */
.L_x_1925:
[----:B------:R-:W-:Y:S01]  /*5070*/  UIADD3 UR4, UR5, 0x1, URZ ;  /* 0x0000000105047890 */ /* 0x000fe2000fffe03f */
[----:B------:R-:W-:-:S03]  /*5080*/  ISETP.NE.AND P4, PT, RZ, UR58, PT ;  /* 0x0000003aff007c0c */ /* 0x000fc6000bf85270 */
[----:B------:R-:W-:-:S04]  /*5090*/  UISETP.NE.AND UP0, UPT, UR4, 0x2, UPT ;  /* 0x000000020400788c */ /* 0x000fc8000bf05270 */
[----:B------:R-:W-:Y:S02]  /*50a0*/  USEL UR6, URZ, 0x1, UP0 ;  /* 0x000000013f067887 */ /* 0x000fe40008000000 */
[----:B------:R-:W-:-:S04]  /*50b0*/  USEL UR4, UR4, URZ, UP0 ;  /* 0x0000003f04047287 */ /* 0x000fc80008000000 */
[----:B------:R-:W-:Y:S01]  /*50c0*/  LOP3.LUT R7, R14, UR6, RZ, 0x3c, !PT ;  /* 0x000000060e077c12 */ /* 0x000fe2000f8e3cff */
[----:B------:R-:W-:Y:S07]  /*50d0*/  @P4 BRA `(.L_x_1917) ;  /* 0x0000000000284947 */ /* 0x000fee0003800000 */
[----:B------:R-:W-:Y:S05]  /*50e0*/  @!P0 BRA `(.L_x_1918) ;  /* 0x0000000000048947 */ /* 0x000fea0003800000 */
[----:B------:R-:W-:Y:S01]  /*50f0*/  BPT.TRAP 0x1 ;  /* 0x000000040000795c */ /* 0x000fe20000300000 */
.L_x_1918:
[----:B------:R-:W-:Y:S01]  /*5100*/  ULEA UR6, UR4, UR56, 0x3 ;  /* 0x0000003804067291 */ /* 0x000fe2000f8e183f */
[----:B------:R-:W-:-:S08]  /*5110*/  SHF.L.U32 R3, R7, 0x1f, RZ ;  /* 0x0000001f07037819 */ /* 0x000fd000000006ff */
[----:B------:R0:W1:Y:S01]  /*5120*/  SYNCS.PHASECHK.TRANS64.TRYWAIT P3, [UR6+0x31c30], R3 ;  /* 0x031c3003ff0075a7 */ /* 0x0000620008060146 */
[----:B------:R-:W-:Y:S05]  /*5130*/  @!P0 BRA `(.L_x_1919) ;  /* 0x0000000000048947 */ /* 0x000fea0003800000 */
[----:B------:R-:W-:Y:S01]  /*5140*/  BPT.TRAP 0x1 ;  /* 0x000000040000795c */ /* 0x000fe20000300000 */
.L_x_1919:
[----:B-1----:R-:W-:Y:S05]  /*5150*/  @P3 BRA `(.L_x_1917) ;  /* 0x0000000000083947 */ /* 0x002fea0003800000 */
[----:B------:R-:W1:Y:S02]  /*5160*/  SYNCS.PHASECHK.TRANS64.TRYWAIT P3, [UR6+0x31c30], R3 ;  /* 0x031c3003ff0075a7 */ /* 0x000e640008060146 */
[----:B-1----:R-:W-:Y:S05]  /*5170*/  @!P3 BRA `(.L_x_1920) ;  /* 0x000000d8008cb947 */ /* 0x002fea0003800000 */
.L_x_1917:
[----:B01----:R-:W-:Y:S01]  /*5180*/  VIADD R3, R18, 0x8 ;  /* 0x0000000812037836 */ /* 0x003fe20000000000 */
[C---:B------:R-:W-:Y:S01]  /*5190*/  R2UR UR40, R144.reuse ;  /* 0x00000000902872ca */ /* 0x040fe200000e0000 */
[----:B------:R-:W-:Y:S01]  /*51a0*/  UIMAD UR6, UR4, 0x6c0, UR7 ;  /* 0x000006c0040678a4 */ /* 0x000fe2000f8e0207 */
[C---:B------:R-:W-:Y:S01]  /*51b0*/  R2UR UR41, R145.reuse ;  /* 0x00000000912972ca */ /* 0x040fe200000e0000 */
[----:B------:R-:W-:Y:S01]  /*51c0*/  UMOV UR43, 0x80000020 ;  /* 0x80000020002b7882 */ /* 0x000fe20000000000 */
[----:B------:R0:W-:Y:S01]  /*51d0*/  BAR.SYNC.DEFER_BLOCKING R3, 0x100 ;  /* 0x000400030000751d */ /* 0x0001e20000010000 */
[C---:B------:R-:W-:Y:S01]  /*51e0*/  R2UR UR44, R144.reuse ;  /* 0x00000000902c72ca */ /* 0x040fe200000e0000 */
[----:B------:R-:W-:Y:S01]  /*51f0*/  UIADD3 UR46, UR6, 0x40, URZ ;  /* 0x00000040062e7890 */ /* 0x000fe2000fffe03f */
[C---:B------:R-:W-:Y:S01]  /*5200*/  R2UR UR45, R145.reuse ;  /* 0x00000000912d72ca */ /* 0x040fe200000e0000 */
[----:B------:R-:W-:Y:S01]  /*5210*/  UIADD3 UR26, UR6, 0x80, URZ ;  /* 0x00000080061a7890 */ /* 0x000fe2000fffe03f */
[C---:B------:R-:W-:Y:S01]  /*5220*/  R2UR UR24, R144.reuse ;  /* 0x00000000901872ca */ /* 0x040fe200000e0000 */
[----:B------:R-:W-:Y:S01]  /*5230*/  UMOV UR42, UR6 ;  /* 0x00000006002a7c82 */ /* 0x000fe20008000000 */
[----:B------:R-:W-:Y:S01]  /*5240*/  UMOV UR47, 0x80000020 ;  /* 0x80000020002f7882 */ /* 0x000fe20000000000 */
[C---:B------:R-:W-:Y:S01]  /*5250*/  R2UR UR25, R145.reuse ;  /* 0x00000000911972ca */ /* 0x040fe200000e0000 */
[----:B------:R-:W-:Y:S01]  /*5260*/  UMOV UR27, 0x80000020 ;  /* 0x80000020001b7882 */ /* 0x000fe20000000000 */
[C---:B------:R-:W-:Y:S01]  /*5270*/  R2UR UR32, R144.reuse ;  /* 0x00000000902072ca */ /* 0x040fe200000e0000 */
[----:B------:R-:W-:Y:S01]  /*5280*/  UIADD3 UR34, UR6, 0xc0, URZ ;  /* 0x000000c006227890 */ /* 0x000fe2000fffe03f */
[C---:B------:R-:W-:Y:S01]  /*5290*/  R2UR UR33, R145.reuse ;  /* 0x00000000912172ca */ /* 0x040fe200000e0000 */
[----:B------:R-:W-:Y:S01]  /*52a0*/  UMOV UR35, 0x80000020 ;  /* 0x8000002000237882 */ /* 0x000fe20000000000 */
[----:B------:R-:W-:Y:S01]  /*52b0*/  R2UR UR36, R144 ;  /* 0x00000000902472ca */ /* 0x000fe200000e0000 */
[----:B------:R-:W-:Y:S01]  /*52c0*/  UIADD3 UR38, UR6, 0x100, URZ ;  /* 0x0000010006267890 */ /* 0x000fe2000fffe03f */
[----:B------:R-:W-:Y:S01]  /*52d0*/  R2UR UR37, R145 ;  /* 0x00000000912572ca */ /* 0x000fe200000e0000 */
[----:B------:R-:W-:Y:S01]  /*52e0*/  UMOV UR39, 0x80000020 ;  /* 0x8000002000277882 */ /* 0x000fe20000000000 */
[----:B------:R-:W-:Y:S01]  /*52f0*/  UIADD3 UR30, UR6, 0x2, URZ ;  /* 0x00000002061e7890 */ /* 0x000fe2000fffe03f */
[----:B------:R-:W-:Y:S01]  /*5300*/  UMOV UR31, 0x80000020 ;  /* 0x80000020001f7882 */ /* 0x000fe20000000000 */
[----:B------:R-:W-:Y:S01]  /*5310*/  UIADD3 UR10, UR6, 0x82, URZ ;  /* 0x00000082060a7890 */ /* 0x000fe2000fffe03f */
[----:B------:R-:W-:Y:S01]  /*5320*/  UMOV UR11, 0x80000020 ;  /* 0x80000020000b7882 */ /* 0x000fe20000000000 */
[----:B------:R-:W-:Y:S01]  /*5330*/  WARPGROUP.ARRIVE ;  /* 0x00000000000079c5 */ /* 0x000fe20000000000 */
[----:B------:R-:W-:Y:S01]  /*5340*/  UIADD3 UR14, UR6, 0x280, URZ ;  /* 0x00000280060e7890 */ /* 0x000fe2000fffe03f */
[----:B------:R-:W-:Y:S01]  /*5350*/  UMOV UR15, 0x80000020 ;  /* 0x80000020000f7882 */ /* 0x000fe20000000000 */
[----:B------:R-:W-:-:S03]  /*5360*/  UIADD3 UR18, UR6, 0x480, URZ ;  /* 0x0000048006127890 */ /* 0x000fc6000fffe03f */
[----:B------:R-:W-:Y:S01]  /*5370*/  HGMMA.64x16x16.F32.BF16 R136, gdesc[UR40], RZ, !UPT, gsb0 ;  /* 0x00200000288879f0 */ /* 0x000fe2000c0018ff */
[----:B------:R-:W-:Y:S01]  /*5380*/  R2UR UR40, R144 ;  /* 0x00000000902872ca */ /* 0x000fe200000e0000 */
[----:B------:R-:W-:Y:S01]  /*5390*/  UIADD3 UR42, UR6, 0x140, URZ ;  /* 0x00000140062a7890 */ /* 0x000fe2000fffe03f */
[----:B------:R-:W-:Y:S01]  /*53a0*/  R2UR UR41, R145 ;  /* 0x00000000912972ca */ /* 0x000fe200000e0000 */
[----:B------:R-:W-:Y:S01]  /*53b0*/  UMOV UR43, 0x80000020 ;  /* 0x80000020002b7882 */ /* 0x000fe20000000000 */
[----:B------:R-:W-:Y:S01]  /*53c0*/  UMOV UR19, 0x80000020 ;  /* 0x8000002000137882 */ /* 0x000fe20000000000 */
[----:B------:R-:W-:Y:S01]  /*53d0*/  UIADD3 UR22, UR6, 0x482, URZ ;  /* 0x0000048206167890 */ /* 0x000fe2000fffe03f */
        /* <DEDUP_REMOVED lines=320> */
.L_x_1922:
[----:B------:R-:W-:Y:S01]  /*67e0*/  ULEA UR6, UR5, UR56, 0x3 ;  /* 0x0000003805067291 */ /* 0x000fe2000f8e183f */
[----:B------:R-:W-:-:S08]  /*67f0*/  SHF.L.U32 R3, R14, 0x1f, RZ ;  /* 0x0000001f0e037819 */ /* 0x000fd000000006ff */
[----:B------:R0:W1:Y:S01]  /*6800*/  SYNCS.PHASECHK.TRANS64.TRYWAIT P3, [UR6+0x31c50], R3 ;  /* 0x031c5003ff0075a7 */ /* 0x0000620008060146 */
[----:B------:R-:W-:Y:S05]  /*6810*/  @!P0 BRA `(.L_x_1923) ;  /* 0x0000000000048947 */ /* 0x000fea0003800000 */
[----:B------:R-:W-:Y:S01]  /*6820*/  BPT.TRAP 0x1 ;  /* 0x000000040000795c */ /* 0x000fe20000300000 */
.L_x_1923:
[----:B-1----:R-:W-:Y:S05]  /*6830*/  @P3 BRA `(.L_x_1921) ;  /* 0x0000000000083947 */ /* 0x002fea0003800000 */
[----:B------:R-:W1:Y:S02]  /*6840*/  SYNCS.PHASECHK.TRANS64.TRYWAIT P3, [UR6+0x31c50], R3 ;  /* 0x031c5003ff0075a7 */ /* 0x000e640008060146 */
[----:B-1----:R-:W-:Y:S05]  /*6850*/  @!P3 BRA `(.L_x_1924) ;  /* 0x000000c000ecb947 */ /* 0x002fea0003800000 */
.L_x_1921:
[----:B------:R-:W-:Y:S01]  /*6860*/  UIADD3 UR6, UR56, 0x200, URZ ;  /* 0x0000020038067890 */ /* 0x000fe2000fffe03f */
[----:B------:R-:W-:Y:S01]  /*6870*/  WARPGROUP.ARRIVE ;  /* 0x00000000000079c5 */ /* 0x000fe20000000000 */
[----:B------:R-:W-:Y:S01]  /*6880*/  ULOP3.LUT UR10, UR59, 0x10000, URZ, 0xfc, !UPT ;  /* 0x000100003b0a7892 */ /* 0x000fe2000f8efc3f */
[----:B01----:R-:W0:Y:S01]  /*6890*/  @P2 LDC R3, c[0x0][0x44c] ;  /* 0x00011300ff032b82 */ /* 0x003e220000000800 */
[----:B------:R-:W-:Y:S01]  /*68a0*/  USHF.R.U32.HI UR6, URZ, 0x4, UR6 ;  /* 0x000000043f067899 */ /* 0x000fe20008011606 */
[----:B------:R-:W-:Y:S01]  /*68b0*/  IMAD.MOV.U32 R14, RZ, RZ, R10 ;  /* 0x000000ffff0e7224 */ /* 0x000fe200078e000a */
[----:B------:R-:W-:Y:S01]  /*68c0*/  UMOV UR25, 0xc0000010 ;  /* 0xc000001000197882 */ /* 0x000fe20000000000 */
[----:B------:R-:W-:Y:S01]  /*68d0*/  UMOV UR27, 0x80000020 ;  /* 0x80000020001b7882 */ /* 0x000fe20000000000 */
[----:B------:R-:W-:Y:S01]  /*68e0*/  ULOP3.LUT UR6, UR6, 0x3fff, URZ, 0xc0, !UPT ;  /* 0x00003fff06067892 */ /* 0x000fe2000f8ec03f */
[----:B------:R-:W-:Y:S02]  /*68f0*/  UMOV UR24, UR10 ;  /* 0x0000000a00187c82 */ /* 0x000fe40008000000 */
[----:B------:R-:W1:Y:S01]  /*6900*/  @P2 LDC R12, c[0x0][0x450] ;  /* 0x00011400ff0c2b82 */ /* 0x000e620000000800 */
[----:B------:R-:W-:-:S04]  /*6910*/  ULOP3.LUT UR6, UR6, 0x2400000, URZ, 0xfc, !UPT ;  /* 0x0240000006067892 */ /* 0x000fc8000f8efc3f */
[----:B------:R-:W-:-:S07]  /*6920*/  UIMAD UR6, UR5, 0x6c0, UR6 ;  /* 0x000006c0050678a4 */ /* 0x000fce000f8e0206 */
[----:B------:R-:W-:Y:S02]  /*6930*/  UMOV UR26, UR6 ;  /* 0x00000006001a7c82 */ /* 0x000fe40008000000 */
[----:B------:R-:W-:Y:S01]  /*6940*/  HGMMA.64x96x16.F32.BF16 R24, gdesc[UR24].tnspB, R24, gsb0 ;  /* 0x41600000181879f0 */ /* 0x000fe20008001818 */
[----:B------:R-:W-:Y:S01]  /*6950*/  UIADD3 UR24, UR10, 0x180, URZ ;  /* 0x000001800a187890 */ /* 0x000fe2000fffe03f */
[----:B0-----:R-:W-:Y:S01]  /*6960*/  @P2 IMAD.HI.U32 R3, R10, R3, RZ ;  /* 0x000000030a032227 */ /* 0x001fe200078e00ff */
[----:B------:R-:W-:Y:S01]  /*6970*/  UIADD3 UR26, UR6, 0x40, URZ ;  /* 0x00000040061a7890 */ /* 0x000fe2000fffe03f */
[----:B------:R-:W-:Y:S01]  /*6980*/  UMOV UR25, 0xc0000010 ;  /* 0xc000001000197882 */ /* 0x000fe20000000000 */
[----:B------:R-:W-:Y:S02]  /*6990*/  UMOV UR27, 0x80000020 ;  /* 0x80000020001b7882 */ /* 0x000fe40000000000 */
[----:B-1----:R-:W-:Y:S01]  /*69a0*/  @P2 SHF.R.U32.HI R14, RZ, R12, R3 ;  /* 0x0000000cff0e2219 */ /* 0x002fe20000011603 */
[----:B------:R-:W-:-:S04]  /*69b0*/  IMAD.MOV.U32 R3, RZ, RZ, -0x90 ;  /* 0xffffff70ff037424 */ /* 0x000fc800078e00ff */
[----:B------:R-:W0:Y:S01]  /*69c0*/  SHFL.IDX PT, R20, R14, 0x1, 0x1c1f ;  /* 0x003c1f000e147f89 */ /* 0x000e2200000e0000 */
[----:B------:R-:W-:-:S04]  /*69d0*/  IMAD R12, R8, R3, 0x1 ;  /* 0x00000001080c7424 */ /* 0x000fc800078e0203 */
[----:B------:R-:W-:-:S04]  /*69e0*/  IMAD R12, R11, -0x2, R12 ;  /* 0xfffffffe0b0c7824 */ /* 0x000fc800078e020c */
[----:B------:R-:W-:-:S05]  /*69f0*/  IMAD R15, R19, UR49, R12 ;  /* 0x00000031130f7c24 */ /* 0x000fca000f8e020c */
[----:B0-----:R-:W-:-:S04]  /*6a00*/  IADD3 R3, R20, -UR48, R15 ;  /* 0x8000003014037c10 */ /* 0x001fc8000fffe00f */
[C---:B------:R-:W-:Y:S02]  /*6a10*/  ISETP.GT.AND P3, PT, R3.reuse, RZ, PT ;  /* 0x000000ff0300720c */ /* 0x040fe40003f64270 */
[C---:B------:R-:W-:Y:S02]  /*6a20*/  ISETP.GT.AND P4, PT, R3.reuse, 0x1, PT ;  /* 0x000000010300780c */ /* 0x040fe40003f84270 */
[----:B------:R-:W-:Y:S02]  /*6a30*/  FSEL R138, R138, -INF , P3 ;  /* 0xff8000008a8a7808 */ /* 0x000fe40001800000 */
[----:B------:R-:W-:Y:S02]  /*6a40*/  ISETP.GT.AND P3, PT, R3, 0x8, PT ;  /* 0x000000080300780c */ /* 0x000fe40003f64270 */
[----:B------:R-:W-:Y:S02]  /*6a50*/  FSEL R20, R139, -INF , P4 ;  /* 0xff8000008b147808 */ /* 0x000fe40002000000 */
[----:B------:R-:W-:-:S02]  /*6a60*/  FMNMX.FTZ R21, R138, R0, !PT ;  /* 0x000000008a157209 */ /* 0x000fc40007810000 */
[C---:B------:R-:W-:Y:S02]  /*6a70*/  ISETP.GT.AND P4, PT, R3.reuse, 0x9, PT ;  /* 0x000000090300780c */ /* 0x040fe40003f84270 */
[----:B------:R-:W-:Y:S02]  /*6a80*/  FSEL R142, R142, -INF , P3 ;  /* 0xff8000008e8e7808 */ /* 0x000fe40001800000 */
[----:B------:R-:W-:Y:S02]  /*6a90*/  FMNMX.FTZ R21, R20, R21, !PT ;  /* 0x0000001514157209 */ /* 0x000fe40007810000 */
        /* <DEDUP_REMOVED lines=20> */
[----:B------:R-:W-:Y:S01]  /*6be0*/  FMNMX.FTZ R21, R122, R21, !PT ;  /* 0x000000157a157209 */ /* 0x000fe20007810000 */
[----:B------:R-:W-:-:S02]  /*6bf0*/  WARPGROUP.DEPBAR.LE gsb0, 0x0 ;  /* 0x00008000000079c5 */ /* 0x000fc40000010000 */
[----:B------:R-:W-:Y:S01]  /*6c00*/  WARPGROUP.ARRIVE ;  /* 0x00000000000079c5 */ /* 0x000fe20000000000 */
[C---:B------:R-:W-:Y:S02]  /*6c10*/  ISETP.GT.AND P5, PT, R3.reuse, 0x29, PT ;  /* 0x000000290300780c */ /* 0x040fe40003fa4270 */
[----:B------:R-:W-:Y:S02]  /*6c20*/  FSEL R126, R126, -INF , P3 ;  /* 0xff8000007e7e7808 */ /* 0x000fe40001800000 */
[----:B------:R-:W-:Y:S01]  /*6c30*/  FMNMX.FTZ R21, R150, R21, !PT ;  /* 0x0000001596157209 */ /* 0x000fe20007810000 */
[----:B------:R-:W-:Y:S01]  /*6c40*/  HGMMA.64x96x16.F32.BF16 R24, gdesc[UR24].tnspB, R24, gsb0 ;  /* 0x41600000181879f0 */ /* 0x000fe20008001818 */
[----:B------:R-:W-:Y:S01]  /*6c50*/  UIADD3 UR24, UR10, 0x300, URZ ;  /* 0x000003000a187890 */ /* 0x000fe2000fffe03f */
[----:B------:R-:W-:Y:S01]  /*6c60*/  ISETP.GT.AND P3, PT, R3, 0x30, PT ;  /* 0x000000300300780c */ /* 0x000fe20003f64270 */
[----:B------:R-:W-:Y:S01]  /*6c70*/  UIADD3 UR26, UR6, 0x80, URZ ;  /* 0x00000080061a7890 */ /* 0x000fe2000fffe03f */
[----:B------:R-:W-:Y:S01]  /*6c80*/  FSEL R152, R127, -INF , P5 ;  /* 0xff8000007f987808 */ /* 0x000fe20002800000 */
[----:B------:R-:W-:Y:S01]  /*6c90*/  UMOV UR25, 0xc0000010 ;  /* 0xc000001000197882 */ /* 0x000fe20000000000 */
[----:B------:R-:W-:Y:S01]  /*6ca0*/  UMOV UR27, 0x80000020 ;  /* 0x80000020001b7882 */ /* 0x000fe20000000000 */
        /* <DEDUP_REMOVED lines=13> */
[----:B------:R-:W0:Y:S01]  /*6d80*/  SHFL.IDX PT, R119, R14, RZ, 0x1c1f ;  /* 0x001c1fff0e777589 */ /* 0x000e2200000e0000 */
[----:B------:R-:W-:-:S02]  /*6d90*/  ISETP.GT.AND P4, PT, R3, 0x41, PT ;  /* 0x000000410300780c */ /* 0x000fc40003f84270 */
[----:B------:R-:W-:Y:S02]  /*6da0*/  FSEL R106, R106, -INF , P3 ;  /* 0xff8000006a6a7808 */ /* 0x000fe40001800000 */
[----:B------:R-:W-:Y:S02]  /*6db0*/  FMNMX.FTZ R21, R156, R21, !PT ;  /* 0x000000159c157209 */ /* 0x000fe40007810000 */
[----:B------:R-:W-:Y:S02]  /*6dc0*/  ISETP.GT.AND P3, PT, R3, 0x48, PT ;  /* 0x000000480300780c */ /* 0x000fe40003f64270 */
[----:B------:R-:W-:Y:S02]  /*6dd0*/  FSEL R107, R107, -INF , P4 ;  /* 0xff8000006b6b7808 */ /* 0x000fe40002000000 */
[----:B------:R-:W-:Y:S02]  /*6de0*/  FMNMX.FTZ R12, R106, R21, !PT ;  /* 0x000000156a0c7209 */ /* 0x000fe40007810000 */
        /* <DEDUP_REMOVED lines=28> */
[----:B------:R-:W-:Y:S01]  /*6fb0*/  FSEL R95, R95, -INF , P4 ;  /* 0xff8000005f5f7808 */ /* 0x000fe20002000000 */
[----:B------:R-:W-:Y:S02]  /*6fc0*/  WARPGROUP.DEPBAR.LE gsb0, 0x0 ;  /* 0x00008000000079c5 */ /* 0x000fe40000010000 */
[----:B------:R-:W-:Y:S01]  /*6fd0*/  WARPGROUP.ARRIVE ;  /* 0x00000000000079c5 */ /* 0x000fe20000000000 */
[----:B------:R-:W-:-:S02]  /*6fe0*/  FMNMX.FTZ R12, R94, R21, !PT ;  /* 0x000000155e0c7209 */ /* 0x000fc40007810000 */
[----:B------:R-:W-:Y:S02]  /*6ff0*/  ISETP.GT.AND P4, PT, R3, 0x71, PT ;  /* 0x000000710300780c */ /* 0x000fe40003f84270 */
[----:B------:R-:W-:Y:S01]  /*7000*/  FSEL R82, R82, -INF , P3 ;  /* 0xff80000052527808 */ /* 0x000fe20001800000 */
[----:B------:R-:W-:Y:S01]  /*7010*/  HGMMA.64x96x16.F32.BF16 R24, gdesc[UR24].tnspB, R24, gsb0 ;  /* 0x41600000181879f0 */ /* 0x000fe20008001818 */
[----:B------:R-:W-:Y:S01]  /*7020*/  UIADD3 UR24, UR10, 0x480, URZ ;  /* 0x000004800a187890 */ /* 0x000fe2000fffe03f */
[----:B------:R-:W-:Y:S01]  /*7030*/  FMNMX.FTZ R21, R95, R12, !PT ;  /* 0x0000000c5f157209 */ /* 0x000fe20007810000 */
[----:B------:R-:W-:Y:S01]  /*7040*/  UIADD3 UR26, UR6, 0xc0, URZ ;  /* 0x000000c0061a7890 */ /* 0x000fe2000fffe03f */
[----:B------:R-:W-:Y:S01]  /*7050*/  ISETP.GT.AND P3, PT, R3, 0x78, PT ;  /* 0x000000780300780c */ /* 0x000fe20003f64270 */
[----:B------:R-:W-:Y:S01]  /*7060*/  UMOV UR25, 0xc0000010 ;  /* 0xc000001000197882 */ /* 0x000fe20000000000 */
[----:B------:R-:W-:Y:S01]  /*7070*/  UMOV UR27, 0x80000020 ;  /* 0x80000020001b7882 */ /* 0x000fe20000000000 */
        /* <DEDUP_REMOVED lines=18> */
[----:B------:R-:W-:-:S02]  /*71a0*/  FMNMX.FTZ R12, R78, R3, !PT ;  /* 0x000000034e0c7209 */ /* 0x000fc40007810000 */
[----:B------:R-:W1:Y:S01]  /*71b0*/  LDC R3, c[0x0][0x988] ;  /* 0x00026200ff037b82 */ /* 0x000e620000000800 */
[----:B0-----:R-:W-:Y:S02]  /*71c0*/  IADD3 R15, R119, -UR48, R15 ;  /* 0x80000030770f7c10 */ /* 0x001fe4000fffe00f */
[----:B------:R-:W-:Y:S02]  /*71d0*/  FMNMX.FTZ R23, R79, R12, !PT ;  /* 0x0000000c4f177209 */ /* 0x000fe40007810000 */
[C---:B------:R-:W-:Y:S02]  /*71e0*/  ISETP.GT.AND P6, PT, R15.reuse, RZ, PT ;  /* 0x000000ff0f00720c */ /* 0x040fe40003fc4270 */
[C---:B------:R-:W-:Y:S01]  /*71f0*/  ISETP.GT.AND P5, PT, R15.reuse, 0x1, PT ;  /* 0x000000010f00780c */ /* 0x040fe20003fa4270 */
[----:B------:R-:W0:Y:S01]  /*7200*/  SHFL.BFLY PT, R12, R23, 0x2, 0x1f ;  /* 0x0c401f00170c7f89 */ /* 0x000e2200000e0000 */
[----:B------:R-:W-:Y:S02]  /*7210*/  FSEL R136, R136, -INF , P6 ;  /* 0xff80000088887808 */ /* 0x000fe40003000000 */
[----:B------:R-:W-:-:S02]  /*7220*/  ISETP.GT.AND P4, PT, R15, 0x8, PT ;  /* 0x000000080f00780c */ /* 0x000fc40003f84270 */
[----:B------:R-:W-:Y:S02]  /*7230*/  FMNMX.FTZ R123, R136, R6, !PT ;  /* 0x00000006887b7209 */ /* 0x000fe40007810000 */
[C---:B------:R-:W-:Y:S02]  /*7240*/  ISETP.GT.AND P6, PT, R15.reuse, 0x9, PT ;  /* 0x000000090f00780c */ /* 0x040fe40003fc4270 */
[----:B------:R-:W-:Y:S02]  /*7250*/  FSEL R140, R140, -INF , P4 ;  /* 0xff8000008c8c7808 */ /* 0x000fe40002000000 */
[----:B------:R-:W-:-:S04]  /*7260*/  ISETP.GT.AND P4, PT, R15, 0x18, PT ;  /* 0x000000180f00780c */ /* 0x000fc80003f84270 */
[----:B------:R-:W-:Y:S02]  /*7270*/  FSEL R132, R132, -INF , P4 ;  /* 0xff80000084847808 */ /* 0x000fe40002000000 */
[----:B------:R-:W-:-:S04]  /*7280*/  ISETP.GT.AND P4, PT, R15, 0x28, PT ;  /* 0x000000280f00780c */ /* 0x000fc80003f84270 */
[----:B------:R-:W-:Y:S02]  /*7290*/  FSEL R124, R124, -INF , P4 ;  /* 0xff8000007c7c7808 */ /* 0x000fe40002000000 */
[----:B------:R-:W-:Y:S02]  /*72a0*/  ISETP.GT.AND P4, PT, R15, 0x38, PT ;  /* 0x000000380f00780c */ /* 0x000fe40003f84270 */
[----:B0-----:R-:W-:Y:S02]  /*72b0*/  FMNMX.FTZ R115, R23, R12, !PT ;  /* 0x0000000c17737209 */ /* 0x001fe40007810000 */
[----:B------:R-:W-:Y:S02]  /*72c0*/  FSEL R116, R116, -INF , P4 ;  /* 0xff80000074747808 */ /* 0x000fe40002000000 */
[----:B------:R-:W-:Y:S01]  /*72d0*/  ISETP.GT.AND P4, PT, R15, 0x40, PT ;  /* 0x000000400f00780c */ /* 0x000fe20003f84270 */
[----:B------:R-:W0:Y:S03]  /*72e0*/  SHFL.BFLY PT, R12, R115, 0x1, 0x1f ;  /* 0x0c201f00730c7f89 */ /* 0x000e2600000e0000 */
[----:B------:R-:W-:-:S02]  /*72f0*/  FSEL R104, R104, -INF , P4 ;  /* 0xff80000068687808 */ /* 0x000fc40002000000 */
[----:B------:R-:W-:-:S04]  /*7300*/  ISETP.GT.AND P4, PT, R15, 0x48, PT ;  /* 0x000000480f00780c */ /* 0x000fc80003f84270 */
[----:B------:R-:W-:Y:S02]  /*7310*/  FSEL R108, R108, -INF , P4 ;  /* 0xff8000006c6c7808 */ /* 0x000fe40002000000 */
[----:B------:R-:W-:Y:S01]  /*7320*/  ISETP.GT.AND P4, PT, R15, 0x50, PT ;  /* 0x000000500f00780c */ /* 0x000fe20003f84270 */
[----:B------:R-:W-:Y:S02]  /*7330*/  WARPGROUP.DEPBAR.LE gsb0, 0x0 ;  /* 0x00008000000079c5 */ /* 0x000fe40000010000 */
[----:B------:R-:W-:Y:S01]  /*7340*/  WARPGROUP.ARRIVE ;  /* 0x00000000000079c5 */ /* 0x000fe20000000000 */
[----:B0-----:R-:W-:-:S05]  /*7350*/  FMNMX.FTZ R12, R115, R12, !PT ;  /* 0x0000000c730c7209 */ /* 0x001fca0007810000 */
[----:B------:R-:W-:Y:S01]  /*7360*/  HGMMA.64x96x16.F32.BF16 R24, gdesc[UR24].tnspB, R24, gsb0 ;  /* 0x41600000181879f0 */ /* 0x000fe20008001818 */
[----:B------:R-:W-:Y:S01]  /*7370*/  UIADD3 UR24, UR10, 0x600, URZ ;  /* 0x000006000a187890 */ /* 0x000fe2000fffe03f */
[C---:B-1----:R-:W-:Y:S01]  /*7380*/  FMUL.FTZ R21, R12.reuse, R3 ;  /* 0x000000030c157220 */ /* 0x042fe20000410000 */
[----:B------:R-:W-:Y:S01]  /*7390*/  UIADD3 UR26, UR6, 0x100, URZ ;  /* 0x00000100061a7890 */ /* 0x000fe2000fffe03f */
[----:B------:R-:W-:Y:S01]  /*73a0*/  FSETP.NEU.FTZ.AND P3, PT, R12, -INF , PT ;  /* 0xff8000000c00780b */ /* 0x000fe20003f7d000 */
[----:B------:R-:W-:Y:S01]  /*73b0*/  UMOV UR25, 0xc0000010 ;  /* 0xc000001000197882 */ /* 0x000fe20000000000 */
[----:B------:R-:W-:Y:S02]  /*73c0*/  UMOV UR27, 0x80000020 ;  /* 0x80000020001b7882 */ /* 0x000fe40000000000 */
[----:B------:R-:W-:-:S05]  /*73d0*/  FSEL R21, R21, RZ, P3 ;  /* 0x000000ff15157208 */ /* 0x000fca0001800000 */
[-CC-:B------:R-:W-:Y:S01]  /*73e0*/  FFMA.FTZ R14, R22, R3.reuse, -R21.reuse ;  /* 0x00000003160e7223 */ /* 0x180fe20000010815 */
[-CC-:B------:R-:W-:Y:S01]  /*73f0*/  FFMA.FTZ R22, R130, R3.reuse, -R21.reuse ;  /* 0x0000000382167223 */ /* 0x180fe20000010815 */
[----:B------:R-:W-:Y:S01]  /*7400*/  FSEL R130, R137, -INF , P5 ;  /* 0xff80000089827808 */ /* 0x000fe20002800000 */
[-CC-:B------:R-:W-:Y:S01]  /*7410*/  FFMA.FTZ R23, R138, R3.reuse, -R21.reuse ;  /* 0x000000038a177223 */ /* 0x180fe20000010815 */
[----:B------:R-:W-:Y:S01]  /*7420*/  FSEL R138, R141, -INF , P6 ;  /* 0xff8000008d8a7808 */ /* 0x000fe20003000000 */
[--C-:B------:R-:W-:Y:S01]  /*7430*/  FFMA.FTZ R131, R134, R3, -R21.reuse ;  /* 0x0000000386837223 */ /* 0x100fe20000010815 */
[----:B------:R-:W-:Y:S01]  /*7440*/  FMNMX.FTZ R127, R130, R123, !PT ;  /* 0x0000007b827f7209 */ /* 0x000fe20007810000 */
[-CC-:B------:R-:W-:Y:S01]  /*7450*/  FFMA.FTZ R119, R146, R3.reuse, -R21.reuse ;  /* 0x0000000392777223 */ /* 0x180fe20000010815 */
[C---:B------:R-:W-:Y:S01]  /*7460*/  ISETP.GT.AND P6, PT, R15.reuse, 0x10, PT ;  /* 0x000000100f00780c */ /* 0x040fe20003fc4270 */
[--C-:B------:R-:W-:Y:S01]  /*7470*/  FFMA.FTZ R115, R142, R3, -R21.reuse ;  /* 0x000000038e737223 */ /* 0x100fe20000010815 */
[----:B------:R-:W-:Y:S01]  /*7480*/  FMNMX.FTZ R127, R140, R127, !PT ;  /* 0x0000007f8c7f7209 */ /* 0x000fe20007810000 */
[-CC-:B------:R-:W-:Y:S01]  /*7490*/  FFMA.FTZ R142, R148, R3.reuse, -R21.reuse ;  /* 0x00000003948e7223 */ /* 0x180fe20000010815 */
[----:B------:R-:W-:Y:S01]  /*74a0*/  ISETP.GT.AND P5, PT, R15, 0x11, PT ;  /* 0x000000110f00780c */ /* 0x000fe20003fa4270 */
[----:B------:R0:W-:Y:S01]  /*74b0*/  MUFU.EX2 R123, R131 ;  /* 0x00000083007b7308 */ /* 0x0001e20000000800 */
        /* <DEDUP_REMOVED lines=8> */
[----:B------:R-:W-:Y:S01]  /*7540*/  ISETP.GT.AND P6, PT, R15, 0x19, PT ;  /* 0x000000190f00780c */ /* 0x000fe20003fc4270 */
[--C-:B0-----:R-:W-:Y:S01]  /*7550*/  FFMA.FTZ R131, R111, R3, -R21.reuse ;  /* 0x000000036f837223 */ /* 0x101fe20000010815 */
[----:B------:R-:W-:Y:S01]  /*7560*/  FMNMX.FTZ R127, R134, R127, !PT ;  /* 0x0000007f867f7209 */ /* 0x000fe20007810000 */
[-CC-:B------:R-:W-:Y:S01]  /*7570*/  FFMA.FTZ R114, R114, R3.reuse, -R21.reuse ;  /* 0x0000000372727223 */ /* 0x180fe20000010815 */
[----:B------:R-:W-:Y:S01]  /*7580*/  FSEL R146, R133, -INF , P6 ;  /* 0xff80000085927808 */ /* 0x000fe20003000000 */
[-CC-:B------:R-:W-:Y:S01]  /*7590*/  FFMA.FTZ R82, R82, R3.reuse, -R21.reuse ;  /* 0x0000000352527223 */ /* 0x180fe20000010815 */
[----:B------:R-:W-:Y:S01]  /*75a0*/  ISETP.GT.AND P6, PT, R15, 0x20, PT ;  /* 0x000000200f00780c */ /* 0x000fe20003fc4270 */
[--C-:B------:R-:W-:Y:S01]  /*75b0*/  FFMA.FTZ R83, R83, R3, -R21.reuse ;  /* 0x0000000353537223 */ /* 0x100fe20000010815 */
[----:B------:R-:W-:Y:S01]  /*75c0*/  FMNMX.FTZ R127, R132, R127, !PT ;  /* 0x0000007f847f7209 */ /* 0x000fe20007810000 */
[-CC-:B------:R-:W-:Y:S01]  /*75d0*/  FFMA.FTZ R86, R86, R3.reuse, -R21.reuse ;  /* 0x0000000356567223 */ /* 0x180fe20000010815 */
[----:B------:R-:W-:Y:S01]  /*75e0*/  ISETP.GT.AND P5, PT, R15, 0x21, PT ;  /* 0x000000210f00780c */ /* 0x000fe20003fa4270 */
[-CC-:B------:R-:W-:Y:S01]  /*75f0*/  FFMA.FTZ R87, R87, R3.reuse, -R21.reuse ;  /* 0x0000000357577223 */ /* 0x180fe20000010815 */
[----:B------:R-:W-:Y:S01]  /*7600*/  FSEL R122, R120, -INF , P6 ;  /* 0xff800000787a7808 */ /* 0x000fe20003000000 */
[--C-:B------:R-:W-:Y:S01]  /*7610*/  FFMA.FTZ R74, R74, R3, -R21.reuse ;  /* 0x000000034a4a7223 */ /* 0x100fe20000010815 */
[----:B------:R-:W-:Y:S01]  /*7620*/  FMNMX.FTZ R127, R146, R127, !PT ;  /* 0x0000007f927f7209 */ /* 0x000fe20007810000 */
[----:B------:R0:W-:Y:S01]  /*7630*/  MUFU.EX2 R120, R129 ;  /* 0x0000008100787308 */ /* 0x0001e20000000800 */
[----:B------:R-:W-:Y:S01]  /*7640*/  FSEL R148, R121, -INF , P5 ;  /* 0xff80000079947808 */ /* 0x000fe20002800000 */
[--C-:B------:R-:W-:Y:S01]  /*7650*/  FFMA.FTZ R121, R150, R3, -R21.reuse ;  /* 0x0000000396797223 */ /* 0x100fe20000010815 */
[----:B------:R-:W-:Y:S01]  /*7660*/  FMNMX.FTZ R127, R122, R127, !PT ;  /* 0x0000007f7a7f7209 */ /* 0x000fe20007810000 */
[----:B------:R-:W-:Y:S01]  /*7670*/  FFMA.FTZ R75, R75, R3, -R21 ;  /* 0x000000034b4b7223 */ /* 0x000fe20000010815 */
[----:B------:R-:W-:-:S02]  /*7680*/  ISETP.GT.AND P6, PT, R15, 0x29, PT ;  /* 0x000000290f00780c */ /* 0x000fc40003fc4270 */
[----:B------:R-:W-:Y:S01]  /*7690*/  FMNMX.FTZ R127, R148, R127, !PT ;  /* 0x0000007f947f7209 */ /* 0x000fe20007810000 */
[----:B------:R-:W-:Y:S01]  /*76a0*/  MUFU.EX2 R23, R23 ;  /* 0x0000001700177308 */ /* 0x000fe20000000800 */
[----:B------:R-:W-:Y:S01]  /*76b0*/  FSEL R150, R125, -INF , P6 ;  /* 0xff8000007d967808 */ /* 0x000fe20003000000 */
[----:B0-----:R-:W-:Y:S01]  /*76c0*/  FFMA.FTZ R129, R126, R3, -R21 ;  /* 0x000000037e817223 */ /* 0x001fe20000010815 */
[C---:B------:R-:W-:Y:S02]  /*76d0*/  ISETP.GT.AND P6, PT, R15.reuse, 0x30, PT ;  /* 0x000000300f00780c */ /* 0x040fe40003fc4270 */
[----:B------:R-:W-:Y:S02]  /*76e0*/  FMNMX.FTZ R127, R124, R127, !PT ;  /* 0x0000007f7c7f7209 */ /* 0x000fe40007810000 */
[----:B------:R-:W-:Y:S01]  /*76f0*/  ISETP.GT.AND P5, PT, R15, 0x31, PT ;  /* 0x000000310f00780c */ /* 0x000fe20003fa4270 */
[----:B------:R-:W-:Y:S01]  /*7700*/  MUFU.EX2 R20, R20 ;  /* 0x0000001400147308 */ /* 0x000fe20000000800 */
[----:B------:R-:W-:-:S02]  /*7710*/  FSEL R126, R112, -INF , P6 ;  /* 0xff800000707e7808 */ /* 0x000fc40003000000 */
[----:B------:R-:W-:Y:S02]  /*7720*/  FMNMX.FTZ R127, R150, R127, !PT ;  /* 0x0000007f967f7209 */ /* 0x000fe40007810000 */
[----:B------:R-:W-:Y:S01]  /*7730*/  FSEL R125, R113, -INF , P5 ;  /* 0xff800000717d7808 */ /* 0x000fe20002800000 */
[--C-:B------:R-:W-:Y:S01]  /*7740*/  FFMA.FTZ R113, R152, R3, -R21.reuse ;  /* 0x0000000398717223 */ /* 0x100fe20000010815 */
[----:B------:R-:W-:Y:S01]  /*7750*/  FMNMX.FTZ R127, R126, R127, !PT ;  /* 0x0000007f7e7f7209 */ /* 0x000fe20007810000 */
[----:B------:R0:W-:Y:S01]  /*7760*/  MUFU.EX2 R112, R129 ;  /* 0x0000008100707308 */ /* 0x0001e20000000800 */
[----:B------:R-:W-:Y:S02]  /*7770*/  ISETP.GT.AND P6, PT, R15, 0x39, PT ;  /* 0x000000390f00780c */ /* 0x000fe40003fc4270 */
[----:B------:R-:W-:Y:S02]  /*7780*/  FMNMX.FTZ R127, R125, R127, !PT ;  /* 0x0000007f7d7f7209 */ /* 0x000fe40007810000 */
[----:B------:R-:W-:Y:S01]  /*7790*/  FSEL R152, R117, -INF , P6 ;  /* 0xff80000075987808 */ /* 0x000fe20003000000 */
[--C-:B------:R-:W-:Y:S01]  /*77a0*/  FFMA.FTZ R117, R154, R3, -R21.reuse ;  /* 0x000000039a757223 */ /* 0x100fe20000010815 */
[----:B------:R-:W-:Y:S01]  /*77b0*/  FMNMX.FTZ R127, R116, R127, !PT ;  /* 0x0000007f747f7209 */ /* 0x000fe20007810000 */
[----:B------:R-:W-:Y:S01]  /*77c0*/  MUFU.EX2 R115, R115 ;  /* 0x0000007300737308 */ /* 0x000fe20000000800 */
[----:B------:R-:W-:Y:S01]  /*77d0*/  ISETP.GT.AND P5, PT, R15, 0x41, PT ;  /* 0x000000410f00780c */ /* 0x000fe20003fa4270 */
[----:B0-----:R-:W-:Y:S01]  /*77e0*/  FFMA.FTZ R129, R156, R3, -R21 ;  /* 0x000000039c817223 */ /* 0x001fe20000010815 */
[----:B------:R-:W-:-:S02]  /*77f0*/  FMNMX.FTZ R127, R152, R127, !PT ;  /* 0x0000007f987f7209 */ /* 0x000fc40007810000 */
[----:B------:R-:W-:Y:S01]  /*7800*/  FSEL R154, R105, -INF , P5 ;  /* 0xff800000699a7808 */ /* 0x000fe20002800000 */
[----:B------:R-:W-:Y:S01]  /*7810*/  FFMA.FTZ R105, R118, R3, -R21 ;  /* 0x0000000376697223 */ /* 0x000fe20000010815 */
[----:B------:R-:W-:Y:S01]  /*7820*/  FMNMX.FTZ R127, R104, R127, !PT ;  /* 0x0000007f687f7209 */ /* 0x000fe20007810000 */
[----:B------:R-:W-:Y:S01]  /*7830*/  MUFU.EX2 R14, R14 ;  /* 0x0000000e000e7308 */ /* 0x000fe20000000800 */
[----:B------:R-:W-:Y:S02]  /*7840*/  ISETP.GT.AND P5, PT, R15, 0x49, PT ;  /* 0x000000490f00780c */ /* 0x000fe40003fa4270 */
[----:B------:R-:W-:Y:S02]  /*7850*/  FMNMX.FTZ R127, R154, R127, !PT ;  /* 0x0000007f9a7f7209 */ /* 0x000fe40007810000 */
[----:B------:R-:W-:Y:S02]  /*7860*/  FSEL R118, R109, -INF , P5 ;  /* 0xff8000006d767808 */ /* 0x000fe40002800000 */
[----:B------:R-:W-:Y:S01]  /*7870*/  FMNMX.FTZ R127, R108, R127, !PT ;  /* 0x0000007f6c7f7209 */ /* 0x000fe20007810000 */
[----:B------:R-:W-:Y:S01]  /*7880*/  MUFU.EX2 R22, R22 ;  /* 0x0000001600167308 */ /* 0x000fe20000000800 */
[----:B------:R-:W-:-:S02]  /*7890*/  ISETP.GT.AND P5, PT, R15, 0x51, PT ;  /* 0x000000510f00780c */ /* 0x000fc40003fa4270 */
[----:B------:R-:W-:Y:S01]  /*78a0*/  FSEL R156, R96, -INF , P4 ;  /* 0xff800000609c7808 */ /* 0x000fe20002000000 */
[----:B------:R-:W-:Y:S02]  /*78b0*/  WARPGROUP.DEPBAR.LE gsb0, 0x0 ;  /* 0x00008000000079c5 */ /* 0x000fe40000010000 */
[----:B------:R-:W-:Y:S01]  /*78c0*/  WARPGROUP.ARRIVE ;  /* 0x00000000000079c5 */ /* 0x000fe20000000000 */
[----:B------:R-:W-:Y:S01]  /*78d0*/  FMNMX.FTZ R127, R118, R127, !PT ;  /* 0x0000007f767f7209 */ /* 0x000fe20007810000 */
[----:B------:R0:W-:Y:S01]  /*78e0*/  MUFU.EX2 R96, R129 ;  /* 0x0000008100607308 */ /* 0x0001e20000000800 */
        /* <DEDUP_REMOVED lines=9> */
[----:B------:R-:W-:Y:S01]  /*7980*/  FSEL R100, R100, -INF , P4 ;  /* 0xff80000064647808 */ /* 0x000fe20002000000 */
[--C-:B------:R-:W-:Y:S01]  /*7990*/  FFMA.FTZ R97, R106, R3, -R21.reuse ;  /* 0x000000036a617223 */ /* 0x100fe20000010815 */
[----:B------:R-:W-:Y:S01]  /*79a0*/  FMNMX.FTZ R127, R109, R127, !PT ;  /* 0x0000007f6d7f7209 */ /* 0x000fe20007810000 */
[----:B0-----:R-:W-:Y:S01]  /*79b0*/  FFMA.FTZ R129, R107, R3, -R21 ;  /* 0x000000036b817223 */ /* 0x001fe20000010815 */
[----:B------:R-:W-:Y:S01]  /*79c0*/  FSEL R106, R101, -INF , P5 ;  /* 0xff800000656a7808 */ /* 0x000fe20002800000 */
[----:B------:R-:W-:Y:S01]  /*79d0*/  MUFU.EX2 R119, R119 ;  /* 0x0000007700777308 */ /* 0x000fe20000000800 */
[----:B------:R-:W-:-:S02]  /*79e0*/  ISETP.GT.AND P4, PT, R15, 0x60, PT ;  /* 0x000000600f00780c */ /* 0x000fc40003f84270 */
[----:B------:R-:W-:Y:S02]  /*79f0*/  FMNMX.FTZ R127, R100, R127, !PT ;  /* 0x0000007f647f7209 */ /* 0x000fe40007810000 */
[C---:B------:R-:W-:Y:S02]  /*7a00*/  ISETP.GT.AND P5, PT, R15.reuse, 0x61, PT ;  /* 0x000000610f00780c */ /* 0x040fe40003fa4270 */
[----:B------:R-:W-:Y:S01]  /*7a10*/  FSEL R101, R88, -INF , P4 ;  /* 0xff80000058657808 */ /* 0x000fe20002000000 */
[----:B------:R-:W-:Y:S01]  /*7a20*/  MUFU.EX2 R142, R142 ;  /* 0x0000008e008e7308 */ /* 0x000fe20000000800 */
[----:B------:R-:W-:Y:S02]  /*7a30*/  FMNMX.FTZ R127, R106, R127, !PT ;  /* 0x0000007f6a7f7209 */ /* 0x000fe40007810000 */
[----:B------:R-:W-:Y:S02]  /*7a40*/  ISETP.GT.AND P4, PT, R15, 0x68, PT ;  /* 0x000000680f00780c */ /* 0x000fe40003f84270 */
[----:B------:R-:W-:Y:S01]  /*7a50*/  FSEL R107, R89, -INF , P5 ;  /* 0xff800000596b7808 */ /* 0x000fe20002800000 */
[----:B------:R-:W-:Y:S01]  /*7a60*/  FFMA.FTZ R89, R110, R3, -R21 ;  /* 0x000000036e597223 */ /* 0x000fe20000010815 */
[----:B------:R-:W-:Y:S01]  /*7a70*/  FMNMX.FTZ R127, R101, R127, !PT ;  /* 0x0000007f657f7209 */ /* 0x000fe20007810000 */
[----:B------:R0:W-:Y:S01]  /*7a80*/  MUFU.EX2 R88, R129 ;  /* 0x0000008100587308 */ /* 0x0001e20000000800 */
[----:B------:R-:W-:-:S02]  /*7a90*/  ISETP.GT.AND P5, PT, R15, 0x69, PT ;  /* 0x000000690f00780c */ /* 0x000fc40003fa4270 */
[----:B------:R-:W-:Y:S02]  /*7aa0*/  FSEL R92, R92, -INF , P4 ;  /* 0xff8000005c5c7808 */ /* 0x000fe40002000000 */
[----:B------:R-:W-:Y:S02]  /*7ab0*/  FMNMX.FTZ R127, R107, R127, !PT ;  /* 0x0000007f6b7f7209 */ /* 0x000fe40007810000 */
[----:B------:R-:W-:Y:S01]  /*7ac0*/  FSEL R110, R93, -INF , P5 ;  /* 0xff8000005d6e7808 */ /* 0x000fe20002800000 */
[----:B------:R-:W-:Y:S01]  /*7ad0*/  MUFU.EX2 R121, R121 ;  /* 0x0000007900797308 */ /* 0x000fe20000000800 */
[C---:B------:R-:W-:Y:S02]  /*7ae0*/  ISETP.GT.AND P4, PT, R15.reuse, 0x70, PT ;  /* 0x000000700f00780c */ /* 0x040fe40003f84270 */
[----:B------:R-:W-:Y:S02]  /*7af0*/  FMNMX.FTZ R127, R92, R127, !PT ;  /* 0x0000007f5c7f7209 */ /* 0x000fe40007810000 */
[----:B------:R-:W-:-:S02]  /*7b00*/  ISETP.GT.AND P5, PT, R15, 0x71, PT ;  /* 0x000000710f00780c */ /* 0x000fc40003fa4270 */
[----:B------:R-:W-:Y:S01]  /*7b10*/  FSEL R93, R80, -INF , P4 ;  /* 0xff800000505d7808 */ /* 0x000fe20002000000 */
[----:B------:R-:W-:Y:S01]  /*7b20*/  MUFU.EX2 R113, R113 ;  /* 0x0000007100717308 */ /* 0x000fe20000000800 */
[----:B------:R-:W-:Y:S02]  /*7b30*/  FMNMX.FTZ R127, R110, R127, !PT ;  /* 0x0000007f6e7f7209 */ /* 0x000fe40007810000 */
[----:B------:R-:W-:Y:S02]  /*7b40*/  ISETP.GT.AND P4, PT, R15, 0x78, PT ;  /* 0x000000780f00780c */ /* 0x000fe40003f84270 */
[----:B------:R-:W-:Y:S02]  /*7b50*/  FSEL R111, R81, -INF , P5 ;  /* 0xff800000516f7808 */ /* 0x000fe40002800000 */
[----:B------:R-:W-:Y:S01]  /*7b60*/  FMNMX.FTZ R81, R93, R127, !PT ;  /* 0x0000007f5d517209 */ /* 0x000fe20007810000 */
[----:B------:R1:W-:Y:S01]  /*7b70*/  MUFU.EX2 R80, R131 ;  /* 0x0000008300507308 */ /* 0x0003e20000000800 */
[----:B------:R-:W-:-:S02]  /*7b80*/  FSEL R127, R84, -INF , P4 ;  /* 0xff800000547f7808 */ /* 0x000fc40002000000 */
[----:B------:R-:W-:Y:S02]  /*7b90*/  ISETP.GT.AND P5, PT, R15, 0x79, PT ;  /* 0x000000790f00780c */ /* 0x000fe40003fa4270 */
[----:B------:R-:W-:Y:S02]  /*7ba0*/  FMNMX.FTZ R84, R111, R81, !PT ;  /* 0x000000516f547209 */ /* 0x000fe40007810000 */
[----:B------:R-:W-:Y:S01]  /*7bb0*/  ISETP.GT.AND P4, PT, R15, 0x80, PT ;  /* 0x000000800f00780c */ /* 0x000fe20003f84270 */
[----:B------:R2:W-:Y:S01]  /*7bc0*/  MUFU.EX2 R81, R98 ;  /* 0x0000006200517308 */ /* 0x0005e20000000800 */
[----:B0-----:R-:W-:Y:S01]  /*7bd0*/  FSEL R129, R85, -INF , P5 ;  /* 0xff80000055817808 */ /* 0x001fe20002800000 */
[----:B------:R-:W-:Y:S01]  /*7be0*/  FFMA.FTZ R85, R94, R3, -R21 ;  /* 0x000000035e557223 */ /* 0x000fe20000010815 */
[----:B------:R-:W-:Y:S02]  /*7bf0*/  FMNMX.FTZ R84, R127, R84, !PT ;  /* 0x000000547f547209 */ /* 0x000fe40007810000 */
[----:B-1----:R-:W-:-:S02]  /*7c00*/  FSEL R131, R72, -INF , P4 ;  /* 0xff80000048837808 */ /* 0x002fc40002000000 */
[----:B------:R-:W-:Y:S01]  /*7c10*/  ISETP.GT.AND P5, PT, R15, 0x81, PT ;  /* 0x000000810f00780c */ /* 0x000fe20003fa4270 */
[----:B------:R-:W-:Y:S01]  /*7c20*/  MUFU.EX2 R114, R114 ;  /* 0x0000007200727308 */ /* 0x000fe20000000800 */
[----:B------:R-:W-:Y:S01]  /*7c30*/  FMNMX.FTZ R72, R129, R84, !PT ;  /* 0x0000005481487209 */ /* 0x000fe20007810000 */
[-CC-:B--2---:R-:W-:Y:S01]  /*7c40*/  FFMA.FTZ R98, R103, R3.reuse, -R21.reuse ;  /* 0x0000000367627223 */ /* 0x184fe20000010815 */
[----:B------:R-:W-:Y:S02]  /*7c50*/  ISETP.GT.AND P4, PT, R15, 0x88, PT ;  /* 0x000000880f00780c */ /* 0x000fe40003f84270 */
[----:B------:R-:W-:Y:S01]  /*7c60*/  FSEL R133, R73, -INF , P5 ;  /* 0xff80000049857808 */ /* 0x000fe20002800000 */
[-CC-:B------:R-:W-:Y:S01]  /*7c70*/  FFMA.FTZ R73, R90, R3.reuse, -R21.reuse ;  /* 0x000000035a497223 */ /* 0x180fe20000010815 */
[----:B------:R-:W-:Y:S01]  /*7c80*/  FMNMX.FTZ R72, R131, R72, !PT ;  /* 0x0000004883487209 */ /* 0x000fe20007810000 */
[----:B------:R0:W-:Y:S01]  /*7c90*/  MUFU.EX2 R84, R99 ;  /* 0x0000006300547308 */ /* 0x0001e20000000800 */
[----:B------:R-:W-:Y:S01]  /*7ca0*/  ISETP.GT.AND P5, PT, R15, 0x89, PT ;  /* 0x000000890f00780c */ /* 0x000fe20003fa4270 */
[-CC-:B------:R-:W-:Y:S01]  /*7cb0*/  FFMA.FTZ R15, R102, R3.reuse, -R21.reuse ;  /* 0x00000003660f7223 */ /* 0x180fe20000010815 */
[----:B------:R-:W-:Y:S01]  /*7cc0*/  FSEL R135, R76, -INF , P4 ;  /* 0xff8000004c877808 */ /* 0x000fe20002000000 */
[-CC-:B------:R-:W-:Y:S01]  /*7cd0*/  FFMA.FTZ R90, R91, R3.reuse, -R21.reuse ;  /* 0x000000035b5a7223 */ /* 0x180fe20000010815 */
[----:B------:R-:W-:Y:S01]  /*7ce0*/  FMNMX.FTZ R72, R133, R72, !PT ;  /* 0x0000004885487209 */ /* 0x000fe20007810000 */
[-CC-:B------:R-:W-:Y:S01]  /*7cf0*/  FFMA.FTZ R102, R95, R3.reuse, -R21.reuse ;  /* 0x000000035f667223 */ /* 0x180fe20000010815 */
[----:B------:R-:W-:Y:S01]  /*7d00*/  FSEL R137, R77, -INF , P5 ;  /* 0xff8000004d897808 */ /* 0x000fe20002800000 */
[-CC-:B------:R-:W-:Y:S01]  /*7d10*/  FFMA.FTZ R91, R78, R3.reuse, -R21.reuse ;  /* 0x000000034e5b7223 */ /* 0x180fe20000010815 */
[----:B------:R-:W-:Y:S01]  /*7d20*/  FMNMX.FTZ R72, R135, R72, !PT ;  /* 0x0000004887487209 */ /* 0x000fe20007810000 */
[----:B0-----:R-:W-:Y:S01]  /*7d30*/  FFMA.FTZ R99, R79, R3, -R21 ;  /* 0x000000034f637223 */ /* 0x001fe20000010815 */
[----:B------:R-:W-:Y:S01]  /*7d40*/  IMAD.U32 R79, RZ, RZ, UR4 ;  /* 0x00000004ff4f7e24 */ /* 0x000fe2000f8e00ff */
[----:B------:R-:W-:Y:S01]  /*7d50*/  MUFU.EX2 R117, R117 ;  /* 0x0000007500757308 */ /* 0x000fe20000000800 */
[----:B------:R-:W-:-:S03]  /*7d60*/  FMNMX.FTZ R72, R137, R72, !PT ;  /* 0x0000004889487209 */ /* 0x000fc60007810000 */
[----:B------:R-:W-:Y:S02]  /*7d70*/  @!P1 LEA R79, R79, UR56, 0x3 ;  /* 0x000000384f4f9c11 */ /* 0x000fe4000f8e18ff */
[----:B------:R-:W0:Y:S02]  /*7d80*/  SHFL.BFLY PT, R77, R72, 0x2, 0x1f ;  /* 0x0c401f00484d7f89 */ /* 0x000e2400000e0000 */
[----:B------:R-:W-:Y:S01]  /*7d90*/  MUFU.EX2 R105, R105 ;  /* 0x0000006900697308 */ /* 0x000fe20000000800 */
[----:B------:R-:W-:Y:S01]  /*7da0*/  @!P1 VIADD R79, R79, 0x31c40 ;  /* 0x00031c404f4f9836 */ /* 0x000fe20000000000 */
[----:B------:R-:W-:Y:S02]  /*7db0*/  WARPGROUP.DEPBAR.LE gsb0, 0x0 ;  /* 0x00008000000079c5 */ /* 0x000fe40000010000 */
[----:B------:R-:W-:Y:S02]  /*7dc0*/  WARPGROUP.ARRIVE ;  /* 0x00000000000079c5 */ /* 0x000fe40000000000 */
[----:B------:R-:W-:-:S02]  /*7dd0*/  @!P1 PRMT R79, RZ, 0x654, R79 ;  /* 0x00000654ff4f9816 */ /* 0x000fc4000000004f */
[----:B------:R-:W-:Y:S02]  /*7de0*/  MUFU.EX2 R97, R97 ;  /* 0x0000006100617308 */ /* 0x000fe40000000800 */
[----:B------:R-:W-:Y:S01]  /*7df0*/  HGMMA.64x96x16.F32.BF16 R24, gdesc[UR24].tnspB, R24, gsb0 ;  /* 0x41600000181879f0 */ /* 0x000fe20008001818 */
[----:B------:R-:W-:Y:S02]  /*7e00*/  UIADD3 UR24, UR10, 0x900, URZ ;  /* 0x000009000a187890 */ /* 0x000fe4000fffe03f */
[----:B------:R-:W-:-:S03]  /*7e10*/  UIADD3 UR26, UR6, 0x180, URZ ;  /* 0x00000180061a7890 */ /* 0x000fc6000fffe03f */
[----:B------:R-:W-:Y:S01]  /*7e20*/  MUFU.EX2 R89, R89 ;  /* 0x0000005900597308 */ /* 0x000fe20000000800 */
[----:B------:R-:W-:Y:S01]  /*7e30*/  UMOV UR25, 0xc0000010 ;  /* 0xc000001000197882 */ /* 0x000fe20000000000 */
[----:B------:R-:W-:Y:S01]  /*7e40*/  UMOV UR27, 0x80000020 ;  /* 0x80000020001b7882 */ /* 0x000fe20000000000 */
[----:B0-----:R-:W-:-:S05]  /*7e50*/  FMNMX.FTZ R77, R72, R77, !PT ;  /* 0x0000004d484d7209 */ /* 0x001fca0007810000 */
[----:B------:R-:W-:Y:S01]  /*7e60*/  MUFU.EX2 R15, R15 ;  /* 0x0000000f000f7308 */ /* 0x000fe20000000800 */
[----:B------:R-:W0:Y:S07]  /*7e70*/  SHFL.BFLY PT, R72, R77, 0x1, 0x1f ;  /* 0x0c201f004d487f89 */ /* 0x000e2e00000e0000 */
[----:B------:R-:W-:Y:S08]  /*7e80*/  MUFU.EX2 R98, R98 ;  /* 0x0000006200627308 */ /* 0x000ff00000000800 */
[----:B------:R-:W-:Y:S08]  /*7e90*/  MUFU.EX2 R73, R73 ;  /* 0x0000004900497308 */ /* 0x000ff00000000800 */
[----:B------:R-:W-:Y:S01]  /*7ea0*/  MUFU.EX2 R90, R90 ;  /* 0x0000005a005a7308 */ /* 0x000fe20000000800 */
[----:B0-----:R-:W-:-:S02]  /*7eb0*/  FMNMX.FTZ R72, R77, R72, !PT ;  /* 0x000000484d487209 */ /* 0x001fc40007810000 */
[----:B------:R-:W-:Y:S02]  /*7ec0*/  FSEL R77, R12, RZ, P3 ;  /* 0x000000ff0c4d7208 */ /* 0x000fe40001800000 */
[C---:B------:R-:W-:Y:S01]  /*7ed0*/  FSETP.NEU.FTZ.AND P4, PT, R72.reuse, -INF , PT ;  /* 0xff8000004800780b */ /* 0x040fe20003f9d000 */
[-C--:B------:R-:W-:Y:S01]  /*7ee0*/  FMUL.FTZ R76, R72, R3.reuse ;  /* 0x00000003484c7220 */ /* 0x080fe20000410000 */
[----:B------:R-:W-:Y:S01]  /*7ef0*/  ISETP.GE.U32.AND P3, PT, R2, 0x180, PT ;  /* 0x000001800200780c */ /* 0x000fe20003f66070 */
[----:B------:R-:W-:Y:S01]  /*7f00*/  FADD.FTZ R0, -R77, R0 ;  /* 0x000000004d007221 */ /* 0x000fe20000010100 */
[----:B------:R-:W-:Y:S01]  /*7f10*/  FSEL R77, R72, RZ, P4 ;  /* 0x000000ff484d7208 */ /* 0x000fe20002000000 */
[----:B------:R-:W-:Y:S01]  /*7f20*/  MUFU.EX2 R85, R85 ;  /* 0x0000005500557308 */ /* 0x000fe20000000800 */
[----:B------:R-:W-:Y:S01]  /*7f30*/  FSEL R21, R76, RZ, P4 ;  /* 0x000000ff4c157208 */ /* 0x000fe20002000000 */
[----:B------:R-:W-:-:S04]  /*7f40*/  FMUL.FTZ R0, R0, R3 ;  /* 0x0000000300007220 */ /* 0x000fc80000410000 */
[-CC-:B------:R-:W-:Y:S01]  /*7f50*/  FFMA.FTZ R76, R130, R3.reuse, -R21.reuse ;  /* 0x00000003824c7223 */ /* 0x180fe20000010815 */
[-CC-:B------:R-:W-:Y:S01]  /*7f60*/  FFMA.FTZ R130, R122, R3.reuse, -R21.reuse ;  /* 0x000000037a827223 */ /* 0x180fe20000010815 */
[-CC-:B------:R-:W-:Y:S01]  /*7f70*/  FFMA.FTZ R122, R116, R3.reuse, -R21.reuse ;  /* 0x00000003747a7223 */ /* 0x180fe20000010815 */
[----:B------:R-:W-:Y:S01]  /*7f80*/  FADD.FTZ R116, -R77, R6 ;  /* 0x000000064d747221 */ /* 0x000fe20000010100 */
[-CC-:B------:R-:W-:Y:S01]  /*7f90*/  FFMA.FTZ R95, R136, R3.reuse, -R21.reuse ;  /* 0x00000003885f7223 */ /* 0x180fe20000010815 */
[----:B------:R-:W-:Y:S02]  /*7fa0*/  VIADD R6, R18, 0x9 ;  /* 0x0000000912067836 */ /* 0x000fe40000000000 */
[-CC-:B------:R-:W-:Y:S01]  /*7fb0*/  FFMA.FTZ R78, R140, R3.reuse, -R21.reuse ;  /* 0x000000038c4e7223 */ /* 0x180fe20000010815 */
[-C--:B------:R-:W-:Y:S01]  /*7fc0*/  FMUL.FTZ R116, R116, R3.reuse ;  /* 0x0000000374747220 */ /* 0x080fe20000410000 */
[----:B------:R-:W0:Y:S01]  /*7fd0*/  MUFU.EX2 R0, R0 ;  /* 0x0000000000007308 */ /* 0x000e220000000800 */
[-CC-:B------:R-:W-:Y:S01]  /*7fe0*/  FFMA.FTZ R103, R138, R3.reuse, -R21.reuse ;  /* 0x000000038a677223 */ /* 0x180fe20000010815 */
[----:B------:R-:W-:Y:S01]  /*7ff0*/  SEL R77, R6, 0x9, !P3 ;  /* 0x00000009064d7807 */ /* 0x000fe20005800000 */
[-CC-:B------:R-:W-:Y:S01]  /*8000*/  FFMA.FTZ R94, R128, R3.reuse, -R21.reuse ;  /* 0x00000003805e7223 */ /* 0x180fe20000010815 */
[-CC-:B------:R-:W-:Y:S01]  /*8010*/  FFMA.FTZ R139, R134, R3.reuse, -R21.reuse ;  /* 0x00000003868b7223 */ /* 0x180fe20000010815 */
[-CC-:B------:R-:W-:Y:S01]  /*8020*/  FFMA.FTZ R132, R132, R3.reuse, -R21.reuse ;  /* 0x0000000384847223 */ /* 0x180fe20000010815 */
[-CC-:B------:R-:W-:Y:S01]  /*8030*/  FFMA.FTZ R151, R146, R3.reuse, -R21.reuse ;  /* 0x0000000392977223 */ /* 0x180fe20000010815 */
[-CC-:B------:R-:W-:Y:S01]  /*8040*/  FFMA.FTZ R149, R148, R3.reuse, -R21.reuse ;  /* 0x0000000394957223 */ /* 0x180fe20000010815 */
[----:B------:R-:W-:Y:S01]  /*8050*/  MUFU.EX2 R95, R95 ;  /* 0x0000005f005f7308 */ /* 0x000fe20000000800 */
[-CC-:B------:R-:W-:Y:S01]  /*8060*/  FFMA.FTZ R128, R124, R3.reuse, -R21.reuse ;  /* 0x000000037c807223 */ /* 0x180fe20000010815 */
[-CC-:B------:R-:W-:Y:S01]  /*8070*/  FFMA.FTZ R147, R150, R3.reuse, -R21.reuse ;  /* 0x0000000396937223 */ /* 0x180fe20000010815 */
[-CC-:B------:R-:W-:Y:S01]  /*8080*/  FFMA.FTZ R124, R126, R3.reuse, -R21.reuse ;  /* 0x000000037e7c7223 */ /* 0x180fe20000010815 */
[-CC-:B------:R-:W-:Y:S01]  /*8090*/  FFMA.FTZ R125, R125, R3.reuse, -R21.reuse ;  /* 0x000000037d7d7223 */ /* 0x180fe20000010815 */
[----:B------:R-:W-:Y:S01]  /*80a0*/  FFMA.FTZ R106, R106, R3, -R21 ;  /* 0x000000036a6a7223 */ /* 0x000fe20000010815 */
[----:B------:R-:W-:-:S02]  /*80b0*/  IMAD.U32 R126, RZ, RZ, UR5 ;  /* 0x00000005ff7e7e24 */ /* 0x000fc4000f8e00ff */
[-C--:B------:R-:W-:Y:S01]  /*80c0*/  FFMA.FTZ R141, R152, R3.reuse, -R21 ;  /* 0x00000003988d7223 */ /* 0x080fe20000010815 */
[----:B------:R1:W2:Y:S01]  /*80d0*/  MUFU.EX2 R6, R116 ;  /* 0x0000007400067308 */ /* 0x0002a20000000800 */
[----:B0-----:R-:W-:Y:S01]  /*80e0*/  FFMA.FTZ R155, R0, R4, R23 ;  /* 0x00000004009b7223 */ /* 0x001fe20000010017 */
[-CC-:B------:R-:W-:Y:S01]  /*80f0*/  FFMA.FTZ R153, R118, R3.reuse, -R21.reuse ;  /* 0x0000000376997223 */ /* 0x180fe20000010815 */
[----:B------:R-:W-:Y:S01]  /*8100*/  @!P1 LEA R126, R126, UR56, 0x3 ;  /* 0x000000387e7e9c11 */ /* 0x000fe2000f8e18ff */
[-CC-:B------:R-:W-:Y:S01]  /*8110*/  FFMA.FTZ R104, R104, R3.reuse, -R21.reuse ;  /* 0x0000000368687223 */ /* 0x180fe20000010815 */
[-CC-:B------:R-:W-:Y:S01]  /*8120*/  FFMA.FTZ R143, R154, R3.reuse, -R21.reuse ;  /* 0x000000039a8f7223 */ /* 0x180fe20000010815 */
[-CC-:B------:R-:W-:Y:S01]  /*8130*/  FFMA.FTZ R108, R108, R3.reuse, -R21.reuse ;  /* 0x000000036c6c7223 */ /* 0x180fe20000010815 */
[----:B------:R-:W-:Y:S01]  /*8140*/  FFMA.FTZ R156, R156, R3, -R21 ;  /* 0x000000039c9c7223 */ /* 0x000fe20000010815 */
[----:B------:R-:W0:Y:S01]  /*8150*/  MUFU.EX2 R76, R76 ;  /* 0x0000004c004c7308 */ /* 0x000e220000000800 */
[----:B-1----:R-:W-:Y:S01]  /*8160*/  FADD.FTZ R116, R20, R155 ;  /* 0x0000009b14747221 */ /* 0x002fe20000010000 */
[----:B------:R-:W-:-:S02]  /*8170*/  @!P1 VIADD R118, R126, 0x31c60 ;  /* 0x00031c607e769836 */ /* 0x000fc40000000000 */
[-CC-:B------:R-:W-:Y:S01]  /*8180*/  FFMA.FTZ R92, R92, R3.reuse, -R21.reuse ;  /* 0x000000035c5c7223 */ /* 0x180fe20000010815 */
[-CC-:B------:R-:W-:Y:S01]  /*8190*/  FFMA.FTZ R110, R110, R3.reuse, -R21.reuse ;  /* 0x000000036e6e7223 */ /* 0x180fe20000010815 */
[-CC-:B------:R-:W-:Y:S01]  /*81a0*/  FFMA.FTZ R93, R93, R3.reuse, -R21.reuse ;  /* 0x000000035d5d7223 */ /* 0x180fe20000010815 */
[-CC-:B------:R-:W-:Y:S01]  /*81b0*/  FFMA.FTZ R111, R111, R3.reuse, -R21.reuse ;  /* 0x000000036f6f7223 */ /* 0x180fe20000010815 */
[-CC-:B------:R-:W-:Y:S01]  /*81c0*/  FFMA.FTZ R127, R127, R3.reuse, -R21.reuse ;  /* 0x000000037f7f7223 */ /* 0x180fe20000010815 */
[----:B------:R-:W1:Y:S01]  /*81d0*/  MUFU.EX2 R78, R78 ;  /* 0x0000004e004e7308 */ /* 0x000e620000000800 */
[-CC-:B------:R-:W-:Y:S01]  /*81e0*/  FFMA.FTZ R129, R129, R3.reuse, -R21.reuse ;  /* 0x0000000381817223 */ /* 0x180fe20000010815 */
[-CC-:B------:R-:W-:Y:S01]  /*81f0*/  FFMA.FTZ R131, R131, R3.reuse, -R21.reuse ;  /* 0x0000000383837223 */ /* 0x180fe20000010815 */
[-CC-:B------:R-:W-:Y:S01]  /*8200*/  FFMA.FTZ R133, R133, R3.reuse, -R21.reuse ;  /* 0x0000000385857223 */ /* 0x180fe20000010815 */
[-CC-:B------:R-:W-:Y:S01]  /*8210*/  FFMA.FTZ R135, R135, R3.reuse, -R21.reuse ;  /* 0x0000000387877223 */ /* 0x180fe20000010815 */
[----:B------:R-:W-:Y:S01]  /*8220*/  FFMA.FTZ R137, R137, R3, -R21 ;  /* 0x0000000389897223 */ /* 0x000fe20000010815 */
[----:B------:R-:W-:Y:S01]  /*8230*/  @!P1 PRMT R118, RZ, 0x654, R118 ;  /* 0x00000654ff769816 */ /* 0x000fe20000000076 */
[----:B------:R-:W-:Y:S01]  /*8240*/  UMOV UR5, UR4 ;  /* 0x0000000400057c82 */ /* 0x000fe20008000000 */
[----:B------:R-:W3:Y:S01]  /*8250*/  MUFU.EX2 R103, R103 ;  /* 0x0000006700677308 */ /* 0x000ee20000000800 */
[----:B------:R-:W-:Y:S01]  /*8260*/  ISETP.GT.AND P3, PT, R8, R13, PT ;  /* 0x0000000d0800720c */ /* 0x000fe20003f64270 */
[----:B------:R-:W-:-:S02]  /*8270*/  WARPGROUP.DEPBAR.LE gsb0, 0x0 ;  /* 0x00008000000079c5 */ /* 0x000fc40000010000 */
[----:B------:R-:W-:Y:S01]  /*8280*/  WARPGROUP.ARRIVE ;  /* 0x00000000000079c5 */ /* 0x000fe20000000000 */
[----:B------:R-:W-:-:S03]  /*8290*/  VIADD R8, R8, 0xffffffff ;  /* 0xffffffff08087836 */ /* 0x000fc60000000000 */
[----:B------:R-:W4:Y:S02]  /*82a0*/  MUFU.EX2 R94, R94 ;  /* 0x0000005e005e7308 */ /* 0x000f240000000800 */
[----:B------:R-:W-:Y:S01]  /*82b0*/  HGMMA.64x96x16.F32.BF16 R24, gdesc[UR24].tnspB, R24, gsb0 ;  /* 0x41600000181879f0 */ /* 0x000fe20008001818 */
[----:B------:R-:W-:Y:S02]  /*82c0*/  UIADD3 UR24, UR10, 0xa80, URZ ;  /* 0x00000a800a187890 */ /* 0x000fe4000fffe03f */
[----:B------:R-:W-:Y:S01]  /*82d0*/  UIADD3 UR26, UR6, 0x1c0, URZ ;  /* 0x000001c0061a7890 */ /* 0x000fe2000fffe03f */
[----:B------:R-:W-:Y:S01]  /*82e0*/  UMOV UR25, 0xc0000010 ;  /* 0xc000001000197882 */ /* 0x000fe20000000000 */
[----:B------:R-:W-:Y:S01]  /*82f0*/  UMOV UR27, 0x80000020 ;  /* 0x80000020001b7882 */ /* 0x000fe20000000000 */
[----:B------:R-:W5:Y:S08]  /*8300*/  MUFU.EX2 R139, R139 ;  /* 0x0000008b008b7308 */ /* 0x000f700000000800 */
        /* <DEDUP_REMOVED lines=10> */
[----:B------:R-:W5:Y:S01]  /*83b0*/  MUFU.EX2 R104, R104 ;  /* 0x0000006800687308 */ /* 0x000f620000000800 */
[----:B------:R-:W-:-:S02]  /*83c0*/  WARPGROUP.DEPBAR.LE gsb0, 0x0 ;  /* 0x00008000000079c5 */ /* 0x000fc40000010000 */
[----:B------:R-:W-:-:S05]  /*83d0*/  WARPGROUP.ARRIVE ;  /* 0x00000000000079c5 */ /* 0x000fca0000000000 */
[----:B------:R-:W5:Y:S01]  /*83e0*/  MUFU.EX2 R143, R143 ;  /* 0x0000008f008f7308 */ /* 0x000f620000000800 */
[----:B------:R-:W-:Y:S01]  /*83f0*/  HGMMA.64x96x16.F32.BF16 R24, gdesc[UR24].tnspB, R24, gsb0 ;  /* 0x41600000181879f0 */ /* 0x000fe20008001818 */
[----:B------:R-:W-:Y:S02]  /*8400*/  UIADD3 UR24, UR10, 0xc00, URZ ;  /* 0x00000c000a187890 */ /* 0x000fe4000fffe03f */
[----:B------:R-:W-:-:S04]  /*8410*/  UIADD3 UR26, UR6, 0x200, URZ ;  /* 0x00000200061a7890 */ /* 0x000fc8000fffe03f */
[----:B------:R-:W5:Y:S01]  /*8420*/  MUFU.EX2 R108, R108 ;  /* 0x0000006c006c7308 */ /* 0x000f620000000800 */
[----:B------:R-:W-:Y:S01]  /*8430*/  UMOV UR25, 0xc0000010 ;  /* 0xc000001000197882 */ /* 0x000fe20000000000 */
[----:B------:R-:W-:-:S06]  /*8440*/  UMOV UR27, 0x80000020 ;  /* 0x80000020001b7882 */ /* 0x000fcc0000000000 */
[----:B------:R-:W5:Y:S08]  /*8450*/  MUFU.EX2 R153, R153 ;  /* 0x0000009900997308 */ /* 0x000f700000000800 */
[----:B------:R-:W5:Y:S08]  /*8460*/  MUFU.EX2 R4, R156 ;  /* 0x0000009c00047308 */ /* 0x000f700000000800 */
        /* <DEDUP_REMOVED lines=13> */
[----:B------:R-:W-:Y:S07]  /*8540*/  HGMMA.64x96x16.F32.BF16 R24, gdesc[UR24].tnspB, R24, gsb0 ;  /* 0x41600000181879f0 */ /* 0x000fee0008001818 */
[----:B------:R-:W-:Y:S08]  /*8550*/  MUFU.EX2 R99, R99 ;  /* 0x0000006300637308 */ /* 0x000ff00000000800 */
[----:B------:R-:W-:Y:S08]  /*8560*/  MUFU.EX2 R135, R135 ;  /* 0x0000008700877308 */ /* 0x000ff00000000800 */
[----:B------:R-:W-:Y:S01]  /*8570*/  MUFU.EX2 R137, R137 ;  /* 0x0000008900897308 */ /* 0x000fe20000000800 */
[----:B------:R-:W-:-:S02]  /*8580*/  WARPGROUP.DEPBAR.LE gsb0, 0x0 ;  /* 0x00008000000079c5 */ /* 0x000fc40000010000 */
[----:B------:R0:W-:Y:S06]  /*8590*/  BAR.ARV R77, 0x100 ;  /* 0x0004004d0000751d */ /* 0x0001ec0000002000 */
[----:B------:R1:W-:Y:S01]  /*85a0*/  @!P1 SYNCS.ARRIVE.TRANS64.RED.A1T0 RZ, [R79+URZ], RZ ;  /* 0x000000ff4fff99a7 */ /* 0x0003e2000810043f */
[-C--:B--2---:R-:W-:Y:S01]  /*85b0*/  FMUL.FTZ R24, R24, R6.reuse ;  /* 0x0000000618187220 */ /* 0x084fe20000410000 */
[----:B0-----:R-:W-:Y:S01]  /*85c0*/  F2FP.BF16.F32.PACK_AB R77, R20, R23 ;  /* 0x00000017144d723e */ /* 0x001fe200000010ff */
[-C--:B------:R-:W-:Y:S01]  /*85d0*/  FMUL.FTZ R25, R25, R6.reuse ;  /* 0x0000000619197220 */ /* 0x080fe20000410000 */
[-C--:B------:R-:W-:Y:S01]  /*85e0*/  FMUL.FTZ R28, R28, R6.reuse ;  /* 0x000000061c1c7220 */ /* 0x080fe20000410000 */
[-C--:B------:R-:W-:Y:S01]  /*85f0*/  FMUL.FTZ R29, R29, R6.reuse ;  /* 0x000000061d1d7220 */ /* 0x080fe20000410000 */
[-C--:B------:R-:W-:Y:S01]  /*8600*/  FMUL.FTZ R32, R32, R6.reuse ;  /* 0x0000000620207220 */ /* 0x080fe20000410000 */
[----:B------:R-:W-:Y:S01]  /*8610*/  FMUL.FTZ R33, R33, R6 ;  /* 0x0000000621217220 */ /* 0x000fe20000410000 */
[----:B-1----:R-:W-:Y:S01]  /*8620*/  FFMA.FTZ R79, R6, R5, R95 ;  /* 0x00000005064f7223 */ /* 0x002fe2000001005f */
[----:B------:R-:W-:Y:S01]  /*8630*/  FFMA.FTZ R5, R109, R3, -R21 ;  /* 0x000000036d057223 */ /* 0x000fe20000010815 */
[----:B------:R-:W-:Y:S01]  /*8640*/  FADD.FTZ R109, R115, R116 ;  /* 0x00000074736d7221 */ /* 0x000fe20000010000 */
[----:B------:R0:W-:Y:S01]  /*8650*/  @!P1 SYNCS.ARRIVE.TRANS64.RED.A1T0 RZ, [R118+URZ], RZ ;  /* 0x000000ff76ff99a7 */ /* 0x0001e2000810043f */
[C---:B------:R-:W-:Y:S01]  /*8660*/  FADD.FTZ R79, R76.reuse, R79 ;  /* 0x0000004f4c4f7221 */ /* 0x040fe20000010000 */
[----:B------:R-:W-:Y:S01]  /*8670*/  F2FP.BF16.F32.PACK_AB R76, R76, R95 ;  /* 0x0000005f4c4c723e */ /* 0x000fe200000010ff */
[----:B------:R-:W-:Y:S01]  /*8680*/  FADD.FTZ R109, R14, R109 ;  /* 0x0000006d0e6d7221 */ /* 0x000fe20000010000 */
[----:B------:R-:W1:Y:S01]  /*8690*/  MUFU.EX2 R5, R5 ;  /* 0x0000000500057308 */ /* 0x000e620000000800 */
[----:B------:R-:W-:Y:S01]  /*86a0*/  FADD.FTZ R20, R78, R79 ;  /* 0x0000004f4e147221 */ /* 0x000fe20000010000 */
[----:B------:R-:W-:Y:S01]  /*86b0*/  F2FP.BF16.F32.PACK_AB R79, R14, R115 ;  /* 0x000000730e4f723e */ /* 0x000fe200000010ff */
[----:B------:R-:W-:Y:S01]  /*86c0*/  FADD.FTZ R116, R22, R109 ;  /* 0x0000006d16747221 */ /* 0x000fe20000010000 */
[-CC-:B------:R-:W-:Y:S01]  /*86d0*/  FFMA.FTZ R14, R100, R3.reuse, -R21.reuse ;  /* 0x00000003640e7223 */ /* 0x180fe20000010815 */
[----:B---3--:R-:W-:Y:S01]  /*86e0*/  FADD.FTZ R23, R103, R20 ;  /* 0x0000001467177221 */ /* 0x008fe20000010000 */
[-C--:B------:R-:W-:Y:S01]  /*86f0*/  FFMA.FTZ R100, R101, R3.reuse, -R21 ;  /* 0x0000000365647223 */ /* 0x080fe20000010815 */
[----:B------:R-:W-:Y:S01]  /*8700*/  FADD.FTZ R116, R119, R116 ;  /* 0x0000007477747221 */ /* 0x000fe20000010000 */
[----:B------:R2:W-:Y:S01]  /*8710*/  MUFU.EX2 R101, R106 ;  /* 0x0000006a00657308 */ /* 0x0005e20000000800 */
[----:B----4-:R-:W-:Y:S01]  /*8720*/  FADD.FTZ R20, R94, R23 ;  /* 0x000000175e147221 */ /* 0x010fe20000010000 */
[----:B------:R-:W-:Y:S01]  /*8730*/  F2FP.BF16.F32.PACK_AB R78, R103, R78 ;  /* 0x0000004e674e723e */ /* 0x000fe200000010ff */
[----:B------:R-:W-:Y:S01]  /*8740*/  FFMA.FTZ R103, R107, R3, -R21 ;  /* 0x000000036b677223 */ /* 0x000fe20000010815 */
[-C--:B------:R-:W-:Y:S01]  /*8750*/  FMUL.FTZ R36, R36, R6.reuse ;  /* 0x0000000624247220 */ /* 0x080fe20000410000 */
[----:B-----5:R-:W-:Y:S01]  /*8760*/  FADD.FTZ R23, R139, R20 ;  /* 0x000000148b177221 */ /* 0x020fe20000010000 */
[-C--:B------:R-:W-:Y:S01]  /*8770*/  FMUL.FTZ R37, R37, R6.reuse ;  /* 0x0000000625257220 */ /* 0x080fe20000410000 */
[----:B------:R3:W-:Y:S01]  /*8780*/  STSM.16.M88.4 [R9+0x24300], R76 ;  /* 0x0243004c09007844 */ /* 0x0007e20000000200 */
[----:B------:R-:W4:Y:S01]  /*8790*/  MUFU.EX2 R14, R14 ;  /* 0x0000000e000e7308 */ /* 0x000f220000000800 */
[----:B------:R-:W-:Y:S01]  /*87a0*/  FADD.FTZ R20, R132, R23 ;  /* 0x0000001784147221 */ /* 0x000fe20000010000 */
[----:B------:R-:W-:Y:S01]  /*87b0*/  FADD.FTZ R23, R123, R116 ;  /* 0x000000747b177221 */ /* 0x000fe20000010000 */
[-C--:B------:R-:W-:Y:S01]  /*87c0*/  FMUL.FTZ R40, R40, R6.reuse ;  /* 0x0000000628287220 */ /* 0x080fe20000410000 */
[-C--:B------:R-:W-:Y:S01]  /*87d0*/  FMUL.FTZ R41, R41, R6.reuse ;  /* 0x0000000629297220 */ /* 0x080fe20000410000 */
[----:B------:R-:W-:Y:S01]  /*87e0*/  FADD.FTZ R95, R151, R20 ;  /* 0x00000014975f7221 */ /* 0x000fe20000010000 */
[----:B------:R-:W-:Y:S01]  /*87f0*/  FADD.FTZ R23, R142, R23 ;  /* 0x000000178e177221 */ /* 0x000fe20000010000 */
[-C--:B------:R-:W-:Y:S01]  /*8800*/  FMUL.FTZ R44, R44, R6.reuse ;  /* 0x000000062c2c7220 */ /* 0x080fe20000410000 */
[----:B------:R-:W-:Y:S01]  /*8810*/  MUFU.EX2 R109, R93 ;  /* 0x0000005d006d7308 */ /* 0x000fe20000000800 */
[----:B------:R-:W-:Y:S01]  /*8820*/  FADD.FTZ R20, R130, R95 ;  /* 0x0000005f82147221 */ /* 0x000fe20000010000 */
[----:B--2---:R-:W-:Y:S01]  /*8830*/  FADD.FTZ R106, R120, R23 ;  /* 0x00000017786a7221 */ /* 0x004fe20000010000 */
[-C--:B------:R-:W-:Y:S01]  /*8840*/  FMUL.FTZ R45, R45, R6.reuse ;  /* 0x000000062d2d7220 */ /* 0x080fe20000410000 */
[----:B------:R-:W-:Y:S01]  /*8850*/  FMUL.FTZ R48, R48, R6 ;  /* 0x0000000630307220 */ /* 0x000fe20000410000 */
[----:B------:R-:W-:Y:S01]  /*8860*/  FADD.FTZ R23, R149, R20 ;  /* 0x0000001495177221 */ /* 0x000fe20000010000 */
[----:B------:R-:W-:Y:S01]  /*8870*/  FADD.FTZ R95, R121, R106 ;  /* 0x0000006a795f7221 */ /* 0x000fe20000010000 */
[----:B---3--:R-:W-:Y:S01]  /*8880*/  F2FP.BF16.F32.PACK_AB R76, R149, R130 ;  /* 0x00000082954c723e */ /* 0x008fe200000010ff */
[----:B------:R-:W2:Y:S01]  /*8890*/  MUFU.EX2 R100, R100 ;  /* 0x0000006400647308 */ /* 0x000ea20000000800 */
[----:B------:R-:W-:Y:S01]  /*88a0*/  FADD.FTZ R20, R128, R23 ;  /* 0x0000001780147221 */ /* 0x000fe20000010000 */
[----:B------:R-:W-:Y:S01]  /*88b0*/  FADD.FTZ R106, R112, R95 ;  /* 0x0000005f706a7221 */ /* 0x000fe20000010000 */
[----:B------:R-:W-:Y:S01]  /*88c0*/  F2FP.BF16.F32.PACK_AB R77, R121, R120 ;  /* 0x00000078794d723e */ /* 0x000fe200000010ff */
[----:B------:R-:W-:Y:S01]  /*88d0*/  FMUL.FTZ R49, R49, R6 ;  /* 0x0000000631317220 */ /* 0x000fe20000410000 */
[----:B------:R-:W-:Y:S01]  /*88e0*/  FADD.FTZ R21, R147, R20 ;  /* 0x0000001493157221 */ /* 0x000fe20000010000 */
[----:B------:R-:W-:Y:S01]  /*88f0*/  FADD.FTZ R23, R113, R106 ;  /* 0x0000006a71177221 */ /* 0x000fe20000010000 */
[----:B------:R-:W-:Y:S01]  /*8900*/  F2FP.BF16.F32.PACK_AB R20, R139, R94 ;  /* 0x0000005e8b14723e */ /* 0x000fe200000010ff */
[----:B------:R3:W-:Y:S01]  /*8910*/  MUFU.EX2 R106, R92 ;  /* 0x0000005c006a7308 */ /* 0x0007e20000000800 */
[----:B------:R-:W-:Y:S01]  /*8920*/  FADD.FTZ R116, R124, R21 ;  /* 0x000000157c747221 */ /* 0x000fe20000010000 */
[----:B0-----:R-:W-:Y:S01]  /*8930*/  FADD.FTZ R118, R114, R23 ;  /* 0x0000001772767221 */ /* 0x001fe20000010000 */
[----:B------:R-:W-:Y:S01]  /*8940*/  F2FP.BF16.F32.PACK_AB R21, R119, R22 ;  /* 0x000000167715723e */ /* 0x000fe200000010ff */
[----:B------:R-:W-:Y:S01]  /*8950*/  FMUL.FTZ R52, R52, R6 ;  /* 0x0000000634347220 */ /* 0x000fe20000410000 */
[----:B------:R-:W-:Y:S01]  /*8960*/  FADD.FTZ R23, R125, R116 ;  /* 0x000000747d177221 */ /* 0x000fe20000010000 */
        /* <DEDUP_REMOVED lines=8> */
[----:B---3--:R-:W-:Y:S01]  /*89f0*/  FADD.FTZ R92, R96, R79 ;  /* 0x0000004f605c7221 */ /* 0x008fe20000010000 */
[----:B------:R-:W-:Y:S01]  /*8a00*/  F2FP.BF16.F32.PACK_AB R79, R113, R112 ;  /* 0x00000070714f723e */ /* 0x000fe200000010ff */
[----:B------:R-:W3:Y:S01]  /*8a10*/  MUFU.EX2 R107, R110 ;  /* 0x0000006e006b7308 */ /* 0x000ee20000000800 */
[----:B------:R-:W-:Y:S01]  /*8a20*/  FADD.FTZ R94, R104, R95 ;  /* 0x0000005f685e7221 */ /* 0x000fe20000010000 */
[----:B------:R-:W-:Y:S01]  /*8a30*/  FADD.FTZ R95, R97, R92 ;  /* 0x0000005c615f7221 */ /* 0x000fe20000010000 */
[----:B------:R-:W-:Y:S01]  /*8a40*/  F2FP.BF16.F32.PACK_AB R119, R96, R105 ;  /* 0x000000696077723e */ /* 0x000fe200000010ff */
[----:B------:R5:W-:Y:S01]  /*8a50*/  STSM.16.M88.4 [R9+0x25b00], R20 ;  /* 0x025b001409007844 */ /* 0x000be20000000200 */
[----:B------:R-:W-:Y:S01]  /*8a60*/  FADD.FTZ R113, R143, R94 ;  /* 0x0000005e8f717221 */ /* 0x000fe20000010000 */
[----:B------:R-:W-:Y:S01]  /*8a70*/  FADD.FTZ R92, R88, R95 ;  /* 0x0000005f585c7221 */ /* 0x000fe20000010000 */
        /* <DEDUP_REMOVED lines=9> */
[----:B------:R-:W-:Y:S01]  /*8b10*/  FMUL.FTZ R56, R56, R6 ;  /* 0x0000000638387220 */ /* 0x000fe20000410000 */
[----:B------:R-:W-:Y:S01]  /*8b20*/  FADD.FTZ R94, R4, R95 ;  /* 0x0000005f045e7221 */ /* 0x000fe20000010000 */
[----:B------:R-:W-:Y:S01]  /*8b30*/  FADD.FTZ R93, R81, R92 ;  /* 0x0000005c515d7221 */ /* 0x000fe20000010000 */
[----:B------:R-:W-:Y:S01]  /*8b40*/  F2FP.BF16.F32.PACK_AB R118, R141, R122 ;  /* 0x0000007a8d76723e */ /* 0x000fe200000010ff */
[----:B------:R-:W-:Y:S01]  /*8b50*/  FMUL.FTZ R57, R57, R6 ;  /* 0x0000000639397220 */ /* 0x000fe20000410000 */
[----:B-1----:R-:W-:Y:S01]  /*8b60*/  FADD.FTZ R95, R5, R94 ;  /* 0x0000005e055f7221 */ /* 0x002fe20000010000 */
[----:B------:R-:W-:Y:S01]  /*8b70*/  FADD.FTZ R94, R84, R93 ;  /* 0x0000005d545e7221 */ /* 0x000fe20000010000 */
[----:B------:R-:W-:Y:S01]  /*8b80*/  F2FP.BF16.F32.PACK_AB R92, R143, R104 ;  /* 0x000000688f5c723e */ /* 0x000fe200000010ff */
[----:B------:R-:W-:Y:S01]  /*8b90*/  STSM.16.M88.4 [R9+0x28b00], R116 ;  /* 0x028b007409007844 */ /* 0x000fe20000000200 */
[----:B----4-:R-:W-:Y:S01]  /*8ba0*/  FADD.FTZ R96, R14, R95 ;  /* 0x0000005f0e607221 */ /* 0x010fe20000010000 */
[----:B------:R-:W-:Y:S01]  /*8bb0*/  FADD.FTZ R95, R15, R94 ;  /* 0x0000005e0f5f7221 */ /* 0x000fe20000010000 */
[----:B------:R-:W-:Y:S01]  /*8bc0*/  F2FP.BF16.F32.PACK_AB R93, R88, R97 ;  /* 0x00000061585d723e */ /* 0x000fe200000010ff */
[-C--:B------:R-:W-:Y:S01]  /*8bd0*/  FMUL.FTZ R60, R60, R6.reuse ;  /* 0x000000063c3c7220 */ /* 0x080fe20000410000 */
[----:B-----5:R-:W-:Y:S01]  /*8be0*/  FADD.FTZ R21, R101, R96 ;  /* 0x0000006065157221 */ /* 0x020fe20000010000 */
[----:B------:R-:W-:Y:S01]  /*8bf0*/  FADD.FTZ R20, R98, R95 ;  /* 0x0000005f62147221 */ /* 0x000fe20000010000 */
[----:B------:R-:W-:Y:S01]  /*8c00*/  F2FP.BF16.F32.PACK_AB R95, R80, R89 ;  /* 0x00000059505f723e */ /* 0x000fe200000010ff */
[----:B------:R-:W-:Y:S01]  /*8c10*/  FMUL.FTZ R61, R61, R6 ;  /* 0x000000063d3d7220 */ /* 0x000fe20000410000 */
[----:B--2---:R-:W-:Y:S01]  /*8c20*/  FADD.FTZ R22, R100, R21 ;  /* 0x0000001564167221 */ /* 0x004fe20000010000 */
[----:B------:R-:W-:Y:S01]  /*8c30*/  FADD.FTZ R23, R73, R20 ;  /* 0x0000001449177221 */ /* 0x000fe20000010000 */
[----:B------:R-:W-:Y:S01]  /*8c40*/  F2FP.BF16.F32.PACK_AB R20, R5, R4 ;  /* 0x000000040514723e */ /* 0x000fe200000010ff */
[----:B------:R-:W1:Y:S01]  /*8c50*/  MUFU.EX2 R80, R133 ;  /* 0x0000008500507308 */ /* 0x000e620000000800 */
[----:B0-----:R-:W-:Y:S01]  /*8c60*/  FADD.FTZ R5, R103, R22 ;  /* 0x0000001667057221 */ /* 0x001fe20000010000 */
[----:B------:R-:W-:Y:S01]  /*8c70*/  FADD.FTZ R4, R90, R23 ;  /* 0x000000175a047221 */ /* 0x000fe20000010000 */
[----:B------:R-:W-:Y:S01]  /*8c80*/  F2FP.BF16.F32.PACK_AB R23, R98, R15 ;  /* 0x0000000f6217723e */ /* 0x000fe200000010ff */
[----:B------:R-:W-:Y:S01]  /*8c90*/  FMUL.FTZ R64, R64, R6 ;  /* 0x0000000640407220 */ /* 0x000fe20000410000 */
[----:B---3--:R-:W-:Y:S01]  /*8ca0*/  FADD.FTZ R76, R106, R5 ;  /* 0x000000056a4c7221 */ /* 0x008fe20000010000 */
        /* <DEDUP_REMOVED lines=12> */
[----:B------:R0:W-:Y:S01]  /*8d70*/  STSM.16.M88.4 [R9+0x2bb00], R20 ;  /* 0x02bb001409007844 */ /* 0x0001e20000000200 */
[----:B------:R-:W-:Y:S01]  /*8d80*/  F2FP.BF16.F32.PACK_AB R78, R107, R106 ;  /* 0x0000006a6b4e723e */ /* 0x000fe200000010ff */
[----:B------:R-:W-:Y:S01]  /*8d90*/  FADD.FTZ R5, R83, R4 ;  /* 0x0000000453057221 */ /* 0x000fe20000010000 */
[----:B------:R-:W-:Y:S01]  /*8da0*/  FADD.FTZ R14, R127, R14 ;  /* 0x0000000e7f0e7221 */ /* 0x000fe20000010000 */
[----:B------:R-:W-:Y:S01]  /*8db0*/  F2FP.BF16.F32.PACK_AB R79, R102, R85 ;  /* 0x00000055664f723e */ /* 0x000fe200000010ff */
[----:B------:R-:W-:Y:S01]  /*8dc0*/  FMUL.FTZ R65, R65, R6 ;  /* 0x0000000641417220 */ /* 0x000fe20000410000 */
[----:B------:R-:W-:Y:S01]  /*8dd0*/  F2FP.BF16.F32.PACK_AB R81, R75, R74 ;  /* 0x0000004a4b51723e */ /* 0x000fe200000010ff */
[----:B------:R-:W-:Y:S01]  /*8de0*/  FADD.FTZ R14, R129, R14 ;  /* 0x0000000e810e7221 */ /* 0x000fe20000010000 */
[----:B------:R-:W-:Y:S01]  /*8df0*/  FADD.FTZ R4, R86, R5 ;  /* 0x0000000556047221 */ /* 0x000fe20000010000 */
[----:B------:R2:W-:Y:S01]  /*8e00*/  STSM.16.M88.4 [R9+0x2d300], R76 ;  /* 0x02d3004c09007844 */ /* 0x0005e20000000200 */
[-C--:B------:R-:W-:Y:S01]  /*8e10*/  FMUL.FTZ R68, R68, R6.reuse ;  /* 0x0000000644447220 */ /* 0x080fe20000410000 */
[----:B------:R-:W-:Y:S01]  /*8e20*/  FADD.FTZ R14, R131, R14 ;  /* 0x0000000e830e7221 */ /* 0x000fe20000010000 */
[----:B------:R-:W-:Y:S01]  /*8e30*/  FADD.FTZ R5, R87, R4 ;  /* 0x0000000457057221 */ /* 0x000fe20000010000 */
[----:B------:R-:W-:Y:S01]  /*8e40*/  FMUL.FTZ R69, R69, R6 ;  /* 0x0000000645457220 */ /* 0x000fe20000410000 */
[----:B------:R-:W-:Y:S01]  /*8e50*/  FMUL.FTZ R26, R26, R0 ;  /* 0x000000001a1a7220 */ /* 0x000fe20000410000 */
[----:B-1----:R-:W-:Y:S01]  /*8e60*/  FADD.FTZ R14, R80, R14 ;  /* 0x0000000e500e7221 */ /* 0x002fe20000010000 */
[----:B0-----:R-:W-:Y:S01]  /*8e70*/  F2FP.BF16.F32.PACK_AB R20, R110, R109 ;  /* 0x0000006d6e14723e */ /* 0x001fe200000010ff */
        /* <DEDUP_REMOVED lines=10> */
[----:B------:R2:W-:Y:S01]  /*8f20*/  STSM.16.M88.4 [R9+0x2eb00], R20 ;  /* 0x02eb001409007844 */ /* 0x0005e20000000200 */
[----:B------:R-:W-:Y:S01]  /*8f30*/  F2FP.BF16.F32.PACK_AB R83, R99, R91 ;  /* 0x0000005b6353723e */ /* 0x000fe200000010ff */
[-C--:B------:R-:W-:Y:S01]  /*8f40*/  FMUL.FTZ R27, R27, R0.reuse ;  /* 0x000000001b1b7220 */ /* 0x080fe20000410000 */
[-C--:B------:R-:W-:Y:S01]  /*8f50*/  FMUL.FTZ R30, R30, R0.reuse ;  /* 0x000000001e1e7220 */ /* 0x080fe20000410000 */
[-C--:B------:R-:W-:Y:S01]  /*8f60*/  FMUL.FTZ R31, R31, R0.reuse ;  /* 0x000000001f1f7220 */ /* 0x080fe20000410000 */
[-C--:B------:R-:W-:Y:S01]  /*8f70*/  FMUL.FTZ R34, R34, R0.reuse ;  /* 0x0000000022227220 */ /* 0x080fe20000410000 */
[----:B------:R2:W-:Y:S01]  /*8f80*/  STSM.16.M88.4 [R9+0x30300], R80 ;  /* 0x0303005009007844 */ /* 0x0005e20000000200 */
[-C--:B------:R-:W-:Y:S01]  /*8f90*/  FMUL.FTZ R35, R35, R0.reuse ;  /* 0x0000000023237220 */ /* 0x080fe20000410000 */
        /* <DEDUP_REMOVED lines=25> */
[----:B------:R-:W-:-:S02]  /*9130*/  IMAD.MOV.U32 R14, RZ, RZ, R7 ;  /* 0x000000ffff0e7224 */ /* 0x000fc400078e0007 */
[----:B------:R-:W-:Y:S02]  /*9140*/  IMAD.MOV.U32 R0, RZ, RZ, R12 ;  /* 0x000000ffff007224 */ /* 0x000fe400078e000c */
[----:B------:R-:W-:Y:S01]  /*9150*/  IMAD.MOV.U32 R6, RZ, RZ, R72 ;  /* 0x000000ffff067224 */ /* 0x000fe200078e0048 */
[----:B0-----:R-:W-:Y:S01]  /*9160*/  NOP ;  /* 0x0000000000007918 */ /* 0x001fe20000000000 */
[----:B--2---:R-:W-:Y:S05]  /*9170*/  @P3 BRA `(.L_x_1925) ;  /* 0xffffffbc00bc3947 */ /* 0x004fea000383ffff */
[----:B------:R-:W-:Y:S02]  /*9180*/  IMAD.MOV.U32 R0, RZ, RZ, R12 ;  /* 0x000000ffff007224 */ /* 0x000fe400078e000c */
[----:B------:R-:W-:-:S07]  /*9190*/  IMAD.MOV.U32 R6, RZ, RZ, R72 ;  /* 0x000000ffff067224 */ /* 0x000fce00078e0048 */
.L_x_1916:
[----:B------:R-:W-:-:S13]  /*91a0*/  ISETP.GE.AND P2, PT, R8, R17, PT ;  /* 0x000000110800720c */ /* 0x000fda0003f46270 */
[----:B------:R-:W-:Y:S05]  /*91b0*/  @!P2 BRA `(.L_x_1926) ;  /* 0x000000380074a947 */ /* 0x000fea0003800000 */
[----:B------:R-:W-:Y:S01]  /*91c0*/  ULOP3.LUT UR57, UR59, 0x10000, URZ, 0xfc, !UPT ;  /* 0x000100003b397892 */ /* 0x000fe2000f8efc3f */
[----:B------:R-:W-:Y:S01]  /*91d0*/  IMAD.MOV.U32 R11, RZ, RZ, R6 ;  /* 0x000000ffff0b7224 */ /* 0x000fe200078e0006 */
[----:B------:R-:W-:Y:S01]  /*91e0*/  UMOV UR6, UR4 ;  /* 0x0000000400067c82 */ /* 0x000fe20008000000 */
[----:B------:R-:W-:Y:S01]  /*91f0*/  UMOV UR23, 0xc0000010 ;  /* 0xc000001000177882 */ /* 0x000fe20000000000 */
[----:B------:R-:W-:Y:S01]  /*9200*/  UIADD3 UR5, UR57, 0x180, URZ ;  /* 0x0000018039057890 */ /* 0x000fe2000fffe03f */
[----:B------:R-:W-:Y:S01]  /*9210*/  IMAD.MOV.U32 R12, RZ, RZ, R7 ;  /* 0x000000ffff0c7224 */ /* 0x000fe200078e0007 */
[----:B------:R-:W-:Y:S01]  /*9220*/  UIADD3 UR10, UR57, 0x300, URZ ;  /* 0x00000300390a7890 */ /* 0x000fe2000fffe03f */
[----:B------:R-:W-:Y:S01]  /*9230*/  IMAD.U32 R7, RZ, RZ, UR23 ;  /* 0x00000017ff077e24 */ /* 0x000fe2000f8e00ff */
[----:B------:R-:W-:Y:S01]  /*9240*/  UIADD3 UR11, UR57, 0x480, URZ ;  /* 0x00000480390b7890 */ /* 0x000fe2000fffe03f */
[----:B------:R-:W-:Y:S01]  /*9250*/  VIADD R10, R18, 0x9 ;  /* 0x00000009120a7836 */ /* 0x000fe20000000000 */
[----:B------:R-:W-:Y:S01]  /*9260*/  UIADD3 UR14, UR57, 0x600, URZ ;  /* 0x00000600390e7890 */ /* 0x000fe2000fffe03f */
[----:B------:R-:W-:Y:S01]  /*9270*/  ISETP.GE.U32.AND P2, PT, R2, 0x180, PT ;  /* 0x000001800200780c */ /* 0x000fe20003f46070 */
[----:B------:R-:W-:Y:S01]  /*9280*/  UMOV UR4, UR5 ;  /* 0x0000000500047c82 */ /* 0x000fe20008000000 */
[----:B------:R-:W-:Y:S01]  /*9290*/  UMOV UR5, 0xc0000010 ;  /* 0xc000001000057882 */ /* 0x000fe20000000000 */
[----:B------:R-:W-:Y:S01]  /*92a0*/  UMOV UR22, UR10 ;  /* 0x0000000a00167c82 */ /* 0x000fe20008000000 */
[----:B------:R-:W-:Y:S01]  /*92b0*/  IMAD.U32 R14, RZ, RZ, UR4 ;  /* 0x00000004ff0e7e24 */ /* 0x000fe2000f8e00ff */
[----:B------:R-:W-:Y:S01]  /*92c0*/  UIADD3 UR15, UR57, 0x780, URZ ;  /* 0x00000780390f7890 */ /* 0x000fe2000fffe03f */
[----:B------:R-:W-:Y:S01]  /*92d0*/  IMAD.U32 R15, RZ, RZ, UR5 ;  /* 0x00000005ff0f7e24 */ /* 0x000fe2000f8e00ff */
[----:B------:R-:W-:Y:S01]  /*92e0*/  UIADD3 UR18, UR57, 0x900, URZ ;  /* 0x0000090039127890 */ /* 0x000fe2000fffe03f */
[----:B------:R-:W-:Y:S01]  /*92f0*/  IMAD.U32 R6, RZ, RZ, UR22 ;  /* 0x00000016ff067e24 */ /* 0x000fe2000f8e00ff */
[----:B------:R-:W-:Y:S01]  /*9300*/  UIADD3 UR19, UR57, 0xa80, URZ ;  /* 0x00000a8039137890 */ /* 0x000fe2000fffe03f */
[----:B------:R-:W-:Y:S01]  /*9310*/  IMAD.MOV.U32 R13, RZ, RZ, R0 ;  /* 0x000000ffff0d7224 */ /* 0x000fe200078e0000 */
[----:B------:R0:W-:Y:S01]  /*9320*/  STL.64 [R1+0x8], R14 ;  /* 0x0000080e01007387 */ /* 0x0001e20000100a00 */
[----:B------:R-:W-:Y:S01]  /*9330*/  UMOV UR10, UR11 ;  /* 0x0000000b000a7c82 */ /* 0x000fe20008000000 */
[----:B------:R-:W-:Y:S01]  /*9340*/  UMOV UR4, UR14 ;  /* 0x0000000e00047c82 */ /* 0x000fe20008000000 */
[----:B------:R-:W-:Y:S01]  /*9350*/  UMOV UR14, UR15 ;  /* 0x0000000f000e7c82 */ /* 0x000fe20008000000 */
[----:B------:R0:W-:Y:S01]  /*9360*/  STL.64 [R1], R6 ;  /* 0x0000000601007387 */ /* 0x0001e20000100a00 */
[----:B------:R-:W-:Y:S01]  /*9370*/  IMAD.U32 R156, RZ, RZ, UR10 ;  /* 0x0000000aff9c7e24 */ /* 0x000fe2000f8e00ff */
[----:B------:R-:W-:Y:S01]  /*9380*/  UMOV UR11, 0xc0000010 ;  /* 0xc0000010000b7882 */ /* 0x000fe20000000000 */
[----:B------:R-:W-:Y:S01]  /*9390*/  IMAD.U32 R154, RZ, RZ, UR4 ;  /* 0x00000004ff9a7e24 */ /* 0x000fe2000f8e00ff */
[----:B------:R-:W-:Y:S01]  /*93a0*/  UMOV UR15, 0xc0000010 ;  /* 0xc0000010000f7882 */ /* 0x000fe20000000000 */
[----:B------:R-:W-:Y:S01]  /*93b0*/  UMOV UR10, UR18 ;  /* 0x00000012000a7c82 */ /* 0x000fe20008000000 */
[----:B------:R-:W-:Y:S01]  /*93c0*/  UMOV UR4, UR19 ;  /* 0x0000001300047c82 */ /* 0x000fe20008000000 */
[----:B------:R-:W-:Y:S01]  /*93d0*/  VIADD R18, R18, 0x8 ;  /* 0x0000000812127836 */ /* 0x000fe20000000000 */
[----:B------:R-:W-:Y:S01]  /*93e0*/  SEL R10, R10, 0x9, !P2 ;  /* 0x000000090a0a7807 */ /* 0x000fe20005000000 */
[----:B------:R-:W-:Y:S01]  /*93f0*/  IMAD.U32 R157, RZ, RZ, UR11 ;  /* 0x0000000bff9d7e24 */ /* 0x000fe2000f8e00ff */
[----:B------:R-:W-:Y:S01]  /*9400*/  UIADD3 UR24, UR57, 0xc00, URZ ;  /* 0x00000c0039187890 */ /* 0x000fe2000fffe03f */
[----:B------:R-:W-:Y:S01]  /*9410*/  IMAD.U32 R155, RZ, RZ, UR5 ;  /* 0x00000005ff9b7e24 */ /* 0x000fe2000f8e00ff */
[----:B------:R-:W-:Y:S01]  /*9420*/  UMOV UR25, 0xc0000010 ;  /* 0xc000001000197882 */ /* 0x000fe20000000000 */
[----:B------:R-:W-:-:S02]  /*9430*/  IMAD.U32 R152, RZ, RZ, UR14 ;  /* 0x0000000eff987e24 */ /* 0x000fc4000f8e00ff */
[----:B------:R-:W-:Y:S02]  /*9440*/  IMAD.U32 R153, RZ, RZ, UR15 ;  /* 0x0000000fff997e24 */ /* 0x000fe4000f8e00ff */
[----:B------:R-:W-:Y:S02]  /*9450*/  IMAD.U32 R150, RZ, RZ, UR10 ;  /* 0x0000000aff967e24 */ /* 0x000fe4000f8e00ff */
[----:B------:R-:W-:Y:S02]  /*9460*/  IMAD.U32 R151, RZ, RZ, UR11 ;  /* 0x0000000bff977e24 */ /* 0x000fe4000f8e00ff */
[----:B------:R-:W-:Y:S02]  /*9470*/  IMAD.U32 R148, RZ, RZ, UR4 ;  /* 0x00000004ff947e24 */ /* 0x000fe4000f8e00ff */
[----:B0-----:R-:W-:-:S07]  /*9480*/  IMAD.U32 R149, RZ, RZ, UR5 ;  /* 0x00000005ff957e24 */ /* 0x001fce000f8e00ff */
.L_x_1935:
        /* <DEDUP_REMOVED lines=9> */
.L_x_1928:
[----:B------:R-:W-:Y:S01]  /*9520*/  ULEA UR5, UR4, UR56, 0x3 ;  /* 0x0000003804057291 */ /* 0x000fe2000f8e183f */
[----:B------:R-:W-:-:S08]  /*9530*/  SHF.L.U32 R0, R7, 0x1f, RZ ;  /* 0x0000001f07007819 */ /* 0x000fd000000006ff */
[----:B------:R0:W1:Y:S01]  /*9540*/  SYNCS.PHASECHK.TRANS64.TRYWAIT P2, [UR5+0x31c30], R0 ;  /* 0x031c3000ff0075a7 */ /* 0x0000620008040145 */
[----:B------:R-:W-:Y:S05]  /*9550*/  @!P0 BRA `(.L_x_1929) ;  /* 0x0000000000048947 */ /* 0x000fea0003800000 */
[----:B------:R-:W-:Y:S01]  /*9560*/  BPT.TRAP 0x1 ;  /* 0x000000040000795c */ /* 0x000fe20000300000 */
.L_x_1929:
[----:B-1----:R-:W-:Y:S05]  /*9570*/  @P2 BRA `(.L_x_1927) ;  /* 0x0000000000082947 */ /* 0x002fea0003800000 */
[----:B------:R-:W1:Y:S02]  /*9580*/  SYNCS.PHASECHK.TRANS64.TRYWAIT P2, [UR5+0x31c30], R0 ;  /* 0x031c3000ff0075a7 */ /* 0x000e640008040145 */
[----:B-1----:R-:W-:Y:S05]  /*9590*/  @!P2 BRA `(.L_x_1930) ;  /* 0x0000009400b4a947 */ /* 0x002fea0003800000 */
.L_x_1927:
[----:B------:R2:W-:Y:S01]  /*95a0*/  BAR.SYNC.DEFER_BLOCKING R18, 0x100 ;  /* 0x000400120000751d */ /* 0x0005e20000010000 */
[C---:B------:R-:W-:Y:S01]  /*95b0*/  R2UR UR44, R144.reuse ;  /* 0x00000000902c72ca */ /* 0x040fe200000e0000 */
[----:B------:R-:W-:Y:S01]  /*95c0*/  UIMAD UR5, UR4, 0x6c0, UR7 ;  /* 0x000006c0040578a4 */ /* 0x000fe2000f8e0207 */
[C---:B------:R-:W-:Y:S02]  /*95d0*/  R2UR UR45, R145.reuse ;  /* 0x00000000912d72ca */ /* 0x040fe400000e0000 */
[C---:B------:R-:W-:Y:S01]  /*95e0*/  R2UR UR48, R144.reuse ;  /* 0x00000000903072ca */ /* 0x040fe200000e0000 */
[----:B------:R-:W-:Y:S01]  /*95f0*/  UMOV UR47, 0x80000020 ;  /* 0x80000020002f7882 */ /* 0x000fe20000000000 */
[C---:B------:R-:W-:Y:S01]  /*9600*/  R2UR UR49, R145.reuse ;  /* 0x00000000913172ca */ /* 0x040fe200000e0000 */
[----:B------:R-:W-:Y:S01]  /*9610*/  UIADD3 UR50, UR5, 0x40, URZ ;  /* 0x0000004005327890 */ /* 0x000fe2000fffe03f */
[C---:B------:R-:W-:Y:S01]  /*9620*/  R2UR UR32, R144.reuse ;  /* 0x00000000902072ca */ /* 0x040fe200000e0000 */
[----:B------:R-:W-:Y:S01]  /*9630*/  UMOV UR46, UR5 ;  /* 0x00000005002e7c82 */ /* 0x000fe20008000000 */
[----:B------:R-:W-:Y:S01]  /*9640*/  UMOV UR51, 0x80000020 ;  /* 0x8000002000337882 */ /* 0x000fe20000000000 */
[C---:B------:R-:W-:Y:S01]  /*9650*/  R2UR UR33, R145.reuse ;  /* 0x00000000912172ca */ /* 0x040fe200000e0000 */
[----:B------:R-:W-:Y:S01]  /*9660*/  UIADD3 UR34, UR5, 0x80, URZ ;  /* 0x0000008005227890 */ /* 0x000fe2000fffe03f */
[C---:B------:R-:W-:Y:S01]  /*9670*/  R2UR UR36, R144.reuse ;  /* 0x00000000902472ca */ /* 0x040fe200000e0000 */
[----:B------:R-:W-:Y:S01]  /*9680*/  UMOV UR35, 0x80000020 ;  /* 0x8000002000237882 */ /* 0x000fe20000000000 */
[C---:B------:R-:W-:Y:S01]  /*9690*/  R2UR UR37, R145.reuse ;  /* 0x00000000912572ca */ /* 0x040fe200000e0000 */
[----:B------:R-:W-:Y:S01]  /*96a0*/  UIADD3 UR38, UR5, 0xc0, URZ ;  /* 0x000000c005267890 */ /* 0x000fe2000fffe03f */
[----:B------:R-:W-:Y:S01]  /*96b0*/  R2UR UR40, R144 ;  /* 0x00000000902872ca */ /* 0x000fe200000e0000 */
[----:B------:R-:W-:Y:S01]  /*96c0*/  UMOV UR39, 0x80000020 ;  /* 0x8000002000277882 */ /* 0x000fe20000000000 */
[----:B------:R-:W-:Y:S01]  /*96d0*/  R2UR UR41, R145 ;  /* 0x00000000912972ca */ /* 0x000fe200000e0000 */
        /* <DEDUP_REMOVED lines=11> */
[----:B------:R-:W-:Y:S01]  /*9790*/  UMOV UR52, UR28 ;  /* 0x0000001c00347c82 */ /* 0x000fe20008000000 */
        /* <DEDUP_REMOVED lines=10> */
[----:B------:R-:W-:-:S02]  /*9840*/  WARPGROUP.DEPBAR.LE gsb0, 0x0 ;  /* 0x00008000000079c5 */ /* 0x000fc40000010000 */
        /* <DEDUP_REMOVED lines=312> */
[----:B--2---:R-:W-:Y:S05]  /*abd0*/  @P3 BRA `(.L_x_1931) ;  /* 0x0000000000283947 */ /* 0x004fea0003800000 */
[----:B------:R-:W-:Y:S05]  /*abe0*/  @!P0 BRA `(.L_x_1932) ;  /* 0x0000000000048947 */ /* 0x000fea0003800000 */
[----:B------:R-:W-:Y:S01]  /*abf0*/  BPT.TRAP 0x1 ;  /* 0x000000040000795c */ /* 0x000fe20000300000 */
.L_x_1932:
[----:B------:R-:W-:Y:S01]  /*ac00*/  ULEA UR5, UR6, UR56, 0x3 ;  /* 0x0000003806057291 */ /* 0x000fe2000f8e183f */
[----:B01----:R-:W-:-:S08]  /*ac10*/  SHF.L.U32 R0, R12, 0x1f, RZ ;  /* 0x0000001f0c007819 */ /* 0x003fd000000006ff */
[----:B------:R0:W1:Y:S01]  /*ac20*/  SYNCS.PHASECHK.TRANS64.TRYWAIT P2, [UR5+0x31c50], R0 ;  /* 0x031c5000ff0075a7 */ /* 0x0000620008040145 */
[----:B------:R-:W-:Y:S05]  /*ac30*/  @!P0 BRA `(.L_x_1933) ;  /* 0x0000000000048947 */ /* 0x000fea0003800000 */
[----:B------:R-:W-:Y:S01]  /*ac40*/  BPT.TRAP 0x1 ;  /* 0x000000040000795c */ /* 0x000fe20000300000 */
.L_x_1933:
[----:B-1----:R-:W-:Y:S05]  /*ac50*/  @P2 BRA `(.L_x_1931) ;  /* 0x0000000000082947 */ /* 0x002fea0003800000 */
[----:B------:R-:W1:Y:S02]  /*ac60*/  SYNCS.PHASECHK.TRANS64.TRYWAIT P2, [UR5+0x31c50], R0 ;  /* 0x031c5000ff0075a7 */ /* 0x000e640008040145 */
[----:B-1----:R-:W-:Y:S05]  /*ac70*/  @!P2 BRA `(.L_x_1934) ;  /* 0x000000800014a947 */ /* 0x002fea0003800000 */
.L_x_1931:
[----:B------:R-:W2:Y:S04]  /*ac80*/  LDL.64 R20, [R1+0x8] ;  /* 0x0000080001147983 */ /* 0x000ea80000100a00 */
[----:B------:R-:W3:Y:S01]  /*ac90*/  LDL.64 R14, [R1] ;  /* 0x00000000010e7983 */ /* 0x000ee20000100a00 */
[----:B------:R-:W-:Y:S01]  /*aca0*/  UIADD3 UR5, UR56, 0x200, URZ ;  /* 0x0000020038057890 */ /* 0x000fe2000fffe03f */
[----:B------:R-:W-:Y:S01]  /*acb0*/  WARPGROUP.ARRIVE ;  /* 0x00000000000079c5 */ /* 0x000fe20000000000 */
[----:B------:R-:W-:Y:S01]  /*acc0*/  UMOV UR32, UR57 ;  /* 0x0000003900207c82 */ /* 0x000fe20008000000 */
[----:B------:R-:W-:Y:S01]  /*acd0*/  UMOV UR33, 0xc0000010 ;  /* 0xc000001000217882 */ /* 0x000fe20000000000 */
[----:B------:R-:W-:Y:S01]  /*ace0*/  USHF.R.U32.HI UR5, URZ, 0x4, UR5 ;  /* 0x000000043f057899 */ /* 0x000fe20008011605 */
[----:B------:R-:W-:Y:S01]  /*acf0*/  R2UR UR40, R156 ;  /* 0x000000009c2872ca */ /* 0x000fe200000e0000 */
[----:B------:R-:W-:Y:S01]  /*ad00*/  UMOV UR35, 0x80000020 ;  /* 0x8000002000237882 */ /* 0x000fe20000000000 */
[----:B------:R-:W-:Y:S01]  /*ad10*/  UMOV UR47, 0x80000020 ;  /* 0x80000020002f7882 */ /* 0x000fe20000000000 */
[----:B------:R-:W-:Y:S01]  /*ad20*/  ULOP3.LUT UR5, UR5, 0x3fff, URZ, 0xc0, !UPT ;  /* 0x00003fff05057892 */ /* 0x000fe2000f8ec03f */
[----:B------:R-:W-:Y:S01]  /*ad30*/  R2UR UR41, R157 ;  /* 0x000000009d2972ca */ /* 0x000fe200000e0000 */
[----:B------:R-:W-:Y:S01]  /*ad40*/  UMOV UR39, 0x80000020 ;  /* 0x8000002000277882 */ /* 0x000fe20000000000 */
[----:B------:R-:W-:Y:S01]  /*ad50*/  UMOV UR43, 0x80000020 ;  /* 0x80000020002b7882 */ /* 0x000fe20000000000 */
[----:B------:R-:W-:Y:S01]  /*ad60*/  ULOP3.LUT UR5, UR5, 0x2400000, URZ, 0xfc, !UPT ;  /* 0x0240000005057892 */ /* 0x000fe2000f8efc3f */
[----:B01----:R-:W-:Y:S01]  /*ad70*/  FMNMX.FTZ R0, R136, R11, !PT ;  /* 0x0000000b88007209 */ /* 0x003fe20007810000 */
[----:B------:R-:W-:Y:S01]  /*ad80*/  UMOV UR27, 0x80000020 ;  /* 0x80000020001b7882 */ /* 0x000fe20000000000 */
[C---:B------:R-:W-:Y:S01]  /*ad90*/  ISETP.GT.AND P2, PT, R8.reuse, R17, PT ;  /* 0x000000110800720c */ /* 0x040fe20003f44270 */
[----:B------:R-:W-:Y:S01]  /*ada0*/  UIMAD UR34, UR6, 0x6c0, UR5 ;  /* 0x000006c0062278a4 */ /* 0x000fe2000f8e0205 */
[----:B------:R-:W-:Y:S01]  /*adb0*/  FMNMX.FTZ R3, R137, R0, !PT ;  /* 0x0000000089037209 */ /* 0x000fe20007810000 */
[----:B------:R-:W-:-:S02]  /*adc0*/  VIADD R8, R8, 0xffffffff ;  /* 0xffffffff08087836 */ /* 0x000fc40000000000 */
[----:B------:R-:W-:Y:S01]  /*add0*/  UIADD3 UR5, UR34, 0x40, URZ ;  /* 0x0000004022057890 */ /* 0x000fe2000fffe03f */
[----:B------:R-:W-:Y:S01]  /*ade0*/  FMNMX.FTZ R0, R140, R3, !PT ;  /* 0x000000038c007209 */ /* 0x000fe20007810000 */
[----:B------:R-:W-:-:S03]  /*adf0*/  UIADD3 UR26, UR34, 0x200, URZ ;  /* 0x00000200221a7890 */ /* 0x000fc6000fffe03f */
[----:B------:R-:W-:Y:S01]  /*ae00*/  HGMMA.64x96x16.F32.BF16 R24, gdesc[UR32].tnspB, R24, gsb0 ;  /* 0x41600000201879f0 */ /* 0x000fe20008001818 */
[----:B------:R-:W-:Y:S01]  /*ae10*/  FMNMX.FTZ R3, R141, R0, !PT ;  /* 0x000000008d037209 */ /* 0x000fe20007810000 */
[----:B------:R-:W-:Y:S01]  /*ae20*/  UMOV UR46, UR5 ;  /* 0x00000005002e7c82 */ /* 0x000fe20008000000 */
[----:B------:R-:W-:Y:S02]  /*ae30*/  UIADD3 UR5, UR34, 0x80, URZ ;  /* 0x0000008022057890 */ /* 0x000fe4000fffe03f */
[----:B------:R-:W-:-:S04]  /*ae40*/  FMNMX.FTZ R0, R128, R3, !PT ;  /* 0x0000000380007209 */ /* 0x000fc80007810000 */
        /* <DEDUP_REMOVED lines=31> */
[----:B------:R-:W-:-:S04]  /*b040*/  FMNMX.FTZ R0, R84, R3, !PT ;  /* 0x0000000354007209 */ /* 0x000fc80007810000 */
[----:B------:R-:W-:-:S04]  /*b050*/  FMNMX.FTZ R3, R85, R0, !PT ;  /* 0x0000000055037209 */ /* 0x000fc80007810000 */
[----:B------:R-:W-:-:S04]  /*b060*/  FMNMX.FTZ R0, R72, R3, !PT ;  /* 0x0000000348007209 */ /* 0x000fc80007810000 */
[----:B------:R-:W-:-:S04]  /*b070*/  FMNMX.FTZ R3, R73, R0, !PT ;  /* 0x0000000049037209 */ /* 0x000fc80007810000 */
[----:B------:R-:W-:-:S04]  /*b080*/  FMNMX.FTZ R0, R76, R3, !PT ;  /* 0x000000034c007209 */ /* 0x000fc80007810000 */
[----:B------:R-:W-:-:S05]  /*b090*/  FMNMX.FTZ R0, R77, R0, !PT ;  /* 0x000000004d007209 */ /* 0x000fca0007810000 */
[----:B------:R-:W0:Y:S01]  /*b0a0*/  SHFL.BFLY PT, R3, R0, 0x2, 0x1f ;  /* 0x0c401f0000037f89 */ /* 0x000e2200000e0000 */
[----:B--2---:R-:W-:Y:S02]  /*b0b0*/  R2UR UR44, R20 ;  /* 0x00000000142c72ca */ /* 0x004fe400000e0000 */
[----:B------:R-:W-:Y:S02]  /*b0c0*/  R2UR UR45, R21 ;  /* 0x00000000152d72ca */ /* 0x000fe400000e0000 */
[----:B---3--:R-:W-:Y:S02]  /*b0d0*/  R2UR UR36, R14 ;  /* 0x000000000e2472ca */ /* 0x008fe400000e0000 */
[----:B------:R-:W-:Y:S02]  /*b0e0*/  R2UR UR37, R15 ;  /* 0x000000000f2572ca */ /* 0x000fe400000e0000 */
[----:B0-----:R-:W-:Y:S02]  /*b0f0*/  FMNMX.FTZ R14, R0, R3, !PT ;  /* 0x00000003000e7209 */ /* 0x001fe40007810000 */
[----:B------:R-:W-:Y:S01]  /*b100*/  FMNMX.FTZ R0, R138, R13, !PT ;  /* 0x0000000d8a007209 */ /* 0x000fe20007810000 */
[----:B------:R-:W0:Y:S02]  /*b110*/  LDC R3, c[0x0][0x988] ;  /* 0x00026200ff037b82 */ /* 0x000e240000000800 */
[----:B------:R-:W1:Y:S02]  /*b120*/  SHFL.BFLY PT, R15, R14, 0x1, 0x1f ;  /* 0x0c201f000e0f7f89 */ /* 0x000e6400000e0000 */
[----:B------:R-:W-:Y:S01]  /*b130*/  HGMMA.64x96x16.F32.BF16 R24, gdesc[UR44].tnspB, R24, gsb0 ;  /* 0x416000002c1879f0 */ /* 0x000fe20008001818 */
[----:B-1----:R-:W-:-:S05]  /*b140*/  FMNMX.FTZ R6, R14, R15, !PT ;  /* 0x0000000f0e067209 */ /* 0x002fca0007810000 */
[C---:B------:R-:W-:Y:S01]  /*b150*/  FADD.FTZ R12, -R6.reuse, R11 ;  /* 0x0000000b060c7221 */ /* 0x040fe20000010100 */
[----:B------:R-:W-:Y:S01]  /*b160*/  FMNMX.FTZ R11, R139, R0, !PT ;  /* 0x000000008b0b7209 */ /* 0x000fe20007810000 */
[-C--:B0-----:R-:W-:Y:S02]  /*b170*/  FMUL.FTZ R19, R6, R3.reuse ;  /* 0x0000000306137220 */ /* 0x081fe40000410000 */
[----:B------:R-:W-:Y:S01]  /*b180*/  FMUL.FTZ R146, R12, R3 ;  /* 0x000000030c927220 */ /* 0x000fe20000410000 */
        /* <DEDUP_REMOVED lines=45> */
[----:B------:R-:W-:Y:S01]  /*b460*/  FFMA.FTZ R81, R73, R3, -R19 ;  /* 0x0000000349517223 */ /* 0x000fe20000010813 */
[----:B------:R-:W-:Y:S02]  /*b470*/  MUFU.EX2 R146, R146 ;  /* 0x0000009200927308 */ /* 0x000fe40000000800 */
[----:B------:R-:W-:-:S04]  /*b480*/  FMNMX.FTZ R0, R118, R11, !PT ;  /* 0x0000000b76007209 */ /* 0x000fc80007810000 */
[----:B------:R-:W-:Y:S02]  /*b490*/  FMNMX.FTZ R11, R119, R0, !PT ;  /* 0x00000000770b7209 */ /* 0x000fe40007810000 */
[----:B------:R-:W0:Y:S02]  /*b4a0*/  MUFU.EX2 R15, R15 ;  /* 0x0000000f000f7308 */ /* 0x000e240000000800 */
[----:B------:R-:W-:-:S04]  /*b4b0*/  FMNMX.FTZ R0, R106, R11, !PT ;  /* 0x0000000b6a007209 */ /* 0x000fc80007810000 */
[----:B------:R-:W-:Y:S02]  /*b4c0*/  FMNMX.FTZ R11, R107, R0, !PT ;  /* 0x000000006b0b7209 */ /* 0x000fe40007810000 */
[----:B------:R-:W1:Y:S02]  /*b4d0*/  MUFU.EX2 R12, R12 ;  /* 0x0000000c000c7308 */ /* 0x000e640000000800 */
[----:B------:R-:W-:-:S04]  /*b4e0*/  FMNMX.FTZ R0, R110, R11, !PT ;  /* 0x0000000b6e007209 */ /* 0x000fc80007810000 */
[----:B------:R-:W-:Y:S01]  /*b4f0*/  FMNMX.FTZ R11, R111, R0, !PT ;  /* 0x000000006f0b7209 */ /* 0x000fe20007810000 */
[----:B------:R-:W-:Y:S02]  /*b500*/  WARPGROUP.DEPBAR.LE gsb0, 0x0 ;  /* 0x00008000000079c5 */ /* 0x000fe40000010000 */
[----:B------:R-:W-:Y:S01]  /*b510*/  WARPGROUP.ARRIVE ;  /* 0x00000000000079c5 */ /* 0x000fe20000000000 */
[----:B------:R-:W-:Y:S01]  /*b520*/  FMNMX.FTZ R0, R98, R11, !PT ;  /* 0x0000000b62007209 */ /* 0x000fe20007810000 */
[----:B------:R-:W2:Y:S01]  /*b530*/  MUFU.EX2 R14, R14 ;  /* 0x0000000e000e7308 */ /* 0x000ea20000000800 */
[----:B0-----:R-:W-:Y:S02]  /*b540*/  FFMA.FTZ R5, R146, R5, R15 ;  /* 0x0000000592057223 */ /* 0x001fe4000001000f */
[----:B------:R-:W-:Y:S01]  /*b550*/  FMNMX.FTZ R11, R99, R0, !PT ;  /* 0x00000000630b7209 */ /* 0x000fe20007810000 */
[----:B------:R-:W-:Y:S01]  /*b560*/  HGMMA.64x96x16.F32.BF16 R24, gdesc[UR36].tnspB, R24, gsb0 ;  /* 0x41600000241879f0 */ /* 0x000fe20008001818 */
[----:B------:R-:W-:Y:S01]  /*b570*/  R2UR UR36, R154 ;  /* 0x000000009a2472ca */ /* 0x000fe200000e0000 */
[----:B------:R-:W-:Y:S01]  /*b580*/  UMOV UR38, UR5 ;  /* 0x0000000500267c82 */ /* 0x000fe20008000000 */
[----:B------:R-:W-:Y:S01]  /*b590*/  R2UR UR37, R155 ;  /* 0x000000009b2572ca */ /* 0x000fe200000e0000 */
[----:B------:R-:W-:Y:S01]  /*b5a0*/  UMOV UR39, 0x80000020 ;  /* 0x8000002000277882 */ /* 0x000fe20000000000 */
[----:B------:R-:W-:Y:S01]  /*b5b0*/  UIADD3 UR5, UR34, 0x140, URZ ;  /* 0x0000014022057890 */ /* 0x000fe2000fffe03f */
[----:B------:R-:W-:Y:S01]  /*b5c0*/  FMNMX.FTZ R0, R102, R11, !PT ;  /* 0x0000000b66007209 */ /* 0x000fe20007810000 */
[----:B------:R-:W0:Y:S01]  /*b5d0*/  MUFU.EX2 R21, R21 ;  /* 0x0000001500157308 */ /* 0x000e220000000800 */
[C---:B-1----:R-:W-:Y:S01]  /*b5e0*/  FADD.FTZ R5, R12.reuse, R5 ;  /* 0x000000050c057221 */ /* 0x042fe20000010000 */
[----:B------:R-:W-:-:S02]  /*b5f0*/  F2FP.BF16.F32.PACK_AB R12, R12, R15 ;  /* 0x0000000f0c0c723e */ /* 0x000fc400000010ff */
        /* <DEDUP_REMOVED lines=18> */
[----:B------:R-:W-:-:S05]  /*b720*/  FMNMX.FTZ R0, R79, R0, !PT ;  /* 0x000000004f007209 */ /* 0x000fca0007810000 */
[----:B------:R-:W1:Y:S01]  /*b730*/  SHFL.BFLY PT, R11, R0, 0x2, 0x1f ;  /* 0x0c401f00000b7f89 */ /* 0x000e6200000e0000 */
[----:B------:R-:W-:Y:S08]  /*b740*/  MUFU.EX2 R121, R121 ;  /* 0x0000007900797308 */ /* 0x000ff00000000800 */
[----:B------:R-:W-:Y:S08]  /*b750*/  MUFU.EX2 R124, R124 ;  /* 0x0000007c007c7308 */ /* 0x000ff00000000800 */
[----:B------:R-:W-:Y:S01]  /*b760*/  MUFU.EX2 R120, R120 ;  /* 0x0000007800787308 */ /* 0x000fe20000000800 */
[----:B-1----:R-:W-:-:S07]  /*b770*/  FMNMX.FTZ R11, R0, R11, !PT ;  /* 0x0000000b000b7209 */ /* 0x002fce0007810000 */
[----:B------:R-:W-:Y:S01]  /*b780*/  MUFU.EX2 R125, R125 ;  /* 0x0000007d007d7308 */ /* 0x000fe20000000800 */
[----:B------:R-:W1:Y:S07]  /*b790*/  SHFL.BFLY PT, R0, R11, 0x1, 0x1f ;  /* 0x0c201f000b007f89 */ /* 0x000e6e00000e0000 */
[----:B------:R-:W-:Y:S01]  /*b7a0*/  MUFU.EX2 R113, R113 ;  /* 0x0000007100717308 */ /* 0x000fe20000000800 */
[----:B------:R-:W-:Y:S02]  /*b7b0*/  WARPGROUP.DEPBAR.LE gsb0, 0x0 ;  /* 0x00008000000079c5 */ /* 0x000fe40000010000 */
[----:B------:R-:W-:-:S05]  /*b7c0*/  WARPGROUP.ARRIVE ;  /* 0x00000000000079c5 */ /* 0x000fca0000000000 */
[----:B------:R-:W-:Y:S01]  /*b7d0*/  MUFU.EX2 R116, R116 ;  /* 0x0000007400747308 */ /* 0x000fe20000000800 */
[----:B------:R-:W-:Y:S07]  /*b7e0*/  HGMMA.64x96x16.F32.BF16 R24, gdesc[UR40].tnspB, R24, gsb0 ;  /* 0x41600000281879f0 */ /* 0x000fee0008001818 */
[----:B------:R-:W-:Y:S01]  /*b7f0*/  MUFU.EX2 R112, R112 ;  /* 0x0000007000707308 */ /* 0x000fe20000000800 */
[----:B-1----:R-:W-:Y:S01]  /*b800*/  FMNMX.FTZ R0, R11, R0, !PT ;  /* 0x000000000b007209 */ /* 0x002fe20007810000 */
[-CC-:B------:R-:W-:Y:S01]  /*b810*/  FFMA.FTZ R11, R76, R3.reuse, -R19.reuse ;  /* 0x000000034c0b7223 */ /* 0x180fe20000010813 */
[----:B------:R-:W-:Y:S01]  /*b820*/  FFMA.FTZ R76, R77, R3, -R19 ;  /* 0x000000034d4c7223 */ /* 0x000fe20000010813 */
[----:B------:R-:W-:-:S04]  /*b830*/  IMAD.U32 R77, RZ, RZ, UR4 ;  /* 0x00000004ff4d7e24 */ /* 0x000fc8000f8e00ff */
[----:B------:R-:W-:Y:S01]  /*b840*/  MUFU.EX2 R117, R117 ;  /* 0x0000007500757308 */ /* 0x000fe20000000800 */
[CC--:B------:R-:W-:Y:S01]  /*b850*/  FMUL.FTZ R140, R0.reuse, R3.reuse ;  /* 0x00000003008c7220 */ /* 0x0c0fe20000410000 */
[----:B------:R-:W-:Y:S01]  /*b860*/  FADD.FTZ R72, -R0, R13 ;  /* 0x0000000d00487221 */ /* 0x000fe20000010100 */
[----:B------:R-:W-:Y:S02]  /*b870*/  @!P1 LEA R77, R77, UR56, 0x3 ;  /* 0x000000384d4d9c11 */ /* 0x000fe4000f8e18ff */
        /* <DEDUP_REMOVED lines=8> */
[-C--:B------:R-:W-:Y:S01]  /*b900*/  FMUL.FTZ R19, R72, R3.reuse ;  /* 0x0000000348137220 */ /* 0x080fe20000410000 */
[-CC-:B------:R-:W-:Y:S01]  /*b910*/  FFMA.FTZ R132, R138, R3.reuse, -R140.reuse ;  /* 0x000000038a847223 */ /* 0x180fe2000001088c */
[----:B------:R-:W-:Y:S01]  /*b920*/  FFMA.FTZ R107, R111, R3, -R140 ;  /* 0x000000036f6b7223 */ /* 0x000fe2000001088c */
[----:B------:R-:W-:-:S02]  /*b930*/  IMAD.U32 R111, RZ, RZ, UR6 ;  /* 0x00000006ff6f7e24 */ /* 0x000fc4000f8e00ff */
[-CC-:B------:R-:W-:Y:S01]  /*b940*/  FFMA.FTZ R13, R139, R3.reuse, -R140.reuse ;  /* 0x000000038b0d7223 */ /* 0x180fe2000001088c */
[-CC-:B------:R-:W-:Y:S01]  /*b950*/  FFMA.FTZ R73, R122, R3.reuse, -R140.reuse ;  /* 0x000000037a497223 */ /* 0x180fe2000001088c */
[----:B------:R-:W-:Y:S01]  /*b960*/  MUFU.EX2 R19, R19 ;  /* 0x0000001300137308 */ /* 0x000fe20000000800 */
[-CC-:B------:R-:W-:Y:S01]  /*b970*/  FFMA.FTZ R122, R114, R3.reuse, -R140.reuse ;  /* 0x00000003727a7223 */ /* 0x180fe2000001088c */
[----:B------:R-:W-:Y:S01]  /*b980*/  @!P1 LEA R111, R111, UR56, 0x3 ;  /* 0x000000386f6f9c11 */ /* 0x000fe2000f8e18ff */
[-CC-:B------:R-:W-:Y:S01]  /*b990*/  FFMA.FTZ R72, R142, R3.reuse, -R140.reuse ;  /* 0x000000038e487223 */ /* 0x180fe2000001088c */
[-CC-:B------:R-:W-:Y:S01]  /*b9a0*/  FFMA.FTZ R114, R106, R3.reuse, -R140.reuse ;  /* 0x000000036a727223 */ /* 0x180fe2000001088c */
[-CC-:B------:R-:W-:Y:S01]  /*b9b0*/  FFMA.FTZ R106, R110, R3.reuse, -R140.reuse ;  /* 0x000000036e6a7223 */ /* 0x180fe2000001088c */
[----:B------:R-:W-:Y:S02]  /*b9c0*/  @!P1 VIADD R110, R77, 0x31c40 ;  /* 0x00031c404d6e9836 */ /* 0x000fe40000000000 */
[----:B------:R-:W-:Y:S01]  /*b9d0*/  FFMA.FTZ R139, R143, R3, -R140 ;  /* 0x000000038f8b7223 */ /* 0x000fe2000001088c */
[----:B------:R-:W1:Y:S01]  /*b9e0*/  MUFU.EX2 R132, R132 ;  /* 0x0000008400847308 */ /* 0x000e620000000800 */
[----:B------:R-:W-:-:S02]  /*b9f0*/  @!P1 VIADD R77, R111, 0x31c60 ;  /* 0x00031c606f4d9836 */ /* 0x000fc40000000000 */
[-C--:B------:R-:W-:Y:S01]  /*ba00*/  FFMA.FTZ R136, R131, R3.reuse, -R140 ;  /* 0x0000000383887223 */ /* 0x080fe2000001088c */
[----:B------:R-:W-:Y:S01]  /*ba10*/  @!P1 PRMT R111, RZ, 0x654, R110 ;  /* 0x00000654ff6f9816 */ /* 0x000fe2000000006e */
[-CC-:B------:R-:W-:Y:S01]  /*ba20*/  FFMA.FTZ R131, R134, R3.reuse, -R140.reuse ;  /* 0x0000000386837223 */ /* 0x180fe2000001088c */
[-CC-:B------:R-:W-:Y:S01]  /*ba30*/  FFMA.FTZ R134, R135, R3.reuse, -R140.reuse ;  /* 0x0000000387867223 */ /* 0x180fe2000001088c */
[----:B------:R-:W-:Y:S01]  /*ba40*/  @!P1 PRMT R110, RZ, 0x654, R77 ;  /* 0x00000654ff6e9816 */ /* 0x000fe2000000004d */
[-CC-:B------:R-:W-:Y:S01]  /*ba50*/  FFMA.FTZ R77, R102, R3.reuse, -R140.reuse ;  /* 0x00000003664d7223 */ /* 0x180fe2000001088c */
        /* <DEDUP_REMOVED lines=8> */
[----:B------:R-:W4:Y:S01]  /*bae0*/  MUFU.EX2 R72, R72 ;  /* 0x0000004800487308 */ /* 0x000f220000000800 */
[-CC-:B------:R-:W-:Y:S01]  /*baf0*/  FFMA.FTZ R95, R82, R3.reuse, -R140.reuse ;  /* 0x00000003525f7223 */ /* 0x180fe2000001088c */
[-CC-:B------:R-:W-:Y:S01]  /*bb00*/  FFMA.FTZ R78, R78, R3.reuse, -R140.reuse ;  /* 0x000000034e4e7223 */ /* 0x180fe2000001088c */
[----:B------:R-:W-:Y:S01]  /*bb10*/  FFMA.FTZ R79, R79, R3, -R140 ;  /* 0x000000034f4f7223 */ /* 0x000fe2000001088c */
[----:B------:R-:W-:-:S04]  /*bb20*/  UMOV UR6, UR4 ;  /* 0x0000000400067c82 */ /* 0x000fc80008000000 */
[----:B------:R-:W5:Y:S08]  /*bb30*/  MUFU.EX2 R139, R139 ;  /* 0x0000008b008b7308 */ /* 0x000f700000000800 */
[----:B------:R-:W5:Y:S08]  /*bb40*/  MUFU.EX2 R133, R133 ;  /* 0x0000008500857308 */ /* 0x000f700000000800 */
[----:B------:R-:W5:Y:S08]  /*bb50*/  MUFU.EX2 R136, R136 ;  /* 0x0000008800887308 */ /* 0x000f700000000800 */
[----:B------:R-:W-:Y:S08]  /*bb60*/  MUFU.EX2 R131, R131 ;  /* 0x0000008300837308 */ /* 0x000ff00000000800 */
[----:B------:R-:W5:Y:S01]  /*bb70*/  MUFU.EX2 R134, R134 ;  /* 0x0000008600867308 */ /* 0x000f620000000800 */
[----:B------:R-:W-:-:S02]  /*bb80*/  WARPGROUP.DEPBAR.LE gsb0, 0x0 ;  /* 0x00008000000079c5 */ /* 0x000fc40000010000 */
[----:B------:R-:W-:-:S05]  /*bb90*/  WARPGROUP.ARRIVE ;  /* 0x00000000000079c5 */ /* 0x000fca0000000000 */
[----:B------:R-:W5:Y:S01]  /*bba0*/  MUFU.EX2 R73, R73 ;  /* 0x0000004900497308 */ /* 0x000f620000000800 */
[----:B------:R-:W-:Y:S01]  /*bbb0*/  HGMMA.64x96x16.F32.BF16 R24, gdesc[UR36].tnspB, R24, gsb0 ;  /* 0x41600000241879f0 */ /* 0x000fe20008001818 */
[----:B------:R-:W-:Y:S01]  /*bbc0*/  R2UR UR36, R152 ;  /* 0x00000000982472ca */ /* 0x000fe200000e0000 */
[----:B------:R-:W-:Y:S01]  /*bbd0*/  UMOV UR38, UR5 ;  /* 0x0000000500267c82 */ /* 0x000fe20008000000 */
[----:B------:R-:W-:Y:S01]  /*bbe0*/  R2UR UR37, R153 ;  /* 0x00000000992572ca */ /* 0x000fe200000e0000 */
[----:B------:R-:W-:Y:S01]  /*bbf0*/  UMOV UR39, 0x80000020 ;  /* 0x8000002000277882 */ /* 0x000fe20000000000 */
[----:B------:R-:W-:Y:S02]  /*bc00*/  UIADD3 UR5, UR34, 0x180, URZ ;  /* 0x0000018022057890 */ /* 0x000fe4000fffe03f */
[----:B------:R-:W5:Y:S08]  /*bc10*/  MUFU.EX2 R130, R130 ;  /* 0x0000008200827308 */ /* 0x000f700000000800 */
[----:B------:R-:W5:Y:S08]  /*bc20*/  MUFU.EX2 R123, R123 ;  /* 0x0000007b007b7308 */ /* 0x000f700000000800 */
[----:B------:R-:W-:Y:S08]  /*bc30*/  MUFU.EX2 R126, R126 ;  /* 0x0000007e007e7308 */ /* 0x000ff00000000800 */
[----:B------:R-:W-:Y:S08]  /*bc40*/  MUFU.EX2 R122, R122 ;  /* 0x0000007a007a7308 */ /* 0x000ff00000000800 */
        /* <DEDUP_REMOVED lines=18> */
[----:B------:R-:W-:Y:S08]  /*bd70*/  MUFU.EX2 R109, R109 ;  /* 0x0000006d006d7308 */ /* 0x000ff00000000800 */
        /* <DEDUP_REMOVED lines=8> */
[----:B------:R-:W-:Y:S08]  /*be00*/  MUFU.EX2 R89, R89 ;  /* 0x0000005900597308 */ /* 0x000ff00000000800 */
[----:B------:R-:W-:Y:S01]  /*be10*/  MUFU.EX2 R92, R92 ;  /* 0x0000005c005c7308 */ /* 0x000fe20000000800 */
[----:B------:R-:W-:-:S02]  /*be20*/  WARPGROUP.DEPBAR.LE gsb0, 0x0 ;  /* 0x00008000000079c5 */ /* 0x000fc40000010000 */
[----:B------:R-:W-:-:S05]  /*be30*/  WARPGROUP.ARRIVE ;  /* 0x00000000000079c5 */ /* 0x000fca0000000000 */
[----:B------:R-:W-:Y:S01]  /*be40*/  MUFU.EX2 R88, R88 ;  /* 0x0000005800587308 */ /* 0x000fe20000000800 */
[----:B------:R-:W-:Y:S01]  /*be50*/  HGMMA.64x96x16.F32.BF16 R24, gdesc[UR36].tnspB, R24, gsb0 ;  /* 0x41600000241879f0 */ /* 0x000fe20008001818 */
[----:B------:R-:W-:Y:S01]  /*be60*/  R2UR UR36, R148 ;  /* 0x00000000942472ca */ /* 0x000fe200000e0000 */
[----:B------:R-:W-:Y:S01]  /*be70*/  UMOV UR38, UR5 ;  /* 0x0000000500267c82 */ /* 0x000fe20008000000 */
[----:B------:R-:W-:Y:S01]  /*be80*/  R2UR UR37, R149 ;  /* 0x00000000952572ca */ /* 0x000fe200000e0000 */
[----:B------:R-:W-:-:S03]  /*be90*/  UMOV UR39, 0x80000020 ;  /* 0x8000002000277882 */ /* 0x000fc60000000000 */
        /* <DEDUP_REMOVED lines=30> */
[-CC-:B--2---:R-:W-:Y:S01]  /*c080*/  FFMA.FTZ R111, R90, R3.reuse, -R140.reuse ;  /* 0x000000035a6f7223 */ /* 0x184fe2000001088c */
[-CC-:B------:R-:W-:Y:S01]  /*c090*/  FFMA.FTZ R90, R87, R3.reuse, -R140.reuse ;  /* 0x00000003575a7223 */ /* 0x180fe2000001088c */
[-CC-:B------:R-:W-:Y:S01]  /*c0a0*/  FFMA.FTZ R87, R74, R3.reuse, -R140.reuse ;  /* 0x000000034a577223 */ /* 0x180fe2000001088c */
[----:B------:R-:W-:Y:S01]  /*c0b0*/  FADD.FTZ R74, R14, R5 ;  /* 0x000000050e4a7221 */ /* 0x000fe20000010000 */
[----:B0-----:R-:W-:Y:S01]  /*c0c0*/  F2FP.BF16.F32.PACK_AB R14, R21, R14 ;  /* 0x0000000e150e723e */ /* 0x001fe200000010ff */
[-C--:B------:R-:W-:Y:S01]  /*c0d0*/  FMUL.FTZ R37, R37, R146.reuse ;  /* 0x0000009225257220 */ /* 0x080fe20000410000 */
[----:B------:R-:W-:Y:S01]  /*c0e0*/  FMUL.FTZ R40, R40, R146 ;  /* 0x0000009228287220 */ /* 0x000fe20000410000 */
[-CC-:B-1----:R-:W-:Y:S01]  /*c0f0*/  FFMA.FTZ R110, R91, R3.reuse, -R140.reuse ;  /* 0x000000035b6e7223 */ /* 0x182fe2000001088c */
[----:B------:R-:W-:Y:S01]  /*c100*/  FFMA.FTZ R91, R86, R3, -R140 ;  /* 0x00000003565b7223 */ /* 0x000fe2000001088c */
[----:B------:R-:W-:Y:S01]  /*c110*/  FFMA.FTZ R86, R19, R4, R132 ;  /* 0x0000000413567223 */ /* 0x000fe20000010084 */
[----:B------:R-:W-:Y:S01]  /*c120*/  FADD.FTZ R75, R21, R74 ;  /* 0x0000004a154b7221 */ /* 0x000fe20000010000 */
[----:B------:R0:W-:Y:S01]  /*c130*/  MUFU.EX2 R5, R110 ;  /* 0x0000006e00057308 */ /* 0x0001e20000000800 */
[----:B------:R-:W-:Y:S01]  /*c140*/  FMUL.FTZ R41, R41, R146 ;  /* 0x0000009229297220 */ /* 0x000fe20000410000 */
[C---:B---3--:R-:W-:Y:S01]  /*c150*/  FADD.FTZ R141, R13.reuse, R86 ;  /* 0x000000560d8d7221 */ /* 0x048fe20000010000 */
[----:B------:R-:W-:Y:S01]  /*c160*/  FADD.FTZ R74, R20, R75 ;  /* 0x0000004b144a7221 */ /* 0x000fe20000010000 */
[----:B------:R-:W-:Y:S01]  /*c170*/  F2FP.BF16.F32.PACK_AB R13, R13, R132 ;  /* 0x000000840d0d723e */ /* 0x000fe200000010ff */
[----:B------:R-:W-:Y:S01]  /*c180*/  FMUL.FTZ R44, R44, R146 ;  /* 0x000000922c2c7220 */ /* 0x000fe20000410000 */
[----:B----4-:R-:W-:Y:S01]  /*c190*/  FADD.FTZ R86, R72, R141 ;  /* 0x0000008d48567221 */ /* 0x010fe20000010000 */
[C---:B------:R-:W-:Y:S01]  /*c1a0*/  FADD.FTZ R21, R137.reuse, R74 ;  /* 0x0000004a89157221 */ /* 0x040fe20000010000 */
[----:B------:R1:W2:Y:S01]  /*c1b0*/  MUFU.EX2 R4, R111 ;  /* 0x0000006f00047308 */ /* 0x0002a20000000800 */
[----:B------:R-:W-:Y:S01]  /*c1c0*/  F2FP.BF16.F32.PACK_AB R20, R137, R20 ;  /* 0x000000148914723e */ /* 0x000fe200000010ff */
[----:B-----5:R-:W-:Y:S01]  /*c1d0*/  FADD.FTZ R86, R139, R86 ;  /* 0x000000568b567221 */ /* 0x020fe20000010000 */
[----:B0-----:R-:W-:Y:S01]  /*c1e0*/  FADD.FTZ R110, R22, R21 ;  /* 0x00000015166e7221 */ /* 0x001fe20000010000 */
[----:B------:R-:W-:Y:S01]  /*c1f0*/  F2FP.BF16.F32.PACK_AB R22, R23, R22 ;  /* 0x000000161716723e */ /* 0x000fe200000010ff */
[----:B------:R-:W-:Y:S01]  /*c200*/  FMUL.FTZ R45, R45, R146 ;  /* 0x000000922d2d7220 */ /* 0x000fe20000410000 */
[----:B------:R-:W-:Y:S01]  /*c210*/  FADD.FTZ R15, R133, R86 ;  /* 0x00000056850f7221 */ /* 0x000fe20000010000 */
[----:B------:R-:W-:Y:S01]  /*c220*/  FADD.FTZ R75, R23, R110 ;  /* 0x0000006e174b7221 */ /* 0x000fe20000010000 */
[C---:B------:R-:W-:Y:S01]  /*c230*/  F2FP.BF16.F32.PACK_AB R21, R136.reuse, R133 ;  /* 0x000000858815723e */ /* 0x040fe200000010ff */
[----:B------:R0:W3:Y:S01]  /*c240*/  MUFU.EX2 R86, R102 ;  /* 0x0000006600567308 */ /* 0x0000e20000000800 */
[----:B------:R-:W-:Y:S01]  /*c250*/  FADD.FTZ R74, R136, R15 ;  /* 0x0000000f884a7221 */ /* 0x000fe20000010000 */
[----:B------:R-:W-:Y:S01]  /*c260*/  F2FP.BF16.F32.PACK_AB R15, R139, R72 ;  /* 0x000000488b0f723e */ /* 0x000fe200000010ff */
[-C--:B------:R-:W-:Y:S01]  /*c270*/  FMUL.FTZ R48, R48, R146.reuse ;  /* 0x0000009230307220 */ /* 0x080fe20000410000 */
[----:B------:R-:W-:Y:S01]  /*c280*/  F2FP.BF16.F32.PACK_AB R23, R134, R131 ;  /* 0x000000838617723e */ /* 0x000fe200000010ff */
[----:B-1----:R-:W-:Y:S01]  /*c290*/  FADD.FTZ R111, R131, R74 ;  /* 0x0000004a836f7221 */ /* 0x002fe20000010000 */
[----:B------:R-:W-:Y:S01]  /*c2a0*/  FADD.FTZ R74, R128, R75 ;  /* 0x0000004b804a7221 */ /* 0x000fe20000010000 */
[----:B------:R1:W-:Y:S01]  /*c2b0*/  STSM.16.M88.4 [R9+0x24300], R12 ;  /* 0x0243000c09007844 */ /* 0x0003e20000000200 */
[----:B------:R-:W4:Y:S01]  /*c2c0*/  MUFU.EX2 R91, R91 ;  /* 0x0000005b005b7308 */ /* 0x000f220000000800 */
[----:B------:R-:W-:Y:S01]  /*c2d0*/  FADD.FTZ R72, R134, R111 ;  /* 0x0000006f86487221 */ /* 0x000fe20000010000 */
[----:B------:R-:W-:Y:S01]  /*c2e0*/  FADD.FTZ R74, R129, R74 ;  /* 0x0000004a814a7221 */ /* 0x000fe20000010000 */
[----:B------:R5:W-:Y:S01]  /*c2f0*/  STSM.16.M88.4 [R9+0x25b00], R20 ;  /* 0x025b001409007844 */ /* 0x000be20000000200 */
[-C--:B------:R-:W-:Y:S01]  /*c300*/  FMUL.FTZ R49, R49, R146.reuse ;  /* 0x0000009231317220 */ /* 0x080fe20000410000 */
[----:B------:R-:W-:Y:S01]  /*c310*/  FADD.FTZ R75, R73, R72 ;  /* 0x00000048494b7221 */ /* 0x000fe20000010000 */
[----:B------:R-:W-:Y:S01]  /*c320*/  F2FP.BF16.F32.PACK_AB R73, R130, R73 ;  /* 0x000000498249723e */ /* 0x000fe200000010ff */
[-C--:B------:R-:W-:Y:S01]  /*c330*/  FMUL.FTZ R52, R52, R146.reuse ;  /* 0x0000009234347220 */ /* 0x080fe20000410000 */
[----:B------:R-:W4:Y:S01]  /*c340*/  MUFU.EX2 R90, R90 ;  /* 0x0000005a005a7308 */ /* 0x000f220000000800 */
[----:B------:R-:W-:Y:S01]  /*c350*/  FADD.FTZ R72, R130, R75 ;  /* 0x0000004b82487221 */ /* 0x000fe20000010000 */
[----:B------:R-:W-:Y:S01]  /*c360*/  FADD.FTZ R75, R121, R74 ;  /* 0x0000004a794b7221 */ /* 0x000fe20000010000 */
[-C--:B------:R-:W-:Y:S01]  /*c370*/  FMUL.FTZ R53, R53, R146.reuse ;  /* 0x0000009235357220 */ /* 0x080fe20000410000 */
[----:B------:R-:W-:Y:S01]  /*c380*/  FMUL.FTZ R56, R56, R146 ;  /* 0x0000009238387220 */ /* 0x000fe20000410000 */
[----:B------:R-:W-:Y:S01]  /*c390*/  FADD.FTZ R111, R123, R72 ;  /* 0x000000487b6f7221 */ /* 0x000fe20000010000 */
[----:B------:R-:W-:Y:S01]  /*c3a0*/  FADD.FTZ R75, R124, R75 ;  /* 0x0000004b7c4b7221 */ /* 0x000fe20000010000 */
[----:B-1----:R-:W-:Y:S01]  /*c3b0*/  F2FP.BF16.F32.PACK_AB R13, R127, R122 ;  /* 0x0000007a7f0d723e */ /* 0x002fe200000010ff */
[-C--:B------:R-:W-:Y:S01]  /*c3c0*/  FMUL.FTZ R57, R57, R146.reuse ;  /* 0x0000009239397220 */ /* 0x080fe20000410000 */
[----:B------:R-:W-:Y:S01]  /*c3d0*/  FADD.FTZ R111, R126, R111 ;  /* 0x0000006f7e6f7221 */ /* 0x000fe20000010000 */
[----:B------:R-:W-:Y:S01]  /*c3e0*/  FADD.FTZ R72, R120, R75 ;  /* 0x0000004b78487221 */ /* 0x000fe20000010000 */
[-C--:B------:R-:W-:Y:S01]  /*c3f0*/  FMUL.FTZ R60, R60, R146.reuse ;  /* 0x000000923c3c7220 */ /* 0x080fe20000410000 */
[-C--:B------:R-:W-:Y:S01]  /*c400*/  FMUL.FTZ R61, R61, R146.reuse ;  /* 0x000000923d3d7220 */ /* 0x080fe20000410000 */
[----:B------:R-:W-:Y:S01]  /*c410*/  FADD.FTZ R74, R122, R111 ;  /* 0x0000006f7a4a7221 */ /* 0x000fe20000010000 */
        /* <DEDUP_REMOVED lines=15> */
[----:B------:R-:W-:Y:S01]  /*c510*/  FADD.FTZ R14, R114, R111 ;  /* 0x0000006f720e7221 */ /* 0x000fe20000010000 */
[----:B-----5:R-:W-:Y:S01]  /*c520*/  FADD.FTZ R20, R117, R12 ;  /* 0x0000000c75147221 */ /* 0x020fe20000010000 */
        /* <DEDUP_REMOVED lines=15> */
[----:B0-----:R-:W-:Y:S01]  /*c620*/  FADD.FTZ R102, R109, R20 ;  /* 0x000000146d667221 */ /* 0x001fe20000010000 */
[----:B------:R-:W-:Y:S01]  /*c630*/  F2FP.BF16.F32.PACK_AB R20, R117, R112 ;  /* 0x000000707514723e */ /* 0x000fe200000010ff */
[----:B------:R-:W-:Y:S01]  /*c640*/  FMUL.FTZ R31, R31, R19 ;  /* 0x000000131f1f7220 */ /* 0x000fe20000410000 */
[----:B------:R-:W-:Y:S01]  /*c650*/  FADD.FTZ R22, R99, R22 ;  /* 0x0000001663167221 */ /* 0x000fe20000010000 */
[----:B------:R-:W-:Y:S01]  /*c660*/  FADD.FTZ R23, R97, R102 ;  /* 0x0000006661177221 */ /* 0x000fe20000010000 */
[----:B-1----:R-:W-:Y:S01]  /*c670*/  F2FP.BF16.F32.PACK_AB R72, R109, R104 ;  /* 0x000000686d48723e */ /* 0x002fe200000010ff */
[----:B------:R-:W0:Y:S01]  /*c680*/  MUFU.EX2 R102, R87 ;  /* 0x0000005700667308 */ /* 0x000e220000000800 */
[----:B------:R-:W-:Y:S01]  /*c690*/  FADD.FTZ R73, R77, R22 ;  /* 0x000000164d497221 */ /* 0x000fe20000010000 */
[----:B------:R-:W-:Y:S01]  /*c6a0*/  FADD.FTZ R75, R100, R23 ;  /* 0x00000017644b7221 */ /* 0x000fe20000010000 */
[----:B------:R-:W-:Y:S01]  /*c6b0*/  F2FP.BF16.F32.PACK_AB R22, R108, R105 ;  /* 0x000000696c16723e */ /* 0x000fe200000010ff */
[-C--:B------:R-:W-:Y:S01]  /*c6c0*/  FMUL.FTZ R34, R34, R19.reuse ;  /* 0x0000001322227220 */ /* 0x080fe20000410000 */
[----:B------:R-:W-:Y:S01]  /*c6d0*/  FADD.FTZ R73, R82, R73 ;  /* 0x0000004952497221 */ /* 0x000fe20000010000 */
[----:B------:R-:W-:Y:S01]  /*c6e0*/  F2FP.BF16.F32.PACK_AB R23, R107, R106 ;  /* 0x0000006a6b17723e */ /* 0x000fe200000010ff */
[----:B------:R-:W-:Y:S01]  /*c6f0*/  FMUL.FTZ R35, R35, R19 ;  /* 0x0000001323237220 */ /* 0x000fe20000410000 */
[----:B-----5:R-:W-:Y:S01]  /*c700*/  FADD.FTZ R12, R96, R75 ;  /* 0x0000004b600c7221 */ /* 0x020fe20000010000 */
[----:B--2---:R-:W-:Y:S01]  /*c710*/  FADD.FTZ R14, R4, R73 ;  /* 0x00000049040e7221 */ /* 0x004fe20000010000 */
[----:B------:R-:W-:Y:S01]  /*c720*/  F2FP.BF16.F32.PACK_AB R75, R82, R77 ;  /* 0x0000004d524b723e */ /* 0x000fe200000010ff */
[----:B------:R1:W-:Y:S01]  /*c730*/  STSM.16.M88.4 [R9+0x2a300], R20 ;  /* 0x02a3001409007844 */ /* 0x0003e20000000200 */
[----:B------:R-:W-:Y:S01]  /*c740*/  FADD.FTZ R12, R101, R12 ;  /* 0x0000000c650c7221 */ /* 0x000fe20000010000 */
[----:B------:R-:W-:Y:S01]  /*c750*/  FADD.FTZ R13, R5, R14 ;  /* 0x0000000e050d7221 */ /* 0x000fe20000010000 */
[----:B------:R-:W-:Y:S01]  /*c760*/  F2FP.BF16.F32.PACK_AB R73, R99, R98 ;  /* 0x000000626349723e */ /* 0x000fe200000010ff */
[-C--:B------:R-:W-:Y:S01]  /*c770*/  FMUL.FTZ R38, R38, R19.reuse ;  /* 0x0000001326267220 */ /* 0x080fe20000410000 */
[----:B------:R-:W-:Y:S01]  /*c780*/  FADD.FTZ R15, R89, R12 ;  /* 0x0000000c590f7221 */ /* 0x000fe20000010000 */
[----:B---3--:R-:W-:Y:S01]  /*c790*/  FADD.FTZ R12, R86, R13 ;  /* 0x0000000d560c7221 */ /* 0x008fe20000010000 */
[----:B------:R-:W-:Y:S01]  /*c7a0*/  F2FP.BF16.F32.PACK_AB R13, R5, R4 ;  /* 0x00000004050d723e */ /* 0x000fe200000010ff */
[----:B------:R-:W-:Y:S01]  /*c7b0*/  FMUL.FTZ R39, R39, R19 ;  /* 0x0000001327277220 */ /* 0x000fe20000410000 */
[----:B------:R-:W-:Y:S01]  /*c7c0*/  FADD.FTZ R15, R92, R15 ;  /* 0x0000000f5c0f7221 */ /* 0x000fe20000010000 */
[----:B------:R-:W-:Y:S01]  /*c7d0*/  FADD.FTZ R14, R103, R12 ;  /* 0x0000000c670e7221 */ /* 0x000fe20000010000 */
[----:B------:R-:W-:Y:S01]  /*c7e0*/  F2FP.BF16.F32.PACK_AB R74, R100, R97 ;  /* 0x00000061644a723e */ /* 0x000fe200000010ff */
[----:B------:R-:W-:Y:S01]  /*c7f0*/  FMUL.FTZ R42, R42, R19 ;  /* 0x000000132a2a7220 */ /* 0x000fe20000410000 */
        /* <DEDUP_REMOVED lines=8> */
[----:B-1----:R-:W-:Y:S01]  /*c880*/  FADD.FTZ R22, R84, R5 ;  /* 0x0000000554167221 */ /* 0x002fe20000010000 */
[----:B------:R-:W-:Y:S01]  /*c890*/  F2FP.BF16.F32.PACK_AB R15, R103, R86 ;  /* 0x00000056670f723e */ /* 0x000fe200000010ff */
[----:B----4-:R-:W-:Y:S01]  /*c8a0*/  FADD.FTZ R5, R91, R4 ;  /* 0x000000045b057221 */ /* 0x010fe20000010000 */
[----:B------:R-:W-:Y:S01]  /*c8b0*/  F2FP.BF16.F32.PACK_AB R20, R93, R88 ;  /* 0x000000585d14723e */ /* 0x000fe200000010ff */
[C---:B------:R-:W-:Y:S01]  /*c8c0*/  FADD.FTZ R77, R85.reuse, R22 ;  /* 0x00000016554d7221 */ /* 0x040fe20000010000 */
[----:B------:R-:W-:Y:S01]  /*c8d0*/  F2FP.BF16.F32.PACK_AB R21, R94, R95 ;  /* 0x0000005f5e15723e */ /* 0x000fe200000010ff */
[----:B------:R1:W-:Y:S01]  /*c8e0*/  STSM.16.M88.4 [R9+0x2d300], R12 ;  /* 0x02d3000c09007844 */ /* 0x0003e20000000200 */
[----:B------:R-:W-:Y:S01]  /*c8f0*/  F2FP.BF16.F32.PACK_AB R22, R85, R84 ;  /* 0x000000545516723e */ /* 0x000fe200000010ff */
[C---:B------:R-:W-:Y:S01]  /*c900*/  FADD.FTZ R5, R90.reuse, R5 ;  /* 0x000000055a057221 */ /* 0x040fe20000010000 */
[----:B------:R-:W-:Y:S01]  /*c910*/  F2FP.BF16.F32.PACK_AB R23, R90, R91 ;  /* 0x0000005b5a17723e */ /* 0x000fe200000010ff */
[----:B------:R-:W-:Y:S01]  /*c920*/  FMUL.FTZ R46, R46, R19 ;  /* 0x000000132e2e7220 */ /* 0x000fe20000410000 */
[----:B--2---:R-:W-:Y:S01]  /*c930*/  F2FP.BF16.F32.PACK_AB R72, R81, R80 ;  /* 0x000000505148723e */ /* 0x004fe200000010ff */
[----:B------:R-:W-:Y:S01]  /*c940*/  FADD.FTZ R80, R80, R77 ;  /* 0x0000004d50507221 */ /* 0x000fe20000010000 */
[----:B0-----:R-:W-:Y:S01]  /*c950*/  F2FP.BF16.F32.PACK_AB R73, R83, R102 ;  /* 0x000000665349723e */ /* 0x001fe200000010ff */
[----:B------:R0:W-:Y:S01]  /*c960*/  STSM.16.M88.4 [R9+0x2eb00], R20 ;  /* 0x02eb001409007844 */ /* 0x0001e20000000200 */
        /* <DEDUP_REMOVED lines=9> */
[----:B------:R-:W-:Y:S01]  /*ca00*/  FADD.FTZ R4, R78, R5 ;  /* 0x000000054e047221 */ /* 0x000fe20000010000 */
[-C--:B------:R-:W-:Y:S01]  /*ca10*/  FMUL.FTZ R51, R51, R19.reuse ;  /* 0x0000001333337220 */ /* 0x080fe20000410000 */
[----:B------:R-:W-:Y:S01]  /*ca20*/  @!PT LDS RZ, [RZ] ;  /* 0x00000000fffff984 */ /* 0x000fe20000000800 */
[----:B------:R-:W-:Y:S01]  /*ca30*/  @!PT LDS RZ, [RZ] ;  /* 0x00000000fffff984 */ /* 0x000fe20000000800 */
[----:B------:R-:W-:Y:S01]  /*ca40*/  @!PT LDS RZ, [RZ] ;  /* 0x00000000fffff984 */ /* 0x000fe20000000800 */
[----:B------:R-:W-:Y:S01]  /*ca50*/  @!PT LDS RZ, [RZ] ;  /* 0x00000000fffff984 */ /* 0x000fe20000000800 */
[----:B------:R2:W-:Y:S06]  /*ca60*/  MEMBAR.ALL.CTA ;  /* 0x0000000000007992 */ /* 0x0005ec0000008000 */
[----:B--2---:R-:W2:Y:S01]  /*ca70*/  FENCE.VIEW.ASYNC.S ;  /* 0x00000000000073c6 */ /* 0x004ea20000000000 */
        /* <DEDUP_REMOVED lines=12> */
[----:B-1----:R-:W-:-:S02]  /*cb40*/  IMAD.MOV.U32 R12, RZ, RZ, R7 ;  /* 0x000000ffff0c7224 */ /* 0x002fc400078e0007 */
[----:B------:R-:W-:Y:S02]  /*cb50*/  IMAD.MOV.U32 R13, RZ, RZ, R0 ;  /* 0x000000ffff0d7224 */ /* 0x000fe400078e0000 */
[----:B------:R-:W-:Y:S01]  /*cb60*/  IMAD.MOV.U32 R11, RZ, RZ, R6 ;  /* 0x000000ffff0b7224 */ /* 0x000fe200078e0006 */
[----:B--2---:R-:W-:Y:S01]  /*cb70*/  NOP ;  /* 0x0000000000007918 */ /* 0x004fe20000000000 */
[----:B0-----:R-:W-:Y:S05]  /*cb80*/  @P2 BRA `(.L_x_1935) ;  /* 0xffffffc800402947 */ /* 0x001fea000383ffff */
.L_x_1926:
[----:B------:R-:W-:Y:S06]  /*cb90*/  BAR.ARV 0x8, 0x200 ;  /* 0x0208000000007b1d */ /* 0x000fec0000002000 */
[----:B------:R-:W-:Y:S05]  /*cba0*/  @!P0 BRA `(.L_x_1936) ;  /* 0x0000000000048947 */ /* 0x000fea0003800000 */
[----:B------:R-:W-:Y:S01]  /*cbb0*/  BPT.TRAP 0x1 ;  /* 0x000000040000795c */ /* 0x000fe20000300000 */
.L_x_1936:
[----:B------:R-:W-:Y:S01]  /*cbc0*/  ULEA UR9, UR4, UR56, 0x3 ;  /* 0x0000003804097291 */ /* 0x000fe2000f8e183f */
[----:B------:R-:W-:-:S08]  /*cbd0*/  SHF.L.U32 R7, R7, 0x1f, RZ ;  /* 0x0000001f07077819 */ /* 0x000fd000000006ff */
[----:B------:R0:W1:Y:S01]  /*cbe0*/  SYNCS.PHASECHK.TRANS64.TRYWAIT P2, [UR9+0x31c50], R7 ;  /* 0x031c5007ff0075a7 */ /* 0x0000620008040149 */
[----:B------:R-:W-:Y:S05]  /*cbf0*/  @!P0 BRA `(.L_x_1937) ;  /* 0x0000000000048947 */ /* 0x000fea0003800000 */
[----:B------:R-:W-:Y:S01]  /*cc00*/  BPT.TRAP 0x1 ;  /* 0x000000040000795c */ /* 0x000fe20000300000 */
.L_x_1937:
[----:B-1----:R-:W-:Y:S05]  /*cc10*/  @P2 BRA `(.L_x_1938) ;  /* 0x0000000000082947 */ /* 0x002fea0003800000 */
[----:B------:R-:W1:Y:S02]  /*cc20*/  SYNCS.PHASECHK.TRANS64.TRYWAIT P0, [UR9+0x31c50], R7 ;  /* 0x031c5007ff0075a7 */ /* 0x000e640008000149 */
[----:B-1----:R-:W-:Y:S05]  /*cc30*/  @!P0 BRA `(.L_x_1939) ;  /* 0x00000060003c8947 */ /* 0x002fea0003800000 */
.L_x_1938:
[----:B------:R-:W-:Y:S01]  /*cc40*/  UIADD3 UR56, UR56, 0x200, URZ ;  /* 0x0000020038387890 */ /* 0x000fe2000fffe03f */
[----:B------:R-:W-:Y:S01]  /*cc50*/  WARPGROUP.ARRIVE ;  /* 0x00000000000079c5 */ /* 0x000fe20000000000 */
[----:B------:R-:W-:Y:S01]  /*cc60*/  ULOP3.LUT UR59, UR59, 0x10000, URZ, 0xfc, !UPT ;  /* 0x000100003b3b7892 */ /* 0x000fe2000f8efc3f */
[----:B-1----:R-:W1:Y:S01]  /*cc70*/  SHFL.BFLY PT, R8, R5, 0x2, 0x1f ;  /* 0x0c401f0005087f89 */ /* 0x002e6200000e0000 */
[----:B------:R-:W-:Y:S01]  /*cc80*/  USHF.R.U32.HI UR56, URZ, 0x4, UR56 ;  /* 0x000000043f387899 */ /* 0x000fe20008011638 */
[----:B------:R-:W-:Y:S01]  /*cc90*/  IMAD.U32 R12, RZ, RZ, UR9 ;  /* 0x00000009ff0c7e24 */ /* 0x000fe2000f8e00ff */
[----:B------:R-:W-:Y:S01]  /*cca0*/  UMOV UR5, 0xc0000010 ;  /* 0xc000001000057882 */ /* 0x000fe20000000000 */
[----:B------:R-:W-:Y:S01]  /*ccb0*/  UMOV UR7, 0x80000020 ;  /* 0x8000002000077882 */ /* 0x000fe20000000000 */
[----:B------:R-:W-:Y:S01]  /*ccc0*/  ULOP3.LUT UR56, UR56, 0x3fff, URZ, 0xc0, !UPT ;  /* 0x00003fff38387892 */ /* 0x000fe2000f8ec03f */
[----:B0-----:R-:W0:Y:S01]  /*ccd0*/  SHFL.BFLY PT, R7, R4, 0x2, 0x1f ;  /* 0x0c401f0004077f89 */ /* 0x001e2200000e0000 */
[----:B------:R-:W-:-:S02]  /*cce0*/  @!P1 VIADD R12, R12, 0x31c60 ;  /* 0x00031c600c0c9836 */ /* 0x000fc40000000000 */
[----:B------:R-:W-:-:S03]  /*ccf0*/  ULOP3.LUT UR8, UR56, 0x2400000, URZ, 0xfc, !UPT ;  /* 0x0240000038087892 */ /* 0x000fc6000f8efc3f */
[----:B------:R-:W-:Y:S01]  /*cd00*/  @!P1 PRMT R12, RZ, 0x654, R12 ;  /* 0x00000654ff0c9816 */ /* 0x000fe2000000000c */
[----:B------:R-:W-:-:S03]  /*cd10*/  UIMAD UR8, UR4, 0x6c0, UR8 ;  /* 0x000006c0040878a4 */ /* 0x000fc6000f8e0208 */
[----:B------:R-:W-:-:S04]  /*cd20*/  UMOV UR4, UR59 ;  /* 0x0000003b00047c82 */ /* 0x000fc80008000000 */
[----:B------:R-:W-:Y:S02]  /*cd30*/  UMOV UR6, UR8 ;  /* 0x0000000800067c82 */ /* 0x000fe40008000000 */
[----:B------:R-:W-:Y:S01]  /*cd40*/  HGMMA.64x96x16.F32.BF16 R24, gdesc[UR4].tnspB, R24, gsb0 ;  /* 0x41600000041879f0 */ /* 0x000fe20008001818 */
[----:B------:R-:W-:Y:S01]  /*cd50*/  UIADD3 UR4, UR59, 0x180, URZ ;  /* 0x000001803b047890 */ /* 0x000fe2000fffe03f */
[----:B-1----:R-:W-:Y:S01]  /*cd60*/  FADD.FTZ R8, R8, R5 ;  /* 0x0000000508087221 */ /* 0x002fe20000010000 */
[----:B------:R-:W-:Y:S01]  /*cd70*/  UIADD3 UR6, UR8, 0x40, URZ ;  /* 0x0000004008067890 */ /* 0x000fe2000fffe03f */
[----:B------:R-:W-:Y:S01]  /*cd80*/  IMAD.MOV.U32 R5, RZ, RZ, -0x800000 ;  /* 0xff800000ff057424 */ /* 0x000fe200078e00ff */
[----:B------:R-:W-:Y:S01]  /*cd90*/  UMOV UR5, 0xc0000010 ;  /* 0xc000001000057882 */ /* 0x000fe20000000000 */
[----:B------:R-:W-:Y:S01]  /*cda0*/  UMOV UR7, 0x80000020 ;  /* 0x8000002000077882 */ /* 0x000fe20000000000 */
[----:B0-----:R-:W-:Y:S01]  /*cdb0*/  FADD.FTZ R9, R7, R4 ;  /* 0x0000000407097221 */ /* 0x001fe20000010000 */
[----:B------:R-:W-:Y:S01]  /*cdc0*/  IMAD.MOV.U32 R4, RZ, RZ, -0x800000 ;  /* 0xff800000ff047424 */ /* 0x000fe200078e00ff */
[----:B------:R-:W0:Y:S04]  /*cdd0*/  SHFL.BFLY PT, R7, R8, 0x1, 0x1f ;  /* 0x0c201f0008077f89 */ /* 0x000e2800000e0000 */
[----:B------:R-:W1:Y:S01]  /*cde0*/  SHFL.BFLY PT, R10, R9, 0x1, 0x1f ;  /* 0x0c201f00090a7f89 */ /* 0x000e6200000e0000 */
[----:B0-----:R-:W-:Y:S01]  /*cdf0*/  FADD.FTZ R13, R8, R7 ;  /* 0x00000007080d7221 */ /* 0x001fe20000010000 */
[----:B------:R-:W-:-:S02]  /*ce00*/  IMAD.MOV.U32 R7, RZ, RZ, RZ ;  /* 0x000000ffff077224 */ /* 0x000fc400078e00ff */
[----:B------:R-:W-:Y:S02]  /*ce10*/  IMAD.MOV.U32 R8, RZ, RZ, RZ ;  /* 0x000000ffff087224 */ /* 0x000fe400078e00ff */
[----:B-1----:R-:W-:Y:S01]  /*ce20*/  FADD.FTZ R14, R9, R10 ;  /* 0x0000000a090e7221 */ /* 0x002fe20000010000 */
[----:B------:R-:W-:-:S04]  /*ce30*/  FSETP.NE.FTZ.AND P0, PT, R13, RZ, PT ;  /* 0x000000ff0d00720b */ /* 0x000fc80003f15000 */
        /* <DEDUP_REMOVED lines=114> */
.L_x_1909:
[----:B------:R-:W-:Y:S05]  /*d560*/  @P0 BRA `(.L_x_1940) ;  /* 0x0000001000700947 */ /* 0x000fea0003800000 */
[----:B------:R-:W-:Y:S01]  /*d570*/  VIADD R2, R2, 0xffffff80 ;  /* 0xffffff8002027836 */ /* 0x000fe20000000000 */
[----:B------:R-:W1:Y:S01]  /*d580*/  S2UR UR9, SR_CTAID.Z ;  /* 0x00000000000979c3 */ /* 0x000e620000002700 */
[----:B------:R-:W2:Y:S01]  /*d590*/  S2R R19, SR_CTAID.X ;  /* 0x0000000000137919 */ /* 0x000ea20000002500 */
[----:B------:R-:W-:Y:S01]  /*d5a0*/  SHF.R.S32.HI R13, RZ, 0x1f, R16 ;  /* 0x0000001fff0d7819 */ /* 0x000fe20000011410 */
[----:B------:R-:W-:Y:S01]  /*d5b0*/  ULDC.64 UR4, c[0x0][0xbd0] ;  /* 0x0002f40000047ab9 */ /* 0x000fe20000000a00 */
[----:B------:R-:W-:Y:S01]  /*d5c0*/  SHF.R.S32.HI R3, RZ, 0x1f, R2 ;  /* 0x0000001fff037819 */ /* 0x000fe20000011402 */
[----:B------:R-:W-:Y:S01]  /*d5d0*/  ULDC.64 UR6, c[0x0][0xb38] ;  /* 0x0002ce0000067ab9 */ /* 0x000fe20000000a00 */
[----:B------:R-:W-:Y:S02]  /*d5e0*/  BSSY B0, `(.L_x_1941) ;  /* 0x00000c8000007945 */ /* 0x000fe40003800000 */
[CC--:B------:R-:W-:Y:S01]  /*d5f0*/  LEA.HI R8, R3.reuse, R2.reuse, RZ, 0x7 ;  /* 0x0000000203087211 */ /* 0x0c0fe200078f38ff */
[----:B------:R-:W3:Y:S01]  /*d600*/  LDC.64 R14, c[0x0][0xbd8] ;  /* 0x0002f600ff0e7b82 */ /* 0x000ee20000000a00 */
[----:B------:R-:W-:-:S02]  /*d610*/  LEA.HI R3, R3, R2, RZ, 0x2 ;  /* 0x0000000203037211 */ /* 0x000fc400078f10ff */
[----:B------:R-:W-:Y:S02]  /*d620*/  LOP3.LUT R7, R8, 0xffffff80, RZ, 0xc0, !PT ;  /* 0xffffff8008077812 */ /* 0x000fe400078ec0ff */
[----:B------:R-:W-:Y:S02]  /*d630*/  LOP3.LUT R3, R3, 0xfffffffc, RZ, 0xc0, !PT ;  /* 0xfffffffc03037812 */ /* 0x000fe400078ec0ff */
[----:B------:R-:W-:Y:S01]  /*d640*/  SHF.R.S32.HI R8, RZ, 0x7, R8 ;  /* 0x00000007ff087819 */ /* 0x000fe20000011408 */
[C---:B------:R-:W-:Y:S01]  /*d650*/  IMAD.IADD R0, R2.reuse, 0x1, -R7 ;  /* 0x0000000102007824 */ /* 0x040fe200078e0a07 */
[----:B------:R-:W4:Y:S01]  /*d660*/  S2UR UR8, SR_CTAID.Y ;  /* 0x00000000000879c3 */ /* 0x000f220000002600 */
[----:B------:R-:W-:Y:S02]  /*d670*/  IMAD.IADD R12, R2, 0x1, -R3 ;  /* 0x00000001020c7824 */ /* 0x000fe400078e0a03 */
[----:B------:R-:W-:Y:S01]  /*d680*/  IMAD.HI R3, R8, 0x55555556, RZ ;  /* 0x5555555608037827 */ /* 0x000fe200078e02ff */
[----:B------:R-:W-:-:S04]  /*d690*/  SHF.R.S32.HI R9, RZ, 0x1f, R0 ;  /* 0x0000001fff097819 */ /* 0x000fc80000011400 */
[----:B------:R-:W5:Y:S01]  /*d6a0*/  LDC R7, c[0x0][0xbe8] ;  /* 0x0002fa00ff077b82 */ /* 0x000f620000000800 */
[CC--:B0-----:R-:W-:Y:S02]  /*d6b0*/  LEA.HI R6, R9.reuse, R0.reuse, RZ, 0x2 ;  /* 0x0000000009067211 */ /* 0x0c1fe400078f10ff */
[----:B------:R-:W-:Y:S02]  /*d6c0*/  LEA.HI R9, R9, R0, RZ, 0x5 ;  /* 0x0000000009097211 */ /* 0x000fe400078f28ff */
[--C-:B------:R-:W-:Y:S02]  /*d6d0*/  SHF.R.S32.HI R10, RZ, 0x2, R6.reuse ;  /* 0x00000002ff0a7819 */ /* 0x100fe40000011406 */
[----:B------:R-:W-:Y:S01]  /*d6e0*/  SHF.R.S32.HI R11, RZ, 0x1f, R6 ;  /* 0x0000001fff0b7819 */ /* 0x000fe20000011406 */
[----:B------:R-:W4:Y:S01]  /*d6f0*/  LDC R23, c[0x0][0xc50] ;  /* 0x00031400ff177b82 */ /* 0x000f220000000800 */
[----:B------:R-:W-:Y:S02]  /*d700*/  LEA.HI R3, R3, R3, RZ, 0x1 ;  /* 0x0000000303037211 */ /* 0x000fe400078f08ff */
[----:B------:R-:W-:-:S02]  /*d710*/  LEA.HI R11, R11, R10, RZ, 0x3 ;  /* 0x0000000a0b0b7211 */ /* 0x000fc400078f18ff */
[----:B------:R-:W-:Y:S01]  /*d720*/  SHF.R.S32.HI R9, RZ, 0x5, R9 ;  /* 0x00000005ff097819 */ /* 0x000fe20000011409 */
[----:B------:R-:W-:Y:S01]  /*d730*/  IMAD R73, R3, -0x3, R8 ;  /* 0xfffffffd03497824 */ /* 0x000fe200078e0208 */
[----:B------:R-:W-:Y:S01]  /*d740*/  LOP3.LUT R11, R11, 0xfffffff8, RZ, 0xc0, !PT ;  /* 0xfffffff80b0b7812 */ /* 0x000fe200078ec0ff */
[----:B------:R-:W0:Y:S04]  /*d750*/  LDC.64 R20, c[0x0][0xb40] ;  /* 0x0002d000ff147b82 */ /* 0x000e280000000a00 */
[----:B------:R-:W-:Y:S01]  /*d760*/  IMAD.IADD R2, R10, 0x1, -R11 ;  /* 0x000000010a027824 */ /* 0x000fe200078e0a0b */
[----:B------:R-:W-:-:S03]  /*d770*/  LEA.HI R10, R12, R12, RZ, 0x1 ;  /* 0x0000000c0c0a7211 */ /* 0x000fc600078f08ff */
[----:B------:R-:W-:Y:S01]  /*d780*/  BAR.SYNC.DEFER_BLOCKING 0x1, 0x180 ;  /* 0x0046000000007b1d */ /* 0x000fe20000010000 */
[----:B-----5:R-:W-:Y:S01]  /*d790*/  ISETP.NE.AND P0, PT, R7, 0x1, PT ;  /* 0x000000010700780c */ /* 0x020fe20003f05270 */
[----:B------:R-:W-:Y:S01]  /*d7a0*/  IMAD R8, R9, 0x10, R2 ;  /* 0x0000001009087824 */ /* 0x000fe200078e0202 */
[----:B------:R-:W-:Y:S01]  /*d7b0*/  LOP3.LUT R11, R10, 0x1ffffffe, RZ, 0xc0, !PT ;  /* 0x1ffffffe0a0b7812 */ /* 0x000fe200078ec0ff */
[----:B------:R-:W-:Y:S02]  /*d7c0*/  IMAD R9, R13, UR4, RZ ;  /* 0x000000040d097c24 */ /* 0x000fe4000f8e02ff */
[----:B------:R-:W-:Y:S02]  /*d7d0*/  IMAD R10, R73, 0x40, R8 ;  /* 0x00000040490a7824 */ /* 0x000fe400078e0208 */
[----:B------:R-:W-:Y:S01]  /*d7e0*/  IMAD.WIDE.U32 R2, R16, UR4, RZ ;  /* 0x0000000410027c25 */ /* 0x000fe2000f8e00ff */
[----:B-1----:R-:W-:-:S03]  /*d7f0*/  USHF.R.S32.HI UR4, URZ, 0x1f, UR9 ;  /* 0x0000001f3f047899 */ /* 0x002fc60008011409 */
[----:B------:R-:W-:Y:S02]  /*d800*/  IMAD.IADD R75, R12, 0x1, -R11 ;  /* 0x000000010c4b7824 */ /* 0x000fe400078e0a0b */
[----:B------:R-:W1:Y:S01]  /*d810*/  @P0 LDC R17, c[0x0][0xbec] ;  /* 0x0002fb00ff110b82 */ /* 0x000e620000000800 */
[----:B------:R-:W-:Y:S02]  /*d820*/  IMAD R13, R13, UR6, RZ ;  /* 0x000000060d0d7c24 */ /* 0x000fe4000f8e02ff */
[C---:B------:R-:W-:Y:S02]  /*d830*/  IMAD R11, R16.reuse, UR5, R9 ;  /* 0x00000005100b7c24 */ /* 0x040fe4000f8e0209 */
[----:B------:R-:W-:-:S03]  /*d840*/  IMAD.WIDE.U32 R8, R16, UR6, RZ ;  /* 0x0000000610087c25 */ /* 0x000fc6000f8e00ff */
[----:B------:R-:W5:Y:S01]  /*d850*/  @P0 LDC R73, c[0x0][0xbec] ;  /* 0x0002fb00ff490b82 */ /* 0x000f620000000800 */
[----:B------:R-:W-:Y:S01]  /*d860*/  IMAD R13, R16, UR7, R13 ;  /* 0x00000007100d7c24 */ /* 0x000fe2000f8e020d */
[----:B------:R-:W-:Y:S01]  /*d870*/  ULDC.64 UR6, c[0x0][0xb48] ;  /* 0x0002d20000067ab9 */ /* 0x000fe20000000a00 */
[----:B------:R-:W-:Y:S02]  /*d880*/  IMAD.IADD R3, R3, 0x1, R11 ;  /* 0x0000000103037824 */ /* 0x000fe400078e020b */
[----:B---3--:R-:W-:Y:S02]  /*d890*/  IMAD R12, R14, UR4, RZ ;  /* 0x000000040e0c7c24 */ /* 0x008fe4000f8e02ff */
[----:B------:R-:W-:Y:S01]  /*d8a0*/  IMAD.MOV R16, RZ, RZ, -R16 ;  /* 0x000000ffff107224 */ /* 0x000fe200078e0a10 */
[----:B------:R-:W3:Y:S01]  /*d8b0*/  @P0 LDC R18, c[0x0][0xbf0] ;  /* 0x0002fc00ff120b82 */ /* 0x000ee20000000800 */
[----:B------:R-:W-:Y:S02]  /*d8c0*/  IMAD R11, R75, 0x8, R10 ;  /* 0x000000084b0b7824 */ /* 0x000fe400078e020a */
[----:B------:R-:W-:-:S02]  /*d8d0*/  IMAD R15, R15, UR9, R12 ;  /* 0x000000090f0f7c24 */ /* 0x000fc4000f8e020c */
[----:B------:R-:W-:-:S03]  /*d8e0*/  IMAD.WIDE.U32 R2, R14, UR9, R2 ;  /* 0x000000090e027c25 */ /* 0x000fc6000f8e0002 */
[----:B------:R-:W3:Y:S01]  /*d8f0*/  @P0 LDC R22, c[0x0][0xbf0] ;  /* 0x0002fc00ff160b82 */ /* 0x000ee20000000800 */
[----:B----4-:R-:W-:Y:S02]  /*d900*/  IMAD R23, R23, R16, UR8 ;  /* 0x0000000817177e24 */ /* 0x010fe4000f8e0210 */
[----:B------:R-:W-:Y:S02]  /*d910*/  IMAD.IADD R9, R9, 0x1, R13 ;  /* 0x0000000109097824 */ /* 0x000fe400078e020d */
[----:B0-----:R-:W-:Y:S01]  /*d920*/  IMAD R14, R20, UR4, RZ ;  /* 0x00000004140e7c24 */ /* 0x001fe2000f8e02ff */
[----:B------:R-:W-:Y:S01]  /*d930*/  SHF.R.S32.HI R16, RZ, 0x1f, R23 ;  /* 0x0000001fff107819 */ /* 0x000fe20000011417 */
[----:B--2---:R-:W-:Y:S01]  /*d940*/  IMAD R12, R19, 0xc0, R11 ;  /* 0x000000c0130c7824 */ /* 0x004fe200078e020b */
[----:B------:R-:W-:Y:S01]  /*d950*/  ULDC.64 UR4, c[0x0][0xbe0] ;  /* 0x0002f80000047ab9 */ /* 0x000fe20000000a00 */
[----:B------:R-:W-:Y:S02]  /*d960*/  IMAD.IADD R3, R3, 0x1, R15 ;  /* 0x0000000103037824 */ /* 0x000fe400078e020f */
[----:B------:R-:W-:-:S02]  /*d970*/  IMAD R15, R21, UR9, R14 ;  /* 0x00000009150f7c24 */ /* 0x000fc4000f8e020e */
[----:B------:R-:W-:Y:S01]  /*d980*/  IMAD.WIDE.U32 R8, R20, UR9, R8 ;  /* 0x0000000914087c25 */ /* 0x000fe2000f8e0008 */
[----:B------:R-:W-:-:S03]  /*d990*/  ULDC.64 UR8, c[0x0][0xb28] ;  /* 0x0002ca0000087ab9 */ /* 0x000fc60000000a00 */
[----:B-1----:R-:W-:-:S04]  /*d9a0*/  @P0 IMAD.HI.U32 R13, R12, R17, RZ ;  /* 0x000000110c0d0227 */ /* 0x002fc800078e00ff */
[----:B-----5:R-:W-:-:S04]  /*d9b0*/  @P0 IMAD.HI.U32 R73, R12, R73, RZ ;  /* 0x000000490c490227 */ /* 0x020fc800078e00ff */
[----:B------:R-:W-:Y:S02]  /*d9c0*/  IMAD.IADD R9, R9, 0x1, R15 ;  /* 0x0000000109097824 */ /* 0x000fe400078e020f */
[----:B------:R-:W-:Y:S01]  /*d9d0*/  IMAD.MOV.U32 R11, RZ, RZ, R12 ;  /* 0x000000ffff0b7224 */ /* 0x000fe200078e000c */
[----:B---3--:R-:W-:Y:S01]  /*d9e0*/  @P0 SHF.R.U32.HI R11, RZ, R18, R13 ;  /* 0x00000012ff0b0219 */ /* 0x008fe2000001160d */
[----:B------:R-:W-:Y:S02]  /*d9f0*/  IMAD R15, R16, UR6, RZ ;  /* 0x00000006100f7c24 */ /* 0x000fe4000f8e02ff */
[----:B------:R-:W-:-:S04]  /*da00*/  IMAD.WIDE.U32 R2, R23, UR4, R2 ;  /* 0x0000000417027c25 */ /* 0x000fc8000f8e0002 */
[----:B------:R-:W-:Y:S01]  /*da10*/  IMAD.MOV.U32 R13, RZ, RZ, R12 ;  /* 0x000000ffff0d7224 */ /* 0x000fe200078e000c */
[----:B------:R-:W-:Y:S01]  /*da20*/  @P0 SHF.R.U32.HI R13, RZ, R22, R73 ;  /* 0x00000016ff0d0219 */ /* 0x000fe20000011649 */
        /* <DEDUP_REMOVED lines=61> */
[C---:B------:R-:W-:Y:S01]  /*de00*/  VIADD R0, R7.reuse, 0x8 ;  /* 0x0000000807007836 */ /* 0x040fe20000000000 */
[----:B------:R-:W-:Y:S01]  /*de10*/  ULDC UR4, c[0x0][0xac8] ;  /* 0x0002b20000047ab9 */ /* 0x000fe20000000800 */
[C---:B--2---:R-:W-:Y:S01]  /*de20*/  VIADD R4, R7.reuse, 0x10 ;  /* 0x0000001007047836 */ /* 0x044fe20000000000 */
[C---:B------:R-:W-:Y:S01]  /*de30*/  ISETP.GE.AND P0, PT, R7.reuse, UR4, PT ;  /* 0x0000000407007c0c */ /* 0x040fe2000bf06270 */
[C---:B------:R-:W-:Y:S01]  /*de40*/  VIADD R5, R7.reuse, 0x18 ;  /* 0x0000001807057836 */ /* 0x040fe20000000000 */
[----:B------:R-:W-:Y:S01]  /*de50*/  ISETP.GE.AND P1, PT, R0, UR4, PT ;  /* 0x0000000400007c0c */ /* 0x000fe2000bf26270 */
[C---:B------:R-:W-:Y:S01]  /*de60*/  VIADD R8, R7.reuse, 0x20 ;  /* 0x0000002007087836 */ /* 0x040fe20000000000 */
[----:B------:R-:W-:Y:S01]  /*de70*/  ISETP.GE.AND P2, PT, R4, UR4, PT ;  /* 0x0000000404007c0c */ /* 0x000fe2000bf46270 */
[----:B------:R-:W-:Y:S01]  /*de80*/  VIADD R16, R7, 0x38 ;  /* 0x0000003807107836 */ /* 0x000fe20000000000 */
[----:B------:R-:W-:Y:S01]  /*de90*/  ISETP.GE.AND P3, PT, R5, UR4, PT ;  /* 0x0000000405007c0c */ /* 0x000fe2000bf66270 */
[----:B------:R-:W-:Y:S01]  /*dea0*/  VIADD R17, R7, 0x40 ;  /* 0x0000004007117836 */ /* 0x000fe20000000000 */
[----:B------:R-:W-:-:S07]  /*deb0*/  ISETP.GE.AND P4, PT, R8, UR4, PT ;  /* 0x0000000408007c0c */ /* 0x000fce000bf86270 */
        /* <DEDUP_REMOVED lines=39> */
[----:B------:R-:W-:Y:S02]  /*e130*/  @!P1 LOP3.LUT R9, R6, 0xfffffffe, RZ, 0xc0, !PT ;  /* 0xfffffffe06099812 */ /* 0x000fe400078ec0ff */
[----:B---3--:R-:W-:-:S02]  /*e140*/  @!P3 LOP3.LUT R13, R17, 0xfffffffe, RZ, 0xc0, !PT ;  /* 0xfffffffe110db812 */ /* 0x008fc400078ec0ff */
[----:B0-----:R-:W-:Y:S01]  /*e150*/  @!P4 LOP3.LUT R15, R4, 0xfffffffe, RZ, 0xc0, !PT ;  /* 0xfffffffe040fc812 */ /* 0x001fe200078ec0ff */
[--C-:B------:R-:W-:Y:S01]  /*e160*/  @!P0 IMAD.WIDE R4, R5, 0x4, R2.reuse ;  /* 0x0000000405048825 */ /* 0x100fe200078e0202 */
[----:B------:R-:W-:Y:S02]  /*e170*/  @!P5 LOP3.LUT R17, R8, 0xfffffffe, RZ, 0xc0, !PT ;  /* 0xfffffffe0811d812 */ /* 0x000fe400078ec0ff */
        /* <DEDUP_REMOVED lines=14> */
.L_x_1942:
[----:B------:R-:W-:Y:S05]  /*e260*/  BSYNC B0 ;  /* 0x0000000000007941 */ /* 0x000fea0003800000 */
.L_x_1941:
[----:B------:R-:W-:Y:S01]  /*e270*/  ISETP.GE.AND P0, PT, R18, R19, PT ;  /* 0x000000131200720c */ /* 0x000fe20003f06270 */
[----:B0-----:R0:W1:Y:S04]  /*e280*/  SHFL.IDX PT, R15, R22, 0x1, 0x1c1f ;  /* 0x003c1f00160f7f89 */ /* 0x00106800000e0000 */
[----:B------:R0:W0:Y:S08]  /*e290*/  SHFL.IDX PT, R14, R20, 0x1, 0x1c1f ;  /* 0x003c1f00140e7f89 */ /* 0x00003000000e0000 */
[----:B------:R-:W-:Y:S05]  /*e2a0*/  @P0 BRA `(.L_x_1907) ;  /* 0x0000004800080947 */ /* 0x000fea0003800000 */
[C---:B------:R-:W-:Y:S01]  /*e2b0*/  VIADD R0, R7.reuse, 0x8 ;  /* 0x0000000807007836 */ /* 0x040fe20000000000 */
[----:B------:R-:W-:Y:S01]  /*e2c0*/  ULDC UR4, c[0x0][0xac8] ;  /* 0x0002b20000047ab9 */ /* 0x000fe20000000800 */
[C---:B---3--:R-:W-:Y:S01]  /*e2d0*/  VIADD R2, R7.reuse, 0x10 ;  /* 0x0000001007027836 */ /* 0x048fe20000000000 */
[C---:B------:R-:W-:Y:S01]  /*e2e0*/  ISETP.GE.AND P2, PT, R7.reuse, UR4, PT ;  /* 0x0000000407007c0c */ /* 0x040fe2000bf46270 */
[C---:B----4-:R-:W-:Y:S01]  /*e2f0*/  VIADD R3, R7.reuse, 0x18 ;  /* 0x0000001807037836 */ /* 0x050fe20000000000 */
[----:B------:R-:W-:Y:S01]  /*e300*/  ISETP.GE.AND P3, PT, R0, UR4, PT ;  /* 0x0000000400007c0c */ /* 0x000fe2000bf66270 */
[C---:B------:R-:W-:Y:S01]  /*e310*/  VIADD R6, R7.reuse, 0x20 ;  /* 0x0000002007067836 */ /* 0x040fe20000000000 */
[----:B------:R-:W-:Y:S01]  /*e320*/  ISETP.GE.AND P4, PT, R2, UR4, PT ;  /* 0x0000000402007c0c */ /* 0x000fe2000bf86270 */
[----:B------:R-:W-:Y:S01]  /*e330*/  VIADD R12, R7, 0x28 ;  /* 0x00000028070c7836 */ /* 0x000fe20000000000 */
[----:B------:R-:W-:Y:S01]  /*e340*/  ISETP.GE.AND P5, PT, R3, UR4, PT ;  /* 0x0000000403007c0c */ /* 0x000fe2000bfa6270 */
[C---:B------:R-:W-:Y:S01]  /*e350*/  VIADD R13, R7.reuse, 0x38 ;  /* 0x00000038070d7836 */ /* 0x040fe20000000000 */
[----:B------:R-:W-:Y:S01]  /*e360*/  ISETP.GE.AND P0, PT, R6, UR4, PT ;  /* 0x0000000406007c0c */ /* 0x000fe2000bf06270 */
[C---:B------:R-:W-:Y:S01]  /*e370*/  VIADD R16, R7.reuse, 0x40 ;  /* 0x0000004007107836 */ /* 0x040fe20000000000 */
[----:B------:R-:W-:Y:S01]  /*e380*/  ISETP.GE.AND P1, PT, R12, UR4, PT ;  /* 0x000000040c007c0c */ /* 0x000fe2000bf26270 */
[----:B------:R-:W-:-:S02]  /*e390*/  VIADD R17, R7, 0x48 ;  /* 0x0000004807117836 */ /* 0x000fc40000000000 */
[----:B------:R-:W-:Y:S02]  /*e3a0*/  VIADD R18, R7, 0x50 ;  /* 0x0000005007127836 */ /* 0x000fe40000000000 */
[----:B------:R-:W-:Y:S02]  /*e3b0*/  @!P3 LEA.HI R0, R0, R0, RZ, 0x1 ;  /* 0x000000000000b211 */ /* 0x000fe400078f08ff */
[----:B------:R-:W-:Y:S02]  /*e3c0*/  @!P4 LEA.HI R2, R2, R2, RZ, 0x1 ;  /* 0x000000020202c211 */ /* 0x000fe400078f08ff */
[----:B------:R-:W-:Y:S02]  /*e3d0*/  @!P5 LEA.HI R3, R3, R3, RZ, 0x1 ;  /* 0x000000030303d211 */ /* 0x000fe400078f08ff */
[----:B--2---:R-:W-:Y:S01]  /*e3e0*/  @!P3 LOP3.LUT R5, R0, 0xfffffffe, RZ, 0xc0, !PT ;  /* 0xfffffffe0005b812 */ /* 0x004fe200078ec0ff */
[----:B------:R-:W-:Y:S01]  /*e3f0*/  VIADD R0, R7, 0x30 ;  /* 0x0000003007007836 */ /* 0x000fe20000000000 */
[----:B------:R-:W-:-:S02]  /*e400*/  @!P4 LOP3.LUT R9, R2, 0xfffffffe, RZ, 0xc0, !PT ;  /* 0xfffffffe0209c812 */ /* 0x000fc400078ec0ff */
[----:B------:R-:W-:Y:S01]  /*e410*/  @!P5 LOP3.LUT R11, R3, 0xfffffffe, RZ, 0xc0, !PT ;  /* 0xfffffffe030bd812 */ /* 0x000fe200078ec0ff */
[--C-:B01----:R-:W-:Y:S01]  /*e420*/  @!P2 IMAD.WIDE R2, R7, 0x4, R14.reuse ;  /* 0x000000040702a825 */ /* 0x103fe200078e020e */
        /* <DEDUP_REMOVED lines=44> */
[----:B0-----:R-:W-:-:S05]  /*e6f0*/  LOP3.LUT R3, R7, 0xfffffffe, RZ, 0xc0, !PT ;  /* 0xfffffffe07037812 */ /* 0x001fca00078ec0ff */
[----:B------:R-:W-:-:S05]  /*e700*/  IMAD.WIDE R2, R3, 0x4, R14 ;  /* 0x0000000403027825 */ /* 0x000fca00078e020e */
[----:B------:R0:W-:Y:S01]  /*e710*/  ST.E.64 desc[UR60][R2.64], R70 ;  /* 0x0000004602007985 */ /* 0x0001e2000c101b3c */
[----:B------:R-:W-:Y:S05]  /*e720*/  BRA `(.L_x_1907) ;  /* 0x0000004000e87947 */ /* 0x000fea0003800000 */
.L_x_1940:
[----:B------:R-:W-:-:S05]  /*e730*/  VIADD R0, R2, 0xffffff80 ;  /* 0xffffff8002007836 */ /* 0x000fca0000000000 */
[----:B------:R-:W-:-:S13]  /*e740*/  ISETP.GT.AND P0, PT, R0, 0xbf, PT ;  /* 0x000000bf0000780c */ /* 0x000fda0003f04270 */
[----:B------:R-:W-:Y:S05]  /*e750*/  @P0 BRA `(.L_x_1907) ;  /* 0x0000004000dc0947 */ /* 0x000fea0003800000 */
[----:B------:R-:W1:Y:S01]  /*e760*/  S2R R3, SR_CTAID.X ;  /* 0x0000000000037919 */ /* 0x000e620000002500 */
[----:B0-----:R-:W0:Y:S01]  /*e770*/  LDC R6, c[0x0][0xbe8] ;  /* 0x0002fa00ff067b82 */ /* 0x001e220000000800 */
[----:B------:R-:W-:Y:S01]  /*e780*/  ULDC UR4, c[0x0][0xa88] ;  /* 0x0002a20000047ab9 */ /* 0x000fe20000000800 */
[----:B-1----:R-:W-:Y:S02]  /*e790*/  IMAD R2, R3, 0xc0, R2 ;  /* 0x000000c003027824 */ /* 0x002fe400078e0202 */
[----:B0-----:R-:W-:Y:S02]  /*e7a0*/  IMAD R3, R6, UR4, RZ ;  /* 0x0000000406037c24 */ /* 0x001fe4000f8e02ff */
        /* <DEDUP_REMOVED lines=29> */
[----:B------:R-:W-:Y:S01]  /*e980*/  IADD3 R2, P0, R5, R2, RZ ;  /* 0x0000000205027210 */ /* 0x000fe20007f1e0ff */
[----:B------:R-:W-:Y:S02]  /*e990*/  IMAD.MOV R7, RZ, RZ, -R5 ;  /* 0x000000ffff077224 */ /* 0x000fe400078e0a05 */
[----:B------:R-:W-:Y:S02]  /*e9a0*/  IMAD R4, R4, UR4, RZ ;  /* 0x0000000404047c24 */ /* 0x000fe4000f8e02ff */
[----:B------:R-:W-:-:S02]  /*e9b0*/  IMAD R7, R6, R7, R0 ;  /* 0x0000000706077224 */ /* 0x000fc400078e0200 */
[----:B------:R-:W-:Y:S01]  /*e9c0*/  IMAD R4, R9, UR5, R4 ;  /* 0x0000000509047c24 */ /* 0x000fe2000f8e0204 */
[----:B------:R-:W-:Y:S01]  /*e9d0*/  SHF.R.S32.HI R9, RZ, 0x1f, R5 ;  /* 0x0000001fff097819 */ /* 0x000fe20000011405 */
[----:B------:R-:W-:Y:S01]  /*e9e0*/  ULDC.64 UR4, c[0x0][0xbc8] ;  /* 0x0002f20000047ab9 */ /* 0x000fe20000000a00 */
        /* <DEDUP_REMOVED lines=12> */
.L_x_1905:
        /* <DEDUP_REMOVED lines=18> */
.L_x_1943:
[----:B------:R-:W-:Y:S01]  /*ebd0*/  ULDC UR43, c[0x0][0xc50] ;  /* 0x00031400002b7ab9 */ /* 0x000fe20000000800 */
[----:B------:R-:W-:Y:S01]  /*ebe0*/  UMOV UR36, UR6 ;  /* 0x0000000600247c82 */ /* 0x000fe20008000000 */
[----:B------:R-:W-:-:S11]  /*ebf0*/  UISETP.NE.AND UP0, UPT, UR43, 0x1, UPT ;  /* 0x000000012b00788c */ /* 0x000fd6000bf05270 */
[----:B------:R-:W-:Y:S01]  /*ec00*/  @UP0 ULDC UR4, c[0x0][0xc54] ;  /* 0x0003150000040ab9 */ /* 0x000fe20000000800 */
[----:B------:R-:W-:Y:S01]  /*ec10*/  @UP0 ULDC UR7, c[0x0][0xc58] ;  /* 0x0003160000070ab9 */ /* 0x000fe20000000800 */
[----:B------:R-:W-:-:S04]  /*ec20*/  UIMAD.WIDE.U32 UR4, UR6, UR4, URZ ;  /* 0x00000004060472a5 */ /* 0x000fc8000f8e003f */
[----:B------:R-:W-:-:S12]  /*ec30*/  @UP0 USHF.R.U32.HI UR36, URZ, UR7, UR5 ;  /* 0x000000073f240299 */ /* 0x000fd80008011605 */
.L_x_1944:
        /* <DEDUP_REMOVED lines=8> */
[----:B------:R-:W-:Y:S01]  /*ecc0*/  ULDC UR5, c[0x0][0x448] ;  /* 0x0001120000057ab9 */ /* 0x000fe20000000800 */
[----:B------:R-:W-:Y:S01]  /*ecd0*/  ULDC.64 UR6, c[0x0][0x418] ;  /* 0x0001060000067ab9 */ /* 0x000fe20000000a00 */
[----:B------:R-:W-:Y:S01]  /*ece0*/  UISETP.NE.AND UP1, UPT, UR5, 0x1, UPT ;  /* 0x000000010500788c */ /* 0x000fe2000bf25270 */
[----:B------:R-:W-:Y:S01]  /*ecf0*/  IMAD.MOV.U32 R29, RZ, RZ, RZ ;  /* 0x000000ffff1d7224 */ /* 0x000fe200078e00ff */
[----:B------:R-:W-:Y:S01]  /*ed00*/  UISETP.NE.U32.AND UP0, UPT, UR6, URZ, UPT ;  /* 0x0000003f0600728c */ /* 0x000fe2000bf05070 */
[----:B------:R-:W-:Y:S01]  /*ed10*/  UMOV UR8, 0xc0 ;  /* 0x000000c000087882 */ /* 0x000fe20000000000 */
[----:B------:R-:W-:Y:S02]  /*ed20*/  ULDC UR5, c[0x0][0x288] ;  /* 0x0000a20000057ab9 */ /* 0x000fe40000000800 */
[----:B------:R-:W-:Y:S01]  /*ed30*/  UISETP.NE.AND.EX UP0, UPT, UR7, URZ, UPT, UP0 ;  /* 0x0000003f0700728c */ /* 0x000fe2000bf05300 */
[----:B------:R-:W-:Y:S01]  /*ed40*/  ULDC UR6, c[0x0][0x424] ;  /* 0x0001090000067ab9 */ /* 0x000fe20000000800 */
[----:B------:R-:W-:-:S02]  /*ed50*/  UIADD3 UR10, -UR5, 0x90, URZ ;  /* 0x00000090050a7890 */ /* 0x000fc4000fffe13f */
[----:B------:R-:W-:Y:S01]  /*ed60*/  USEL UR7, UR6, 0x1, UP0 ;  /* 0x0000000106077887 */ /* 0x000fe20008000000 */
[----:B------:R-:W-:-:S03]  /*ed70*/  ULDC UR9, c[0x0][0x2f0] ;  /* 0x0000bc0000097ab9 */ /* 0x000fc60000000800 */
[----:B------:R-:W-:Y:S02]  /*ed80*/  UIMAD UR10, UR7, UR9, UR10 ;  /* 0x00000009070a72a4 */ /* 0x000fe4000f8e020a */
[----:B0-----:R-:W-:-:S03]  /*ed90*/  UIMAD UR8, UR4, UR8, 0xbf ;  /* 0x000000bf040874a4 */ /* 0x001fc6000f8e0208 */
[----:B------:R-:W-:Y:S02]  /*eda0*/  @UP1 ULDC UR4, c[0x0][0x44c] ;  /* 0x0001130000041ab9 */ /* 0x000fe40000000800 */
[----:B------:R-:W-:Y:S02]  /*edb0*/  UIMAD.WIDE.U32 UR4, UR8, UR4, URZ ;  /* 0x00000004080472a5 */ /* 0x000fe4000f8e003f */
[----:B------:R-:W-:Y:S01]  /*edc0*/  UMOV UR6, UR8 ;  /* 0x0000000800067c82 */ /* 0x000fe20008000000 */
[----:B------:R-:W-:Y:S01]  /*edd0*/  @UP1 ULDC UR8, c[0x0][0x450] ;  /* 0x0001140000081ab9 */ /* 0x000fe20000000800 */
[----:B------:R-:W-:Y:S02]  /*ede0*/  UIMAD UR4, UR7, UR9, 0x8f ;  /* 0x0000008f070474a4 */ /* 0x000fe4000f8e0209 */
[----:B------:R-:W-:Y:S02]  /*edf0*/  @UP1 USHF.R.U32.HI UR6, URZ, UR8, UR5 ;  /* 0x000000083f061299 */ /* 0x000fe40008011605 */
[----:B------:R-:W-:-:S02]  /*ee00*/  UIMAD.WIDE UR4, UR4, 0x38e38e39, URZ ;  /* 0x38e38e39040478a5 */ /* 0x000fc4000f8e023f */
[----:B------:R-:W-:Y:S02]  /*ee10*/  UIADD3 UR6, UR10, UR6, URZ ;  /* 0x000000060a067290 */ /* 0x000fe4000fffe03f */
[----:B------:R-:W-:Y:S02]  /*ee20*/  USHF.R.U32.HI UR8, URZ, 0x1f, UR5 ;  /* 0x0000001f3f087899 */ /* 0x000fe40008011605 */
[----:B------:R-:W-:Y:S02]  /*ee30*/  UIMAD.WIDE UR6, UR6, 0x38e38e39, URZ ;  /* 0x38e38e39060678a5 */ /* 0x000fe4000f8e023f */
[----:B------:R-:W-:Y:S02]  /*ee40*/  ULEA.HI.SX32 UR8, UR5, UR8, 0x1b ;  /* 0x0000000805087291 */ /* 0x000fe4000f8fda3f */
[----:B------:R-:W-:Y:S02]  /*ee50*/  USHF.R.U32.HI UR4, URZ, 0x1f, UR7 ;  /* 0x0000001f3f047899 */ /* 0x000fe40008011607 */
[----:B------:R-:W-:-:S02]  /*ee60*/  USHF.R.U32.HI UR5, URZ, 0x10, UR43 ;  /* 0x000000103f057899 */ /* 0x000fc4000801162b */
[----:B------:R-:W-:Y:S02]  /*ee70*/  ULEA.HI.SX32 UR4, UR7, UR4, 0x1b ;  /* 0x0000000407047291 */ /* 0x000fe4000f8fda3f */
[----:B------:R-:W-:Y:S02]  /*ee80*/  ULOP3.LUT UR43, UR43, 0xffff, URZ, 0xc0, !UPT ;  /* 0x0000ffff2b2b7892 */ /* 0x000fe4000f8ec03f */
[----:B------:R-:W-:-:S04]  /*ee90*/  UISETP.LT.AND UP0, UPT, UR8, UR4, UPT ;  /* 0x000000040800728c */ /* 0x000fc8000bf01270 */
[----:B------:R-:W-:Y:S02]  /*eea0*/  USEL UR39, UR8, UR4, UP0 ;  /* 0x0000000408277287 */ /* 0x000fe40008000000 */
[----:B------:R-:W-:Y:S02]  /*eeb0*/  UISETP.NE.AND UP0, UPT, UR5, URZ, UPT ;  /* 0x0000003f0500728c */ /* 0x000fe4000bf05270 */
[----:B------:R-:W-:-:S06]  /*eec0*/  UISETP.GE.AND UP1, UPT, UR39, 0x1, UPT ;  /* 0x000000012700788c */ /* 0x000fcc000bf26270 */
[----:B------:R-:W-:-:S03]  /*eed0*/  PLOP3.LUT P0, PT, PT, PT, UP1, 0x80, 0x0 ;  /* 0x000000000000781c */ /* 0x000fc60003f0f018 */
[----:B------:R-:W-:-:S10]  /*eee0*/  @!UP0 ULDC UR5, c[0x0][0x9f0] ;  /* 0x00027c0000058ab9 */ /* 0x000fd40000000800 */
[----:B------:R-:W-:Y:S05]  /*eef0*/  @!P0 BRA `(.L_x_1946) ;  /* 0x0000000000748947 */ /* 0x000fea0003800000 */
[----:B------:R-:W-:Y:S01]  /*ef00*/  IMAD.U32 R7, RZ, RZ, UR5 ;  /* 0x00000005ff077e24 */ /* 0x000fe2000f8e00ff */
[----:B------:R-:W-:-:S04]  /*ef10*/  UIADD3 UR4, UR5, -0x1, UR39 ;  /* 0xffffffff05047890 */ /* 0x000fc8000fffe027 */
[-C--:B------:R-:W-:Y:S02]  /*ef20*/  IABS R6, R7.reuse ;  /* 0x0000000700067213 */ /* 0x080fe40000000000 */
[----:B------:R-:W-:Y:S01]  /*ef30*/  IMAD.U32 R8, RZ, RZ, UR4 ;  /* 0x00000004ff087e24 */ /* 0x000fe2000f8e00ff */
[----:B------:R-:W-:Y:S01]  /*ef40*/  IABS R10, R7 ;  /* 0x00000007000a7213 */ /* 0x000fe20000000000 */
[----:B------:R-:W0:Y:S01]  /*ef50*/  I2F.RP R3, R6 ;  /* 0x0000000600037306 */ /* 0x000e220000209400 */
[----:B------:R-:W-:Y:S02]  /*ef60*/  ULOP3.LUT UR4, UR4, UR5, URZ, 0x3c, !UPT ;  /* 0x0000000504047292 */ /* 0x000fe4000f8e3c3f */
[----:B------:R-:W-:-:S04]  /*ef70*/  IABS R8, R8 ;  /* 0x0000000800087213 */ /* 0x000fc80000000000 */
[----:B------:R-:W-:Y:S01]  /*ef80*/  ISETP.LE.AND P2, PT, RZ, UR4, PT ;  /* 0x00000004ff007c0c */ /* 0x000fe2000bf43270 */
        /* <DEDUP_REMOVED lines=20> */
.L_x_1946:
        /* <DEDUP_REMOVED lines=29> */
.L_x_1947:
        /* <DEDUP_REMOVED lines=20> */
.L_x_1949:
        /* <DEDUP_REMOVED lines=15> */
.L_x_1948:
[----:B------:R-:W0:Y:S01]  /*f4d0*/  LDC.64 R4, c[0x0][0x9f8] ;  /* 0x00027e00ff047b82 */ /* 0x000e220000000a00 */
[----:B------:R-:W-:Y:S01]  /*f4e0*/  IMAD.MOV.U32 R16, RZ, RZ, R19 ;  /* 0x000000ffff107224 */ /* 0x000fe200078e0013 */
[----:B0-----:R-:W-:-:S04]  /*f4f0*/  ISETP.NE.U32.AND P0, PT, R4, RZ, PT ;  /* 0x000000ff0400720c */ /* 0x001fc80003f05070 */
[----:B------:R-:W-:-:S13]  /*f500*/  ISETP.NE.AND.EX P0, PT, R5, RZ, PT, P0 ;  /* 0x000000ff0500720c */ /* 0x000fda0003f05300 */
[----:B------:R-:W0:Y:S02]  /*f510*/  @P0 LDC.64 R4, c[0x0][0x9f8] ;  /* 0x00027e00ff040b82 */ /* 0x000e240000000a00 */
[----:B0-----:R-:W-:-:S06]  /*f520*/  @P0 IMAD.WIDE R6, R19, 0x4, R4 ;  /* 0x0000000413060825 */ /* 0x001fcc00078e0204 */
[----:B------:R-:W0:Y:S01]  /*f530*/  LDC.64 R4, c[0x0][0x418] ;  /* 0x00010600ff047b82 */ /* 0x000e220000000a00 */
[----:B------:R-:W2:Y:S01]  /*f540*/  @P0 LDG.E R16, desc[UR60][R6.64] ;  /* 0x0000003c06100981 */ /* 0x000ea2000c1e1900 */
[----:B------:R-:W-:Y:S01]  /*f550*/  UMOV UR4, 0xffffffff ;  /* 0xffffffff00047882 */ /* 0x000fe20000000000 */
[----:B------:R-:W-:Y:S01]  /*f560*/  VIADD R27, R17, 0xffffffff ;  /* 0xffffffff111b7836 */ /* 0x000fe20000000000 */
[----:B0-----:R-:W-:-:S04]  /*f570*/  ISETP.NE.U32.AND P0, PT, R4, RZ, PT ;  /* 0x000000ff0400720c */ /* 0x001fc80003f05070 */
[----:B------:R-:W-:-:S04]  /*f580*/  ISETP.NE.AND.EX P1, PT, R5, RZ, PT, P0 ;  /* 0x000000ff0500720c */ /* 0x000fc80003f25300 */
[----:B------:R-:W-:Y:S02]  /*f590*/  P2R R28, PR, RZ, 0x2 ;  /* 0x00000002ff1c7803 */ /* 0x000fe40000000000 */
[----:B--2---:R-:W-:Y:S02]  /*f5a0*/  SHF.R.S32.HI R24, RZ, 0x1f, R16 ;  /* 0x0000001fff187819 */ /* 0x004fe40000011410 */
[----:B------:R-:W-:Y:S01]  /*f5b0*/  SEL R25, R16, RZ, !P1 ;  /* 0x000000ff10197207 */ /* 0x000fe20004800000 */
[----:B------:R-:W-:Y:S06]  /*f5c0*/  BRA.DIV UR4, `(.L_x_1950) ;  /* 0x0000003604f07947 */ /* 0x000fec000b800000 */
[----:B------:R0:W1:Y:S02]  /*f5d0*/  SHFL.IDX PT, R14, R26, RZ, 0x1f ;  /* 0x00001fff1a0e7589 */ /* 0x00006400000e0000 */
.L_x_2034:
[----:B------:R-:W-:Y:S02]  /*f5e0*/  PLOP3.LUT P2, PT, PT, PT, PT, 0x8, 0x0 ;  /* 0x000000000000781c */ /* 0x000fe40003f4e170 */
[----:B-1----:R-:W-:Y:S02]  /*f5f0*/  ISETP.NE.AND P0, PT, R14, RZ, PT ;  /* 0x000000ff0e00720c */ /* 0x002fe40003f05270 */
[----:B------:R-:W-:-:S05]  /*f600*/  P2R R0, PR, RZ, 0x4 ;  /* 0x00000004ff007803 */ /* 0x000fca0000000000 */
[----:B------:R1:W-:Y:S06]  /*f610*/  STL [R1], R0 ;  /* 0x0000000001007387 */ /* 0x0003ec0000100800 */
[----:B------:R-:W-:Y:S05]  /*f620*/  @P0 BRA `(.L_x_1951) ;  /* 0x0000000400080947 */ /* 0x000fea0003800000 */
[----:B------:R-:W-:-:S03]  /*f630*/  UMOV UR4, 0xffffffff ;  /* 0xffffffff00047882 */ /* 0x000fc60000000000 */
[----:B------:R-:W-:Y:S05]  /*f640*/  BRA.DIV UR4, `(.L_x_1952) ;  /* 0x0000003604f07947 */ /* 0x000fea000b800000 */
[----:B------:R-:W-:-:S13]  /*f650*/  ELECT P6, URZ, PT ;  /* 0x00000000003f782f */ /* 0x000fda00038c0000 */
.L_x_2037:
[----:B------:R-:W-:Y:S05]  /*f660*/  @!P6 BRA `(.L_x_1951) ;  /* 0x0000000000f8e947 */ /* 0x000fea0003800000 */
[----:B-1----:R-:W-:Y:S02]  /*f670*/  IMAD.MOV.U32 R0, RZ, RZ, 0x1 ;  /* 0x00000001ff007424 */ /* 0x002fe400078e00ff */
        /* <DEDUP_REMOVED lines=21> */
.L_x_1953:
[----:B------:R-:W2:Y:S01]  /*f7d0*/  SYNCS.PHASECHK.TRANS64.TRYWAIT P0, [UR38+0x31c40], R0 ;  /* 0x031c4000ff0075a7 */ /* 0x000ea20008000166 */
[----:B------:R-:W-:Y:S01]  /*f7e0*/  ISETP.NE.AND P1, PT, R23, RZ, PT ;  /* 0x000000ff1700720c */ /* 0x000fe20003f25270 */
[----:B--2---:R-:W-:-:S12]  /*f7f0*/  @!P0 BRA `(.L_x_1954) ;  /* 0x0000003400a48947 */ /* 0x004fd80003800000 */
.L_x_2038:
[----:B------:R-:W-:Y:S05]  /*f800*/  @P1 BRA `(.L_x_1955) ;  /* 0x0000000000141947 */ /* 0x000fea0003800000 */
[----:B------:R-:W-:Y:S01]  /*f810*/  LOP3.LUT P0, RZ, R2, 0x1f, RZ, 0xc0, !PT ;  /* 0x0000001f02ff7812 */ /* 0x000fe2000780c0ff */
[----:B--2---:R-:W-:-:S04]  /*f820*/  IMAD.MOV.U32 R0, RZ, RZ, 0x6c00 ;  /* 0x00006c00ff007424 */ /* 0x004fc800078e00ff */
[----:B------:R3:W-:Y:S08]  /*f830*/  SYNCS.ARRIVE.TRANS64 RZ, [UR38+0x31c30], R0 ;  /* 0x031c3000ffff79a7 */ /* 0x0007f00008000026 */
[----:B---3--:R-:W-:Y:S05]  /*f840*/  @!P0 BRA `(.L_x_1955) ;  /* 0x0000000000048947 */ /* 0x008fea0003800000 */
[----:B------:R-:W-:Y:S01]  /*f850*/  BPT.TRAP 0x1 ;  /* 0x000000040000795c */ /* 0x000fe20000300000 */
.L_x_1955:
[----:B------:R-:W-:Y:S01]  /*f860*/  R2UR UR11, R27 ;  /* 0x000000001b0b72ca */ /* 0x000fe200000e0000 */
[----:B------:R-:W-:Y:S01]  /*f870*/  ULDC.64 UR4, c[0x0][0x198] ;  /* 0x0000660000047ab9 */ /* 0x000fe20000000a00 */
[----:B-----5:R-:W-:Y:S01]  /*f880*/  R2UR UR13, R25 ;  /* 0x00000000190d72ca */ /* 0x020fe200000e0000 */
[----:B------:R-:W-:Y:S01]  /*f890*/  UIADD3 UR4, UP0, UR4, 0x370, URZ ;  /* 0x0000037004047890 */ /* 0x000fe2000ff1e03f */
[----:B------:R-:W-:Y:S01]  /*f8a0*/  PLOP3.LUT P0, PT, PT, PT, PT, 0x80, 0x0 ;  /* 0x000000000000781c */ /* 0x000fe20003f0f070 */
[----:B------:R-:W-:Y:S02]  /*f8b0*/  UIADD3 UR8, UR38, 0x16a00, URZ ;  /* 0x00016a0026087890 */ /* 0x000fe4000fffe03f */
[----:B------:R-:W-:Y:S01]  /*f8c0*/  UIADD3 UR9, UR38, 0x31c30, URZ ;  /* 0x00031c3026097890 */ /* 0x000fe2000fffe03f */
[----:B--2---:R-:W-:Y:S01]  /*f8d0*/  P2R R0, PR, RZ, 0x1 ;  /* 0x00000001ff007803 */ /* 0x004fe20000000000 */
[----:B------:R-:W-:Y:S02]  /*f8e0*/  UIADD3.X UR5, URZ, UR5, URZ, UP0, !UPT ;  /* 0x000000053f057290 */ /* 0x000fe400087fe43f */
[----:B------:R-:W-:-:S02]  /*f8f0*/  UIADD3 UR24, UR38, 0x18e00, URZ ;  /* 0x00018e0026187890 */ /* 0x000fc4000fffe03f */
[----:B------:R-:W-:Y:S01]  /*f900*/  UIMAD UR11, UR11, 0x90, URZ ;  /* 0x000000900b0b78a4 */ /* 0x000fe2000f8e023f */
[----:B------:R2:W-:Y:S01]  /*f910*/  STL [R1], R0 ;  /* 0x0000000001007387 */ /* 0x0005e20000100800 */
        /* <DEDUP_REMOVED lines=16> */
[----:B------:R2:W-:Y:S01]  /*fa20*/  UTMALDG.4D [UR24], [UR4], desc[UR6] ;  /* 0x00000618040075b4 */ /* 0x0005e20008019000 */
[----:B------:R2:W-:Y:S02]  /*fa30*/  UTMALDG.4D [UR16], [UR4], desc[UR6] ;  /* 0x00000610040075b4 */ /* 0x0005e40008019000 */
[----:B--2---:R-:W-:Y:S01]  /*fa40*/  NOP ;  /* 0x0000000000007918 */ /* 0x004fe20000000000 */
.L_x_1951:
[----:B------:R-:W-:Y:S05]  /*fa50*/  WARPSYNC.ALL ;  /* 0x0000000000007948 */ /* 0x000fea0003800000 */
[----:B------:R-:W-:Y:S01]  /*fa60*/  UIADD3 UR5, UR38, 0xda00, URZ ;  /* 0x0000da0026057890 */ /* 0x000fe2000fffe03f */
[----:B------:R-:W-:Y:S01]  /*fa70*/  BAR.SYNC.DEFER_BLOCKING 0x8, 0x200 ;  /* 0x0208000000007b1d */ /* 0x000fe20000010000 */
[----:B------:R-:W-:Y:S02]  /*fa80*/  USHF.R.S32.HI UR4, URZ, 0x1f, UR36 ;  /* 0x0000001f3f047899 */ /* 0x000fe40008011424 */
        /* <DEDUP_REMOVED lines=24> */
.L_x_1956:
[----:B------:R-:W2:Y:S01]  /*fc10*/  LDC R3, c[0x0][0x448] ;  /* 0x00011200ff037b82 */ /* 0x000ea20000000800 */
[----:B------:R-:W3:Y:S01]  /*fc20*/  S2R R11, SR_CTAID.X ;  /* 0x00000000000b7919 */ /* 0x000ee20000002500 */
[----:B-1----:R-:W-:Y:S01]  /*fc30*/  IMAD.SHL.U32 R5, R2, 0x20, RZ ;  /* 0x0000002002057824 */ /* 0x002fe200078e00ff */
[----:B------:R-:W-:Y:S01]  /*fc40*/  SHF.R.U32.HI R10, RZ, 0x2, R23 ;  /* 0x00000002ff0a7819 */ /* 0x000fe20000011617 */
[----:B------:R-:W-:Y:S01]  /*fc50*/  UMOV UR4, UR40 ;  /* 0x0000002800047c82 */ /* 0x000fe20008000000 */
[----:B------:R-:W-:Y:S01]  /*fc60*/  SHF.R.S32.HI R20, RZ, 0x1f, R19 ;  /* 0x0000001fff147819 */ /* 0x000fe20000011413 */
[----:B------:R-:W-:Y:S01]  /*fc70*/  UMOV UR5, UR42 ;  /* 0x0000002a00057c82 */ /* 0x000fe20008000000 */
[----:B------:R-:W-:Y:S01]  /*fc80*/  LOP3.LUT R0, R10, 0x60, R5, 0xf8, !PT ;  /* 0x000000600a007812 */ /* 0x000fe200078ef805 */
[----:B------:R-:W-:Y:S01]  /*fc90*/  ULDC.64 UR6, c[0x0][0x2c8] ;  /* 0x0000b20000067ab9 */ /* 0x000fe20000000a00 */
[----:B------:R-:W1:Y:S01]  /*fca0*/  LDC.64 R4, c[0x0][0x2e0] ;  /* 0x0000b800ff047b82 */ /* 0x000e620000000a00 */
[----:B------:R-:W-:Y:S01]  /*fcb0*/  ULDC.64 UR8, c[0x0][0x280] ;  /* 0x0000a00000087ab9 */ /* 0x000fe20000000a00 */
[----:B--2---:R-:W-:Y:S01]  /*fcc0*/  ISETP.NE.AND P0, PT, R3, 0x1, PT ;  /* 0x000000010300780c */ /* 0x004fe20003f05270 */
[----:B---3--:R-:W-:-:S12]  /*fcd0*/  IMAD R0, R11, 0xc0, R0 ;  /* 0x000000c00b007824 */ /* 0x008fd800078e0200 */
[----:B------:R-:W2:Y:S01]  /*fce0*/  @P0 LDC R7, c[0x0][0x44c] ;  /* 0x00011300ff070b82 */ /* 0x000ea20000000800 */
[----:B------:R-:W-:Y:S02]  /*fcf0*/  VIADD R12, R0, 0x80 ;  /* 0x00000080000c7836 */ /* 0x000fe40000000000 */
[----:B------:R-:W-:Y:S02]  /*fd00*/  IMAD.MOV.U32 R9, RZ, RZ, R0 ;  /* 0x000000ffff097224 */ /* 0x000fe400078e0000 */
[----:B------:R-:W-:-:S03]  /*fd10*/  IMAD.MOV.U32 R15, RZ, RZ, R12 ;  /* 0x000000ffff0f7224 */ /* 0x000fc600078e000c */
[----:B------:R-:W3:Y:S08]  /*fd20*/  @P0 LDC R8, c[0x0][0x450] ;  /* 0x00011400ff080b82 */ /* 0x000ef00000000800 */
[----:B------:R-:W4:Y:S08]  /*fd30*/  @P0 LDC R13, c[0x0][0x44c] ;  /* 0x00011300ff0d0b82 */ /* 0x000f300000000800 */
[----:B------:R-:W5:Y:S01]  /*fd40*/  @P0 LDC R6, c[0x0][0x450] ;  /* 0x00011400ff060b82 */ /* 0x000f620000000800 */
[----:B--2---:R-:W-:-:S05]  /*fd50*/  @P0 IMAD.HI.U32 R7, R0, R7, RZ ;  /* 0x0000000700070227 */ /* 0x004fca00078e00ff */
[----:B---3--:R-:W-:Y:S02]  /*fd60*/  @P0 SHF.R.U32.HI R9, RZ, R8, R7 ;  /* 0x00000008ff090219 */ /* 0x008fe40000011607 */
[----:B------:R-:W-:-:S04]  /*fd70*/  SHF.R.U32.HI R8, RZ, 0x3, R2 ;  /* 0x00000003ff087819 */ /* 0x000fc80000011602 */
[----:B------:R-:W-:Y:S01]  /*fd80*/  LOP3.LUT R8, R8, 0x3, RZ, 0xc0, !PT ;  /* 0x0000000308087812 */ /* 0x000fe200078ec0ff */
[----:B----4-:R-:W-:-:S05]  /*fd90*/  @P0 IMAD.HI.U32 R7, R12, R13, RZ ;  /* 0x0000000d0c070227 */ /* 0x010fca00078e00ff */
[----:B-----5:R-:W-:Y:S01]  /*fda0*/  @P0 SHF.R.U32.HI R15, RZ, R6, R7 ;  /* 0x00000006ff0f0219 */ /* 0x020fe20000011607 */
[----:B-1----:R-:W-:-:S04]  /*fdb0*/  IMAD R6, R20, R4, RZ ;  /* 0x0000000414067224 */ /* 0x002fc800078e02ff */
[C---:B------:R-:W-:Y:S02]  /*fdc0*/  IMAD R5, R19.reuse, R5, R6 ;  /* 0x0000000513057224 */ /* 0x040fe400078e0206 */
[----:B------:R-:W-:Y:S01]  /*fdd0*/  IMAD.WIDE.U32 R6, R19, R4, UR4 ;  /* 0x0000000413067e25 */ /* 0x000fe2000f8e0004 */
[--C-:B------:R-:W-:Y:S01]  /*fde0*/  SHF.R.S32.HI R4, RZ, 0x1f, R9.reuse ;  /* 0x0000001fff047819 */ /* 0x100fe20000011409 */
[----:B------:R-:W-:Y:S02]  /*fdf0*/  ULDC.64 UR4, c[0x0][0x2d0] ;  /* 0x0000b40000047ab9 */ /* 0x000fe40000000a00 */
[----:B------:R-:W-:Y:S02]  /*fe00*/  IMAD.MOV R19, RZ, RZ, -R9 ;  /* 0x000000ffff137224 */ /* 0x000fe400078e0a09 */
[----:B------:R-:W-:Y:S02]  /*fe10*/  IMAD R4, R4, UR4, RZ ;  /* 0x0000000404047c24 */ /* 0x000fe4000f8e02ff */
[----:B------:R-:W-:-:S02]  /*fe20*/  IMAD R19, R3, R19, R0 ;  /* 0x0000001303137224 */ /* 0x000fc400078e0200 */
[----:B------:R-:W-:Y:S02]  /*fe30*/  IMAD.IADD R7, R7, 0x1, R5 ;  /* 0x0000000107077824 */ /* 0x000fe400078e0205 */
[C---:B------:R-:W-:Y:S01]  /*fe40*/  IMAD R13, R9.reuse, UR5, R4 ;  /* 0x00000005090d7c24 */ /* 0x040fe2000f8e0204 */
[----:B------:R-:W-:Y:S01]  /*fe50*/  SHF.R.S32.HI R0, RZ, 0x1f, R19 ;  /* 0x0000001fff007819 */ /* 0x000fe20000011413 */
        /* <DEDUP_REMOVED lines=10> */
[----:B------:R-:W-:Y:S01]  /*ff00*/  IMAD.MOV R5, RZ, RZ, -R15 ;  /* 0x000000ffff057224 */ /* 0x000fe200078e0a0f */
[----:B------:R-:W-:Y:S01]  /*ff10*/  LOP3.LUT R0, R0, 0x300, R19, 0xf8, !PT ;  /* 0x0000030000007812 */ /* 0x000fe200078ef813 */
[C---:B------:R-:W-:Y:S02]  /*ff20*/  IMAD R19, R8.reuse, 0x40, R9 ;  /* 0x0000004008137824 */ /* 0x040fe400078e0209 */
[----:B------:R-:W-:Y:S02]  /*ff30*/  IMAD.SHL.U32 R8, R8, 0x8, RZ ;  /* 0x0000000808087824 */ /* 0x000fe400078e00ff */
[----:B------:R-:W-:-:S02]  /*ff40*/  IMAD R5, R3, R5, R12 ;  /* 0x0000000503057224 */ /* 0x000fc400078e020c */
[----:B------:R-:W-:Y:S01]  /*ff50*/  IMAD.WIDE.U32 R6, R15, UR4, R6 ;  /* 0x000000040f067c25 */ /* 0x000fe2000f8e0006 */
[----:B------:R-:W-:Y:S02]  /*ff60*/  LOP3.LUT R8, R0, R19, R8, 0xf6, !PT ;  /* 0x0000001300087212 */ /* 0x000fe400078ef608 */
[----:B------:R-:W-:-:S04]  /*ff70*/  LEA R0, P0, R4, UR8, 0x1 ;  /* 0x0000000804007c11 */ /* 0x000fc8000f8008ff */
[----:B------:R-:W-:Y:S02]  /*ff80*/  LEA.HI.X R4, R4, UR9, R13, 0x1, P0 ;  /* 0x0000000904047c11 */ /* 0x000fe400080f0c0d */
[----:B------:R-:W-:-:S05]  /*ff90*/  SHF.R.S32.HI R13, RZ, 0x1f, R15 ;  /* 0x0000001fff0d7819 */ /* 0x000fca000001140f */
        /* <DEDUP_REMOVED lines=9> */
[----:B------:R-:W-:Y:S02]  /*10030*/  LOP3.LUT R5, R9, 0x20, RZ, 0xfc, !PT ;  /* 0x0000002009057812 */ /* 0x000fe400078efcff */
[----:B------:R-:W-:Y:S02]  /*10040*/  LEA R19, P3, R6, UR8, 0x1 ;  /* 0x0000000806137c11 */ /* 0x000fe4000f8608ff */
[----:B------:R-:W-:Y:S02]  /*10050*/  ISETP.GE.AND P0, PT, R5, UR4, PT ;  /* 0x0000000405007c0c */ /* 0x000fe4000bf06270 */
[----:B------:R-:W-:-:S04]  /*10060*/  LOP3.LUT R5, R9, 0x40, RZ, 0xfc, !PT ;  /* 0x0000004009057812 */ /* 0x000fc800078efcff */
[----:B------:R-:W-:Y:S01]  /*10070*/  ISETP.GE.AND P1, PT, R5, UR4, PT ;  /* 0x0000000405007c0c */ /* 0x000fe2000bf26270 */
[----:B------:R-:W-:Y:S01]  /*10080*/  IMAD.IADD R5, R7, 0x1, R13 ;  /* 0x0000000107057824 */ /* 0x000fe200078e020d */
[----:B------:R-:W-:-:S04]  /*10090*/  UMOV UR4, 0xffffffff ;  /* 0xffffffff00047882 */ /* 0x000fc80000000000 */
[----:B------:R-:W-:Y:S01]  /*100a0*/  LEA.HI.X R5, R6, UR9, R5, 0x1, P3 ;  /* 0x0000000906057c11 */ /* 0x000fe200098f0c05 */
[----:B------:R-:W-:Y:S06]  /*100b0*/  BRA.DIV UR4, `(.L_x_1957) ;  /* 0x0000002e048c7947 */ /* 0x000fec000b800000 */
[----:B------:R-:W-:Y:S01]  /*100c0*/  SHFL.IDX PT, R7, R4, RZ, 0x1c1f ;  /* 0x001c1fff04077589 */ /* 0x000fe200000e0000 */
[----:B------:R-:W-:Y:S01]  /*100d0*/  ULDC UR4, c[0x0][0x288] ;  /* 0x0000a20000047ab9 */ /* 0x000fe20000000800 */
[----:B------:R-:W-:Y:S02]  /*100e0*/  IMAD R10, R11, 0xc0, R10 ;  /* 0x000000c00b0a7824 */ /* 0x000fe400078e020a */
[----:B------:R-:W1:Y:S01]  /*100f0*/  SHFL.IDX PT, R6, R0, RZ, 0x1c1f ;  /* 0x001c1fff00067589 */ /* 0x000e6200000e0000 */
[----:B------:R-:W-:Y:S02]  /*10100*/  IMAD R3, R3, UR4, RZ ;  /* 0x0000000403037c24 */ /* 0x000fe4000f8e02ff */
[C---:B------:R-:W-:Y:S01]  /*10110*/  VIADD R12, R10.reuse, 0x20 ;  /* 0x000000200a0c7836 */ /* 0x040fe20000000000 */
[----:B------:R-:W2:Y:S02]  /*10120*/  SHFL.IDX PT, R20, R4, 0x1, 0x1c1f ;  /* 0x003c1f0004147f89 */ /* 0x000ea400000e0000 */
[----:B------:R-:W-:-:S02]  /*10130*/  ISETP.GE.AND P3, PT, R10, R3, PT ;  /* 0x000000030a00720c */ /* 0x000fc40003f66270 */
[----:B------:R-:W-:Y:S04]  /*10140*/  SHFL.IDX PT, R14, R0, 0x2, 0x1c1f ;  /* 0x005c1f00000e7f89 */ /* 0x000fe800000e0000 */
[----:B------:R-:W-:Y:S07]  /*10150*/  SHFL.IDX PT, R11, R19, RZ, 0x1c1f ;  /* 0x001c1fff130b7589 */ /* 0x000fee00000e0000 */
[----:B------:R-:W-:Y:S01]  /*10160*/  @!P3 LEA R21, R8, UR38, 0x1 ;  /* 0x000000260815bc11 */ /* 0x000fe2000f8e08ff */
[----:B-1----:R-:W-:-:S05]  /*10170*/  @!P3 IMAD.WIDE.U32 R6, R9, 0x2, R6 ;  /* 0x000000020906b825 */ /* 0x002fca00078e0006 */
[----:B------:R-:W-:Y:S04]  /*10180*/  @!P3 LDGSTS.E.BYPASS.LTC128B.128 [R21+0xda00], desc[UR60][R6.64], !P2 ;  /* 0x0da000000615bfae */ /* 0x000fe8000d101d7c */
[----:B------:R-:W-:Y:S04]  /*10190*/  @!P3 LDGSTS.E.BYPASS.LTC128B.128 [R21+0x10a00], desc[UR60][R6.64+0x40], !P0 ;  /* 0x10a000400615bfae */ /* 0x000fe8000c101d7c */
[----:B------:R1:W-:Y:S01]  /*101a0*/  @!P3 LDGSTS.E.BYPASS.LTC128B.128 [R21+0x13a00], desc[UR60][R6.64+0x80], !P1 ;  /* 0x13a000800615bfae */ /* 0x0003e2000c901d7c */
[----:B------:R-:W-:Y:S01]  /*101b0*/  ISETP.GE.AND P3, PT, R12, R3, PT ;  /* 0x000000030c00720c */ /* 0x000fe20003f66270 */
[----:B------:R-:W-:-:S05]  /*101c0*/  VIADD R12, R10, 0x40 ;  /* 0x000000400a0c7836 */ /* 0x000fca0000000000 */
[----:B------:R-:W-:Y:S01]  /*101d0*/  ISETP.GE.AND P4, PT, R12, R3, PT ;  /* 0x000000030c00720c */ /* 0x000fe20003f86270 */
[----:B------:R-:W-:Y:S01]  /*101e0*/  VIADD R12, R10, 0x60 ;  /* 0x000000600a0c7836 */ /* 0x000fe20000000000 */
[----:B-1----:R-:W1:Y:S01]  /*101f0*/  SHFL.IDX PT, R6, R0, 0x1, 0x1c1f ;  /* 0x003c1f0000067f89 */ /* 0x002e6200000e0000 */
[----:B--2---:R-:W-:-:S04]  /*10200*/  IMAD.MOV.U32 R7, RZ, RZ, R20 ;  /* 0x000000ffff077224 */ /* 0x004fc800078e0014 */
[----:B------:R-:W-:Y:S01]  /*10210*/  @!P3 LEA R20, R8, UR38, 0x1 ;  /* 0x000000260814bc11 */ /* 0x000fe2000f8e08ff */
[----:B------:R-:W2:Y:S04]  /*10220*/  SHFL.IDX PT, R21, R4, 0x2, 0x1c1f ;  /* 0x005c1f0004157f89 */ /* 0x000ea800000e0000 */
[----:B------:R-:W-:Y:S01]  /*10230*/  SHFL.IDX PT, R4, R4, 0x3, 0x1c1f ;  /* 0x007c1f0004047f89 */ /* 0x000fe200000e0000 */
[----:B-1----:R-:W-:-:S05]  /*10240*/  @!P3 IMAD.WIDE.U32 R6, R9, 0x2, R6 ;  /* 0x000000020906b825 */ /* 0x002fca00078e0006 */
[----:B------:R-:W-:Y:S04]  /*10250*/  @!P3 LDGSTS.E.BYPASS.LTC128B.128 [R20+0xe200], desc[UR60][R6.64], !P2 ;  /* 0x0e2000000614bfae */ /* 0x000fe8000d101d7c */
[----:B------:R-:W-:Y:S04]  /*10260*/  @!P3 LDGSTS.E.BYPASS.LTC128B.128 [R20+0x11200], desc[UR60][R6.64+0x40], !P0 ;  /* 0x112000400614bfae */ /* 0x000fe8000c101d7c */
[----:B------:R1:W-:Y:S01]  /*10270*/  @!P3 LDGSTS.E.BYPASS.LTC128B.128 [R20+0x14200], desc[UR60][R6.64+0x80], !P1 ;  /* 0x142000800614bfae */ /* 0x0003e2000c901d7c */
[----:B------:R-:W-:Y:S01]  /*10280*/  ISETP.GE.AND P3, PT, R12, R3, PT ;  /* 0x000000030c00720c */ /* 0x000fe20003f66270 */
[----:B-1----:R-:W-:Y:S01]  /*10290*/  IMAD.MOV.U32 R20, RZ, RZ, R14 ;  /* 0x000000ffff147224 */ /* 0x002fe200078e000e */
[----:B------:R-:W-:Y:S01]  /*102a0*/  @!P4 LEA R7, R8, UR38, 0x1 ;  /* 0x000000260807cc11 */ /* 0x000fe2000f8e08ff */
[----:B------:R-:W1:Y:S01]  /*102b0*/  SHFL.IDX PT, R14, R0, 0x3, 0x1c1f ;  /* 0x007c1f00000e7f89 */ /* 0x000e6200000e0000 */
[----:B------:R-:W-:-:S02]  /*102c0*/  VIADD R6, R10, 0x80 ;  /* 0x000000800a067836 */ /* 0x000fc40000000000 */
[----:B--2---:R-:W-:Y:S01]  /*102d0*/  @!P4 IMAD.WIDE.U32 R20, R9, 0x2, R20 ;  /* 0x000000020914c825 */ /* 0x004fe200078e0014 */
[----:B------:R-:W2:Y:S04]  /*102e0*/  SHFL.IDX PT, R0, R5, RZ, 0x1c1f ;  /* 0x001c1fff05007589 */ /* 0x000ea800000e0000 */
[----:B------:R-:W-:Y:S04]  /*102f0*/  @!P4 LDGSTS.E.BYPASS.LTC128B.128 [R7+0xea00], desc[UR60][R20.64], !P2 ;  /* 0x0ea000001407cfae */ /* 0x000fe8000d101d7c */
[----:B------:R-:W-:Y:S04]  /*10300*/  @!P4 LDGSTS.E.BYPASS.LTC128B.128 [R7+0x11a00], desc[UR60][R20.64+0x40], !P0 ;  /* 0x11a000401407cfae */ /* 0x000fe8000c101d7c */
[----:B------:R3:W-:Y:S01]  /*10310*/  @!P4 LDGSTS.E.BYPASS.LTC128B.128 [R7+0x14a00], desc[UR60][R20.64+0x80], !P1 ;  /* 0x14a000801407cfae */ /* 0x0007e2000c901d7c */
[----:B------:R-:W-:-:S03]  /*10320*/  ISETP.GE.AND P4, PT, R6, R3, PT ;  /* 0x000000030600720c */ /* 0x000fc60003f86270 */
[----:B------:R-:W4:Y:S01]  /*10330*/  SHFL.IDX PT, R5, R5, 0x1, 0x1c1f ;  /* 0x003c1f0005057f89 */ /* 0x000f2200000e0000 */
[----:B-1----:R-:W-:Y:S02]  /*10340*/  IMAD.MOV.U32 R6, RZ, RZ, R14 ;  /* 0x000000ffff067224 */ /* 0x002fe400078e000e */
[----:B---3--:R-:W-:Y:S02]  /*10350*/  IMAD.MOV.U32 R7, RZ, RZ, R4 ;  /* 0x000000ffff077224 */ /* 0x008fe400078e0004 */
[----:B------:R1:W3:Y:S01]  /*10360*/  SHFL.IDX PT, R4, R19, 0x1, 0x1c1f ;  /* 0x003c1f0013047f89 */ /* 0x0002e200000e0000 */
[----:B------:R-:W-:Y:S01]  /*10370*/  @!P3 IMAD.WIDE.U32 R20, R9, 0x2, R6 ;  /* 0x000000020914b825 */ /* 0x000fe200078e0006 */
[----:B------:R-:W-:-:S03]  /*10380*/  @!P3 LEA R7, R8, UR38, 0x1 ;  /* 0x000000260807bc11 */ /* 0x000fc6000f8e08ff */
[----:B------:R-:W-:Y:S02]  /*10390*/  IMAD.MOV.U32 R6, RZ, RZ, R11 ;  /* 0x000000ffff067224 */ /* 0x000fe400078e000b */
[----:B------:R-:W-:Y:S04]  /*103a0*/  @!P3 LDGSTS.E.BYPASS.LTC128B.128 [R7+0xf200], desc[UR60][R20.64], !P2 ;  /* 0x0f2000001407bfae */ /* 0x000fe8000d101d7c */
[----:B------:R-:W-:Y:S04]  /*103b0*/  @!P3 LDGSTS.E.BYPASS.LTC128B.128 [R7+0x12200], desc[UR60][R20.64+0x40], !P0 ;  /* 0x122000401407bfae */ /* 0x000fe8000c101d7c */
[----:B------:R2:W-:Y:S02]  /*103c0*/  @!P3 LDGSTS.E.BYPASS.LTC128B.128 [R7+0x15200], desc[UR60][R20.64+0x80], !P1 ;  /* 0x152000801407bfae */ /* 0x0005e4000c901d7c */
[----:B--2---:R-:W-:Y:S01]  /*103d0*/  IMAD.MOV.U32 R7, RZ, RZ, R0 ;  /* 0x000000ffff077224 */ /* 0x004fe200078e0000 */
[----:B------:R-:W-:Y:S01]  /*103e0*/  @!P4 LEA R21, R8, UR38, 0x1 ;  /* 0x000000260815cc11 */ /* 0x000fe2000f8e08ff */
[----:B------:R-:W-:-:S02]  /*103f0*/  IMAD.MOV.U32 R0, RZ, RZ, 0x1 ;  /* 0x00000001ff007424 */ /* 0x000fc400078e00ff */
[----:B------:R-:W-:-:S05]  /*10400*/  @!P4 IMAD.WIDE.U32 R6, R9, 0x2, R6 ;  /* 0x000000020906c825 */ /* 0x000fca00078e0006 */
[----:B------:R1:W-:Y:S04]  /*10410*/  @!P4 LDGSTS.E.BYPASS.LTC128B.128 [R21+0xfa00], desc[UR60][R6.64], !P2 ;  /* 0x0fa000000615cfae */ /* 0x0003e8000d101d7c */
[----:B------:R1:W-:Y:S04]  /*10420*/  @!P4 LDGSTS.E.BYPASS.LTC128B.128 [R21+0x12a00], desc[UR60][R6.64+0x40], !P0 ;  /* 0x12a000400615cfae */ /* 0x0003e8000c101d7c */
[----:B---34-:R1:W-:Y:S02]  /*10430*/  @!P4 LDGSTS.E.BYPASS.LTC128B.128 [R21+0x15a00], desc[UR60][R6.64+0x80], !P1 ;  /* 0x15a000800615cfae */ /* 0x0183e4000c901d7c */
.L_x_2051:
[----:B------:R-:W-:Y:S01]  /*10440*/  VIADD R10, R10, 0xa0 ;  /* 0x000000a00a0a7836 */ /* 0x000fe20000000000 */
[----:B------:R-:W-:Y:S01]  /*10450*/  BSSY B0, `(.L_x_1958) ;  /* 0x000000c000007945 */ /* 0x000fe20003800000 */
[----:B-1----:R-:W-:-:S03]  /*10460*/  IMAD.MOV.U32 R6, RZ, RZ, 0x1 ;  /* 0x00000001ff067424 */ /* 0x002fc600078e00ff */
[----:B------:R-:W-:-:S13]  /*10470*/  ISETP.GE.AND P3, PT, R10, R3, PT ;  /* 0x000000030a00720c */ /* 0x000fda0003f66270 */
        /* <DEDUP_REMOVED lines=9> */
.L_x_1959:
[----:B------:R-:W-:Y:S05]  /*10510*/  BSYNC B0 ;  /* 0x0000000000007941 */ /* 0x000fea0003800000 */
.L_x_1958:
[----:B------:R-:W-:Y:S01]  /*10520*/  NOP ;  /* 0x0000000000007918 */ /* 0x000fe20000000000 */
[----:B------:R-:W-:Y:S01]  /*10530*/  SYNCS.ARRIVE.TRANS64.RED.A0T1 RZ, [UR38+0x31c00], RZ ;  /* 0x031c00ffffff79a7 */ /* 0x000fe20008200426 */
[----:B-1----:R-:W-:Y:S01]  /*10540*/  SHF.L.U32 R3, R6, 0x1f, RZ ;  /* 0x0000001f06037819 */ /* 0x002fe200000006ff */
[----:B------:R-:W-:Y:S01]  /*10550*/  ARRIVES.LDGSTSBAR.64.TRANSCNT [UR38+0x31c00] ;  /* 0x031c0000ff0079b0 */ /* 0x000fe20008000aa6 */
[----:B------:R-:W-:Y:S01]  /*10560*/  NOP ;  /* 0x0000000000007918 */ /* 0x000fe20000000000 */
[----:B------:R-:W-:Y:S01]  /*10570*/  SYNCS.ARRIVE.TRANS64.A1T0 RZ, [UR38+0x31c00], RZ ;  /* 0x031c00ffffff79a7 */ /* 0x000fe20008100026 */
[----:B------:R-:W-:-:S05]  /*10580*/  VIADD R9, R17, 0xfffffffe ;  /* 0xfffffffe11097836 */ /* 0x000fca0000000000 */
[----:B------:R-:W-:Y:S01]  /*10590*/  ISETP.GE.AND P1, PT, R9, R18, PT ;  /* 0x000000120900720c */ /* 0x000fe20003f26270 */
[----:B------:R-:W1:Y:S02]  /*105a0*/  SYNCS.PHASECHK.TRANS64.TRYWAIT P0, [UR38+0x31c20], R3 ;  /* 0x031c2003ff0075a7 */ /* 0x000e640008000166 */
[----:B-1----:R-:W-:Y:S10]  /*105b0*/  @!P0 BRA `(.L_x_1960) ;  /* 0x0000003000488947 */ /* 0x002ff40003800000 */
.L_x_2052:
[----:B-1----:R-:W-:Y:S01]  /*105c0*/  IMAD.MOV.U32 R3, RZ, RZ, RZ ;  /* 0x000000ffff037224 */ /* 0x002fe200078e00ff */
[----:B------:R-:W-:Y:S06]  /*105d0*/  @!P1 BRA `(.L_x_1961) ;  /* 0x0000001c00689947 */ /* 0x000fec0003800000 */
[----:B------:R-:W-:Y:S01]  /*105e0*/  UIADD3 UR4, UR43, 0x1, URZ ;  /* 0x000000012b047890 */ /* 0x000fe2000fffe03f */
[----:B------:R-:W-:Y:S01]  /*105f0*/  LOP3.LUT R18, RZ, R18, RZ, 0x33, !PT ;  /* 0x00000012ff127212 */ /* 0x000fe200078e33ff */
[----:B------:R-:W-:Y:S01]  /*10600*/  IMAD.MOV.U32 R6, RZ, RZ, R25 ;  /* 0x000000ffff067224 */ /* 0x000fe200078e0019 */
[----:B------:R-:W-:-:S03]  /*10610*/  LOP3.LUT R8, R2, 0x1f, RZ, 0xc0, !PT ;  /* 0x0000001f02087812 */ /* 0x000fc600078ec0ff */
[----:B------:R-:W-:-:S05]  /*10620*/  IMAD R29, R29, UR4, RZ ;  /* 0x000000041d1d7c24 */ /* 0x000fca000f8e02ff */
[----:B------:R-:W-:-:S04]  /*10630*/  VIMNMX R29, R29, UR39, PT ;  /* 0x000000271d1d7c48 */ /* 0x000fc8000bfe0100 */
[----:B------:R-:W-:Y:S01]  /*10640*/  LOP3.LUT R0, RZ, R29, RZ, 0x33, !PT ;  /* 0x0000001dff007212 */ /* 0x000fe200078e33ff */
[----:B------:R-:W-:-:S05]  /*10650*/  IMAD.MOV R5, RZ, RZ, -R29 ;  /* 0x000000ffff057224 */ /* 0x000fca00078e0a1d */
[----:B------:R-:W-:-:S05]  /*10660*/  VIADDMNMX R18, R5, 0x1, R18, !PT ;  /* 0x0000000105127846 */ /* 0x000fca0007800112 */
[----:B------:R-:W-:Y:S02]  /*10670*/  VIADD R5, R18, 0xfffffffe ;  /* 0xfffffffe12057836 */ /* 0x000fe40000000000 */
[----:B------:R-:W-:-:S03]  /*10680*/  IMAD.IADD R11, R29, 0x1, R18 ;  /* 0x000000011d0b7824 */ /* 0x000fc600078e0212 */
[----:B------:R-:W-:Y:S01]  /*10690*/  ISETP.NE.AND P0, PT, R5, R0, PT ;  /* 0x000000000500720c */ /* 0x000fe20003f05270 */
[----:B------:R-:W-:Y:S01]  /*106a0*/  IMAD.MOV.U32 R0, RZ, RZ, 0x1 ;  /* 0x00000001ff007424 */ /* 0x000fe200078e00ff */
[----:B------:R-:W-:-:S11]  /*106b0*/  LOP3.LUT R10, R11, 0x1, RZ, 0xc0, !PT ;  /* 0x000000010b0a7812 */ /* 0x000fd600078ec0ff */
[----:B------:R-:W-:Y:S05]  /*106c0*/  @!P0 BRA `(.L_x_1962) ;  /* 0x0000001000d48947 */ /* 0x000fea0003800000 */
[----:B------:R-:W-:Y:S01]  /*106d0*/  BSSY B0, `(.L_x_1962) ;  /* 0x0000134000007945 */ /* 0x000fe20003800000 */
[----:B------:R-:W-:Y:S02]  /*106e0*/  IMAD.IADD R11, R11, 0x1, -R10 ;  /* 0x000000010b0b7824 */ /* 0x000fe400078e0a0a */
[----:B------:R-:W-:Y:S02]  /*106f0*/  IMAD.MOV.U32 R12, RZ, RZ, 0x1 ;  /* 0x00000001ff0c7424 */ /* 0x000fe400078e00ff */
[----:B------:R-:W-:-:S07]  /*10700*/  IMAD.MOV.U32 R6, RZ, RZ, R25 ;  /* 0x000000ffff067224 */ /* 0x000fce00078e0019 */
.L_x_1997:
[----:B------:R-:W2:Y:S01]  /*10710*/  LDL R0, [R1] ;  /* 0x0000000001007983 */ /* 0x000ea20000100800 */
[----:B------:R-:W-:Y:S01]  /*10720*/  VIADD R11, R11, 0xfffffffe ;  /* 0xfffffffe0b0b7836 */ /* 0x000fe20000000000 */
[----:B------:R-:W-:Y:S04]  /*10730*/  BSSY B1, `(.L_x_1963) ;  /* 0x0000094000017945 */ /* 0x000fe80003800000 */
[----:B------:R-:W-:Y:S02]  /*10740*/  ISETP.NE.AND P1, PT, R11, RZ, PT ;  /* 0x000000ff0b00720c */ /* 0x000fe40003f25270 */
[----:B--2---:R-:W-:-:S13]  /*10750*/  ISETP.NE.AND P0, PT, R0, RZ, PT ;  /* 0x000000ff0000720c */ /* 0x004fda0003f05270 */
[----:B------:R-:W-:Y:S05]  /*10760*/  @!P0 BRA `(.L_x_1964) ;  /* 0x0000000800408947 */ /* 0x000fea0003800000 */
[----:B------:R-:W-:Y:S01]  /*10770*/  ISETP.NE.AND P0, PT, R28, RZ, PT ;  /* 0x000000ff1c00720c */ /* 0x000fe20003f05270 */
[----:B------:R-:W-:Y:S01]  /*10780*/  IMAD.MOV.U32 R14, RZ, RZ, R9 ;  /* 0x000000ffff0e7224 */ /* 0x000fe200078e0009 */
[----:B------:R-:W-:-:S11]  /*10790*/  SHF.L.U32 R0, R12, 0x1f, RZ ;  /* 0x0000001f0c007819 */ /* 0x000fd600000006ff */
[----:B------:R-:W-:Y:S05]  /*107a0*/  @!P0 BRA `(.L_x_1965) ;  /* 0x00000000004c8947 */ /* 0x000fea0003800000 */
        /* <DEDUP_REMOVED lines=19> */
.L_x_1965:
[----:B------:R-:W2:Y:S01]  /*108e0*/  SYNCS.PHASECHK.TRANS64.TRYWAIT P0, [UR38+0x31c48], R0 ;  /* 0x031c4800ff0075a7 */ /* 0x000ea20008000166 */
[----:B------:R-:W-:Y:S01]  /*108f0*/  BSSY B2, `(.L_x_1966) ;  /* 0x0000003000027945 */ /* 0x000fe20003800000 */
[----:B------:R-:W-:-:S03]  /*10900*/  ISETP.NE.AND P2, PT, R23, RZ, PT ;  /* 0x000000ff1700720c */ /* 0x000fc60003f45270 */
[----:B--2---:R-:W-:Y:S10]  /*10910*/  @!P0 BRA `(.L_x_1967) ;  /* 0x0000002c00888947 */ /* 0x004ff40003800000 */
.L_x_2053:
[----:B------:R-:W-:Y:S05]  /*10920*/  BSYNC B2 ;  /* 0x0000000000027941 */ /* 0x000fea0003800000 */
.L_x_1966:
[----:B------:R-:W-:Y:S04]  /*10930*/  BSSY B2, `(.L_x_1968) ;  /* 0x0000007000027945 */ /* 0x000fe80003800000 */
[----:B------:R-:W-:Y:S05]  /*10940*/  @P2 BRA `(.L_x_1969) ;  /* 0x0000000000142947 */ /* 0x000fea0003800000 */
[----:B------:R-:W-:Y:S01]  /*10950*/  ISETP.NE.AND P0, PT, R8, RZ, PT ;  /* 0x000000ff0800720c */ /* 0x000fe20003f05270 */
[----:B-1----:R-:W-:-:S04]  /*10960*/  IMAD.MOV.U32 R4, RZ, RZ, 0x6c00 ;  /* 0x00006c00ff047424 */ /* 0x002fc800078e00ff */
[----:B------:R2:W-:Y:S08]  /*10970*/  SYNCS.ARRIVE.TRANS64 RZ, [UR38+0x31c38], R4 ;  /* 0x031c3804ffff79a7 */ /* 0x0005f00008000026 */
[----:B--2---:R-:W-:Y:S05]  /*10980*/  @!P0 BRA `(.L_x_1969) ;  /* 0x0000000000048947 */ /* 0x004fea0003800000 */
[----:B------:R-:W-:Y:S01]  /*10990*/  BPT.TRAP 0x1 ;  /* 0x000000040000795c */ /* 0x000fe20000300000 */
.L_x_1969:
[----:B------:R-:W-:Y:S05]  /*109a0*/  BSYNC B2 ;  /* 0x0000000000027941 */ /* 0x000fea0003800000 */
.L_x_1968:
[----:B------:R-:W-:Y:S01]  /*109b0*/  IMAD.MOV.U32 R7, RZ, RZ, RZ ;  /* 0x000000ffff077224 */ /* 0x000fe200078e00ff */
        /* <DEDUP_REMOVED lines=10> */
.L_x_1970:
        /* <DEDUP_REMOVED lines=13> */
.L_x_1971:
        /* <DEDUP_REMOVED lines=15> */
.L_x_1972:
        /* <DEDUP_REMOVED lines=12> */
.L_x_2054:
[----:B------:R-:W-:Y:S05]  /*10ce0*/  BSYNC B2 ;  /* 0x0000000000027941 */ /* 0x000fea0003800000 */
.L_x_1973:
        /* <DEDUP_REMOVED lines=9> */
.L_x_1976:
[----:B------:R-:W-:Y:S05]  /*10d80*/  BSYNC B2 ;  /* 0x0000000000027941 */ /* 0x000fea0003800000 */
.L_x_1975:
        /* <DEDUP_REMOVED lines=10> */
.L_x_1977:
        /* <DEDUP_REMOVED lines=13> */
.L_x_1978:
        /* <DEDUP_REMOVED lines=13> */
.L_x_1979:
        /* <DEDUP_REMOVED lines=10> */
.L_x_1964:
[----:B------:R-:W-:Y:S05]  /*11070*/  BSYNC B1 ;  /* 0x0000000000017941 */ /* 0x000fea0003800000 */
.L_x_1963:
[----:B------:R-:W2:Y:S01]  /*11080*/  LDL R0, [R1] ;  /* 0x0000000001007983 */ /* 0x000ea20000100800 */
[----:B------:R-:W-:Y:S01]  /*11090*/  BSSY B1, `(.L_x_1980) ;  /* 0x0000094000017945 */ /* 0x000fe20003800000 */
[----:B--2---:R-:W-:Y:S02]  /*110a0*/  ISETP.NE.AND P0, PT, R0, RZ, PT ;  /* 0x000000ff0000720c */ /* 0x004fe40003f05270 */
[----:B------:R-:W-:-:S11]  /*110b0*/  LOP3.LUT R0, R12, 0x1, RZ, 0x3c, !PT ;  /* 0x000000010c007812 */ /* 0x000fd600078e3cff */
[----:B------:R-:W-:Y:S05]  /*110c0*/  @!P0 BRA `(.L_x_1981) ;  /* 0x0000000800408947 */ /* 0x000fea0003800000 */
[----:B------:R-:W-:Y:S01]  /*110d0*/  ISETP.NE.AND P0, PT, R28, RZ, PT ;  /* 0x000000ff1c00720c */ /* 0x000fe20003f05270 */
[----:B------:R-:W-:Y:S01]  /*110e0*/  VIADD R13, R9, 0xffffffff ;  /* 0xffffffff090d7836 */ /* 0x000fe20000000000 */
        /* <DEDUP_REMOVED lines=21> */
.L_x_1982:
[----:B------:R-:W2:Y:S01]  /*11240*/  SYNCS.PHASECHK.TRANS64.TRYWAIT P0, [UR38+0x31c40], R14 ;  /* 0x031c400eff0075a7 */ /* 0x000ea20008000166 */
[----:B------:R-:W-:Y:S01]  /*11250*/  BSSY B2, `(.L_x_1983) ;  /* 0x0000003000027945 */ /* 0x000fe20003800000 */
[----:B------:R-:W-:-:S03]  /*11260*/  ISETP.NE.AND P2, PT, R23, RZ, PT ;  /* 0x000000ff1700720c */ /* 0x000fc60003f45270 */
[----:B--2---:R-:W-:Y:S10]  /*11270*/  @!P0 BRA `(.L_x_1984) ;  /* 0x0000002400608947 */ /* 0x004ff40003800000 */
.L_x_2055:
[----:B------:R-:W-:Y:S05]  /*11280*/  BSYNC B2 ;  /* 0x0000000000027941 */ /* 0x000fea0003800000 */
.L_x_1983:
[----:B------:R-:W-:Y:S04]  /*11290*/  BSSY B2, `(.L_x_1985) ;  /* 0x0000007000027945 */ /* 0x000fe80003800000 */
[----:B------:R-:W-:Y:S05]  /*112a0*/  @P2 BRA `(.L_x_1986) ;  /* 0x0000000000142947 */ /* 0x000fea0003800000 */
[----:B------:R-:W-:Y:S01]  /*112b0*/  ISETP.NE.AND P0, PT, R8, RZ, PT ;  /* 0x000000ff0800720c */ /* 0x000fe20003f05270 */
[----:B-1----:R-:W-:-:S04]  /*112c0*/  IMAD.MOV.U32 R4, RZ, RZ, 0x6c00 ;  /* 0x00006c00ff047424 */ /* 0x002fc800078e00ff */
[----:B------:R2:W-:Y:S08]  /*112d0*/  SYNCS.ARRIVE.TRANS64 RZ, [UR38+0x31c30], R4 ;  /* 0x031c3004ffff79a7 */ /* 0x0005f00008000026 */
[----:B--2---:R-:W-:Y:S05]  /*112e0*/  @!P0 BRA `(.L_x_1986) ;  /* 0x0000000000048947 */ /* 0x004fea0003800000 */
[----:B------:R-:W-:Y:S01]  /*112f0*/  BPT.TRAP 0x1 ;  /* 0x000000040000795c */ /* 0x000fe20000300000 */
.L_x_1986:
[----:B------:R-:W-:Y:S05]  /*11300*/  BSYNC B2 ;  /* 0x0000000000027941 */ /* 0x000fea0003800000 */
.L_x_1985:
        /* <DEDUP_REMOVED lines=11> */
.L_x_1987:
        /* <DEDUP_REMOVED lines=14> */
.L_x_1988:
        /* <DEDUP_REMOVED lines=14> */
.L_x_1989:
        /* <DEDUP_REMOVED lines=12> */
.L_x_2056:
[----:B------:R-:W-:Y:S05]  /*11640*/  BSYNC B2 ;  /* 0x0000000000027941 */ /* 0x000fea0003800000 */
.L_x_1990:
        /* <DEDUP_REMOVED lines=9> */
.L_x_1993:
[----:B------:R-:W-:Y:S05]  /*116e0*/  BSYNC B2 ;  /* 0x0000000000027941 */ /* 0x000fea0003800000 */
.L_x_1992:
        /* <DEDUP_REMOVED lines=10> */
.L_x_1994:
        /* <DEDUP_REMOVED lines=13> */
.L_x_1995:
        /* <DEDUP_REMOVED lines=13> */
.L_x_1996:
        /* <DEDUP_REMOVED lines=10> */
.L_x_1981:
[----:B------:R-:W-:Y:S05]  /*119d0*/  BSYNC B1 ;  /* 0x0000000000017941 */ /* 0x000fea0003800000 */
.L_x_1980:
[----:B------:R-:W-:Y:S02]  /*119e0*/  VIADD R9, R9, 0xfffffffe ;  /* 0xfffffffe09097836 */ /* 0x000fe40000000000 */
[----:B------:R-:W-:Y:S01]  /*119f0*/  IMAD.MOV.U32 R12, RZ, RZ, R0 ;  /* 0x000000ffff0c7224 */ /* 0x000fe200078e0000 */
[----:B------:R-:W-:Y:S06]  /*11a00*/  @P1 BRA `(.L_x_1997) ;  /* 0xffffffec00401947 */ /* 0x000fec000383ffff */
[----:B------:R-:W-:Y:S05]  /*11a10*/  BSYNC B0 ;  /* 0x0000000000007941 */ /* 0x000fea0003800000 */
.L_x_1962:
[----:B------:R-:W-:Y:S01]  /*11a20*/  ISETP.NE.AND P0, PT, R10, RZ, PT ;  /* 0x000000ff0a00720c */ /* 0x000fe20003f05270 */
[----:B------:R-:W-:-:S12]  /*11a30*/  BSSY B0, `(.L_x_1961) ;  /* 0x0000094000007945 */ /* 0x000fd80003800000 */
[----:B------:R-:W-:Y:S05]  /*11a40*/  @!P0 BRA `(.L_x_1998) ;  /* 0x0000000800488947 */ /* 0x000fea0003800000 */
[----:B------:R-:W2:Y:S01]  /*11a50*/  LDL R4, [R1] ;  /* 0x0000000001047983 */ /* 0x000ea20000100800 */
[----:B------:R-:W-:Y:S01]  /*11a60*/  IMAD.MOV.U32 R3, RZ, RZ, 0x1 ;  /* 0x00000001ff037424 */ /* 0x000fe200078e00ff */
[----:B--2---:R-:W-:-:S13]  /*11a70*/  ISETP.NE.AND P1, PT, R4, RZ, PT ;  /* 0x000000ff0400720c */ /* 0x004fda0003f25270 */
[----:B------:R-:W-:Y:S05]  /*11a80*/  @!P1 BRA `(.L_x_1998) ;  /* 0x0000000800389947 */ /* 0x000fea0003800000 */
[----:B------:R-:W-:Y:S02]  /*11a90*/  ISETP.NE.AND P1, PT, R28, RZ, PT ;  /* 0x000000ff1c00720c */ /* 0x000fe40003f25270 */
        /* <DEDUP_REMOVED lines=21> */
.L_x_1999:
[----:B------:R-:W2:Y:S01]  /*11bf0*/  SYNCS.PHASECHK.TRANS64.TRYWAIT P0, [UR38+0x31c48], R10 ;  /* 0x031c480aff0075a7 */ /* 0x000ea20008000166 */
[----:B------:R-:W-:Y:S01]  /*11c00*/  BSSY B1, `(.L_x_2000) ;  /* 0x0000003000017945 */ /* 0x000fe20003800000 */
[----:B------:R-:W-:-:S03]  /*11c10*/  ISETP.NE.AND P1, PT, R23, RZ, PT ;  /* 0x000000ff1700720c */ /* 0x000fc60003f25270 */
[----:B--2---:R-:W-:Y:S10]  /*11c20*/  @!P0 BRA `(.L_x_2001) ;  /* 0x0000001c00248947 */ /* 0x004ff40003800000 */
.L_x_2057:
[----:B------:R-:W-:Y:S05]  /*11c30*/  BSYNC B1 ;  /* 0x0000000000017941 */ /* 0x000fea0003800000 */
.L_x_2000:
[----:B------:R-:W-:Y:S04]  /*11c40*/  BSSY B1, `(.L_x_2002) ;  /* 0x0000007000017945 */ /* 0x000fe80003800000 */
[----:B------:R-:W-:Y:S05]  /*11c50*/  @P1 BRA `(.L_x_2003) ;  /* 0x0000000000141947 */ /* 0x000fea0003800000 */
[----:B------:R-:W-:Y:S01]  /*11c60*/  ISETP.NE.AND P0, PT, R8, RZ, PT ;  /* 0x000000ff0800720c */ /* 0x000fe20003f05270 */
[----:B-1----:R-:W-:-:S04]  /*11c70*/  IMAD.MOV.U32 R4, RZ, RZ, 0x6c00 ;  /* 0x00006c00ff047424 */ /* 0x002fc800078e00ff */
[----:B------:R2:W-:Y:S08]  /*11c80*/  SYNCS.ARRIVE.TRANS64 RZ, [UR38+0x31c38], R4 ;  /* 0x031c3804ffff79a7 */ /* 0x0005f00008000026 */
[----:B--2---:R-:W-:Y:S05]  /*11c90*/  @!P0 BRA `(.L_x_2003) ;  /* 0x0000000000048947 */ /* 0x004fea0003800000 */
[----:B------:R-:W-:Y:S01]  /*11ca0*/  BPT.TRAP 0x1 ;  /* 0x000000040000795c */ /* 0x000fe20000300000 */
.L_x_2003:
[----:B------:R-:W-:Y:S05]  /*11cb0*/  BSYNC B1 ;  /* 0x0000000000017941 */ /* 0x000fea0003800000 */
.L_x_2002:
        /* <DEDUP_REMOVED lines=11> */
.L_x_2004:
        /* <DEDUP_REMOVED lines=14> */
.L_x_2005:
        /* <DEDUP_REMOVED lines=14> */
.L_x_2006:
        /* <DEDUP_REMOVED lines=11> */
.L_x_2058:
[----:B------:R-:W-:Y:S05]  /*11fe0*/  BSYNC B1 ;  /* 0x0000000000017941 */ /* 0x000fea0003800000 */
.L_x_2007:
        /* <DEDUP_REMOVED lines=9> */
.L_x_2010:
[----:B------:R-:W-:Y:S05]  /*12080*/  BSYNC B1 ;  /* 0x0000000000017941 */ /* 0x000fea0003800000 */
.L_x_2009:
        /* <DEDUP_REMOVED lines=10> */
.L_x_2011:
        /* <DEDUP_REMOVED lines=13> */
.L_x_2012:
        /* <DEDUP_REMOVED lines=13> */
.L_x_2013:
        /* <DEDUP_REMOVED lines=10> */
.L_x_1998:
[----:B------:R-:W-:Y:S05]  /*12370*/  BSYNC B0 ;  /* 0x0000000000007941 */ /* 0x000fea0003800000 */
.L_x_1961:
[----:B------:R-:W2:Y:S01]  /*12380*/  LDL.LU R4, [R1] ;  /* 0x0000000001047983 */ /* 0x000ea20000300800 */
[----:B------:R-:W-:Y:S01]  /*12390*/  BSSY B0, `(.L_x_2014) ;  /* 0x0000041000007945 */ /* 0x000fe20003800000 */
[----:B--2---:R-:W-:-:S13]  /*123a0*/  ISETP.NE.AND P0, PT, R4, RZ, PT ;  /* 0x000000ff0400720c */ /* 0x004fda0003f05270 */
[----:B------:R-:W-:Y:S05]  /*123b0*/  @!P0 BRA `(.L_x_2015) ;  /* 0x0000000000f88947 */ /* 0x000fea0003800000 */
[----:B------:R-:W-:Y:S01]  /*123c0*/  LEA R5, R3, UR38, 0x3 ;  /* 0x0000002603057c11 */ /* 0x000fe2000f8e18ff */
[----:B------:R-:W-:Y:S01]  /*123d0*/  BSSY B1, `(.L_x_2016) ;  /* 0x0000005000017945 */ /* 0x000fe20003800000 */
[----:B------:R-:W-:Y:S02]  /*123e0*/  SHF.L.U32 R4, R0, 0x1f, RZ ;  /* 0x0000001f00047819 */ /* 0x000fe400000006ff */
[----:B------:R-:W-:Y:S02]  /*123f0*/  ISETP.NE.AND P1, PT, R23, RZ, PT ;  /* 0x000000ff1700720c */ /* 0x000fe40003f25270 */
[----:B------:R-:W1:Y:S02]  /*12400*/  SYNCS.PHASECHK.TRANS64.TRYWAIT P0, [R5+URZ+0x31c60], R4 ;  /* 0x031c6004050075a7 */ /* 0x000e64000800017f */
[----:B-1----:R-:W-:Y:S09]  /*12410*/  @!P0 BRA `(.L_x_2017) ;  /* 0x0000001400588947 */ /* 0x002ff20003800000 */
.L_x_2059:
[----:B------:R-:W-:Y:S05]  /*12420*/  BSYNC B1 ;  /* 0x0000000000017941 */ /* 0x000fea0003800000 */
.L_x_2016:
[----:B------:R-:W-:Y:S04]  /*12430*/  BSSY B1, `(.L_x_2018) ;  /* 0x0000007000017945 */ /* 0x000fe80003800000 */
[----:B------:R-:W-:Y:S05]  /*12440*/  @P1 BRA `(.L_x_2019) ;  /* 0x0000000000141947 */ /* 0x000fea0003800000 */
[----:B------:R-:W-:Y:S01]  /*12450*/  LOP3.LUT P0, RZ, R2, 0x1f, RZ, 0xc0, !PT ;  /* 0x0000001f02ff7812 */ /* 0x000fe2000780c0ff */
[----:B-1----:R-:W-:-:S04]  /*12460*/  IMAD.MOV.U32 R4, RZ, RZ, 0x6c00 ;  /* 0x00006c00ff047424 */ /* 0x002fc800078e00ff */
[----:B------:R2:W-:Y:S08]  /*12470*/  SYNCS.ARRIVE.TRANS64 RZ, [R5+URZ+0x31c50], R4 ;  /* 0x031c500405ff79a7 */ /* 0x0005f0000800003f */
[----:B------:R-:W-:Y:S05]  /*12480*/  @!P0 BRA `(.L_x_2019) ;  /* 0x0000000000048947 */ /* 0x000fea0003800000 */
[----:B------:R-:W-:Y:S01]  /*12490*/  BPT.TRAP 0x1 ;  /* 0x000000040000795c */ /* 0x000fe20000300000 */
.L_x_2019:
[----:B------:R-:W-:Y:S05]  /*124a0*/  BSYNC B1 ;  /* 0x0000000000017941 */ /* 0x000fea0003800000 */
.L_x_2018:
        /* <DEDUP_REMOVED lines=13> */
.L_x_2020:
        /* <DEDUP_REMOVED lines=13> */
.L_x_2021:
        /* <DEDUP_REMOVED lines=13> */
.L_x_2022:
        /* <DEDUP_REMOVED lines=8> */
.L_x_2015:
[----:B------:R-:W-:Y:S05]  /*127a0*/  BSYNC B0 ;  /* 0x0000000000007941 */ /* 0x000fea0003800000 */
.L_x_2014:
[----:B------:R-:W-:Y:S02]  /*127b0*/  VIADD R3, R3, 0x1 ;  /* 0x0000000103037836 */ /* 0x000fe40000000000 */
[----:B-12---:R-:W-:-:S03]  /*127c0*/  IMAD.MOV.U32 R4, RZ, RZ, RZ ;  /* 0x000000ffff047224 */ /* 0x006fc600078e00ff */
[----:B------:R-:W-:-:S04]  /*127d0*/  ISETP.NE.AND P0, PT, R3, 0x2, PT ;  /* 0x000000020300780c */ /* 0x000fc80003f05270 */
[----:B------:R-:W-:Y:S02]  /*127e0*/  SEL R5, RZ, 0x1, P0 ;  /* 0x00000001ff057807 */ /* 0x000fe40000000000 */
[----:B------:R-:W-:Y:S02]  /*127f0*/  SEL R3, R3, RZ, P0 ;  /* 0x000000ff03037207 */ /* 0x000fe40000000000 */
[----:B------:R-:W-:-:S07]  /*12800*/  LOP3.LUT R0, R0, R5, RZ, 0x3c, !PT ;  /* 0x0000000500007212 */ /* 0x000fce00078e3cff */
.L_x_1945:
[----:B------:R-:W1:Y:S01]  /*12810*/  S2R R5, SR_CgaCtaId ;  /* 0x0000000000057919 */ /* 0x000e620000008800 */
[----:B------:R-:W-:Y:S02]  /*12820*/  MOV R2, 0x400 ;  /* 0x0000040000027802 */ /* 0x000fe40000000f00 */
[----:B------:R-:W-:Y:S02]  /*12830*/  SHF.L.U32 R4, R4, 0x1f, RZ ;  /* 0x0000001f04047819 */ /* 0x000fe400000006ff */
[----:B-1----:R-:W-:-:S04]  /*12840*/  LEA R17, R5, R2, 0x18 ;  /* 0x0000000205117211 */ /* 0x002fc800078ec0ff */
[----:B------:R-:W1:Y:S02]  /*12850*/  SYNCS.PHASECHK.TRANS64.TRYWAIT P0, [R17+URZ+0x31c20], R4 ;  /* 0x031c2004110075a7 */ /* 0x000e64000800017f */
[----:B-1----:R-:W-:Y:S05]  /*12860*/  @!P0 BRA `(.L_x_2023) ;  /* 0x0000001000588947 */ /* 0x002fea0003800000 */
.L_x_2060:
[----:B------:R-:W-:-:S03]  /*12870*/  UMOV UR4, 0xffffffff ;  /* 0xffffffff00047882 */ /* 0x000fc60000000000 */
[----:B------:R-:W-:Y:S05]  /*12880*/  BRA.DIV UR4, `(.L_x_2024) ;  /* 0x0000001204647947 */ /* 0x000fea000b800000 */
[----:B------:R2:W3:Y:S02]  /*12890*/  SHFL.IDX PT, R14, R26, RZ, 0x1f ;  /* 0x00001fff1a0e7589 */ /* 0x0004e400000e0000 */
.L_x_2063:
[----:B---3--:R-:W-:-:S13]  /*128a0*/  ISETP.NE.AND P0, PT, R14, RZ, PT ;  /* 0x000000ff0e00720c */ /* 0x008fda0003f05270 */
[----:B------:R-:W-:Y:S05]  /*128b0*/  @P0 BRA `(.L_x_1907) ;  /* 0x0000000000840947 */ /* 0x000fea0003800000 */
[----:B------:R-:W-:-:S03]  /*128c0*/  UMOV UR4, 0xffffffff ;  /* 0xffffffff00047882 */ /* 0x000fc60000000000 */
[----:B------:R-:W-:Y:S05]  /*128d0*/  BRA.DIV UR4, `(.L_x_2025) ;  /* 0x0000001204787947 */ /* 0x000fea000b800000 */
[----:B------:R-:W-:-:S13]  /*128e0*/  ELECT P6, URZ, PT ;  /* 0x00000000003f782f */ /* 0x000fda00038c0000 */
.L_x_2066:
[----:B------:R-:W-:Y:S05]  /*128f0*/  @!P6 BRA `(.L_x_1907) ;  /* 0x000000000074e947 */ /* 0x000fea0003800000 */
[----:B------:R-:W-:-:S04]  /*12900*/  LOP3.LUT R22, R22, 0x2, RZ, 0xfc, !PT ;  /* 0x0000000216167812 */ /* 0x000fc800078efcff */
[----:B------:R-:W-:-:S13]  /*12910*/  ISETP.NE.AND P2, PT, R22, 0x3, PT ;  /* 0x000000031600780c */ /* 0x000fda0003f45270 */
[----:B------:R-:W-:Y:S05]  /*12920*/  @!P2 BRA `(.L_x_2026) ;  /* 0x000000000004a947 */ /* 0x000fea0003800000 */
[----:B------:R-:W-:Y:S01]  /*12930*/  BPT.TRAP 0x1 ;  /* 0x000000040000795c */ /* 0x000fe20000300000 */
.L_x_2026:
[----:B------:R-:W-:Y:S01]  /*12940*/  VIADD R6, R17, 0x31c40 ;  /* 0x00031c4011067836 */ /* 0x000fe20000000000 */
[----:B-1----:R-:W-:Y:S01]  /*12950*/  SHF.L.U32 R4, R0, 0x1f, RZ ;  /* 0x0000001f00047819 */ /* 0x002fe200000006ff */
        /* <DEDUP_REMOVED lines=10> */
.L_x_2067:
[----:B------:R-:W3:Y:S02]  /*12a00*/  SYNCS.PHASECHK.TRANS64.TRYWAIT P0, [R5+URZ], R2 ;  /* 0x00000002050075a7 */ /* 0x000ee4000800017f */
[----:B---3--:R-:W-:Y:S05]  /*12a10*/  @!P0 BRA `(.L_x_2028) ;  /* 0x00000010005c8947 */ /* 0x008fea0003800000 */
.L_x_2068:
[----:B------:R-:W-:Y:S05]  /*12a20*/  @!P2 BRA `(.L_x_2029) ;  /* 0x000000000004a947 */ /* 0x000fea0003800000 */
[----:B------:R-:W-:Y:S01]  /*12a30*/  BPT.TRAP 0x1 ;  /* 0x000000040000795c */ /* 0x000fe20000300000 */
.L_x_2029:
[----:B------:R-:W-:-:S04]  /*12a40*/  VIADD R0, R17, 0x31c60 ;  /* 0x00031c6011007836 */ /* 0x000fc80000000000 */
[----:B------:R-:W-:-:S04]  /*12a50*/  IMAD R3, R3, 0x8, R0 ;  /* 0x0000000803037824 */ /* 0x000fc800078e0200 */
[----:B------:R-:W4:Y:S02]  /*12a60*/  SYNCS.PHASECHK.TRANS64.TRYWAIT P0, [R3+URZ], R4 ;  /* 0x00000004030075a7 */ /* 0x000f24000800017f */
[----:B----4-:R-:W-:Y:S05]  /*12a70*/  @!P0 BRA `(.L_x_2030) ;  /* 0x0000001000588947 */ /* 0x010fea0003800000 */
.L_x_2069:
[----:B------:R-:W-:-:S07]  /*12a80*/  IMAD R9, R9, 0x8, R0 ;  /* 0x0000000809097824 */ /* 0x000fce00078e0200 */
.L_x_2031:
[----:B------:R0:W0:Y:S02]  /*12a90*/  SYNCS.PHASECHK.TRANS64.TRYWAIT P0, [R9+URZ], R2 ;  /* 0x00000002090075a7 */ /* 0x000024000800017f */
[----:B0-----:R-:W-:Y:S05]  /*12aa0*/  @!P0 NANOSLEEP.SYNCS 0x989680 ;  /* 0x009896800000895d */ /* 0x001fea0003900000 */
[----:B------:R-:W0:Y:S02]  /*12ab0*/  @!P0 SYNCS.PHASECHK.TRANS64 P0, [R9+URZ], R2 ;  /* 0x00000002090085a7 */ /* 0x000e24000800007f */
[----:B0-----:R-:W-:Y:S05]  /*12ac0*/  @!P0 BRA `(.L_x_2031) ;  /* 0xfffffffc00f08947 */ /* 0x001fea000383ffff */
.L_x_1907:
[----:B------:R-:W-:Y:S05]  /*12ad0*/  BSYNC B6 ;  /* 0x0000000000067941 */ /* 0x000fea0003800000 */
.L_x_1904:
[----:B------:R-:W-:Y:S05]  /*12ae0*/  EXIT ;  /* 0x000000000000794d */ /* 0x000fea0003800000 */
.L_x_1911:
[----:B-1----:R-:W-:-:S04]  /*12af0*/  IMAD.U32 R3, RZ, RZ, UR56 ;  /* 0x00000038ff037e24 */ /* 0x002fc8000f8e00ff */
[----:B------:R1:W2:Y:S03]  /*12b00*/  SYNCS.PHASECHK.TRANS64.TRYWAIT P1, [R3+URZ+0x31c00], R0 ;  /* 0x031c0000030075a7 */ /* 0x0002a6000802017f */
[----:B--2---:R-:W-:Y:S05]  /*12b10*/  @!P1 NANOSLEEP.SYNCS 0x989680 ;  /* 0x009896800000995d */ /* 0x004fea0003900000 */
[----:B------:R-:W2:Y:S02]  /*12b20*/  @!P1 SYNCS.PHASECHK.TRANS64 P1, [R3+URZ+0x31c00], R0 ;  /* 0x031c0000030095a7 */ /* 0x000ea4000802007f */
[----:B--2---:R-:W-:Y:S05]  /*12b30*/  @!P1 BRA `(.L_x_1911) ;  /* 0xfffffffc00ec9947 */ /* 0x004fea000383ffff */
[----:B------:R-:W-:Y:S05]  /*12b40*/  BRA `(.L_x_2032) ;  /* 0xfffffee400fc7947 */ /* 0x000fea000383ffff */
.L_x_1915:
[----:B-1----:R-:W-:-:S04]  /*12b50*/  IMAD.U32 R3, RZ, RZ, UR56 ;  /* 0x00000038ff037e24 */ /* 0x002fc8000f8e00ff */
[----:B------:R1:W3:Y:S03]  /*12b60*/  SYNCS.PHASECHK.TRANS64.TRYWAIT P2, [R3+URZ+0x31c30], R0 ;  /* 0x031c3000030075a7 */ /* 0x0002e6000804017f */
[----:B---3--:R-:W-:Y:S05]  /*12b70*/  @!P2 NANOSLEEP.SYNCS 0x989680 ;  /* 0x009896800000a95d */ /* 0x008fea0003900000 */
[----:B------:R-:W3:Y:S02]  /*12b80*/  @!P2 SYNCS.PHASECHK.TRANS64 P2, [R3+URZ+0x31c30], R0 ;  /* 0x031c30000300a5a7 */ /* 0x000ee4000804007f */
[----:B---3--:R-:W-:Y:S05]  /*12b90*/  @!P2 BRA `(.L_x_1915) ;  /* 0xfffffffc00eca947 */ /* 0x008fea000383ffff */
[----:B------:R-:W-:Y:S05]  /*12ba0*/  BRA `(.L_x_1914) ;  /* 0xfffffee800107947 */ /* 0x000fea000383ffff */
.L_x_1920:
[----:B-1----:R-:W-:-:S04]  /*12bb0*/  IMAD.U32 R12, RZ, RZ, UR6 ;  /* 0x00000006ff0c7e24 */ /* 0x002fc8000f8e00ff */
[----:B------:R1:W2:Y:S03]  /*12bc0*/  SYNCS.PHASECHK.TRANS64.TRYWAIT P3, [R12+URZ+0x31c30], R3 ;  /* 0x031c30030c0075a7 */ /* 0x0002a6000806017f */
[----:B--2---:R-:W-:Y:S05]  /*12bd0*/  @!P3 NANOSLEEP.SYNCS 0x989680 ;  /* 0x009896800000b95d */ /* 0x004fea0003900000 */
[----:B------:R-:W2:Y:S02]  /*12be0*/  @!P3 SYNCS.PHASECHK.TRANS64 P3, [R12+URZ+0x31c30], R3 ;  /* 0x031c30030c00b5a7 */ /* 0x000ea4000806007f */
[----:B--2---:R-:W-:Y:S05]  /*12bf0*/  @!P3 BRA `(.L_x_1920) ;  /* 0xfffffffc00ecb947 */ /* 0x004fea000383ffff */
[----:B------:R-:W-:Y:S05]  /*12c00*/  BRA `(.L_x_1917) ;  /* 0xffffff24005c7947 */ /* 0x000fea000383ffff */
.L_x_1924:
[----:B-1----:R-:W-:-:S04]  /*12c10*/  IMAD.U32 R12, RZ, RZ, UR6 ;  /* 0x00000006ff0c7e24 */ /* 0x002fc8000f8e00ff */
[----:B------:R1:W2:Y:S03]  /*12c20*/  SYNCS.PHASECHK.TRANS64.TRYWAIT P3, [R12+URZ+0x31c50], R3 ;  /* 0x031c50030c0075a7 */ /* 0x0002a6000806017f */
[----:B--2---:R-:W-:Y:S05]  /*12c30*/  @!P3 NANOSLEEP.SYNCS 0x989680 ;  /* 0x009896800000b95d */ /* 0x004fea0003900000 */
[----:B------:R-:W2:Y:S02]  /*12c40*/  @!P3 SYNCS.PHASECHK.TRANS64 P3, [R12+URZ+0x31c50], R3 ;  /* 0x031c50030c00b5a7 */ /* 0x000ea4000806007f */
[----:B--2---:R-:W-:Y:S05]  /*12c50*/  @!P3 BRA `(.L_x_1924) ;  /* 0xfffffffc00ecb947 */ /* 0x004fea000383ffff */
[----:B------:R-:W-:Y:S05]  /*12c60*/  BRA `(.L_x_1921) ;  /* 0xffffff3800fc7947 */ /* 0x000fea000383ffff */
.L_x_1930:
[----:B-1----:R-:W-:-:S04]  /*12c70*/  IMAD.U32 R3, RZ, RZ, UR5 ;  /* 0x00000005ff037e24 */ /* 0x002fc8000f8e00ff */
[----:B------:R1:W2:Y:S03]  /*12c80*/  SYNCS.PHASECHK.TRANS64.TRYWAIT P2, [R3+URZ+0x31c30], R0 ;  /* 0x031c3000030075a7 */ /* 0x0002a6000804017f */
[----:B--2---:R-:W-:Y:S05]  /*12c90*/  @!P2 NANOSLEEP.SYNCS 0x989680 ;  /* 0x009896800000a95d */ /* 0x004fea0003900000 */
[----:B------:R-:W2:Y:S02]  /*12ca0*/  @!P2 SYNCS.PHASECHK.TRANS64 P2, [R3+URZ+0x31c30], R0 ;  /* 0x031c30000300a5a7 */ /* 0x000ea4000804007f */
[----:B--2---:R-:W-:Y:S05]  /*12cb0*/  @!P2 BRA `(.L_x_1930) ;  /* 0xfffffffc00eca947 */ /* 0x004fea000383ffff */
[----:B------:R-:W-:Y:S05]  /*12cc0*/  BRA `(.L_x_1927) ;  /* 0xffffff6800347947 */ /* 0x000fea000383ffff */
.L_x_1934:
[----:B-1----:R-:W-:-:S04]  /*12cd0*/  IMAD.U32 R3, RZ, RZ, UR5 ;  /* 0x00000005ff037e24 */ /* 0x002fc8000f8e00ff */
[----:B------:R1:W2:Y:S03]  /*12ce0*/  SYNCS.PHASECHK.TRANS64.TRYWAIT P2, [R3+URZ+0x31c50], R0 ;  /* 0x031c5000030075a7 */ /* 0x0002a6000804017f */
[----:B--2---:R-:W-:Y:S05]  /*12cf0*/  @!P2 NANOSLEEP.SYNCS 0x989680 ;  /* 0x009896800000a95d */ /* 0x004fea0003900000 */
[----:B------:R-:W2:Y:S02]  /*12d00*/  @!P2 SYNCS.PHASECHK.TRANS64 P2, [R3+URZ+0x31c50], R0 ;  /* 0x031c50000300a5a7 */ /* 0x000ea4000804007f */
[----:B--2---:R-:W-:Y:S05]  /*12d10*/  @!P2 BRA `(.L_x_1934) ;  /* 0xfffffffc00eca947 */ /* 0x004fea000383ffff */
[----:B------:R-:W-:Y:S05]  /*12d20*/  BRA `(.L_x_1931) ;  /* 0xffffff7c00d47947 */ /* 0x000fea000383ffff */
.L_x_1939:
[----:B-1----:R-:W-:-:S04]  /*12d30*/  IMAD.U32 R8, RZ, RZ, UR9 ;  /* 0x00000009ff087e24 */ /* 0x002fc8000f8e00ff */
[----:B------:R1:W2:Y:S03]  /*12d40*/  SYNCS.PHASECHK.TRANS64.TRYWAIT P0, [R8+URZ+0x31c50], R7 ;  /* 0x031c5007080075a7 */ /* 0x0002a6000800017f */
[----:B--2---:R-:W-:Y:S05]  /*12d50*/  @!P0 NANOSLEEP.SYNCS 0x989680 ;  /* 0x009896800000895d */ /* 0x004fea0003900000 */
[----:B------:R-:W2:Y:S02]  /*12d60*/  @!P0 SYNCS.PHASECHK.TRANS64 P0, [R8+URZ+0x31c50], R7 ;  /* 0x031c5007080085a7 */ /* 0x000ea4000800007f */
[----:B--2---:R-:W-:Y:S05]  /*12d70*/  @!P0 BRA `(.L_x_1939) ;  /* 0xfffffffc00ec8947 */ /* 0x004fea000383ffff */
[----:B------:R-:W-:Y:S05]  /*12d80*/  BRA `(.L_x_1938) ;  /* 0xffffff9c00ac7947 */ /* 0x000fea000383ffff */
.L_x_1950:
[----:B------:R-:W-:Y:S02]  /*12d90*/  IMAD.MOV.U32 R13, RZ, RZ, R26 ;  /* 0x000000ffff0d7224 */ /* 0x000fe400078e001a */
[----:B------:R-:W-:Y:S02]  /*12da0*/  IMAD.MOV.U32 R12, RZ, RZ, RZ ;  /* 0x000000ffff0c7224 */ /* 0x000fe400078e00ff */
[----:B------:R-:W-:Y:S02]  /*12db0*/  IMAD.MOV.U32 R11, RZ, RZ, 0x1f ;  /* 0x0000001fff0b7424 */ /* 0x000fe400078e00ff */
[----:B------:R-:W-:-:S07]  /*12dc0*/  IMAD.MOV.U32 R15, RZ, RZ, -0x1 ;  /* 0xffffffffff0f7424 */ /* 0x000fce00078e00ff */
[----:B------:R-:W-:Y:S05]  /*12dd0*/  WARPSYNC.COLLECTIVE R15, `(.L_x_2033) ;  /* 0x000000000f087348 */ /* 0x000fea0003c00000 */
[----:B------:R0:W1:Y:S02]  /*12de0*/  SHFL.IDX P6, R14, R13, R12, R11 ;  /* 0x0000000c0d0e7389 */ /* 0x00006400000c000b */
[----:B01----:R-:W-:Y:S01]  /*12df0*/  ENDCOLLECTIVE ;  /* 0x000000000000791b */ /* 0x003fe20003800000 */
.L_x_2033:
[----:B------:R-:W-:Y:S05]  /*12e00*/  BRA `(.L_x_2034) ;  /* 0xffffffc400f47947 */ /* 0x000fea000383ffff */
.L_x_1952:
[----:B------:R-:W-:Y:S01]  /*12e10*/  BSSY B0, `(.L_x_2035) ;  /* 0x0000006000007945 */ /* 0x000fe20003800000 */
[----:B------:R-:W-:-:S07]  /*12e20*/  IMAD.MOV.U32 R15, RZ, RZ, -0x1 ;  /* 0xffffffffff0f7424 */ /* 0x000fce00078e00ff */
[----:B01----:R-:W-:Y:S05]  /*12e30*/  WARPSYNC.COLLECTIVE R15, `(.L_x_2036) ;  /* 0x000000000f0c7348 */ /* 0x003fea0003c00000 */
[----:B------:R-:W-:Y:S02]  /*12e40*/  ELECT P6, UR62, PT ;  /* 0x00000000003e782f */ /* 0x000fe400038c0000 */
[----:B------:R-:W-:Y:S01]  /*12e50*/  MOV R14, UR62 ;  /* 0x0000003e000e7c02 */ /* 0x000fe20008000f00 */
[----:B01----:R-:W-:Y:S10]  /*12e60*/  ENDCOLLECTIVE ;  /* 0x000000000000791b */ /* 0x003ff40003800000 */
.L_x_2036:
[----:B------:R-:W-:Y:S05]  /*12e70*/  BSYNC B0 ;  /* 0x0000000000007941 */ /* 0x000fea0003800000 */
.L_x_2035:
[----:B------:R-:W-:Y:S05]  /*12e80*/  BRA `(.L_x_2037) ;  /* 0xffffffc400f47947 */ /* 0x000fea000383ffff */
.L_x_1954:
[----:B--2---:R-:W-:-:S04]  /*12e90*/  IMAD.U32 R3, RZ, RZ, UR38 ;  /* 0x00000026ff037e24 */ /* 0x004fc8000f8e00ff */
[----:B------:R2:W3:Y:S03]  /*12ea0*/  SYNCS.PHASECHK.TRANS64.TRYWAIT P0, [R3+URZ+0x31c40], R0 ;  /* 0x031c4000030075a7 */ /* 0x0004e6000800017f */
[----:B---3--:R-:W-:Y:S05]  /*12eb0*/  @!P0 NANOSLEEP.SYNCS 0x989680 ;  /* 0x009896800000895d */ /* 0x008fea0003900000 */
[----:B------:R-:W3:Y:S02]  /*12ec0*/  @!P0 SYNCS.PHASECHK.TRANS64 P0, [R3+URZ+0x31c40], R0 ;  /* 0x031c4000030085a7 */ /* 0x000ee4000800007f */
[----:B---3--:R-:W-:Y:S05]  /*12ed0*/  @!P0 BRA `(.L_x_1954) ;  /* 0xfffffffc00ec8947 */ /* 0x008fea000383ffff */
[----:B------:R-:W-:Y:S05]  /*12ee0*/  BRA `(.L_x_2038) ;  /* 0xffffffc800447947 */ /* 0x000fea000383ffff */
.L_x_1957:
[----:B------:R-:W-:Y:S02]  /*12ef0*/  IMAD R10, R11, 0xc0, R10 ;  /* 0x000000c00b0a7824 */ /* 0x000fe400078e020a */
[----:B------:R-:W-:Y:S02]  /*12f00*/  IMAD.MOV.U32 R13, RZ, RZ, R4 ;  /* 0x000000ffff0d7224 */ /* 0x000fe400078e0004 */
[----:B------:R-:W-:Y:S02]  /*12f10*/  IMAD.MOV.U32 R12, RZ, RZ, RZ ;  /* 0x000000ffff0c7224 */ /* 0x000fe400078e00ff */
[----:B------:R-:W-:Y:S02]  /*12f20*/  IMAD.MOV.U32 R11, RZ, RZ, 0x1c1f ;  /* 0x00001c1fff0b7424 */ /* 0x000fe400078e00ff */
[----:B------:R-:W-:-:S07]  /*12f30*/  IMAD.MOV.U32 R15, RZ, RZ, -0x1 ;  /* 0xffffffffff0f7424 */ /* 0x000fce00078e00ff */
[----:B0-----:R-:W-:Y:S05]  /*12f40*/  WARPSYNC.COLLECTIVE R15, `(.L_x_2039) ;  /* 0x000000000f087348 */ /* 0x001fea0003c00000 */
[----:B------:R1:W2:Y:S02]  /*12f50*/  SHFL.IDX P6, R14, R13, R12, R11 ;  /* 0x0000000c0d0e7389 */ /* 0x0002a400000c000b */
[----:B012---:R-:W-:Y:S01]  /*12f60*/  ENDCOLLECTIVE ;  /* 0x000000000000791b */ /* 0x007fe20003800000 */
.L_x_2039:
[----:B------:R-:W-:Y:S02]  /*12f70*/  IMAD.MOV.U32 R13, RZ, RZ, R0 ;  /* 0x000000ffff0d7224 */ /* 0x000fe400078e0000 */
[----:B------:R-:W-:-:S07]  /*12f80*/  IMAD.MOV.U32 R7, RZ, RZ, R14 ;  /* 0x000000ffff077224 */ /* 0x000fce00078e000e */
[----:B------:R-:W-:Y:S05]  /*12f90*/  WARPSYNC.COLLECTIVE R15, `(.L_x_2040) ;  /* 0x000000000f087348 */ /* 0x000fea0003c00000 */
[----:B------:R0:W1:Y:S02]  /*12fa0*/  SHFL.IDX P6, R14, R13, R12, R11 ;  /* 0x0000000c0d0e7389 */ /* 0x00006400000c000b */
[----:B01----:R-:W-:Y:S01]  /*12fb0*/  ENDCOLLECTIVE ;  /* 0x000000000000791b */ /* 0x003fe20003800000 */
.L_x_2040:
[----:B------:R-:W-:Y:S02]  /*12fc0*/  ULDC UR4, c[0x0][0x288] ;  /* 0x0000a20000047ab9 */ /* 0x000fe40000000800 */
[----:B------:R-:W-:-:S05]  /*12fd0*/  IMAD R3, R3, UR4, RZ ;  /* 0x0000000403037c24 */ /* 0x000fca000f8e02ff */
[C---:B------:R-:W-:Y:S01]  /*12fe0*/  ISETP.GE.AND P3, PT, R10.reuse, R3, PT ;  /* 0x000000030a00720c */ /* 0x040fe20003f66270 */
[----:B------:R-:W-:Y:S02]  /*12ff0*/  VIADD R12, R10, 0x20 ;  /* 0x000000200a0c7836 */ /* 0x000fe40000000000 */
[----:B------:R-:W-:-:S10]  /*13000*/  IMAD.MOV.U32 R13, RZ, RZ, R4 ;  /* 0x000000ffff0d7224 */ /* 0x000fd400078e0004 */
        /* <DEDUP_REMOVED lines=14> */
.L_x_2041:
[----:B------:R-:W-:Y:S02]  /*130f0*/  IMAD.MOV.U32 R13, RZ, RZ, R0 ;  /* 0x000000ffff0d7224 */ /* 0x000fe400078e0000 */
[----:B------:R-:W-:-:S07]  /*13100*/  IMAD.MOV.U32 R20, RZ, RZ, R14 ;  /* 0x000000ffff147224 */ /* 0x000fce00078e000e */
[----:B------:R-:W-:Y:S05]  /*13110*/  WARPSYNC.COLLECTIVE R15, `(.L_x_2042) ;  /* 0x000000000f087348 */ /* 0x000fea0003c00000 */
[----:B------:R0:W1:Y:S02]  /*13120*/  SHFL.IDX P6, R14, R13, R12, R11 ;  /* 0x0000000c0d0e7389 */ /* 0x00006400000c000b */
[----:B01----:R-:W-:Y:S01]  /*13130*/  ENDCOLLECTIVE ;  /* 0x000000000000791b */ /* 0x003fe20003800000 */
.L_x_2042:
[----:B------:R-:W-:Y:S01]  /*13140*/  IMAD.MOV.U32 R7, RZ, RZ, R20 ;  /* 0x000000ffff077224 */ /* 0x000fe200078e0014 */
[----:B------:R-:W-:Y:S01]  /*13150*/  @!P3 LEA R20, R8, UR38, 0x1 ;  /* 0x000000260814bc11 */ /* 0x000fe2000f8e08ff */
[----:B------:R-:W-:Y:S02]  /*13160*/  IMAD.MOV.U32 R13, RZ, RZ, R4 ;  /* 0x000000ffff0d7224 */ /* 0x000fe400078e0004 */
[----:B------:R-:W-:Y:S02]  /*13170*/  IMAD.MOV.U32 R12, RZ, RZ, 0x2 ;  /* 0x00000002ff0c7424 */ /* 0x000fe400078e00ff */
[----:B------:R-:W-:Y:S02]  /*13180*/  IMAD.MOV.U32 R6, RZ, RZ, R14 ;  /* 0x000000ffff067224 */ /* 0x000fe400078e000e */
[----:B------:R-:W-:Y:S02]  /*13190*/  VIADD R14, R10, 0x40 ;  /* 0x000000400a0e7836 */ /* 0x000fe40000000000 */
[----:B------:R-:W-:-:S05]  /*131a0*/  @!P3 IMAD.WIDE.U32 R6, R9, 0x2, R6 ;  /* 0x000000020906b825 */ /* 0x000fca00078e0006 */
        /* <DEDUP_REMOVED lines=10> */
.L_x_2043:
[----:B------:R-:W-:Y:S01]  /*13250*/  @!P3 LEA R7, R8, UR38, 0x1 ;  /* 0x000000260807bc11 */ /* 0x000fe2000f8e08ff */
[----:B------:R-:W-:Y:S02]  /*13260*/  IMAD.MOV.U32 R13, RZ, RZ, R0 ;  /* 0x000000ffff0d7224 */ /* 0x000fe400078e0000 */
[----:B------:R-:W-:-:S07]  /*13270*/  IMAD.MOV.U32 R21, RZ, RZ, R14 ;  /* 0x000000ffff157224 */ /* 0x000fce00078e000e */
[----:B------:R-:W-:Y:S05]  /*13280*/  WARPSYNC.COLLECTIVE R15, `(.L_x_2044) ;  /* 0x000000000f087348 */ /* 0x000fea0003c00000 */
[----:B------:R0:W1:Y:S02]  /*13290*/  SHFL.IDX P6, R14, R13, R12, R11 ;  /* 0x0000000c0d0e7389 */ /* 0x00006400000c000b */
[----:B01----:R-:W-:Y:S01]  /*132a0*/  ENDCOLLECTIVE ;  /* 0x000000000000791b */ /* 0x003fe20003800000 */
.L_x_2044:
[----:B------:R-:W-:Y:S02]  /*132b0*/  IMAD.MOV.U32 R13, RZ, RZ, R4 ;  /* 0x000000ffff0d7224 */ /* 0x000fe400078e0004 */
[----:B------:R-:W-:Y:S02]  /*132c0*/  IMAD.MOV.U32 R12, RZ, RZ, 0x3 ;  /* 0x00000003ff0c7424 */ /* 0x000fe400078e00ff */
[----:B------:R-:W-:-:S07]  /*132d0*/  IMAD.MOV.U32 R20, RZ, RZ, R14 ;  /* 0x000000ffff147224 */ /* 0x000fce00078e000e */
[----:B------:R-:W-:Y:S05]  /*132e0*/  WARPSYNC.COLLECTIVE R15, `(.L_x_2045) ;  /* 0x000000000f087348 */ /* 0x000fea0003c00000 */
[----:B------:R0:W1:Y:S02]  /*132f0*/  SHFL.IDX P6, R14, R13, R12, R11 ;  /* 0x0000000c0d0e7389 */ /* 0x00006400000c000b */
[----:B01----:R-:W-:Y:S01]  /*13300*/  ENDCOLLECTIVE ;  /* 0x000000000000791b */ /* 0x003fe20003800000 */
.L_x_2045:
        /* <DEDUP_REMOVED lines=8> */
[----:B------:R-:W-:-:S05]  /*13390*/  VIADD R0, R10, 0x60 ;  /* 0x000000600a007836 */ /* 0x000fca0000000000 */
[----:B------:R-:W-:Y:S01]  /*133a0*/  ISETP.GE.AND P3, PT, R0, R3, PT ;  /* 0x000000030000720c */ /* 0x000fe20003f66270 */
[----:B------:R-:W-:Y:S02]  /*133b0*/  VIADD R0, R10, 0x80 ;  /* 0x000000800a007836 */ /* 0x000fe40000000000 */
[----:B------:R-:W-:-:S10]  /*133c0*/  IMAD.MOV.U32 R4, RZ, RZ, R14 ;  /* 0x000000ffff047224 */ /* 0x000fd400078e000e */
[----:B0-----:R-:W-:Y:S05]  /*133d0*/  WARPSYNC.COLLECTIVE R15, `(.L_x_2046) ;  /* 0x000000000f087348 */ /* 0x001fea0003c00000 */
[----:B------:R1:W2:Y:S02]  /*133e0*/  SHFL.IDX P6, R14, R13, R12, R11 ;  /* 0x0000000c0d0e7389 */ /* 0x0002a400000c000b */
[----:B012---:R-:W-:Y:S01]  /*133f0*/  ENDCOLLECTIVE ;  /* 0x000000000000791b */ /* 0x007fe20003800000 */
.L_x_2046:
[----:B------:R-:W-:Y:S02]  /*13400*/  IMAD.MOV.U32 R7, RZ, RZ, R4 ;  /* 0x000000ffff077224 */ /* 0x000fe400078e0004 */
[----:B------:R-:W-:Y:S02]  /*13410*/  IMAD.MOV.U32 R13, RZ, RZ, R5 ;  /* 0x000000ffff0d7224 */ /* 0x000fe400078e0005 */
[----:B------:R-:W-:Y:S02]  /*13420*/  IMAD.MOV.U32 R12, RZ, RZ, RZ ;  /* 0x000000ffff0c7224 */ /* 0x000fe400078e00ff */
[----:B------:R-:W-:-:S07]  /*13430*/  IMAD.MOV.U32 R6, RZ, RZ, R14 ;  /* 0x000000ffff067224 */ /* 0x000fce00078e000e */
[----:B------:R-:W-:Y:S05]  /*13440*/  WARPSYNC.COLLECTIVE R15, `(.L_x_2047) ;  /* 0x000000000f087348 */ /* 0x000fea0003c00000 */
[----:B------:R0:W1:Y:S02]  /*13450*/  SHFL.IDX P6, R14, R13, R12, R11 ;  /* 0x0000000c0d0e7389 */ /* 0x00006400000c000b */
[----:B01----:R-:W-:Y:S01]  /*13460*/  ENDCOLLECTIVE ;  /* 0x000000000000791b */ /* 0x003fe20003800000 */
.L_x_2047:
[----:B------:R-:W-:Y:S01]  /*13470*/  @!P3 IMAD.WIDE.U32 R20, R9, 0x2, R6 ;  /* 0x000000020914b825 */ /* 0x000fe200078e0006 */
[----:B------:R-:W-:-:S05]  /*13480*/  @!P3 LEA R7, R8, UR38, 0x1 ;  /* 0x000000260807bc11 */ /* 0x000fca000f8e08ff */
        /* <DEDUP_REMOVED lines=12> */
.L_x_2048:
[----:B------:R-:W-:Y:S01]  /*13550*/  IMAD.MOV.U32 R7, RZ, RZ, R0 ;  /* 0x000000ffff077224 */ /* 0x000fe200078e0000 */
[----:B------:R-:W-:Y:S01]  /*13560*/  @!P3 LEA R21, R8, UR38, 0x1 ;  /* 0x000000260815bc11 */ /* 0x000fe2000f8e08ff */
[----:B------:R-:W-:Y:S02]  /*13570*/  IMAD.MOV.U32 R0, RZ, RZ, 0x1 ;  /* 0x00000001ff007424 */ /* 0x000fe400078e00ff */
[----:B------:R-:W-:Y:S02]  /*13580*/  IMAD.MOV.U32 R13, RZ, RZ, R5 ;  /* 0x000000ffff0d7224 */ /* 0x000fe400078e0005 */
[----:B------:R-:W-:Y:S02]  /*13590*/  IMAD.MOV.U32 R12, RZ, RZ, 0x1 ;  /* 0x00000001ff0c7424 */ /* 0x000fe400078e00ff */
[----:B------:R-:W-:-:S04]  /*135a0*/  IMAD.MOV.U32 R11, RZ, RZ, R14 ;  /* 0x000000ffff0b7224 */ /* 0x000fc800078e000e */
[----:B------:R-:W-:Y:S02]  /*135b0*/  IMAD.MOV.U32 R6, RZ, RZ, R11 ;  /* 0x000000ffff067224 */ /* 0x000fe400078e000b */
[----:B------:R-:W-:Y:S02]  /*135c0*/  IMAD.MOV.U32 R11, RZ, RZ, 0x1c1f ;  /* 0x00001c1fff0b7424 */ /* 0x000fe400078e00ff */
[----:B------:R-:W-:-:S07]  /*135d0*/  @!P3 IMAD.WIDE.U32 R6, R9, 0x2, R6 ;  /* 0x000000020906b825 */ /* 0x000fce00078e0006 */
[----:B------:R-:W-:Y:S05]  /*135e0*/  WARPSYNC.COLLECTIVE R15, `(.L_x_2049) ;  /* 0x000000000f087348 */ /* 0x000fea0003c00000 */
[----:B------:R0:W1:Y:S02]  /*135f0*/  SHFL.IDX P6, R14, R13, R12, R11 ;  /* 0x0000000c0d0e7389 */ /* 0x00006400000c000b */
[----:B01----:R-:W-:Y:S01]  /*13600*/  ENDCOLLECTIVE ;  /* 0x000000000000791b */ /* 0x003fe20003800000 */
.L_x_2049:
[----:B------:R-:W-:Y:S01]  /*13610*/  @!PT LDS RZ, [RZ] ;  /* 0x00000000fffff984 */ /* 0x000fe20000000800 */
[----:B------:R-:W-:Y:S01]  /*13620*/  @!PT LDS RZ, [RZ] ;  /* 0x00000000fffff984 */ /* 0x000fe20000000800 */
[----:B------:R-:W-:Y:S01]  /*13630*/  @!PT LDS RZ, [RZ] ;  /* 0x00000000fffff984 */ /* 0x000fe20000000800 */
[----:B------:R0:W-:Y:S04]  /*13640*/  @!P3 LDGSTS.E.BYPASS.LTC128B.128 [R21+0xfa00], desc[UR60][R6.64], !P2 ;  /* 0x0fa000000615bfae */ /* 0x0001e8000d101d7c */
[----:B------:R0:W-:Y:S04]  /*13650*/  @!P3 LDGSTS.E.BYPASS.LTC128B.128 [R21+0x12a00], desc[UR60][R6.64+0x40], !P0 ;  /* 0x12a000400615bfae */ /* 0x0001e8000c101d7c */
[----:B------:R0:W-:Y:S01]  /*13660*/  @!P3 LDGSTS.E.BYPASS.LTC128B.128 [R21+0x15a00], desc[UR60][R6.64+0x80], !P1 ;  /* 0x15a000800615bfae */ /* 0x0001e2000c901d7c */
[----:B------:R-:W-:Y:S02]  /*13670*/  IMAD.MOV.U32 R13, RZ, RZ, R19 ;  /* 0x000000ffff0d7224 */ /* 0x000fe400078e0013 */
[----:B------:R-:W-:-:S07]  /*13680*/  IMAD.MOV.U32 R5, RZ, RZ, R14 ;  /* 0x000000ffff057224 */ /* 0x000fce00078e000e */
[----:B0-----:R-:W-:Y:S05]  /*13690*/  WARPSYNC.COLLECTIVE R15, `(.L_x_2050) ;  /* 0x000000000f087348 */ /* 0x001fea0003c00000 */
[----:B------:R1:W2:Y:S02]  /*136a0*/  SHFL.IDX P6, R14, R13, R12, R11 ;  /* 0x0000000c0d0e7389 */ /* 0x0002a400000c000b */
[----:B012---:R-:W-:Y:S01]  /*136b0*/  ENDCOLLECTIVE ;  /* 0x000000000000791b */ /* 0x007fe20003800000 */
.L_x_2050:
[----:B------:R-:W-:Y:S01]  /*136c0*/  IMAD.MOV.U32 R4, RZ, RZ, R14 ;  /* 0x000000ffff047224 */ /* 0x000fe200078e000e */
[----:B------:R-:W-:Y:S06]  /*136d0*/  BRA `(.L_x_2051) ;  /* 0xffffffcc00587947 */ /* 0x000fec000383ffff */
.L_x_1960:
[----:B-1----:R-:W-:-:S04]  /*136e0*/  IMAD.U32 R4, RZ, RZ, UR38 ;  /* 0x00000026ff047e24 */ /* 0x002fc8000f8e00ff */
[----:B------:R1:W2:Y:S03]  /*136f0*/  SYNCS.PHASECHK.TRANS64.TRYWAIT P0, [R4+URZ+0x31c20], R3 ;  /* 0x031c2003040075a7 */ /* 0x0002a6000800017f */
[----:B--2---:R-:W-:Y:S05]  /*13700*/  @!P0 NANOSLEEP.SYNCS 0x989680 ;  /* 0x009896800000895d */ /* 0x004fea0003900000 */
[----:B------:R-:W2:Y:S02]  /*13710*/  @!P0 SYNCS.PHASECHK.TRANS64 P0, [R4+URZ+0x31c20], R3 ;  /* 0x031c2003040085a7 */ /* 0x000ea4000800007f */
[----:B--2---:R-:W-:Y:S05]  /*13720*/  @!P0 BRA `(.L_x_1960) ;  /* 0xfffffffc00ec8947 */ /* 0x004fea000383ffff */
[----:B------:R-:W-:Y:S05]  /*13730*/  BRA `(.L_x_2052) ;  /* 0xffffffcc00a07947 */ /* 0x000fea000383ffff */
.L_x_1967:
[----:B-1----:R-:W-:-:S04]  /*13740*/  IMAD.U32 R5, RZ, RZ, UR38 ;  /* 0x00000026ff057e24 */ /* 0x002fc8000f8e00ff */
[----:B------:R1:W2:Y:S03]  /*13750*/  SYNCS.PHASECHK.TRANS64.TRYWAIT P0, [R5+URZ+0x31c48], R0 ;  /* 0x031c4800050075a7 */ /* 0x0002a6000800017f */
[----:B--2---:R-:W-:Y:S05]  /*13760*/  @!P0 NANOSLEEP.SYNCS 0x989680 ;  /* 0x009896800000895d */ /* 0x004fea0003900000 */
[----:B------:R-:W2:Y:S02]  /*13770*/  @!P0 SYNCS.PHASECHK.TRANS64 P0, [R5+URZ+0x31c48], R0 ;  /* 0x031c4800050085a7 */ /* 0x000ea4000800007f */
[----:B--2---:R-:W-:Y:S05]  /*13780*/  @!P0 BRA `(.L_x_1967) ;  /* 0xfffffffc00ec8947 */ /* 0x004fea000383ffff */
[----:B------:R-:W-:Y:S05]  /*13790*/  BRA `(.L_x_2053) ;  /* 0xffffffd000607947 */ /* 0x000fea000383ffff */
.L_x_1974:
[----:B-1----:R-:W-:-:S04]  /*137a0*/  IMAD.U32 R5, RZ, RZ, UR38 ;  /* 0x00000026ff057e24 */ /* 0x002fc8000f8e00ff */
[----:B------:R1:W2:Y:S03]  /*137b0*/  SYNCS.PHASECHK.TRANS64.TRYWAIT P0, [R5+URZ+0x31c60], R0 ;  /* 0x031c6000050075a7 */ /* 0x0002a6000800017f */
[----:B--2---:R-:W-:Y:S05]  /*137c0*/  @!P0 NANOSLEEP.SYNCS 0x989680 ;  /* 0x009896800000895d */ /* 0x004fea0003900000 */
[----:B------:R-:W2:Y:S02]  /*137d0*/  @!P0 SYNCS.PHASECHK.TRANS64 P0, [R5+URZ+0x31c60], R0 ;  /* 0x031c6000050085a7 */ /* 0x000ea4000800007f */
[----:B--2---:R-:W-:Y:S05]  /*137e0*/  @!P0 BRA `(.L_x_1974) ;  /* 0xfffffffc00ec8947 */ /* 0x004fea000383ffff */
[----:B------:R-:W-:Y:S05]  /*137f0*/  BRA `(.L_x_2054) ;  /* 0xffffffd400387947 */ /* 0x000fea000383ffff */
.L_x_1984:
[----:B-1----:R-:W-:-:S04]  /*13800*/  IMAD.U32 R5, RZ, RZ, UR38 ;  /* 0x00000026ff057e24 */ /* 0x002fc8000f8e00ff */
[----:B------:R1:W2:Y:S03]  /*13810*/  SYNCS.PHASECHK.TRANS64.TRYWAIT P0, [R5+URZ+0x31c40], R14 ;  /* 0x031c400e050075a7 */ /* 0x0002a6000800017f */
[----:B--2---:R-:W-:Y:S05]  /*13820*/  @!P0 NANOSLEEP.SYNCS 0x989680 ;  /* 0x009896800000895d */ /* 0x004fea0003900000 */
[----:B------:R-:W2:Y:S02]  /*13830*/  @!P0 SYNCS.PHASECHK.TRANS64 P0, [R5+URZ+0x31c40], R14 ;  /* 0x031c400e050085a7 */ /* 0x000ea4000800007f */
[----:B--2---:R-:W-:Y:S05]  /*13840*/  @!P0 BRA `(.L_x_1984) ;  /* 0xfffffffc00ec8947 */ /* 0x004fea000383ffff */
[----:B------:R-:W-:Y:S05]  /*13850*/  BRA `(.L_x_2055) ;  /* 0xffffffd800887947 */ /* 0x000fea000383ffff */
.L_x_1991:
[----:B-1----:R-:W-:-:S04]  /*13860*/  IMAD.U32 R5, RZ, RZ, UR38 ;  /* 0x00000026ff057e24 */ /* 0x002fc8000f8e00ff */
[----:B------:R1:W2:Y:S03]  /*13870*/  SYNCS.PHASECHK.TRANS64.TRYWAIT P0, [R5+URZ+0x31c68], R4 ;  /* 0x031c6804050075a7 */ /* 0x0002a6000800017f */
[----:B--2---:R-:W-:Y:S05]  /*13880*/  @!P0 NANOSLEEP.SYNCS 0x989680 ;  /* 0x009896800000895d */ /* 0x004fea0003900000 */
[----:B------:R-:W2:Y:S02]  /*13890*/  @!P0 SYNCS.PHASECHK.TRANS64 P0, [R5+URZ+0x31c68], R4 ;  /* 0x031c6804050085a7 */ /* 0x000ea4000800007f */
[----:B--2---:R-:W-:Y:S05]  /*138a0*/  @!P0 BRA `(.L_x_1991) ;  /* 0xfffffffc00ec8947 */ /* 0x004fea000383ffff */
[----:B------:R-:W-:Y:S05]  /*138b0*/  BRA `(.L_x_2056) ;  /* 0xffffffdc00607947 */ /* 0x000fea000383ffff */
.L_x_2001:
[----:B-1----:R-:W-:-:S04]  /*138c0*/  IMAD.U32 R5, RZ, RZ, UR38 ;  /* 0x00000026ff057e24 */ /* 0x002fc8000f8e00ff */
[----:B------:R1:W2:Y:S03]  /*138d0*/  SYNCS.PHASECHK.TRANS64.TRYWAIT P0, [R5+URZ+0x31c48], R10 ;  /* 0x031c480a050075a7 */ /* 0x0002a6000800017f */
[----:B--2---:R-:W-:Y:S05]  /*138e0*/  @!P0 NANOSLEEP.SYNCS 0x989680 ;  /* 0x009896800000895d */ /* 0x004fea0003900000 */
[----:B------:R-:W2:Y:S02]  /*138f0*/  @!P0 SYNCS.PHASECHK.TRANS64 P0, [R5+URZ+0x31c48], R10 ;  /* 0x031c480a050085a7 */ /* 0x000ea4000800007f */
[----:B--2---:R-:W-:Y:S05]  /*13900*/  @!P0 BRA `(.L_x_2001) ;  /* 0xfffffffc00ec8947 */ /* 0x004fea000383ffff */
[----:B------:R-:W-:Y:S05]  /*13910*/  BRA `(.L_x_2057) ;  /* 0xffffffe000c47947 */ /* 0x000fea000383ffff */
.L_x_2008:
[----:B-1----:R-:W-:-:S04]  /*13920*/  IMAD.U32 R5, RZ, RZ, UR38 ;  /* 0x00000026ff057e24 */ /* 0x002fc8000f8e00ff */
[----:B------:R1:W2:Y:S03]  /*13930*/  SYNCS.PHASECHK.TRANS64.TRYWAIT P0, [R5+URZ+0x31c60], R10 ;  /* 0x031c600a050075a7 */ /* 0x0002a6000800017f */
[----:B--2---:R-:W-:Y:S05]  /*13940*/  @!P0 NANOSLEEP.SYNCS 0x989680 ;  /* 0x009896800000895d */ /* 0x004fea0003900000 */
[----:B------:R-:W2:Y:S02]  /*13950*/  @!P0 SYNCS.PHASECHK.TRANS64 P0, [R5+URZ+0x31c60], R10 ;  /* 0x031c600a050085a7 */ /* 0x000ea4000800007f */
[----:B--2---:R-:W-:Y:S05]  /*13960*/  @!P0 BRA `(.L_x_2008) ;  /* 0xfffffffc00ec8947 */ /* 0x004fea000383ffff */
[----:B------:R-:W-:Y:S05]  /*13970*/  BRA `(.L_x_2058) ;  /* 0xffffffe400987947 */ /* 0x000fea000383ffff */
.L_x_2017:
[----:B-1----:R1:W2:Y:S02]  /*13980*/  SYNCS.PHASECHK.TRANS64.TRYWAIT P0, [R5+URZ+0x31c60], R4 ;  /* 0x031c6004050075a7 */ /* 0x0022a4000800017f */
[----:B--2---:R-:W-:Y:S05]  /*13990*/  @!P0 NANOSLEEP.SYNCS 0x989680 ;  /* 0x009896800000895d */ /* 0x004fea0003900000 */
[----:B------:R-:W2:Y:S02]  /*139a0*/  @!P0 SYNCS.PHASECHK.TRANS64 P0, [R5+URZ+0x31c60], R4 ;  /* 0x031c6004050085a7 */ /* 0x000ea4000800007f */
[----:B--2---:R-:W-:Y:S05]  /*139b0*/  @!P0 BRA `(.L_x_2017) ;  /* 0xfffffffc00f08947 */ /* 0x004fea000383ffff */
[----:B------:R-:W-:Y:S05]  /*139c0*/  BRA `(.L_x_2059) ;  /* 0xffffffe800947947 */ /* 0x000fea000383ffff */
.L_x_2023:
[----:B-1----:R1:W2:Y:S02]  /*139d0*/  SYNCS.PHASECHK.TRANS64.TRYWAIT P0, [R17+URZ+0x31c20], R4 ;  /* 0x031c2004110075a7 */ /* 0x0022a4000800017f */
[----:B--2---:R-:W-:Y:S05]  /*139e0*/  @!P0 NANOSLEEP.SYNCS 0x989680 ;  /* 0x009896800000895d */ /* 0x004fea0003900000 */
[----:B------:R-:W2:Y:S02]  /*139f0*/  @!P0 SYNCS.PHASECHK.TRANS64 P0, [R17+URZ+0x31c20], R4 ;  /* 0x031c2004110085a7 */ /* 0x000ea4000800007f */
[----:B--2---:R-:W-:Y:S05]  /*13a00*/  @!P0 BRA `(.L_x_2023) ;  /* 0xfffffffc00f08947 */ /* 0x004fea000383ffff */
[----:B------:R-:W-:Y:S05]  /*13a10*/  BRA `(.L_x_2060) ;  /* 0xffffffec00947947 */ /* 0x000fea000383ffff */
.L_x_2024:
        /* <DEDUP_REMOVED lines=8> */
.L_x_2062:
[----:B------:R-:W-:Y:S05]  /*13aa0*/  BSYNC B0 ;  /* 0x0000000000007941 */ /* 0x000fea0003800000 */
.L_x_2061:
[----:B------:R-:W-:Y:S05]  /*13ab0*/  BRA `(.L_x_2063) ;  /* 0xffffffec00787947 */ /* 0x000fea000383ffff */
.L_x_2025:
[----:B------:R-:W-:Y:S01]  /*13ac0*/  BSSY B0, `(.L_x_2064) ;  /* 0x0000006000007945 */ /* 0x000fe20003800000 */
[----:B------:R-:W-:-:S07]  /*13ad0*/  IMAD.MOV.U32 R15, RZ, RZ, -0x1 ;  /* 0xffffffffff0f7424 */ /* 0x000fce00078e00ff */
[----:B012---:R-:W-:Y:S05]  /*13ae0*/  WARPSYNC.COLLECTIVE R15, `(.L_x_2065) ;  /* 0x000000000f0c7348 */ /* 0x007fea0003c00000 */
[----:B------:R-:W-:Y:S02]  /*13af0*/  ELECT P6, UR62, PT ;  /* 0x00000000003e782f */ /* 0x000fe400038c0000 */
[----:B------:R-:W-:Y:S01]  /*13b00*/  MOV R14, UR62 ;  /* 0x0000003e000e7c02 */ /* 0x000fe20008000f00 */
[----:B012---:R-:W-:Y:S10]  /*13b10*/  ENDCOLLECTIVE ;  /* 0x000000000000791b */ /* 0x007ff40003800000 */
.L_x_2065:
[----:B------:R-:W-:Y:S05]  /*13b20*/  BSYNC B0 ;  /* 0x0000000000007941 */ /* 0x000fea0003800000 */
.L_x_2064:
[----:B------:R-:W-:Y:S05]  /*13b30*/  BRA `(.L_x_2066) ;  /* 0xffffffec006c7947 */ /* 0x000fea000383ffff */
.L_x_2027:
[----:B-1----:R1:W3:Y:S02]  /*13b40*/  SYNCS.PHASECHK.TRANS64.TRYWAIT P0, [R7+URZ], R4 ;  /* 0x00000004070075a7 */ /* 0x0022e4000800017f */
[----:B---3--:R-:W-:Y:S05]  /*13b50*/  @!P0 NANOSLEEP.SYNCS 0x989680 ;  /* 0x009896800000895d */ /* 0x008fea0003900000 */
[----:B------:R-:W3:Y:S02]  /*13b60*/  @!P0 SYNCS.PHASECHK.TRANS64 P0, [R7+URZ], R4 ;  /* 0x00000004070085a7 */ /* 0x000ee4000800007f */
[----:B---3--:R-:W-:Y:S05]  /*13b70*/  @!P0 BRA `(.L_x_2027) ;  /* 0xfffffffc00f08947 */ /* 0x008fea000383ffff */
[----:B------:R-:W-:Y:S05]  /*13b80*/  BRA `(.L_x_2067) ;  /* 0xffffffec009c7947 */ /* 0x000fea000383ffff */
.L_x_2028:
[----:B---3--:R3:W4:Y:S02]  /*13b90*/  SYNCS.PHASECHK.TRANS64.TRYWAIT P0, [R5+URZ], R2 ;  /* 0x00000002050075a7 */ /* 0x008724000800017f */
[----:B----4-:R-:W-:Y:S05]  /*13ba0*/  @!P0 NANOSLEEP.SYNCS 0x989680 ;  /* 0x009896800000895d */ /* 0x010fea0003900000 */
[----:B------:R-:W4:Y:S02]  /*13bb0*/  @!P0 SYNCS.PHASECHK.TRANS64 P0, [R5+URZ], R2 ;  /* 0x00000002050085a7 */ /* 0x000f24000800007f */
[----:B----4-:R-:W-:Y:S05]  /*13bc0*/  @!P0 BRA `(.L_x_2028) ;  /* 0xfffffffc00f08947 */ /* 0x010fea000383ffff */
[----:B------:R-:W-:Y:S05]  /*13bd0*/  BRA `(.L_x_2068) ;  /* 0xffffffec00907947 */ /* 0x000fea000383ffff */
.L_x_2030:
[----:B----4-:R4:W0:Y:S02]  /*13be0*/  SYNCS.PHASECHK.TRANS64.TRYWAIT P0, [R3+URZ], R4 ;  /* 0x00000004030075a7 */ /* 0x010824000800017f */
[----:B0-----:R-:W-:Y:S05]  /*13bf0*/  @!P0 NANOSLEEP.SYNCS 0x989680 ;  /* 0x009896800000895d */ /* 0x001fea0003900000 */
[----:B------:R-:W0:Y:S02]  /*13c00*/  @!P0 SYNCS.PHASECHK.TRANS64 P0, [R3+URZ], R4 ;  /* 0x00000004030085a7 */ /* 0x000e24000800007f */
[----:B0-----:R-:W-:Y:S05]  /*13c10*/  @!P0 BRA `(.L_x_2030) ;  /* 0xfffffffc00f08947 */ /* 0x001fea000383ffff */
[----:B------:R-:W-:Y:S05]  /*13c20*/  BRA `(.L_x_2069) ;  /* 0xffffffec00947947 */ /* 0x000fea000383ffff */
.L_x_2070:
        /* <DEDUP_REMOVED lines=13> */
.L_x_2782:


//--------------------- .text._ZN7cutlass13device_kernelIN5flash11enable_sm90INS1_16FlashAttnFwdSm90INS1_25CollectiveMainloopFwdSm90ILi2EN4cute5tupleIJNS5_1CILi1EEES8_S8_EEENS6_IJNS7_ILi192EEENS7_ILi144EEENS7_ILi96EEEEEELi96ENS_10bfloat16_tEfNS_4arch4Sm90ELb1ELb0ELb0ELb1ELb0ELb0ELb0ELb0ELb1ELb1ELb1ELb0EEENS1_21CollectiveEpilogueFwdINS6_IJSA_SC_SB_EEES9_SE_SG_Li384ELb1ELb1ELb1ELb0EEENS1_36VarlenDynamicPersistentTileSchedulerILi192ELi144ELi384ELi128ELb1ELb1ELb1ELb1ELb1ELb1EEEEEEEEEvNT_6ParamsE --------------------------
	.section	.text._ZN7cutlass13device_kernelIN5flash11enable_sm90INS1_16FlashAttnFwdSm90INS1_25CollectiveMainloopFwdSm90ILi2EN4cute5tupleIJNS5_1CILi1EEES8_S8_EEENS6_IJNS7_ILi192EEENS7_ILi144EEENS7_ILi96EEEEEELi96ENS_10bfloat16_tEfNS_4arch4Sm90ELb1ELb0ELb0ELb1ELb0ELb0ELb0ELb0ELb1ELb1ELb1ELb0EEENS1_21CollectiveEpilogueFwdINS6_IJSA_SC_SB_EEES9_SE_SG_Li384ELb1ELb1ELb1ELb0EEENS1_36VarlenDynamicPersistentTileSchedulerILi192ELi144ELi384ELi128ELb1ELb1ELb1ELb1ELb1ELb1EEEEEEEEEvNT_6ParamsE,"ax",@progbits
	.align	128
.text._ZN7cutlass13device_kernelIN5flash11enable_sm90INS1_16FlashAttnFwdSm90INS1_25CollectiveMainloopFwdSm90ILi2EN4cute5tupleIJNS5_1CILi1EEES8_S8_EEENS6_IJNS7_ILi192EEENS7_ILi144EEENS7_ILi96EEEEEELi96ENS_10bfloat16_tEfNS_4arch4Sm90ELb1ELb0ELb0ELb1ELb0ELb0ELb0ELb0ELb1ELb1ELb1ELb0EEENS1_21CollectiveEpilogueFwdINS6_IJSA_SC_SB_EEES9_SE_SG_Li384ELb1ELb1ELb1ELb0EEENS1_36VarlenDynamicPersistentTileSchedulerILi192ELi144ELi384ELi128ELb1ELb1ELb1ELb1ELb1ELb1EEEEEEEEEvNT_6ParamsE:
        .type           _ZN7cutlass13device_kernelIN5flash11enable_sm90INS1_16FlashAttnFwdSm90INS1_25CollectiveMainloopFwdSm90ILi2EN4cute5tupleIJNS5_1CILi1EEES8_S8_EEENS6_IJNS7_ILi192EEENS7_ILi144EEENS7_ILi96EEEEEELi96ENS_10bfloat16_tEfNS_4arch4Sm90ELb1ELb0ELb0ELb1ELb0ELb0ELb0ELb0ELb1ELb1ELb1ELb0EEENS1_21CollectiveEpilogueFwdINS6_IJSA_SC_SB_EEES9_SE_SG_Li384ELb1ELb1ELb1ELb0EEENS1_36VarlenDynamicPersistentTileSchedulerILi192ELi144ELi384ELi128ELb1ELb1ELb1ELb1ELb1ELb1EEEEEEEEEvNT_6ParamsE,@function
        .size           _ZN7cutlass13device_kernelIN5flash11enable_sm90INS1_16FlashAttnFwdSm90INS1_25CollectiveMainloopFwdSm90ILi2EN4cute5tupleIJNS5_1CILi1EEES8_S8_EEENS6_IJNS7_ILi192EEENS7_ILi144EEENS7_ILi96EEEEEELi96ENS_10bfloat16_tEfNS_4arch4Sm90ELb1ELb0ELb0ELb1ELb0ELb0ELb0ELb0ELb1ELb1ELb1ELb0EEENS1_21CollectiveEpilogueFwdINS6_IJSA_SC_SB_EEES9_SE_SG_Li384ELb1ELb1ELb1ELb0EEENS1_36VarlenDynamicPersistentTileSchedulerILi192ELi144ELi384ELi128ELb1ELb1ELb1ELb1ELb1ELb1EEEEEEEEEvNT_6ParamsE,(.L_x_2783 - _ZN7cutlass13device_kernelIN5flash11enable_sm90INS1_16FlashAttnFwdSm90INS1_25CollectiveMainloopFwdSm90ILi2EN4cute5tupleIJNS5_1CILi1EEES8_S8_EEENS6_IJNS7_ILi192EEENS7_ILi144EEENS7_ILi96EEEEEELi96ENS_10bfloat16_tEfNS_4arch4Sm90ELb1ELb0ELb0ELb1ELb0ELb0ELb0ELb0ELb1ELb1ELb1ELb0EEENS1_21CollectiveEpilogueFwdINS6_IJSA_SC_SB_EEES9_SE_SG_Li384ELb1ELb1ELb1ELb0EEENS1_36VarlenDynamicPersistentTileSchedulerILi192ELi144ELi384ELi128ELb1ELb1ELb1ELb1ELb1ELb1EEEEEEEEEvNT_6ParamsE)
        .other          _ZN7cutlass13device_kernelIN5flash11enable_sm90INS1_16FlashAttnFwdSm90INS1_25CollectiveMainloopFwdSm90ILi2EN4cute5tupleIJNS5_1CILi1EEES8_S8_EEENS6_IJNS7_ILi192EEENS7_ILi144EEENS7_ILi96EEEEEELi96ENS_10bfloat16_tEfNS_4arch4Sm90ELb1ELb0ELb0ELb1ELb0ELb0ELb0ELb0ELb1ELb1ELb1ELb0EEENS1_21CollectiveEpilogueFwdINS6_IJSA_SC_SB_EEES9_SE_SG_Li384ELb1ELb1ELb1ELb0EEENS1_36VarlenDynamicPersistentTileSchedulerILi192ELi144ELi384ELi128ELb1ELb1ELb1ELb1ELb1ELb1EEEEEEEEEvNT_6ParamsE,@"STO_CUDA_ENTRY STV_DEFAULT"
_ZN7cutlass13device_kernelIN5flash11enable_sm90INS1_16FlashAttnFwdSm90INS1_25CollectiveMainloopFwdSm90ILi2EN4cute5tupleIJNS5_1CILi1EEES8_S8_EEENS6_IJNS7_ILi192EEENS7_ILi144EEENS7_ILi96EEEEEELi96ENS_10bfloat16_tEfNS_4arch4Sm90ELb1ELb0ELb0ELb1ELb0ELb0ELb0ELb0ELb1ELb1ELb1ELb0EEENS1_21CollectiveEpilogueFwdINS6_IJSA_SC_SB_EEES9_SE_SG_Li384ELb1ELb1ELb1ELb0EEENS1_36VarlenDynamicPersistentTileSchedulerILi192ELi144ELi384ELi128ELb1ELb1ELb1ELb1ELb1ELb1EEEEEEEEEvNT_6ParamsE:
        /* <DEDUP_REMOVED lines=17> */
.L_x_2072:
[----:B------:R-:W-:Y:S05]  /*0110*/  BSYNC B0 ;  /* 0x0000000000007941 */ /* 0x000fea0003800000 */
.L_x_2071:
        /* <DEDUP_REMOVED lines=40> */
.L_x_2073:
        /* <DEDUP_REMOVED lines=22> */
.L_x_2074:
        /* <DEDUP_REMOVED lines=18> */
.L_x_2075:
        /* <DEDUP_REMOVED lines=22> */
.L_x_2076:
        /* <DEDUP_REMOVED lines=22> */
.L_x_2077:
[----:B--2---:R-:W-:Y:S01]  /*08e0*/  ISETP.NE.AND P0, PT, R2, RZ, PT ;  /* 0x000000ff0200720c */ /* 0x004fe20003f05270 */
[----:B------:R-:W-:Y:S01]  /*08f0*/  IMAD.MOV.U32 R2, RZ, RZ, 0x1 ;  /* 0x00000001ff027424 */ /* 0x000fe200078e00ff */
[----:B------:R-:W-:Y:S01]  /*0900*/  NOP ;  /* 0x0000000000007918 */ /* 0x000fe20000000000 */
[----:B------:R-:W-:-:S03]  /*0910*/  ULDC.64 UR58, c[0x0][0x208] ;  /* 0x00008200003a7ab9 */ /* 0x000fc60000000a00 */
[----:B------:R-:W-:-:S05]  /*0920*/  SEL R2, R2, 0x2, !P0 ;  /* 0x0000000202027807 */ /* 0x000fca0004000000 */
[----:B------:R2:W-:Y:S01]  /*0930*/  STL [R1+0x3c], R2 ;  /* 0x00003c0201007387 */ /* 0x0005e20000100800 */
[----:B01-34-:R-:W-:Y:S06]  /*0940*/  BAR.SYNC.DEFER_BLOCKING 0x0 ;  /* 0x0000000000007b1d */ /* 0x01bfec0000010000 */
[----:B------:R-:W-:Y:S05]  /*0950*/  @!P0 BRA `(.L_x_2078) ;  /* 0x000000f800848947 */ /* 0x000fea0003800000 */
.L_x_2079:
        /* <DEDUP_REMOVED lines=10> */
[----:B0-----:R-:W-:-:S04]  /*0a00*/  SHF.R.U32.HI R0, RZ, 0x7, R0 ;  /* 0x00000007ff007819 */ /* 0x001fc80000011600 */
[----:B------:R-:W-:-:S13]  /*0a10*/  ISETP.NE.AND P0, PT, R0, 0x1, PT ;  /* 0x000000010000780c */ /* 0x000fda0003f05270 */
[----:B------:R-:W-:Y:S08]  /*0a20*/  @!P0 BAR.ARV 0x9, 0x100 ;  /* 0x0244000000008b1d */ /* 0x000ff00000002000 */
[----:B------:R-:W-:Y:S06]  /*0a30*/  BAR.SYNC.DEFER_BLOCKING 0x5, 0x200 ;  /* 0x0148000000007b1d */ /* 0x000fec0000010000 */
[----:B------:R-:W0:Y:S02]  /*0a40*/  LDS.128 R8, [UR36+0x31cd0] ;  /* 0x031cd024ff087984 */ /* 0x000e240008000c00 */
[----:B------:R-:W-:Y:S06]  /*0a50*/  BAR.ARV 0x4, 0x200 ;  /* 0x0108000000007b1d */ /* 0x000fec0000002000 */
[----:B0-----:R-:W-:-:S13]  /*0a60*/  ISETP.GE.AND P0, PT, R11, UR4, PT ;  /* 0x000000040b007c0c */ /* 0x001fda000bf06270 */
[----:B------:R-:W-:Y:S05]  /*0a70*/  @P0 EXIT ;  /* 0x000000000000094d */ /* 0x000fea0003800000 */
[----:B------:R-:W3:Y:S01]  /*0a80*/  LDL R19, [R1+0x3c] ;  /* 0x00003c0001137983 */ /* 0x000ee20000100800 */
[----:B------:R-:W0:Y:S02]  /*0a90*/  S2R R0, SR_TID.X ;  /* 0x0000000000007919 */ /* 0x000e240000002100 */
[----:B0-----:R-:W-:-:S05]  /*0aa0*/  VIADD R18, R0, 0xffffff80 ;  /* 0xffffff8000127836 */ /* 0x001fca0000000000 */
[----:B------:R-:W-:-:S04]  /*0ab0*/  SHF.R.S32.HI R0, RZ, 0x1f, R18 ;  /* 0x0000001fff007819 */ /* 0x000fc80000011412 */
[----:B------:R-:W-:-:S04]  /*0ac0*/  LEA.HI R3, R0, R18, RZ, 0x4 ;  /* 0x0000001200037211 */ /* 0x000fc800078f20ff */
[----:B------:R-:W-:-:S04]  /*0ad0*/  SHF.R.S32.HI R4, RZ, 0x4, R3 ;  /* 0x00000004ff047819 */ /* 0x000fc80000011403 */
[C---:B------:R-:W-:Y:S02]  /*0ae0*/  LEA.HI R5, R3.reuse, R4, RZ, 0x1 ;  /* 0x0000000403057211 */ /* 0x040fe400078f08ff */
[----:B------:R-:W-:Y:S02]  /*0af0*/  LOP3.LUT R3, R3, 0xfffffff0, RZ, 0xc0, !PT ;  /* 0xfffffff003037812 */ /* 0x000fe400078ec0ff */
[----:B------:R-:W-:Y:S02]  /*0b00*/  LOP3.LUT R5, R5, 0x1ffffffe, RZ, 0xc0, !PT ;  /* 0x1ffffffe05057812 */ /* 0x000fe400078ec0ff */
[----:B--2---:R-:W-:Y:S01]  /*0b10*/  LEA.HI R2, R0, R18, RZ, 0x7 ;  /* 0x0000001200027211 */ /* 0x004fe200078f38ff */
[----:B------:R-:W-:Y:S02]  /*0b20*/  IMAD.IADD R3, R18, 0x1, -R3 ;  /* 0x0000000112037824 */ /* 0x000fe400078e0a03 */
[----:B------:R-:W-:Y:S01]  /*0b30*/  IMAD.IADD R5, R4, 0x1, -R5 ;  /* 0x0000000104057824 */ /* 0x000fe200078e0a05 */
[----:B------:R-:W-:-:S02]  /*0b40*/  LOP3.LUT R7, R2, 0xffffff80, RZ, 0xc0, !PT ;  /* 0xffffff8002077812 */ /* 0x000fc400078ec0ff */
[----:B------:R-:W-:Y:S02]  /*0b50*/  SHF.R.S32.HI R4, RZ, 0x1f, R3 ;  /* 0x0000001fff047819 */ /* 0x000fe40000011403 */
[----:B------:R-:W-:Y:S01]  /*0b60*/  SHF.R.S32.HI R20, RZ, 0x7, R2 ;  /* 0x00000007ff147819 */ /* 0x000fe20000011402 */
[----:B------:R-:W-:Y:S01]  /*0b70*/  IMAD.IADD R17, R18, 0x1, -R7 ;  /* 0x0000000112117824 */ /* 0x000fe200078e0a07 */
[----:B------:R-:W-:Y:S02]  /*0b80*/  LEA.HI R6, R0, R18, RZ, 0x5 ;  /* 0x0000001200067211 */ /* 0x000fe400078f28ff */
[CC--:B------:R-:W-:Y:S02]  /*0b90*/  LEA.HI R2, R4.reuse, R3.reuse, RZ, 0x3 ;  /* 0x0000000304027211 */ /* 0x0c0fe400078f18ff */
[----:B------:R-:W-:Y:S02]  /*0ba0*/  LEA.HI R4, R4, R3, RZ, 0x2 ;  /* 0x0000000304047211 */ /* 0x000fe400078f10ff */
[----:B------:R-:W-:Y:S01]  /*0bb0*/  SHF.R.S32.HI R7, RZ, 0x5, R6 ;  /* 0x00000005ff077819 */ /* 0x000fe20000011406 */
[----:B------:R-:W-:Y:S01]  /*0bc0*/  IMAD.SHL.U32 R6, R2, 0x10, RZ ;  /* 0x0000001002067824 */ /* 0x000fe200078e00ff */
[----:B------:R-:W-:-:S02]  /*0bd0*/  SHF.R.S32.HI R12, RZ, 0x1f, R17 ;  /* 0x0000001fff0c7819 */ /* 0x000fc40000011411 */
[----:B------:R-:W-:Y:S02]  /*0be0*/  SHF.R.S32.HI R2, RZ, 0x2, R4 ;  /* 0x00000002ff027819 */ /* 0x000fe40000011404 */
[----:B------:R-:W-:-:S03]  /*0bf0*/  LEA.HI R13, R12, R17, RZ, 0x2 ;  /* 0x000000110c0d7211 */ /* 0x000fc600078f10ff */
[----:B------:R-:W-:Y:S01]  /*0c00*/  IMAD.SHL.U32 R2, R2, 0x40, RZ ;  /* 0x0000004002027824 */ /* 0x000fe200078e00ff */
[--C-:B------:R-:W-:Y:S02]  /*0c10*/  SHF.R.S32.HI R14, RZ, 0x2, R13.reuse ;  /* 0x00000002ff0e7819 */ /* 0x100fe4000001140d */
[----:B------:R-:W-:Y:S01]  /*0c20*/  SHF.R.S32.HI R15, RZ, 0x1f, R13 ;  /* 0x0000001fff0f7819 */ /* 0x000fe2000001140d */
[----:B------:R-:W-:Y:S01]  /*0c30*/  IMAD.SHL.U32 R5, R5, 0x8, RZ ;  /* 0x0000000805057824 */ /* 0x000fe200078e00ff */
[----:B------:R-:W-:Y:S02]  /*0c40*/  LOP3.LUT R4, R4, 0x7fffffc, RZ, 0xc0, !PT ;  /* 0x07fffffc04047812 */ /* 0x000fe400078ec0ff */
[----:B------:R-:W-:Y:S02]  /*0c50*/  LOP3.LUT R2, R2, 0x40, RZ, 0xc0, !PT ;  /* 0x0000004002027812 */ /* 0x000fe400078ec0ff */
[----:B------:R-:W-:Y:S01]  /*0c60*/  LEA.HI R15, R15, R14, RZ, 0x3 ;  /* 0x0000000e0f0f7211 */ /* 0x000fe200078f18ff */
[----:B------:R-:W-:-:S02]  /*0c70*/  IMAD.IADD R4, R3, 0x1, -R4 ;  /* 0x0000000103047824 */ /* 0x000fc400078e0a04 */
[----:B------:R-:W-:Y:S01]  /*0c80*/  IMAD R16, R7, 0x10, R3 ;  /* 0x0000001007107824 */ /* 0x000fe200078e0203 */
[----:B------:R-:W-:Y:S01]  /*0c90*/  LOP3.LUT R3, R2, 0x8, R5, 0xf8, !PT ;  /* 0x0000000802037812 */ /* 0x000fe200078ef805 */
[----:B------:R-:W-:Y:S01]  /*0ca0*/  IMAD.HI R8, R20, 0x55555556, RZ ;  /* 0x5555555614087827 */ /* 0x000fe200078e02ff */
[----:B------:R-:W-:Y:S02]  /*0cb0*/  LOP3.LUT R15, R15, 0xfffffff8, RZ, 0xc0, !PT ;  /* 0xfffffff80f0f7812 */ /* 0x000fe400078ec0ff */
[----:B------:R-:W-:Y:S02]  /*0cc0*/  LEA.HI R12, R12, R17, RZ, 0x5 ;  /* 0x000000110c0c7211 */ /* 0x000fe400078f28ff */
[----:B------:R-:W-:Y:S02]  /*0cd0*/  SHF.R.U32.HI R2, RZ, 0x3, R2 ;  /* 0x00000003ff027819 */ /* 0x000fe40000011602 */
[----:B------:R-:W-:Y:S01]  /*0ce0*/  LOP3.LUT R6, R6, 0x7fffff80, RZ, 0xc0, !PT ;  /* 0x7fffff8006067812 */ /* 0x000fe200078ec0ff */
[----:B------:R-:W-:Y:S01]  /*0cf0*/  IMAD.IADD R15, R14, 0x1, -R15 ;  /* 0x000000010e0f7824 */ /* 0x000fe200078e0a0f */
[----:B------:R-:W-:-:S02]  /*0d00*/  LEA.HI R8, R8, R8, RZ, 0x1 ;  /* 0x0000000808087211 */ /* 0x000fc400078f08ff */
[----:B------:R-:W-:Y:S02]  /*0d10*/  SHF.R.S32.HI R12, RZ, 0x5, R12 ;  /* 0x00000005ff0c7819 */ /* 0x000fe4000001140c */
[----:B------:R-:W-:Y:S01]  /*0d20*/  LOP3.LUT R2, R3, R2, RZ, 0x3c, !PT ;  /* 0x0000000203027212 */ /* 0x000fe200078e3cff */
[----:B------:R-:W-:Y:S01]  /*0d30*/  IMAD.U32 R3, R16, 0x20, R5 ;  /* 0x0000002010037824 */ /* 0x000fe200078e0005 */
[----:B------:R-:W-:Y:S01]  /*0d40*/  LEA.HI R0, R0, R18, RZ, 0x2 ;  /* 0x0000001200007211 */ /* 0x000fe200078f10ff */
[----:B------:R-:W-:Y:S02]  /*0d50*/  IMAD R7, R7, 0x100, R6 ;  /* 0x0000010007077824 */ /* 0x000fe400078e0206 */
[----:B------:R-:W-:Y:S01]  /*0d60*/  IMAD R8, R8, -0x3, R20 ;  /* 0xfffffffd08087824 */ /* 0x000fe200078e0214 */
[----:B------:R0:W-:Y:S01]  /*0d70*/  STL [R1+0x44], R3 ;  /* 0x0000440301007387 */ /* 0x0001e20000100800 */
[----:B------:R-:W-:Y:S02]  /*0d80*/  IMAD R15, R12, 0x10, R15 ;  /* 0x000000100c0f7824 */ /* 0x000fe400078e020f */
[----:B------:R-:W-:Y:S01]  /*0d90*/  IMAD R7, R4, 0x10, R7 ;  /* 0x0000001004077824 */ /* 0x000fe200078e0207 */
[----:B------:R-:W-:Y:S01]  /*0da0*/  LOP3.LUT R13, R13, 0x7ffffffc, RZ, 0xc0, !PT ;  /* 0x7ffffffc0d0d7812 */ /* 0x000fe200078ec0ff */
[----:B------:R-:W-:Y:S01]  /*0db0*/  IMAD R4, R8, 0x40, R15 ;  /* 0x0000004008047824 */ /* 0x000fe200078e020f */
[----:B0-----:R-:W-:-:S04]  /*0dc0*/  LOP3.LUT R3, R0, 0xfffffffc, RZ, 0xc0, !PT ;  /* 0xfffffffc00037812 */ /* 0x001fc800078ec0ff */
[----:B------:R0:W-:Y:S01]  /*0dd0*/  STL [R1+0x40], R4 ;  /* 0x0000400401007387 */ /* 0x0001e20000100800 */
[----:B------:R-:W-:Y:S02]  /*0de0*/  IMAD.IADD R13, R17, 0x1, -R13 ;  /* 0x00000001110d7824 */ /* 0x000fe400078e0a0d */
[----:B------:R-:W-:Y:S01]  /*0df0*/  IMAD.IADD R8, R18, 0x1, -R3 ;  /* 0x0000000112087824 */ /* 0x000fe200078e0a03 */
[----:B------:R0:W-:Y:S01]  /*0e00*/  STL [R1+0x24], RZ ;  /* 0x000024ff01007387 */ /* 0x0001e20000100800 */
[----:B------:R-:W-:Y:S02]  /*0e10*/  IMAD.SHL.U32 R146, R13, 0x2, RZ ;  /* 0x000000020d927824 */ /* 0x000fe400078e00ff */
[C---:B------:R-:W-:Y:S01]  /*0e20*/  IMAD.SHL.U32 R150, R8.reuse, 0x8, RZ ;  /* 0x0000000808967824 */ /* 0x040fe200078e00ff */
[----:B------:R-:W-:Y:S01]  /*0e30*/  LEA.HI R3, R8, R8, RZ, 0x1 ;  /* 0x0000000808037211 */ /* 0x000fe200078f08ff */
[----:B------:R-:W-:Y:S02]  /*0e40*/  IMAD.IADD R2, R2, 0x1, R7 ;  /* 0x0000000102027824 */ /* 0x000fe400078e0207 */
[C---:B------:R-:W-:Y:S01]  /*0e50*/  VIADD R153, R150.reuse, 0x20 ;  /* 0x0000002096997836 */ /* 0x040fe20000000000 */
[----:B------:R-:W-:Y:S01]  /*0e60*/  LOP3.LUT R3, R3, 0x1ffffffe, RZ, 0xc0, !PT ;  /* 0x1ffffffe03037812 */ /* 0x000fe200078ec0ff */
[----:B------:R-:W-:-:S02]  /*0e70*/  VIADD R156, R150, 0x40 ;  /* 0x00000040969c7836 */ /* 0x000fc40000000000 */
[C---:B------:R-:W-:Y:S02]  /*0e80*/  VIADD R13, R146.reuse, 0x20 ;  /* 0x00000020920d7836 */ /* 0x040fe40000000000 */
[----:B------:R-:W-:Y:S02]  /*0e90*/  IMAD.MOV.U32 R7, RZ, RZ, R11 ;  /* 0x000000ffff077224 */ /* 0x000fe400078e000b */
[C---:B------:R-:W-:Y:S02]  /*0ea0*/  VIADD R12, R146.reuse, 0x28 ;  /* 0x00000028920c7836 */ /* 0x040fe40000000000 */
[----:B------:R-:W-:Y:S02]  /*0eb0*/  IMAD.MOV.U32 R6, RZ, RZ, R10 ;  /* 0x000000ffff067224 */ /* 0x000fe400078e000a */
[----:B------:R-:W-:Y:S01]  /*0ec0*/  VIADD R11, R146, 0x30 ;  /* 0x00000030920b7836 */ /* 0x000fe20000000000 */
[----:B------:R-:W-:Y:S01]  /*0ed0*/  SHF.R.S32.HI R0, RZ, 0x2, R0 ;  /* 0x00000002ff007819 */ /* 0x000fe20000011400 */
[----:B------:R-:W-:-:S02]  /*0ee0*/  IMAD.MOV.U32 R5, RZ, RZ, R9 ;  /* 0x000000ffff057224 */ /* 0x000fc400078e0009 */
[----:B------:R-:W-:Y:S01]  /*0ef0*/  IMAD.IADD R3, R8, 0x1, -R3 ;  /* 0x0000000108037824 */ /* 0x000fe200078e0a03 */
        /* <DEDUP_REMOVED lines=12> */
[----:B------:R-:W-:Y:S01]  /*0fc0*/  SHF.R.S32.HI R9, RZ, 0x1f, R8 ;  /* 0x0000001fff097819 */ /* 0x000fe20000011408 */
[----:B------:R-:W-:Y:S01]  /*0fd0*/  IMAD.MOV.U32 R16, RZ, RZ, RZ ;  /* 0x000000ffff107224 */ /* 0x000fe200078e00ff */
[----:B------:R-:W-:Y:S01]  /*0fe0*/  SHF.R.S32.HI R8, RZ, 0x1f, R0 ;  /* 0x0000001fff087819 */ /* 0x000fe20000011400 */
[----:B------:R-:W-:Y:S01]  /*0ff0*/  VIADD R155, R146, 0x18 ;  /* 0x00000018929b7836 */ /* 0x000fe20000000000 */
[----:B------:R-:W-:Y:S01]  /*1000*/  SHF.R.S32.HI R0, RZ, 0x1f, R157 ;  /* 0x0000001fff007819 */ /* 0x000fe2000001149d */
[----:B------:R-:W-:Y:S01]  /*1010*/  IMAD R148, R3, 0x8, R4 ;  /* 0x0000000803947824 */ /* 0x000fe200078e0204 */
[----:B------:R-:W-:Y:S01]  /*1020*/  LEA R2, R2, UR36, 0x1 ;  /* 0x0000002402027c11 */ /* 0x000fe2000f8e08ff */
[----:B------:R-:W-:Y:S01]  /*1030*/  UMOV UR39, URZ ;  /* 0x0000003f00277c82 */ /* 0x000fe20008000000 */
[----:B0--3--:R-:W-:-:S07]  /*1040*/  LOP3.LUT R145, R19, 0x1, RZ, 0xfc, !PT ;  /* 0x0000000113917812 */ /* 0x009fce00078efcff */
.L_x_2129:
[----:B-12-4-:R-:W0:Y:S01]  /*1050*/  LDC.64 R8, c[0x0][0xc88] ;  /* 0x00032200ff087b82 */ /* 0x016e220000000a00 */
[----:B------:R-:W-:Y:S01]  /*1060*/  ULDC.64 UR4, c[0x0][0xa28] ;  /* 0x00028a0000047ab9 */ /* 0x000fe20000000a00 */
[----:B------:R-:W-:-:S06]  /*1070*/  ULDC.64 UR6, c[0x0][0xa18] ;  /* 0x0002860000067ab9 */ /* 0x000fcc0000000a00 */
[----:B------:R-:W1:Y:S08]  /*1080*/  LDC R18, c[0x0][0x288] ;  /* 0x0000a200ff127b82 */ /* 0x000e700000000800 */
[----:B---3--:R-:W2:Y:S01]  /*1090*/  LDC.64 R12, c[0x0][0x418] ;  /* 0x00010600ff0c7b82 */ /* 0x008ea20000000a00 */
[----:B0-----:R-:W-:Y:S01]  /*10a0*/  IMAD.WIDE R8, R7, 0x4, R8 ;  /* 0x0000000407087825 */ /* 0x001fe200078e0208 */
[----:B------:R-:W-:-:S06]  /*10b0*/  ISETP.NE.U32.AND P1, PT, RZ, UR4, PT ;  /* 0x00000004ff007c0c */ /* 0x000fcc000bf25070 */
[----:B------:R-:W0:Y:S01]  /*10c0*/  LDC R7, c[0x0][0x424] ;  /* 0x00010900ff077b82 */ /* 0x000e220000000800 */
[----:B------:R-:W3:Y:S01]  /*10d0*/  LDG.E R149, desc[UR58][R8.64] ;  /* 0x0000003a08957981 */ /* 0x000ee2000c1e1900 */
[----:B------:R-:W-:Y:S01]  /*10e0*/  ISETP.NE.AND.EX P1, PT, RZ, UR5, PT, P1 ;  /* 0x00000005ff007c0c */ /* 0x000fe2000bf25310 */
[----:B------:R-:W-:Y:S01]  /*10f0*/  IMAD.MOV.U32 R4, RZ, RZ, RZ ;  /* 0x000000ffff047224 */ /* 0x000fe200078e00ff */
[----:B------:R-:W-:-:S04]  /*1100*/  ISETP.NE.U32.AND P0, PT, RZ, UR6, PT ;  /* 0x00000006ff007c0c */ /* 0x000fc8000bf05070 */
[----:B------:R-:W4:Y:S01]  /*1110*/  LDC R17, c[0x0][0x2f0] ;  /* 0x0000bc00ff117b82 */ /* 0x000f220000000800 */
[----:B------:R-:W-:Y:S02]  /*1120*/  ISETP.NE.AND.EX P0, PT, RZ, UR7, PT, P0 ;  /* 0x00000007ff007c0c */ /* 0x000fe4000bf05300 */
[----:B---3--:R-:W-:-:S04]  /*1130*/  SHF.R.S32.HI R154, RZ, 0x1f, R149 ;  /* 0x0000001fff9a7819 */ /* 0x008fc80000011495 */
[----:B------:R-:W-:-:S04]  /*1140*/  @P1 LEA R10, P2, R149, UR4, 0x2 ;  /* 0x00000004950a1c11 */ /* 0x000fc8000f8410ff */
[----:B------:R-:W-:-:S03]  /*1150*/  @P1 LEA.HI.X R11, R149, UR5, R154, 0x2, P2 ;  /* 0x00000005950b1c11 */ /* 0x000fc600090f149a */
[C---:B------:R-:W-:Y:S02]  /*1160*/  @P0 LEA R8, P2, R149.reuse, UR6, 0x2 ;  /* 0x0000000695080c11 */ /* 0x040fe4000f8410ff */
[----:B------:R-:W-:Y:S01]  /*1170*/  LOP3.LUT R3, R6, 0xff000000, RZ, 0xc0, !PT ;  /* 0xff00000006037812 */ /* 0x000fe200078ec0ff */
[----:B------:R3:W5:Y:S01]  /*1180*/  @P1 LDG.E R4, desc[UR58][R10.64] ;  /* 0x0000003a0a041981 */ /* 0x000762000c1e1900 */
[----:B------:R-:W-:Y:S01]  /*1190*/  @P0 LEA.HI.X R9, R149, UR7, R154, 0x2, P2 ;  /* 0x0000000795090c11 */ /* 0x000fe200090f149a */
[----:B------:R-:W-:-:S04]  /*11a0*/  ULDC.64 UR6, c[0x0][0xa20] ;  /* 0x0002880000067ab9 */ /* 0x000fc80000000a00 */
[----:B-1----:R3:W5:Y:S01]  /*11b0*/  @P0 LDG.E R18, desc[UR58][R8.64] ;  /* 0x0000003a08120981 */ /* 0x002762000c1e1900 */
[----:B--2---:R-:W-:Y:S02]  /*11c0*/  ISETP.NE.U32.AND P1, PT, R12, RZ, PT ;  /* 0x000000ff0c00720c */ /* 0x004fe40003f25070 */
[----:B------:R-:W-:Y:S02]  /*11d0*/  ISETP.NE.U32.AND P2, PT, RZ, UR6, PT ;  /* 0x00000006ff007c0c */ /* 0x000fe4000bf45070 */
[----:B------:R-:W-:Y:S02]  /*11e0*/  LOP3.LUT R0, R6, 0xff0000, RZ, 0xc0, !PT ;  /* 0x00ff000006007812 */ /* 0x000fe400078ec0ff */
[----:B------:R-:W-:Y:S02]  /*11f0*/  SHF.R.U32.HI R3, RZ, 0x8, R3 ;  /* 0x00000008ff037819 */ /* 0x000fe40000011603 */
[----:B------:R-:W-:Y:S02]  /*1200*/  ISETP.NE.AND.EX P1, PT, R13, RZ, PT, P1 ;  /* 0x000000ff0d00720c */ /* 0x000fe40003f25310 */
[----:B------:R-:W-:-:S02]  /*1210*/  ISETP.NE.AND.EX P2, PT, RZ, UR7, PT, P2 ;  /* 0x00000007ff007c0c */ /* 0x000fc4000bf45320 */
[----:B------:R-:W-:Y:S02]  /*1220*/  LEA.HI R152, R0, R3, RZ, 0x10 ;  /* 0x0000000300987211 */ /* 0x000fe400078f80ff */
[----:B0-----:R-:W-:Y:S01]  /*1230*/  SEL R0, R7, 0x1, P1 ;  /* 0x0000000107007807 */ /* 0x001fe20000800000 */
[----:B---34-:R-:W-:Y:S08]  /*1240*/  @P0 BRA `(.L_x_2080) ;  /* 0x0000000000240947 */ /* 0x018ff00003800000 */
        /* <DEDUP_REMOVED lines=9> */
.L_x_2080:
[----:B------:R-:W-:Y:S01]  /*12e0*/  IMAD R17, R0, R17, RZ ;  /* 0x0000001100117224 */ /* 0x000fe200078e02ff */
[----:B------:R-:W-:Y:S01]  /*12f0*/  LOP3.LUT R151, R6, 0xffff, RZ, 0xc0, !PT ;  /* 0x0000ffff06977812 */ /* 0x000fe200078ec0ff */
[----:B------:R-:W-:Y:S06]  /*1300*/  @!P2 BRA `(.L_x_2081) ;  /* 0x000000000010a947 */ /* 0x000fec0003800000 */
[----:B------:R-:W-:-:S04]  /*1310*/  LEA R6, P0, R149, UR6, 0x2 ;  /* 0x0000000695067c11 */ /* 0x000fc8000f8010ff */
[----:B------:R-:W-:-:S05]  /*1320*/  LEA.HI.X R7, R149, UR7, R154, 0x2, P0 ;  /* 0x0000000795077c11 */ /* 0x000fca00080f149a */
[----:B------:R0:W5:Y:S01]  /*1330*/  LDG.E R17, desc[UR58][R6.64] ;  /* 0x0000003a06117981 */ /* 0x000162000c1e1900 */
[----:B------:R-:W-:Y:S05]  /*1340*/  BRA `(.L_x_2082) ;  /* 0x0000000000247947 */ /* 0x000fea0003800000 */
.L_x_2081:
[----:B------:R-:W-:Y:S02]  /*1350*/  ULDC.64 UR4, c[0x0][0xa08] ;  /* 0x0002820000047ab9 */ /* 0x000fe40000000a00 */
[----:B------:R-:W-:-:S04]  /*1360*/  ISETP.NE.U32.AND P0, PT, RZ, UR4, PT ;  /* 0x00000004ff007c0c */ /* 0x000fc8000bf05070 */
[----:B------:R-:W-:-:S13]  /*1370*/  ISETP.NE.AND.EX P0, PT, RZ, UR5, PT, P0 ;  /* 0x00000005ff007c0c */ /* 0x000fda000bf05300 */
[----:B------:R-:W-:Y:S05]  /*1380*/  @!P0 BRA `(.L_x_2082) ;  /* 0x0000000000148947 */ /* 0x000fea0003800000 */
[----:B------:R-:W0:Y:S02]  /*1390*/  LDC.64 R6, c[0x0][0xa08] ;  /* 0x00028200ff067b82 */ /* 0x000e240000000a00 */
[----:B0-----:R-:W-:-:S05]  /*13a0*/  IMAD.WIDE R6, R149, 0x4, R6 ;  /* 0x0000000495067825 */ /* 0x001fca00078e0206 */
[----:B------:R-:W2:Y:S04]  /*13b0*/  LDG.E R17, desc[UR58][R6.64] ;  /* 0x0000003a06117981 */ /* 0x000ea8000c1e1900 */
[----:B------:R-:W2:Y:S02]  /*13c0*/  LDG.E R0, desc[UR58][R6.64+0x4] ;  /* 0x0000043a06007981 */ /* 0x000ea4000c1e1900 */
[----:B--2---:R-:W-:-:S07]  /*13d0*/  IMAD.IADD R17, R0, 0x1, -R17 ;  /* 0x0000000100117824 */ /* 0x004fce00078e0a11 */
.L_x_2082:
[----:B------:R-:W1:Y:S01]  /*13e0*/  LDC R0, c[0x0][0x448] ;  /* 0x00011200ff007b82 */ /* 0x000e620000000800 */
[----:B------:R-:W-:Y:S01]  /*13f0*/  IMAD R144, R5, 0xc0, RZ ;  /* 0x000000c005907824 */ /* 0x000fe200078e02ff */
[----:B------:R-:W-:Y:S01]  /*1400*/  LOP3.LUT R12, R152, 0xff, RZ, 0xc0, !PT ;  /* 0x000000ff980c7812 */ /* 0x000fe200078ec0ff */
[----:B-----5:R-:W-:Y:S01]  /*1410*/  IMAD.IADD R17, R17, 0x1, -R4 ;  /* 0x0000000111117824 */ /* 0x020fe200078e0a04 */
[----:B------:R-:W-:Y:S01]  /*1420*/  SHF.R.U32.HI R152, RZ, 0x10, R152 ;  /* 0x00000010ff987819 */ /* 0x000fe20000011698 */
[----:B------:R-:W-:Y:S02]  /*1430*/  IMAD.MOV.U32 R96, RZ, RZ, RZ ;  /* 0x000000ffff607224 */ /* 0x000fe400078e00ff */
[----:B------:R2:W-:Y:S01]  /*1440*/  STL [R1+0x18], R12 ;  /* 0x0000180c01007387 */ /* 0x0005e20000100800 */
[----:B------:R-:W-:Y:S02]  /*1450*/  IADD3 R5, R17, 0x90, -R18 ;  /* 0x0000009011057810 */ /* 0x000fe40007ffe812 */
[----:B-1----:R-:W-:Y:S01]  /*1460*/  ISETP.NE.AND P0, PT, R0, 0x1, PT ;  /* 0x000000010000780c */ /* 0x002fe20003f05270 */
[----:B------:R-:W-:-:S12]  /*1470*/  VIADD R0, R144, 0xbf ;  /* 0x000000bf90007836 */ /* 0x000fd80000000000 */
[----:B------:R-:W1:Y:S08]  /*1480*/  @P0 LDC R3, c[0x0][0x44c] ;  /* 0x00011300ff030b82 */ /* 0x000e700000000800 */
[----:B0-----:R-:W0:Y:S01]  /*1490*/  @P0 LDC R6, c[0x0][0x450] ;  /* 0x00011400ff060b82 */ /* 0x001e220000000800 */
[----:B-1----:R-:W-:-:S05]  /*14a0*/  @P0 IMAD.HI.U32 R3, R0, R3, RZ ;  /* 0x0000000300030227 */ /* 0x002fca00078e00ff */
[----:B0-----:R-:W-:Y:S01]  /*14b0*/  @P0 SHF.R.U32.HI R0, RZ, R6, R3 ;  /* 0x00000006ff000219 */ /* 0x001fe20000011603 */
[----:B------:R-:W-:-:S04]  /*14c0*/  VIADD R3, R17, 0x8f ;  /* 0x0000008f11037836 */ /* 0x000fc80000000000 */
[----:B------:R-:W-:Y:S02]  /*14d0*/  IMAD.IADD R0, R5, 0x1, R0 ;  /* 0x0000000105007824 */ /* 0x000fe400078e0200 */
[----:B------:R-:W-:-:S04]  /*14e0*/  IMAD.HI R3, R3, 0x38e38e39, RZ ;  /* 0x38e38e3903037827 */ /* 0x000fc800078e02ff */
[----:B------:R-:W-:Y:S01]  /*14f0*/  IMAD.HI R4, R0, 0x38e38e39, RZ ;  /* 0x38e38e3900047827 */ /* 0x000fe200078e02ff */
[----:B------:R-:W-:-:S04]  /*1500*/  SHF.R.U32.HI R0, RZ, 0x1f, R3 ;  /* 0x0000001fff007819 */ /* 0x000fc80000011603 */
[----:B------:R-:W-:Y:S02]  /*1510*/  SHF.R.U32.HI R5, RZ, 0x1f, R4 ;  /* 0x0000001fff057819 */ /* 0x000fe40000011604 */
[----:B------:R-:W-:Y:S02]  /*1520*/  LEA.HI.SX32 R0, R3, R0, 0x1b ;  /* 0x0000000003007211 */ /* 0x000fe400078fdaff */
[----:B------:R-:W-:-:S04]  /*1530*/  LEA.HI.SX32 R5, R4, R5, 0x1b ;  /* 0x0000000504057211 */ /* 0x000fc800078fdaff */
[----:B------:R-:W-:-:S04]  /*1540*/  VIMNMX R9, R0, R5, PT ;  /* 0x0000000500097248 */ /* 0x000fc80003fe0100 */
[----:B------:R-:W-:-:S13]  /*1550*/  ISETP.GE.AND P0, PT, R9, 0x1, PT ;  /* 0x000000010900780c */ /* 0x000fda0003f06270 */
[----:B--2---:R-:W-:Y:S05]  /*1560*/  @!P0 BRA `(.L_x_2083) ;  /* 0x0000000000748947 */ /* 0x004fea0003800000 */
[----:B------:R-:W0:Y:S01]  /*1570*/  LDC R3, c[0x0][0x9f0] ;  /* 0x00027c00ff037b82 */ /* 0x000e220000000800 */
[----:B------:R-:W-:-:S04]  /*1580*/  ISETP.NE.AND P0, PT, R152, RZ, PT ;  /* 0x000000ff9800720c */ /* 0x000fc80003f05270 */
[----:B0-----:R-:W-:-:S04]  /*1590*/  SEL R10, R152, R3, P0 ;  /* 0x00000003980a7207 */ /* 0x001fc80000000000 */
[-C--:B------:R-:W-:Y:S02]  /*15a0*/  IABS R6, R10.reuse ;  /* 0x0000000a00067213 */ /* 0x080fe40000000000 */
[----:B------:R-:W-:Y:S02]  /*15b0*/  IADD3 R0, R10, -0x1, R9 ;  /* 0xffffffff0a007810 */ /* 0x000fe40007ffe009 */
[----:B------:R-:W0:Y:S01]  /*15c0*/  I2F.RP R3, R6 ;  /* 0x0000000600037306 */ /* 0x000e220000209400 */
[----:B------:R-:W-:Y:S02]  /*15d0*/  IABS R11, R10 ;  /* 0x0000000a000b7213 */ /* 0x000fe40000000000 */
        /* <DEDUP_REMOVED lines=22> */
.L_x_2083:
[-C--:B------:R-:W-:Y:S01]  /*1740*/  IMAD R147, R12, R96.reuse, RZ ;  /* 0x000000600c937224 */ /* 0x080fe200078e02ff */
[----:B------:R-:W-:Y:S02]  /*1750*/  PLOP3.LUT P0, PT, PT, PT, PT, 0x80, 0x0 ;  /* 0x000000000000781c */ /* 0x000fe40003f0f070 */
[----:B------:R-:W-:Y:S02]  /*1760*/  CS2R R72, SRZ ;  /* 0x0000000000487805 */ /* 0x000fe4000001ff00 */
[----:B------:R-:W-:Y:S02]  /*1770*/  CS2R R70, SRZ ;  /* 0x0000000000467805 */ /* 0x000fe4000001ff00 */
[----:B------:R-:W-:Y:S02]  /*1780*/  CS2R R68, SRZ ;  /* 0x0000000000447805 */ /* 0x000fe4000001ff00 */
[----:B------:R-:W-:Y:S02]  /*1790*/  VIADDMNMX R96, R147, R96, R9, PT ;  /* 0x0000006093607246 */ /* 0x000fe40003800109 */
[----:B------:R-:W-:-:S02]  /*17a0*/  CS2R R66, SRZ ;  /* 0x0000000000427805 */ /* 0x000fc4000001ff00 */
[----:B------:R-:W-:Y:S02]  /*17b0*/  CS2R R64, SRZ ;  /* 0x0000000000407805 */ /* 0x000fe4000001ff00 */
[----:B------:R-:W-:Y:S02]  /*17c0*/  CS2R R62, SRZ ;  /* 0x00000000003e7805 */ /* 0x000fe4000001ff00 */
[----:B------:R-:W-:Y:S02]  /*17d0*/  ISETP.GT.AND P1, PT, R96, R147, PT ;  /* 0x000000936000720c */ /* 0x000fe40003f24270 */
        /* <DEDUP_REMOVED lines=20> */
[----:B------:R-:W0:Y:S01]  /*1920*/  S2R R0, SR_TID.X ;  /* 0x0000000000007919 */ /* 0x000e220000002100 */
[----:B------:R-:W-:-:S04]  /*1930*/  UIADD3 UR6, UR36, 0x24300, URZ ;  /* 0x0002430024067890 */ /* 0x000fc8000fffe03f */
[----:B------:R-:W-:-:S06]  /*1940*/  ULOP3.LUT UP0, URZ, UR6, 0x9f, URZ, 0xc0, !UPT ;  /* 0x0000009f063f7892 */ /* 0x000fcc000f80c03f */
[----:B------:R-:W-:Y:S01]  /*1950*/  PLOP3.LUT P0, PT, PT, PT, UP0, 0x80, 0x0 ;  /* 0x000000000000781c */ /* 0x000fe20003f0f008 */
[----:B0-----:R-:W-:-:S05]  /*1960*/  VIADD R3, R0, 0xffffff80 ;  /* 0xffffff8000037836 */ /* 0x001fca0000000000 */
[----:B------:R-:W-:-:S04]  /*1970*/  SHF.R.S32.HI R0, RZ, 0x1f, R3 ;  /* 0x0000001fff007819 */ /* 0x000fc80000011403 */
[----:B------:R-:W-:-:S04]  /*1980*/  LEA.HI R0, R0, R3, RZ, 0x7 ;  /* 0x0000000300007211 */ /* 0x000fc800078f38ff */
[----:B------:R-:W-:-:S06]  /*1990*/  SHF.R.S32.HI R0, RZ, 0x7, R0 ;  /* 0x00000007ff007819 */ /* 0x000fcc0000011400 */
[----:B------:R-:W0:Y:S02]  /*19a0*/  SHFL.IDX PT, R0, R0, RZ, 0x1f ;  /* 0x00001fff00007589 */ /* 0x000e2400000e0000 */
[----:B0-----:R-:W-:-:S13]  /*19b0*/  R2UR UR38, R0 ;  /* 0x00000000002672ca */ /* 0x001fda00000e0000 */
        /* <DEDUP_REMOVED lines=27> */
.L_x_2085:
[----:B------:R-:W2:Y:S01]  /*1b70*/  LDL R20, [R1+0x24] ;  /* 0x0000240001147983 */ /* 0x000ea20000100800 */
[----:B------:R-:W-:Y:S02]  /*1b80*/  ISETP.NE.AND P0, PT, R145, 0x3, PT ;  /* 0x000000039100780c */ /* 0x000fe40003f05270 */
[----:B--2---:R-:W-:-:S04]  /*1b90*/  LEA.HI R0, R20, R20, RZ, 0x1 ;  /* 0x0000001414007211 */ /* 0x004fc800078f08ff */
[----:B------:R-:W-:-:S05]  /*1ba0*/  LOP3.LUT R0, R0, 0xfffffffe, RZ, 0xc0, !PT ;  /* 0xfffffffe00007812 */ /* 0x000fca00078ec0ff */
[----:B------:R-:W-:-:S05]  /*1bb0*/  IMAD.IADD R0, R20, 0x1, -R0 ;  /* 0x0000000114007824 */ /* 0x000fca00078e0a00 */
[----:B------:R-:W-:-:S04]  /*1bc0*/  SHF.L.U32 R0, R0, 0x1f, RZ ;  /* 0x0000001f00007819 */ /* 0x000fc800000006ff */
[----:B------:R-:W0:Y:S02]  /*1bd0*/  SYNCS.PHASECHK.TRANS64.TRYWAIT P1, [UR36+0x31c00], R0 ;  /* 0x031c0000ff0075a7 */ /* 0x000e240008020164 */
[----:B0-----:R-:W-:Y:S05]  /*1be0*/  @!P1 BRA `(.L_x_2086) ;  /* 0x0000015400a49947 */ /* 0x001fea0003800000 */
.L_x_2258:
[----:B------:R-:W-:Y:S05]  /*1bf0*/  @!P0 BRA `(.L_x_2087) ;  /* 0x0000000000048947 */ /* 0x000fea0003800000 */
[----:B------:R-:W-:Y:S01]  /*1c00*/  BPT.TRAP 0x1 ;  /* 0x000000040000795c */ /* 0x000fe20000300000 */
.L_x_2087:
[----:B------:R-:W-:Y:S01]  /*1c10*/  IMAD.U32 R4, RZ, RZ, UR39 ;  /* 0x00000027ff047e24 */ /* 0x000fe2000f8e00ff */
[----:B0-----:R-:W-:-:S04]  /*1c20*/  SHF.L.U32 R3, R16, 0x1f, RZ ;  /* 0x0000001f10037819 */ /* 0x001fc800000006ff */
[----:B------:R-:W-:-:S04]  /*1c30*/  LEA R4, R4, UR36, 0x3 ;  /* 0x0000002404047c11 */ /* 0x000fc8000f8e18ff */
[----:B------:R0:W1:Y:S01]  /*1c40*/  SYNCS.PHASECHK.TRANS64.TRYWAIT P2, [R4+URZ+0x31c30], R3 ;  /* 0x031c3003040075a7 */ /* 0x000062000804017f */
[----:B------:R-:W-:Y:S05]  /*1c50*/  @!P0 BRA `(.L_x_2088) ;  /* 0x0000000000048947 */ /* 0x000fea0003800000 */
[----:B------:R-:W-:Y:S01]  /*1c60*/  BPT.TRAP 0x1 ;  /* 0x000000040000795c */ /* 0x000fe20000300000 */
.L_x_2088:
[----:B------:R-:W2:Y:S02]  /*1c70*/  S2R R0, SR_TID.X ;  /* 0x0000000000007919 */ /* 0x000ea40000002100 */
[----:B--2---:R-:W-:Y:S01]  /*1c80*/  LOP3.LUT P1, RZ, R0, 0x7f, RZ, 0xc0, !PT ;  /* 0x0000007f00ff7812 */ /* 0x004fe2000782c0ff */
[----:B-1----:R-:W-:-:S12]  /*1c90*/  @P2 BRA `(.L_x_2089) ;  /* 0x0000000000082947 */ /* 0x002fd80003800000 */
[----:B------:R-:W1:Y:S02]  /*1ca0*/  SYNCS.PHASECHK.TRANS64.TRYWAIT P2, [R4+URZ+0x31c30], R3 ;  /* 0x031c3003040075a7 */ /* 0x000e64000804017f */
[----:B-1----:R-:W-:Y:S05]  /*1cb0*/  @!P2 BRA `(.L_x_2090) ;  /* 0x000001540088a947 */ /* 0x002fea0003800000 */
.L_x_2089:
[----:B------:R-:W-:Y:S05]  /*1cc0*/  WARPSYNC.ALL ;  /* 0x0000000000007948 */ /* 0x000fea0003800000 */
[----:B------:R-:W-:Y:S01]  /*1cd0*/  UIADD3 UR4, UR36, 0x16a00, URZ ;  /* 0x00016a0024047890 */ /* 0x000fe2000fffe03f */
[----:B------:R-:W-:Y:S01]  /*1ce0*/  WARPGROUP.ARRIVE ;  /* 0x00000000000079c5 */ /* 0x000fe20000000000 */
[----:B------:R-:W-:Y:S01]  /*1cf0*/  ULOP3.LUT UR24, UR40, 0x10000, URZ, 0xfc, !UPT ;  /* 0x0001000028187892 */ /* 0x000fe2000f8efc3f */
[----:B------:R-:W2:Y:S01]  /*1d00*/  LDC R0, c[0x0][0x448] ;  /* 0x00011200ff007b82 */ /* 0x000ea20000000800 */
[----:B------:R-:W-:Y:S01]  /*1d10*/  USHF.R.U32.HI UR4, URZ, 0x4, UR4 ;  /* 0x000000043f047899 */ /* 0x000fe20008011604 */
[----:B01----:R-:W-:Y:S01]  /*1d20*/  IMAD.IADD R3, R148, 0x1, R144 ;  /* 0x0000000194037824 */ /* 0x003fe200078e0290 */
[----:B------:R-:W-:Y:S01]  /*1d30*/  UMOV UR25, 0x80000020 ;  /* 0x8000002000197882 */ /* 0x000fe20000000000 */
[----:B------:R-:W-:Y:S01]  /*1d40*/  UMOV UR27, 0x80000020 ;  /* 0x80000020001b7882 */ /* 0x000fe20000000000 */
[----:B------:R-:W-:Y:S01]  /*1d50*/  ULOP3.LUT UR4, UR4, 0x3fff, URZ, 0xc0, !UPT ;  /* 0x00003fff04047892 */ /* 0x000fe2000f8ec03f */
[----:B------:R-:W-:Y:S01]  /*1d60*/  IMAD R7, R96, -0x90, R17 ;  /* 0xffffff7060077824 */ /* 0x000fe200078e0211 */
[----:B------:R-:W-:Y:S01]  /*1d70*/  UMOV UR5, UR25 ;  /* 0x0000001900057c82 */ /* 0x000fe20008000000 */
[----:B------:R-:W-:Y:S01]  /*1d80*/  UMOV UR7, 0x80000020 ;  /* 0x8000002000077882 */ /* 0x000fe20000000000 */
[----:B------:R-:W-:Y:S01]  /*1d90*/  ULOP3.LUT UR56, UR4, 0x10000, URZ, 0xfc, !UPT ;  /* 0x0001000004387892 */ /* 0x000fe2000f8efc3f */
[----:B------:R-:W-:Y:S01]  /*1da0*/  LOP3.LUT R19, R19, 0xefffffff, RZ, 0xc0, !PT ;  /* 0xefffffff13137812 */ /* 0x000fe200078ec0ff */
[----:B------:R-:W-:Y:S01]  /*1db0*/  UMOV UR8, UR24 ;  /* 0x0000001800087c82 */ /* 0x000fe20008000000 */
[----:B------:R-:W-:Y:S01]  /*1dc0*/  UMOV UR4, UR24 ;  /* 0x0000001800047c82 */ /* 0x000fe20008000000 */
[----:B------:R-:W-:Y:S01]  /*1dd0*/  UIMAD UR26, UR39, 0x6c0, UR56 ;  /* 0x000006c0271a78a4 */ /* 0x000fe2000f8e0238 */
[----:B------:R-:W-:Y:S01]  /*1de0*/  IADD3 R7, -R146, 0x90, R7 ;  /* 0x0000009092077810 */ /* 0x000fe20007ffe107 */
[----:B------:R-:W-:Y:S01]  /*1df0*/  UMOV UR9, UR25 ;  /* 0x0000001900097c82 */ /* 0x000fe20008000000 */
[----:B------:R-:W-:Y:S01]  /*1e00*/  UMOV UR11, 0x80000020 ;  /* 0x80000020000b7882 */ /* 0x000fe20000000000 */
[----:B------:R-:W-:-:S02]  /*1e10*/  UIADD3 UR6, UR26, 0x40, URZ ;  /* 0x000000401a067890 */ /* 0x000fc4000fffe03f */
[----:B------:R-:W-:Y:S02]  /*1e20*/  UIADD3 UR10, UR26, 0xc0, URZ ;  /* 0x000000c01a0a7890 */ /* 0x000fe4000fffe03f */
[----:B------:R-:W-:Y:S02]  /*1e30*/  UIADD3 UR14, UR26, 0x100, URZ ;  /* 0x000001001a0e7890 */ /* 0x000fe4000fffe03f */
[----:B------:R-:W-:Y:S01]  /*1e40*/  HGMMA.64x16x16.F32.BF16 R88, gdesc[UR24], RZ, !UPT, gsb0 ;  /* 0x00200000185879f0 */ /* 0x000fe2000c0018ff */
[----:B------:R-:W-:Y:S01]  /*1e50*/  UMOV UR12, UR24 ;  /* 0x00000018000c7c82 */ /* 0x000fe20008000000 */
[----:B------:R-:W-:Y:S01]  /*1e60*/  UMOV UR13, UR25 ;  /* 0x00000019000d7c82 */ /* 0x000fe20008000000 */
[----:B------:R-:W-:Y:S01]  /*1e70*/  UMOV UR15, 0x80000020 ;  /* 0x80000020000f7882 */ /* 0x000fe20000000000 */
[----:B------:R-:W-:Y:S01]  /*1e80*/  UIADD3 UR18, UR26, 0x140, URZ ;  /* 0x000001401a127890 */ /* 0x000fe2000fffe03f */
[----:B--2---:R-:W-:Y:S01]  /*1e90*/  ISETP.NE.AND P5, PT, R0, 0x1, PT ;  /* 0x000000010000780c */ /* 0x004fe20003fa5270 */
        /* <DEDUP_REMOVED lines=12> */
[----:B------:R-:W0:Y:S01]  /*1f60*/  @P5 LDC R0, c[0x0][0x44c] ;  /* 0x00011300ff005b82 */ /* 0x000e220000000800 */
[----:B------:R-:W-:Y:S01]  /*1f70*/  UIADD3 UR34, UR26, 0x400, URZ ;  /* 0x000004001a227890 */ /* 0x000fe2000fffe03f */
[----:B------:R-:W-:Y:S01]  /*1f80*/  @P5 LOP3.LUT R19, R19, 0x10000000, RZ, 0xfc, !PT ;  /* 0x1000000013135812 */ /* 0x000fe200078efcff */
[----:B------:R-:W-:Y:S01]  /*1f90*/  UMOV UR35, 0x80000020 ;  /* 0x8000002000237882 */ /* 0x000fe20000000000 */
[----:B------:R-:W-:Y:S01]  /*1fa0*/  UIADD3 UR42, UR26, 0x402, URZ ;  /* 0x000004021a2a7890 */ /* 0x000fe2000fffe03f */
[----:B------:R-:W-:Y:S01]  /*1fb0*/  UMOV UR43, 0x80000020 ;  /* 0x80000020002b7882 */ /* 0x000fe20000000000 */
[----:B------:R-:W-:-:S02]  /*1fc0*/  UIADD3 UR46, UR26, 0x640, URZ ;  /* 0x000006401a2e7890 */ /* 0x000fc4000fffe03f */
[----:B------:R-:W1:Y:S01]  /*1fd0*/  @P5 LDC R5, c[0x0][0x450] ;  /* 0x00011400ff055b82 */ /* 0x000e620000000800 */
[----:B------:R-:W-:Y:S01]  /*1fe0*/  UMOV UR47, 0x80000020 ;  /* 0x80000020002f7882 */ /* 0x000fe20000000000 */
[----:B0-----:R-:W-:Y:S01]  /*1ff0*/  @P5 IMAD.HI.U32 R0, R3, R0, RZ ;  /* 0x0000000003005227 */ /* 0x001fe200078e00ff */
[----:B------:R-:W-:Y:S02]  /*2000*/  WARPGROUP.DEPBAR.LE gsb0, 0x0 ;  /* 0x00008000000079c5 */ /* 0x000fe40000010000 */
[----:B------:R-:W-:Y:S02]  /*2010*/  WARPGROUP.ARRIVE ;  /* 0x00000000000079c5 */ /* 0x000fe40000000000 */
[----:B-1----:R-:W-:Y:S01]  /*2020*/  @P5 SHF.R.U32.HI R3, RZ, R5, R0 ;  /* 0x00000005ff035219 */ /* 0x002fe20000011600 */
[----:B------:R-:W-:-:S03]  /*2030*/  IMAD R5, R96, -0x90, RZ ;  /* 0xffffff7060057824 */ /* 0x000fc600078e02ff */
[----:B------:R-:W-:Y:S01]  /*2040*/  HGMMA.64x16x16.F32.BF16 R80, gdesc[UR4], RZ, !UPT, gsb0 ;  /* 0x00200000045079f0 */ /* 0x000fe2000c0018ff */
[----:B------:R-:W-:Y:S01]  /*2050*/  UIADD3 UR6, UR26, 0x80, URZ ;  /* 0x000000801a067890 */ /* 0x000fe2000fffe03f */
[----:B------:R-:W0:Y:S01]  /*2060*/  SHFL.IDX PT, R0, R3, RZ, 0x1c1f ;  /* 0x001c1fff03007589 */ /* 0x000e2200000e0000 */
[----:B------:R-:W-:Y:S01]  /*2070*/  UMOV UR4, UR24 ;  /* 0x0000001800047c82 */ /* 0x000fe20008000000 */
[----:B------:R-:W-:Y:S01]  /*2080*/  UMOV UR5, UR25 ;  /* 0x0000001900057c82 */ /* 0x000fe20008000000 */
[----:B------:R-:W-:Y:S01]  /*2090*/  UMOV UR7, 0x80000020 ;  /* 0x8000002000077882 */ /* 0x000fe20000000000 */
[----:B------:R-:W-:Y:S01]  /*20a0*/  IADD3 R5, -R146, 0x91, R5 ;  /* 0x0000009192057810 */ /* 0x000fe20007ffe105 */
[----:B------:R-:W1:Y:S03]  /*20b0*/  SHFL.IDX PT, R3, R3, 0x1, 0x1c1f ;  /* 0x003c1f0003037f89 */ /* 0x000e6600000e0000 */
[----:B------:R-:W-:-:S04]  /*20c0*/  IADD3 R6, -R18, R5, R17 ;  /* 0x0000000512067210 */ /* 0x000fc80007ffe111 */
[----:B0-----:R-:W-:-:S04]  /*20d0*/  VIADDMNMX R0, R0, R6, R7, PT ;  /* 0x0000000600007246 */ /* 0x001fc80003800107 */
[C---:B------:R-:W-:Y:S02]  /*20e0*/  ISETP.GT.AND P2, PT, R0.reuse, RZ, PT ;  /* 0x000000ff0000720c */ /* 0x040fe40003f44270 */
[C---:B------:R-:W-:Y:S02]  /*20f0*/  ISETP.GT.AND P3, PT, R0.reuse, 0x1, PT ;  /* 0x000000010000780c */ /* 0x040fe40003f64270 */
[----:B------:R-:W-:Y:S02]  /*2100*/  ISETP.GT.AND P4, PT, R0, 0x8, PT ;  /* 0x000000080000780c */ /* 0x000fe40003f84270 */
[----:B-1----:R-:W-:Y:S01]  /*2110*/  VIADDMNMX R7, R3, R6, R7, PT ;  /* 0x0000000603077246 */ /* 0x002fe20003800107 */
        /* <DEDUP_REMOVED lines=36> */
[----:B------:R-:W-:Y:S01]  /*2360*/  UMOV UR4, UR27 ;  /* 0x0000001b00047c82 */ /* 0x000fe20008000000 */
[----:B------:R-:W-:Y:S01]  /*2370*/  UMOV UR5, 0x80000020 ;  /* 0x8000002000057882 */ /* 0x000fe20000000000 */
[----:B------:R-:W-:Y:S01]  /*2380*/  UMOV UR6, UR8 ;  /* 0x0000000800067c82 */ /* 0x000fe20008000000 */
[----:B------:R-:W-:Y:S01]  /*2390*/  UMOV UR7, 0x80000020 ;  /* 0x8000002000077882 */ /* 0x000fe20000000000 */
[----:B------:R-:W-:Y:S01]  /*23a0*/  UMOV UR8, UR4 ;  /* 0x0000000400087c82 */ /* 0x000fe20008000000 */
        /* <DEDUP_REMOVED lines=9> */
[----:B------:R-:W-:Y:S01]  /*2440*/  UIADD3 UR27, UR24, 0x300, URZ ;  /* 0x00000300181b7890 */ /* 0x000fe2000fffe03f */
[----:B------:R-:W-:-:S02]  /*2450*/  WARPGROUP.DEPBAR.LE gsb0, 0x0 ;  /* 0x00008000000079c5 */ /* 0x000fc40000010000 */
        /* <DEDUP_REMOVED lines=19> */
[----:B------:R-:W-:Y:S01]  /*2590*/  UMOV UR9, 0x80000020 ;  /* 0x8000002000097882 */ /* 0x000fe20000000000 */
[----:B------:R-:W-:Y:S01]  /*25a0*/  UMOV UR11, 0x80000020 ;  /* 0x80000020000b7882 */ /* 0x000fe20000000000 */
[----:B------:R-:W-:Y:S01]  /*25b0*/  UMOV UR32, UR8 ;  /* 0x0000000800207c82 */ /* 0x000fe20008000000 */
[----:B------:R-:W-:Y:S01]  /*25c0*/  UMOV UR33, UR9 ;  /* 0x0000000900217c82 */ /* 0x000fe20008000000 */
        /* <DEDUP_REMOVED lines=166> */
[----:B------:R-:W-:Y:S01]  /*3030*/  ULDC UR6, c[0x0][0x988] ;  /* 0x0002620000067ab9 */ /* 0x000fe20000000800 */
        /* <DEDUP_REMOVED lines=30> */
[C---:B------:R-:W-:Y:S02]  /*3220*/  ISETP.GT.AND P3, PT, R0.reuse, 0x10, PT ;  /* 0x000000100000780c */ /* 0x040fe40003f64270 */
[----:B------:R-:W-:Y:S02]  /*3230*/  FSEL R93, R93, -INF , P2 ;  /* 0xff8000005d5d7808 */ /* 0x000fe40001000000 */
[----:B------:R-:W-:Y:S02]  /*3240*/  FMNMX.FTZ R8, R11, R8, !PT ;  /* 0x000000080b087209 */ /* 0x000fe40007810000 */
[----:B------:R-:W-:Y:S02]  /*3250*/  ISETP.GT.AND P2, PT, R0, 0x11, PT ;  /* 0x000000110000780c */ /* 0x000fe40003f44270 */
[----:B------:R-:W-:Y:S02]  /*3260*/  FMNMX.FTZ R8, R93, R8, !PT ;  /* 0x000000085d087209 */ /* 0x000fe40007810000 */
[----:B------:R-:W-:Y:S01]  /*3270*/  ISETP.GT.AND P4, PT, R7, 0x8, PT ;  /* 0x000000080700780c */ /* 0x000fe20003f84270 */
[----:B------:R-:W-:-:S02]  /*3280*/  WARPGROUP.DEPBAR.LE gsb0, 0x0 ;  /* 0x00008000000079c5 */ /* 0x000fc40000010000 */
[----:B------:R-:W-:Y:S01]  /*3290*/  WARPGROUP.ARRIVE ;  /* 0x00000000000079c5 */ /* 0x000fe20000000000 */
[----:B------:R-:W-:Y:S02]  /*32a0*/  FSEL R13, R80, -INF , P3 ;  /* 0xff800000500d7808 */ /* 0x000fe40001800000 */
[C---:B------:R-:W-:Y:S02]  /*32b0*/  ISETP.GT.AND P3, PT, R0.reuse, 0x18, PT ;  /* 0x000000180000780c */ /* 0x040fe40003f64270 */
        /* <DEDUP_REMOVED lines=8> */
[C---:B------:R-:W-:Y:S02]  /*3340*/  ISETP.GT.AND P3, PT, R0.reuse, 0x20, PT ;  /* 0x000000200000780c */ /* 0x040fe40003f64270 */
[----:B------:R-:W-:Y:S02]  /*3350*/  FSEL R85, R85, -INF , P2 ;  /* 0xff80000055557808 */ /* 0x000fe40001000000 */
[----:B------:R-:W-:Y:S02]  /*3360*/  FMNMX.FTZ R8, R15, R8, !PT ;  /* 0x000000080f087209 */ /* 0x000fe40007810000 */
[----:B------:R-:W-:-:S02]  /*3370*/  ISETP.GT.AND P2, PT, R0, 0x21, PT ;  /* 0x000000210000780c */ /* 0x000fc40003f44270 */
[----:B------:R-:W-:Y:S01]  /*3380*/  FMNMX.FTZ R8, R85, R8, !PT ;  /* 0x0000000855087209 */ /* 0x000fe20007810000 */
[----:B------:R-:W-:Y:S02]  /*3390*/  WARPGROUP.DEPBAR.LE gsb0, 0x0 ;  /* 0x00008000000079c5 */ /* 0x000fe40000010000 */
        /* <DEDUP_REMOVED lines=104> */
[----:B------:R-:W-:Y:S01]  /*3a20*/  ISETP.GT.AND P2, PT, R0, 0x89, PT ;  /* 0x000000890000780c */ /* 0x000fe20003f44270 */
[----:B------:R-:W-:Y:S01]  /*3a30*/  IMAD.U32 R0, RZ, RZ, UR6 ;  /* 0x00000006ff007e24 */ /* 0x000fe2000f8e00ff */
[----:B------:R-:W-:Y:S02]  /*3a40*/  FSEL R119, R28, -INF , P3 ;  /* 0xff8000001c777808 */ /* 0x000fe40001800000 */
[----:B------:R-:W-:Y:S02]  /*3a50*/  FMNMX.FTZ R8, R25, R8, !PT ;  /* 0x0000000819087209 */ /* 0x000fe40007810000 */
[----:B------:R-:W-:Y:S02]  /*3a60*/  FSEL R29, R29, -INF , P2 ;  /* 0xff8000001d1d7808 */ /* 0x000fe40001000000 */
[----:B------:R-:W-:Y:S02]  /*3a70*/  FMNMX.FTZ R8, R119, R8, !PT ;  /* 0x0000000877087209 */ /* 0x000fe40007810000 */
[----:B------:R-:W-:-:S02]  /*3a80*/  ISETP.GT.AND P3, PT, R7, 0x1, PT ;  /* 0x000000010700780c */ /* 0x000fc40003f64270 */
[----:B------:R-:W-:Y:S02]  /*3a90*/  FMNMX.FTZ R10, R29, R8, !PT ;  /* 0x000000081d0a7209 */ /* 0x000fe40007810000 */
[----:B------:R-:W-:Y:S02]  /*3aa0*/  FSEL R91, R91, -INF , P3 ;  /* 0xff8000005b5b7808 */ /* 0x000fe40001800000 */
[----:B------:R-:W-:Y:S01]  /*3ab0*/  ISETP.GT.AND P3, PT, R7, 0x11, PT ;  /* 0x000000110700780c */ /* 0x000fe20003f64270 */
[----:B------:R-:W0:Y:S03]  /*3ac0*/  SHFL.BFLY PT, R5, R10, 0x2, 0x1f ;  /* 0x0c401f000a057f89 */ /* 0x000e2600000e0000 */
[----:B------:R-:W-:Y:S02]  /*3ad0*/  FSEL R83, R83, -INF , P3 ;  /* 0xff80000053537808 */ /* 0x000fe40001800000 */
[----:B------:R-:W-:-:S04]  /*3ae0*/  ISETP.GT.AND P3, PT, R7, 0x19, PT ;  /* 0x000000190700780c */ /* 0x000fc80003f64270 */
        /* <DEDUP_REMOVED lines=11> */
[----:B------:R-:W-:Y:S02]  /*3ba0*/  ISETP.GT.AND P3, PT, R7, 0x41, PT ;  /* 0x000000410700780c */ /* 0x000fe40003f64270 */
        /* <DEDUP_REMOVED lines=16> */
[----:B------:R-:W-:Y:S01]  /*3cb0*/  ISETP.GT.AND P2, PT, R7, 0x10, PT ;  /* 0x000000100700780c */ /* 0x000fe20003f44270 */
[--C-:B------:R-:W-:Y:S01]  /*3cc0*/  FFMA.FTZ R9, R9, R0, -R8.reuse ;  /* 0x0000000009097223 */ /* 0x100fe20000010808 */
[----:B------:R-:W-:Y:S01]  /*3cd0*/  FMNMX.FTZ R14, R89, R14, !PT ;  /* 0x0000000e590e7209 */ /* 0x000fe20007810000 */
[--C-:B------:R-:W-:Y:S01]  /*3ce0*/  FFMA.FTZ R11, R11, R0, -R8.reuse ;  /* 0x000000000b0b7223 */ /* 0x100fe20000010808 */
[----:B------:R-:W-:Y:S01]  /*3cf0*/  FSEL R93, R82, -INF , P2 ;  /* 0xff800000525d7808 */ /* 0x000fe20001000000 */
[----:B------:R-:W-:Y:S01]  /*3d00*/  MUFU.EX2 R10, R10 ;  /* 0x0000000a000a7308 */ /* 0x000fe20000000800 */
[----:B------:R-:W-:Y:S01]  /*3d10*/  FMNMX.FTZ R20, R95, R14, !PT ;  /* 0x0000000e5f147209 */ /* 0x000fe20007810000 */
[-CC-:B------:R-:W-:Y:S01]  /*3d20*/  FFMA.FTZ R81, R81, R0.reuse, -R8.reuse ;  /* 0x0000000051517223 */ /* 0x180fe20000010808 */
[----:B------:R-:W-:Y:S01]  /*3d30*/  ISETP.GT.AND P2, PT, R7, 0x18, PT ;  /* 0x000000180700780c */ /* 0x000fe20003f44270 */
[--C-:B------:R-:W-:Y:S01]  /*3d40*/  FFMA.FTZ R44, R37, R0, -R8.reuse ;  /* 0x00000000252c7223 */ /* 0x100fe20000010808 */
[----:B------:R-:W-:Y:S01]  /*3d50*/  FMNMX.FTZ R20, R93, R20, !PT ;  /* 0x000000145d147209 */ /* 0x000fe20007810000 */
[--C-:B------:R-:W-:Y:S01]  /*3d60*/  FFMA.FTZ R40, R53, R0, -R8.reuse ;  /* 0x0000000035287223 */ /* 0x100fe20000010808 */
[----:B------:R-:W-:Y:S01]  /*3d70*/  FSEL R121, R86, -INF , P2 ;  /* 0xff80000056797808 */ /* 0x000fe20001000000 */
[----:B------:R0:W-:Y:S01]  /*3d80*/  MUFU.EX2 R14, R3 ;  /* 0x00000003000e7308 */ /* 0x0001e20000000800 */
[----:B------:R-:W-:Y:S01]  /*3d90*/  FMNMX.FTZ R20, R83, R20, !PT ;  /* 0x0000001453147209 */ /* 0x000fe20007810000 */
[-CC-:B------:R-:W-:Y:S01]  /*3da0*/  FFMA.FTZ R41, R41, R0.reuse, -R8.reuse ;  /* 0x0000000029297223 */ /* 0x180fe20000010808 */
[----:B------:R-:W-:Y:S01]  /*3db0*/  ISETP.GT.AND P2, PT, R7, 0x20, PT ;  /* 0x000000200700780c */ /* 0x000fe20003f44270 */
[----:B------:R-:W-:Y:S01]  /*3dc0*/  FFMA.FTZ R37, R117, R0, -R8 ;  /* 0x0000000075257223 */ /* 0x000fe20000010808 */
[----:B------:R-:W-:-:S02]  /*3dd0*/  FMNMX.FTZ R20, R121, R20, !PT ;  /* 0x0000001479147209 */ /* 0x000fc40007810000 */
[----:B------:R-:W-:Y:S01]  /*3de0*/  FSEL R85, R74, -INF , P2 ;  /* 0xff8000004a557808 */ /* 0x000fe20001000000 */
[----:B------:R-:W1:Y:S01]  /*3df0*/  MUFU.EX2 R9, R9 ;  /* 0x0000000900097308 */ /* 0x000e620000000800 */
[----:B------:R-:W-:Y:S01]  /*3e00*/  FMNMX.FTZ R22, R87, R20, !PT ;  /* 0x0000001457167209 */ /* 0x000fe20007810000 */
[-CC-:B0-----:R-:W-:Y:S01]  /*3e10*/  FFMA.FTZ R3, R21, R0.reuse, -R8.reuse ;  /* 0x0000000015037223 */ /* 0x181fe20000010808 */
[----:B------:R-:W-:Y:S01]  /*3e20*/  ISETP.GT.AND P2, PT, R7, 0x28, PT ;  /* 0x000000280700780c */ /* 0x000fe20003f44270 */
[----:B------:R-:W-:Y:S01]  /*3e30*/  FFMA.FTZ R21, R73, R0, -R8 ;  /* 0x0000000049157223 */ /* 0x000fe20000010808 */
[----:B------:R-:W-:Y:S02]  /*3e40*/  FMNMX.FTZ R22, R85, R22, !PT ;  /* 0x0000001655167209 */ /* 0x000fe40007810000 */
[----:B------:R-:W-:Y:S01]  /*3e50*/  FSEL R123, R78, -INF , P2 ;  /* 0xff8000004e7b7808 */ /* 0x000fe20001000000 */
[----:B------:R0:W-:Y:S01]  /*3e60*/  MUFU.EX2 R20, R3 ;  /* 0x0000000300147308 */ /* 0x0001e20000000800 */
[----:B------:R-:W-:-:S02]  /*3e70*/  FMNMX.FTZ R22, R75, R22, !PT ;  /* 0x000000164b167209 */ /* 0x000fc40007810000 */
[----:B------:R-:W-:Y:S02]  /*3e80*/  ISETP.GT.AND P2, PT, R7, 0x30, PT ;  /* 0x000000300700780c */ /* 0x000fe40003f44270 */
[----:B------:R-:W-:Y:S02]  /*3e90*/  FMNMX.FTZ R22, R123, R22, !PT ;  /* 0x000000167b167209 */ /* 0x000fe40007810000 */
[----:B------:R-:W-:Y:S01]  /*3ea0*/  FSEL R73, R66, -INF , P2 ;  /* 0xff80000042497808 */ /* 0x000fe20001000000 */
[----:B------:R-:W2:Y:S01]  /*3eb0*/  MUFU.EX2 R11, R11 ;  /* 0x0000000b000b7308 */ /* 0x000ea20000000800 */
[----:B------:R-:W-:Y:S01]  /*3ec0*/  FMNMX.FTZ R24, R79, R22, !PT ;  /* 0x000000164f187209 */ /* 0x000fe20007810000 */
[-CC-:B0-----:R-:W-:Y:S01]  /*3ed0*/  FFMA.FTZ R3, R23, R0.reuse, -R8.reuse ;  /* 0x0000000017037223 */ /* 0x181fe20000010808 */
[----:B------:R-:W-:Y:S01]  /*3ee0*/  ISETP.GT.AND P2, PT, R7, 0x38, PT ;  /* 0x000000380700780c */ /* 0x000fe20003f44270 */
[----:B------:R-:W-:Y:S01]  /*3ef0*/  FFMA.FTZ R23, R77, R0, -R8 ;  /* 0x000000004d177223 */ /* 0x000fe20000010808 */
[----:B------:R-:W-:Y:S01]  /*3f00*/  FMNMX.FTZ R24, R73, R24, !PT ;  /* 0x0000001849187209 */ /* 0x000fe20007810000 */
[----:B-1----:R-:W-:Y:S01]  /*3f10*/  FADD.FTZ R64, R9, R10 ;  /* 0x0000000a09407221 */ /* 0x002fe20000010000 */
[----:B------:R-:W-:Y:S01]  /*3f20*/  FSEL R125, R70, -INF , P2 ;  /* 0xff800000467d7808 */ /* 0x000fe20001000000 */
[----:B------:R0:W-:Y:S01]  /*3f30*/  MUFU.EX2 R22, R3 ;  /* 0x0000000300167308 */ /* 0x0001e20000000800 */
[----:B------:R-:W-:-:S02]  /*3f40*/  FMNMX.FTZ R24, R67, R24, !PT ;  /* 0x0000001843187209 */ /* 0x000fc40007810000 */
[----:B------:R-:W-:Y:S02]  /*3f50*/  ISETP.GT.AND P2, PT, R7, 0x40, PT ;  /* 0x000000400700780c */ /* 0x000fe40003f44270 */
[----:B------:R-:W-:Y:S02]  /*3f60*/  FMNMX.FTZ R24, R125, R24, !PT ;  /* 0x000000187d187209 */ /* 0x000fe40007810000 */
[----:B------:R-:W-:Y:S01]  /*3f70*/  FSEL R77, R58, -INF , P2 ;  /* 0xff8000003a4d7808 */ /* 0x000fe20001000000 */
[----:B------:R-:W1:Y:S01]  /*3f80*/  MUFU.EX2 R12, R12 ;  /* 0x0000000c000c7308 */ /* 0x000e620000000800 */
[----:B------:R-:W-:Y:S01]  /*3f90*/  FMNMX.FTZ R28, R71, R24, !PT ;  /* 0x00000018471c7209 */ /* 0x000fe20007810000 */
[-CC-:B0-----:R-:W-:Y:S01]  /*3fa0*/  FFMA.FTZ R3, R97, R0.reuse, -R8.reuse ;  /* 0x0000000061037223 */ /* 0x181fe20000010808 */
        /* <DEDUP_REMOVED lines=10> */
[----:B------:R-:W-:Y:S01]  /*4050*/  ISETP.GT.AND P2, PT, R7, 0x50, PT ;  /* 0x000000500700780c */ /* 0x000fe20003f44270 */
[----:B0-----:R-:W-:Y:S01]  /*4060*/  FFMA.FTZ R3, R101, R0, -R8 ;  /* 0x0000000065037223 */ /* 0x001fe20000010808 */
[----:B------:R-:W-:Y:S02]  /*4070*/  FMNMX.FTZ R28, R127, R28, !PT ;  /* 0x0000001c7f1c7209 */ /* 0x000fe40007810000 */
[----:B------:R-:W-:-:S02]  /*4080*/  ISETP.GT.AND P3, PT, R7, 0x51, PT ;  /* 0x000000510700780c */ /* 0x000fc40003f64270 */
        /* <DEDUP_REMOVED lines=13> */
[----:B------:R-:W-:Y:S02]  /*4160*/  ISETP.GT.AND P2, PT, R7, 0x60, PT ;  /* 0x000000600700780c */ /* 0x000fe40003f44270 */
[----:B------:R-:W-:Y:S02]  /*4170*/  FMNMX.FTZ R32, R65, R32, !PT ;  /* 0x0000002041207209 */ /* 0x000fe40007810000 */
[----:B------:R-:W-:-:S02]  /*4180*/  ISETP.GT.AND P3, PT, R7, 0x61, PT ;  /* 0x000000610700780c */ /* 0x000fc40003f64270 */
[----:B------:R-:W-:Y:S01]  /*4190*/  FSEL R69, R42, -INF , P2 ;  /* 0xff8000002a457808 */ /* 0x000fe20001000000 */
[--C-:B------:R-:W-:Y:S01]  /*41a0*/  FFMA.FTZ R42, R45, R0, -R8.reuse ;  /* 0x000000002d2a7223 */ /* 0x100fe20000010808 */
[----:B------:R-:W-:Y:S01]  /*41b0*/  FMNMX.FTZ R36, R55, R32, !PT ;  /* 0x0000002037247209 */ /* 0x000fe20007810000 */
[-CC-:B------:R-:W-:Y:S01]  /*41c0*/  FFMA.FTZ R45, R33, R0.reuse, -R8.reuse ;  /* 0x00000000212d7223 */ /* 0x180fe20000010808 */
[----:B------:R-:W-:Y:S01]  /*41d0*/  ISETP.GT.AND P2, PT, R7, 0x68, PT ;  /* 0x000000680700780c */ /* 0x000fe20003f44270 */
[----:B------:R3:W-:Y:S01]  /*41e0*/  MUFU.EX2 R32, R3 ;  /* 0x0000000300207308 */ /* 0x0007e20000000800 */
[----:B0-----:R-:W-:Y:S01]  /*41f0*/  FSEL R99, R43, -INF , P3 ;  /* 0xff8000002b637808 */ /* 0x001fe20001800000 */
[--C-:B------:R-:W-:Y:S01]  /*4200*/  FFMA.FTZ R43, R57, R0, -R8.reuse ;  /* 0x00000000392b7223 */ /* 0x100fe20000010808 */
[----:B------:R-:W-:Y:S01]  /*4210*/  FMNMX.FTZ R36, R69, R36, !PT ;  /* 0x0000002445247209 */ /* 0x000fe20007810000 */
[----:B------:R-:W-:Y:S01]  /*4220*/  FFMA.FTZ R33, R115, R0, -R8 ;  /* 0x0000000073217223 */ /* 0x000fe20000010808 */
[----:B------:R-:W-:-:S02]  /*4230*/  ISETP.GT.AND P3, PT, R7, 0x69, PT ;  /* 0x000000690700780c */ /* 0x000fc40003f64270 */
[----:B------:R-:W-:Y:S01]  /*4240*/  FSEL R101, R46, -INF , P2 ;  /* 0xff8000002e657808 */ /* 0x000fe20001000000 */
[--C-:B------:R-:W-:Y:S01]  /*4250*/  FFMA.FTZ R46, R25, R0, -R8.reuse ;  /* 0x00000000192e7223 */ /* 0x100fe20000010808 */
[----:B------:R-:W-:Y:S01]  /*4260*/  FMNMX.FTZ R36, R99, R36, !PT ;  /* 0x0000002463247209 */ /* 0x000fe20007810000 */
[----:B------:R-:W-:Y:S01]  /*4270*/  MUFU.EX2 R21, R21 ;  /* 0x0000001500157308 */ /* 0x000fe20000000800 */
[----:B------:R-:W-:Y:S02]  /*4280*/  FSEL R47, R47, -INF , P3 ;  /* 0xff8000002f2f7808 */ /* 0x000fe40001800000 */
[----:B------:R-:W-:Y:S02]  /*4290*/  ISETP.GT.AND P2, PT, R7, 0x70, PT ;  /* 0x000000700700780c */ /* 0x000fe40003f44270 */
[----:B------:R-:W-:Y:S02]  /*42a0*/  FMNMX.FTZ R36, R101, R36, !PT ;  /* 0x0000002465247209 */ /* 0x000fe40007810000 */
[----:B------:R-:W-:Y:S01]  /*42b0*/  ISETP.GT.AND P3, PT, R7, 0x71, PT ;  /* 0x000000710700780c */ /* 0x000fe20003f64270 */
[----:B------:R-:W-:Y:S01]  /*42c0*/  MUFU.EX2 R23, R23 ;  /* 0x0000001700177308 */ /* 0x000fe20000000800 */
[----:B------:R-:W-:Y:S01]  /*42d0*/  FSEL R57, R34, -INF , P2 ;  /* 0xff80000022397808 */ /* 0x000fe20001000000 */
[----:B------:R-:W-:Y:S01]  /*42e0*/  FFMA.FTZ R34, R103, R0, -R8 ;  /* 0x0000000067227223 */ /* 0x000fe20000010808 */
[----:B------:R-:W-:-:S02]  /*42f0*/  FMNMX.FTZ R36, R47, R36, !PT ;  /* 0x000000242f247209 */ /* 0x000fc40007810000 */
[----:B------:R-:W-:Y:S02]  /*4300*/  ISETP.GT.AND P2, PT, R7, 0x78, PT ;  /* 0x000000780700780c */ /* 0x000fe40003f44270 */
[----:B------:R-:W-:Y:S01]  /*4310*/  FSEL R103, R35, -INF , P3 ;  /* 0xff80000023677808 */ /* 0x000fe20001800000 */
[----:B------:R-:W-:Y:S01]  /*4320*/  FFMA.FTZ R35, R61, R0, -R8 ;  /* 0x000000003d237223 */ /* 0x000fe20000010808 */
[----:B------:R-:W-:Y:S01]  /*4330*/  FMNMX.FTZ R36, R57, R36, !PT ;  /* 0x0000002439247209 */ /* 0x000fe20007810000 */
[----:B------:R-:W-:Y:S01]  /*4340*/  MUFU.EX2 R59, R59 ;  /* 0x0000003b003b7308 */ /* 0x000fe20000000800 */
[----:B------:R-:W-:Y:S02]  /*4350*/  ISETP.GT.AND P3, PT, R7, 0x79, PT ;  /* 0x000000790700780c */ /* 0x000fe40003f64270 */
[----:B------:R-:W-:Y:S02]  /*4360*/  FSEL R133, R38, -INF , P2 ;  /* 0xff80000026857808 */ /* 0x000fe40001000000 */
[----:B------:R-:W-:-:S02]  /*4370*/  FMNMX.FTZ R36, R103, R36, !PT ;  /* 0x0000002467247209 */ /* 0x000fc40007810000 */
[----:B------:R-:W-:Y:S01]  /*4380*/  FSEL R61, R39, -INF , P3 ;  /* 0xff800000273d7808 */ /* 0x000fe20001800000 */
[--C-:B------:R-:W-:Y:S01]  /*4390*/  FFMA.FTZ R39, R49, R0, -R8.reuse ;  /* 0x0000000031277223 */ /* 0x100fe20000010808 */
[----:B------:R-:W-:Y:S01]  /*43a0*/  ISETP.GT.AND P2, PT, R7, 0x80, PT ;  /* 0x000000800700780c */ /* 0x000fe20003f44270 */
[----:B------:R-:W-:Y:S01]  /*43b0*/  MUFU.EX2 R51, R51 ;  /* 0x0000003300337308 */ /* 0x000fe20000000800 */
[----:B------:R-:W-:Y:S02]  /*43c0*/  FMNMX.FTZ R36, R133, R36, !PT ;  /* 0x0000002485247209 */ /* 0x000fe40007810000 */
[----:B------:R-:W-:Y:S02]  /*43d0*/  ISETP.GT.AND P3, PT, R7, 0x81, PT ;  /* 0x000000810700780c */ /* 0x000fe40003f64270 */
[----:B------:R-:W-:Y:S01]  /*43e0*/  FSEL R135, R26, -INF , P2 ;  /* 0xff8000001a877808 */ /* 0x000fe20001000000 */
[----:B------:R-:W-:Y:S01]  /*43f0*/  FFMA.FTZ R26, R105, R0, -R8 ;  /* 0x00000000691a7223 */ /* 0x000fe20000010808 */
[----:B------:R-:W-:Y:S01]  /*4400*/  FMNMX.FTZ R36, R61, R36, !PT ;  /* 0x000000243d247209 */ /* 0x000fe20007810000 */
[----:B------:R-:W-:Y:S01]  /*4410*/  MUFU.EX2 R43, R43 ;  /* 0x0000002b002b7308 */ /* 0x000fe20000000800 */
[----:B------:R-:W-:-:S02]  /*4420*/  ISETP.GT.AND P2, PT, R7, 0x88, PT ;  /* 0x000000880700780c */ /* 0x000fc40003f44270 */
[----:B------:R-:W-:Y:S01]  /*4430*/  FSEL R105, R27, -INF , P3 ;  /* 0xff8000001b697808 */ /* 0x000fe20001800000 */
[--C-:B------:R-:W-:Y:S01]  /*4440*/  FFMA.FTZ R27, R107, R0, -R8.reuse ;  /* 0x000000006b1b7223 */ /* 0x100fe20000010808 */
[----:B------:R-:W-:Y:S02]  /*4450*/  FMNMX.FTZ R36, R135, R36, !PT ;  /* 0x0000002487247209 */ /* 0x000fe40007810000 */
[----:B------:R-:W-:Y:S01]  /*4460*/  ISETP.GT.AND P3, PT, R7, 0x89, PT ;  /* 0x000000890700780c */ /* 0x000fe20003f64270 */
[----:B------:R-:W-:Y:S01]  /*4470*/  MUFU.EX2 R34, R34 ;  /* 0x0000002200227308 */ /* 0x000fe20000000800 */
[----:B------:R-:W-:Y:S01]  /*4480*/  FSEL R137, R30, -INF , P2 ;  /* 0xff8000001e897808 */ /* 0x000fe20001000000 */
[--C-:B------:R-:W-:Y:S01]  /*4490*/  FFMA.FTZ R30, R109, R0, -R8.reuse ;  /* 0x000000006d1e7223 */ /* 0x100fe20000010808 */
[----:B------:R-:W-:Y:S02]  /*44a0*/  FMNMX.FTZ R36, R105, R36, !PT ;  /* 0x0000002469247209 */ /* 0x000fe40007810000 */
[----:B------:R-:W-:Y:S01]  /*44b0*/  FSEL R49, R31, -INF , P3 ;  /* 0xff8000001f317808 */ /* 0x000fe20001800000 */
[----:B------:R-:W-:Y:S01]  /*44c0*/  FFMA.FTZ R31, R111, R0, -R8 ;  /* 0x000000006f1f7223 */ /* 0x000fe20000010808 */
[----:B------:R-:W-:Y:S01]  /*44d0*/  FMNMX.FTZ R36, R137, R36, !PT ;  /* 0x0000002489247209 */ /* 0x000fe20007810000 */
[----:B------:R-:W-:Y:S03]  /*44e0*/  MUFU.EX2 R35, R35 ;  /* 0x0000002300237308 */ /* 0x000fe60000000800 */
[----:B------:R-:W-:-:S05]  /*44f0*/  FMNMX.FTZ R36, R49, R36, !PT ;  /* 0x0000002431247209 */ /* 0x000fca0007810000 */
[----:B---3--:R-:W0:Y:S01]  /*4500*/  SHFL.BFLY PT, R3, R36, 0x2, 0x1f ;  /* 0x0c401f0024037f89 */ /* 0x008e2200000e0000 */
[----:B------:R-:W-:Y:S08]  /*4510*/  MUFU.EX2 R26, R26 ;  /* 0x0000001a001a7308 */ /* 0x000ff00000000800 */
[----:B------:R-:W-:Y:S08]  /*4520*/  MUFU.EX2 R39, R39 ;  /* 0x0000002700277308 */ /* 0x000ff00000000800 */
[----:B------:R-:W-:Y:S01]  /*4530*/  MUFU.EX2 R27, R27 ;  /* 0x0000001b001b7308 */ /* 0x000fe20000000800 */
[----:B0-----:R-:W-:Y:S01]  /*4540*/  FMNMX.FTZ R7, R36, R3, !PT ;  /* 0x0000000324077209 */ /* 0x001fe20007810000 */
[----:B------:R-:W-:-:S06]  /*4550*/  FFMA.FTZ R36, R113, R0, -R8 ;  /* 0x0000000071247223 */ /* 0x000fcc0000010808 */
[----:B------:R-:W-:Y:S01]  /*4560*/  MUFU.EX2 R40, R40 ;  /* 0x0000002800287308 */ /* 0x000fe20000000800 */
[----:B------:R-:W0:Y:S07]  /*4570*/  SHFL.BFLY PT, R38, R7, 0x1, 0x1f ;  /* 0x0c201f0007267f89 */ /* 0x000e2e00000e0000 */
[----:B------:R-:W-:Y:S08]  /*4580*/  MUFU.EX2 R30, R30 ;  /* 0x0000001e001e7308 */ /* 0x000ff00000000800 */
[----:B------:R-:W-:Y:S08]  /*4590*/  MUFU.EX2 R41, R41 ;  /* 0x0000002900297308 */ /* 0x000ff00000000800 */
[----:B------:R-:W-:Y:S01]  /*45a0*/  MUFU.EX2 R31, R31 ;  /* 0x0000001f001f7308 */ /* 0x000fe20000000800 */
[----:B0-----:R-:W-:Y:S01]  /*45b0*/  FMNMX.FTZ R3, R7, R38, !PT ;  /* 0x0000002607037209 */ /* 0x001fe20007810000 */
[-CC-:B------:R-:W-:Y:S01]  /*45c0*/  FFMA.FTZ R7, R119, R0.reuse, -R8.reuse ;  /* 0x0000000077077223 */ /* 0x180fe20000010808 */
[-C--:B------:R-:W-:Y:S01]  /*45d0*/  FFMA.FTZ R38, R29, R0.reuse, -R8 ;  /* 0x000000001d267223 */ /* 0x080fe20000010808 */
[----:B------:R-:W-:Y:S01]  /*45e0*/  @!P1 VIADD R8, R4, 0x31c40 ;  /* 0x00031c4004089836 */ /* 0x000fe20000000000 */
[C---:B------:R-:W-:Y:S01]  /*45f0*/  FSETP.NEU.FTZ.AND P2, PT, R3.reuse, -INF , PT ;  /* 0xff8000000300780b */ /* 0x040fe20003f5d000 */
[----:B------:R-:W-:-:S02]  /*4600*/  FMUL.FTZ R48, R3, R0 ;  /* 0x0000000003307220 */ /* 0x000fc40000410000 */
[----:B------:R-:W-:Y:S01]  /*4610*/  MUFU.EX2 R42, R42 ;  /* 0x0000002a002a7308 */ /* 0x000fe20000000800 */
[----:B------:R-:W-:Y:S02]  /*4620*/  @!P1 PRMT R8, RZ, 0x654, R8 ;  /* 0x00000654ff089816 */ /* 0x000fe40000000008 */
[----:B------:R-:W-:Y:S02]  /*4630*/  FSEL R48, R48, RZ, P2 ;  /* 0x000000ff30307208 */ /* 0x000fe40001000000 */
[----:B------:R0:W-:Y:S03]  /*4640*/  @!P1 SYNCS.ARRIVE.TRANS64.RED.A1T0 RZ, [R8+URZ], RZ ;  /* 0x000000ff08ff99a7 */ /* 0x0001e6000810043f */
[----:B------:R-:W-:Y:S01]  /*4650*/  MUFU.EX2 R36, R36 ;  /* 0x0000002400247308 */ /* 0x000fe20000000800 */
[-CC-:B------:R-:W-:Y:S01]  /*4660*/  FFMA.FTZ R66, R13, R0.reuse, -R48.reuse ;  /* 0x000000000d427223 */ /* 0x180fe20000010830 */
[-CC-:B------:R-:W-:Y:S01]  /*4670*/  FFMA.FTZ R91, R91, R0.reuse, -R48.reuse ;  /* 0x000000005b5b7223 */ /* 0x180fe20000010830 */
        /* <DEDUP_REMOVED lines=8> */
[-C--:B------:R-:W-:Y:S01]  /*4700*/  FFMA.FTZ R25, R77, R0.reuse, -R48 ;  /* 0x000000004d197223 */ /* 0x080fe20000010830 */
[----:B--2---:R-:W-:Y:S01]  /*4710*/  FADD.FTZ R77, R11, R64 ;  /* 0x000000400b4d7221 */ /* 0x004fe20000010000 */
[-CC-:B------:R-:W-:Y:S01]  /*4720*/  FFMA.FTZ R13, R85, R0.reuse, -R48.reuse ;  /* 0x00000000550d7223 */ /* 0x180fe20000010830 */
[----:B0-----:R-:W-:Y:S01]  /*4730*/  F2FP.BF16.F32.PACK_AB R8, R10, R9 ;  /* 0x000000090a08723e */ /* 0x001fe200000010ff */
[-CC-:B------:R-:W-:Y:S01]  /*4740*/  FFMA.FTZ R60, R75, R0.reuse, -R48.reuse ;  /* 0x000000004b3c7223 */ /* 0x180fe20000010830 */
[----:B------:R-:W0:Y:S01]  /*4750*/  MUFU.EX2 R91, R91 ;  /* 0x0000005b005b7308 */ /* 0x000e220000000800 */
[C---:B-1----:R-:W-:Y:S01]  /*4760*/  FADD.FTZ R77, R12.reuse, R77 ;  /* 0x0000004d0c4d7221 */ /* 0x042fe20000010000 */
[----:B------:R-:W-:Y:S01]  /*4770*/  F2FP.BF16.F32.PACK_AB R10, R12, R11 ;  /* 0x0000000b0c0a723e */ /* 0x000fe200000010ff */
        /* <DEDUP_REMOVED lines=12> */
[--C-:B------:R-:W-:Y:S01]  /*4840*/  FFMA.FTZ R64, R129, R0, -R48.reuse ;  /* 0x0000000081407223 */ /* 0x100fe20000010830 */
[----:B------:R-:W2:Y:S01]  /*4850*/  MUFU.EX2 R89, R89 ;  /* 0x0000005900597308 */ /* 0x000ea20000000800 */
[----:B0-----:R-:W-:Y:S01]  /*4860*/  FADD.FTZ R73, R66, R91 ;  /* 0x0000005b42497221 */ /* 0x001fe20000010000 */
[----:B------:R-:W-:Y:S01]  /*4870*/  F2FP.BF16.F32.PACK_AB R9, R91, R66 ;  /* 0x000000425b09723e */ /* 0x000fe200000010ff */
[-CC-:B------:R-:W-:Y:S01]  /*4880*/  FFMA.FTZ R66, R55, R0.reuse, -R48.reuse ;  /* 0x0000000037427223 */ /* 0x180fe20000010830 */
[-CC-:B------:R-:W-:Y:S01]  /*4890*/  FFMA.FTZ R69, R69, R0.reuse, -R48.reuse ;  /* 0x0000000045457223 */ /* 0x180fe20000010830 */
[-CC-:B------:R-:W-:Y:S01]  /*48a0*/  FFMA.FTZ R99, R99, R0.reuse, -R48.reuse ;  /* 0x0000000063637223 */ /* 0x180fe20000010830 */
[-CC-:B------:R-:W-:Y:S01]  /*48b0*/  FFMA.FTZ R101, R101, R0.reuse, -R48.reuse ;  /* 0x0000000065657223 */ /* 0x180fe20000010830 */
[-CC-:B------:R-:W-:Y:S01]  /*48c0*/  FFMA.FTZ R57, R57, R0.reuse, -R48.reuse ;  /* 0x0000000039397223 */ /* 0x180fe20000010830 */
[----:B------:R-:W0:Y:S01]  /*48d0*/  MUFU.EX2 R54, R54 ;  /* 0x0000003600367308 */ /* 0x000e220000000800 */
[----:B-1----:R-:W-:Y:S01]  /*48e0*/  FADD.FTZ R70, R68, R73 ;  /* 0x0000004944467221 */ /* 0x002fe20000010000 */
[-CC-:B------:R-:W-:Y:S01]  /*48f0*/  FFMA.FTZ R103, R103, R0.reuse, -R48.reuse ;  /* 0x0000000067677223 */ /* 0x180fe20000010830 */
[-CC-:B------:R-:W-:Y:S01]  /*4900*/  FFMA.FTZ R133, R133, R0.reuse, -R48.reuse ;  /* 0x0000000085857223 */ /* 0x180fe20000010830 */
[-CC-:B------:R-:W-:Y:S01]  /*4910*/  FFMA.FTZ R61, R61, R0.reuse, -R48.reuse ;  /* 0x000000003d3d7223 */ /* 0x180fe20000010830 */
[-CC-:B------:R-:W-:Y:S01]  /*4920*/  FFMA.FTZ R135, R135, R0.reuse, -R48.reuse ;  /* 0x0000000087877223 */ /* 0x180fe20000010830 */
[-CC-:B------:R-:W-:Y:S01]  /*4930*/  FFMA.FTZ R105, R105, R0.reuse, -R48.reuse ;  /* 0x0000000069697223 */ /* 0x180fe20000010830 */
[----:B------:R-:W-:Y:S01]  /*4940*/  FFMA.FTZ R137, R137, R0, -R48 ;  /* 0x0000000089897223 */ /* 0x000fe20000010830 */
[----:B------:R-:W1:Y:S01]  /*4950*/  MUFU.EX2 R83, R83 ;  /* 0x0000005300537308 */ /* 0x000e620000000800 */
[C---:B--2---:R-:W-:Y:S01]  /*4960*/  FADD.FTZ R73, R89.reuse, R70 ;  /* 0x0000004659497221 */ /* 0x044fe20000010000 */
[----:B------:R-:W-:Y:S01]  /*4970*/  F2FP.BF16.F32.PACK_AB R11, R89, R68 ;  /* 0x00000044590b723e */ /* 0x000fe200000010ff */
[----:B------:R-:W-:Y:S01]  /*4980*/  FADD.FTZ R68, R6, R77 ;  /* 0x0000004d06447221 */ /* 0x000fe20000010000 */
[----:B------:R-:W-:-:S03]  /*4990*/  FFMA.FTZ R48, R49, R0, -R48 ;  /* 0x0000000031307223 */ /* 0x000fc60000010830 */
[----:B------:R2:W-:Y:S01]  /*49a0*/  STSM.16.M88.4 [R2+0x24300], R8 ;  /* 0x0243000802007844 */ /* 0x0005e20000000200 */
[----:B------:R-:W-:Y:S01]  /*49b0*/  MUFU.EX2 R53, R53 ;  /* 0x0000003500357308 */ /* 0x000fe20000000800 */
[----:B0-----:R-:W-:Y:S01]  /*49c0*/  FADD.FTZ R70, R54, R73 ;  /* 0x0000004936467221 */ /* 0x001fe20000010000 */
[----:B------:R-:W-:-:S06]  /*49d0*/  FADD.FTZ R73, R81, R68 ;  /* 0x0000004451497221 */ /* 0x000fcc0000010000 */
[----:B------:R-:W0:Y:S01]  /*49e0*/  MUFU.EX2 R62, R62 ;  /* 0x0000003e003e7308 */ /* 0x000e220000000800 */
[----:B-1----:R-:W-:Y:S01]  /*49f0*/  FADD.FTZ R70, R83, R70 ;  /* 0x0000004653467221 */ /* 0x002fe20000010000 */
[----:B--2---:R-:W-:-:S06]  /*4a00*/  F2FP.BF16.F32.PACK_AB R10, R15, R14 ;  /* 0x0000000e0f0a723e */ /* 0x004fcc00000010ff */
[----:B------:R-:W1:Y:S01]  /*4a10*/  MUFU.EX2 R13, R13 ;  /* 0x0000000d000d7308 */ /* 0x000e620000000800 */
[----:B------:R-:W-:Y:S02]  /*4a20*/  F2FP.BF16.F32.PACK_AB R9, R83, R54 ;  /* 0x000000365309723e */ /* 0x000fe400000010ff */
[----:B------:R-:W-:-:S05]  /*4a30*/  F2FP.BF16.F32.PACK_AB R8, R81, R6 ;  /* 0x000000065108723e */ /* 0x000fca00000010ff */
[----:B------:R-:W2:Y:S01]  /*4a40*/  MUFU.EX2 R60, R60 ;  /* 0x0000003c003c7308 */ /* 0x000ea20000000800 */
[----:B0-----:R-:W-:-:S05]  /*4a50*/  F2FP.BF16.F32.PACK_AB R11, R62, R53 ;  /* 0x000000353e0b723e */ /* 0x001fca00000010ff */
[----:B------:R0:W-:Y:S02]  /*4a60*/  STSM.16.M88.4 [R2+0x25b00], R8 ;  /* 0x025b000802007844 */ /* 0x0001e40000000200 */
[----:B------:R3:W-:Y:S08]  /*4a70*/  MUFU.EX2 R55, R12 ;  /* 0x0000000c00377308 */ /* 0x0007f00000000800 */
[----:B------:R-:W4:Y:S01]  /*4a80*/  MUFU.EX2 R52, R52 ;  /* 0x0000003400347308 */ /* 0x000f220000000800 */
[----:B---3--:R-:W-:Y:S01]  /*4a90*/  FADD.FTZ R12, R14, R73 ;  /* 0x000000490e0c7221 */ /* 0x008fe20000010000 */
[----:B------:R-:W-:Y:S01]  /*4aa0*/  FADD.FTZ R73, R53, R70 ;  /* 0x0000004635497221 */ /* 0x000fe20000010000 */
[----:B0-----:R-:W-:-:S05]  /*4ab0*/  F2FP.BF16.F32.PACK_AB R10, R35, R34 ;  /* 0x00000022230a723e */ /* 0x001fca00000010ff */
[----:B------:R0:W-:Y:S01]  /*4ac0*/  MUFU.EX2 R47, R65 ;  /* 0x00000041002f7308 */ /* 0x0001e20000000800 */
[----:B------:R-:W-:-:S07]  /*4ad0*/  F2FP.BF16.F32.PACK_AB R8, R43, R32 ;  /* 0x000000202b08723e */ /* 0x000fce00000010ff */
[----:B------:R-:W3:Y:S01]  /*4ae0*/  MUFU.EX2 R75, R75 ;  /* 0x0000004b004b7308 */ /* 0x000ee20000000800 */
[----:B0-----:R-:W-:Y:S01]  /*4af0*/  FADD.FTZ R65, R15, R12 ;  /* 0x0000000c0f417221 */ /* 0x001fe20000010000 */
[----:B------:R-:W-:-:S03]  /*4b00*/  FADD.FTZ R12, R62, R73 ;  /* 0x000000493e0c7221 */ /* 0x000fc60000010000 */
[----:B------:R-:W-:Y:S01]  /*4b10*/  FADD.FTZ R68, R20, R65 ;  /* 0x0000004114447221 */ /* 0x000fe20000010000 */
[----:B-1----:R-:W-:Y:S01]  /*4b20*/  FADD.FTZ R65, R13, R12 ;  /* 0x0000000c0d417221 */ /* 0x002fe20000010000 */
[C---:B--2---:R-:W-:Y:S01]  /*4b30*/  F2FP.BF16.F32.PACK_AB R13, R60.reuse, R13 ;  /* 0x0000000d3c0d723e */ /* 0x044fe200000010ff */
[----:B------:R-:W0:Y:S01]  /*4b40*/  MUFU.EX2 R50, R50 ;  /* 0x0000003200327308 */ /* 0x000e220000000800 */
[----:B------:R-:W-:Y:S01]  /*4b50*/  FADD.FTZ R73, R21, R68 ;  /* 0x0000004415497221 */ /* 0x000fe20000010000 */
[----:B------:R-:W-:-:S03]  /*4b60*/  FADD.FTZ R65, R60, R65 ;  /* 0x000000413c417221 */ /* 0x000fc60000010000 */
[----:B------:R-:W-:Y:S01]  /*4b70*/  FADD.FTZ R12, R22, R73 ;  /* 0x00000049160c7221 */ /* 0x000fe20000010000 */
[----:B----4-:R-:W-:Y:S02]  /*4b80*/  FADD.FTZ R14, R52, R65 ;  /* 0x00000041340e7221 */ /* 0x010fe40000010000 */
[----:B------:R-:W1:Y:S01]  /*4b90*/  MUFU.EX2 R67, R67 ;  /* 0x0000004300437308 */ /* 0x000e620000000800 */
[----:B------:R-:W-:Y:S01]  /*4ba0*/  FADD.FTZ R15, R23, R12 ;  /* 0x0000000c170f7221 */ /* 0x000fe20000010000 */
[----:B------:R-:W-:Y:S01]  /*4bb0*/  F2FP.BF16.F32.PACK_AB R12, R21, R20 ;  /* 0x00000014150c723e */ /* 0x000fe200000010ff */
[----:B---3--:R-:W-:Y:S01]  /*4bc0*/  FADD.FTZ R21, R75, R14 ;  /* 0x0000000e4b157221 */ /* 0x008fe20000010000 */
[----:B------:R-:W-:Y:S01]  /*4bd0*/  F2FP.BF16.F32.PACK_AB R14, R23, R22 ;  /* 0x00000016170e723e */ /* 0x000fe200000010ff */
[----:B------:R-:W-:Y:S01]  /*4be0*/  FADD.FTZ R20, R24, R15 ;  /* 0x0000000f18147221 */ /* 0x000fe20000010000 */
[----:B------:R-:W-:Y:S02]  /*4bf0*/  F2FP.BF16.F32.PACK_AB R15, R75, R52 ;  /* 0x000000344b0f723e */ /* 0x000fe400000010ff */
[----:B------:R-:W2:Y:S01]  /*4c00*/  MUFU.EX2 R29, R29 ;  /* 0x0000001d001d7308 */ /* 0x000ea20000000800 */
[----:B0-----:R-:W-:Y:S01]  /*4c10*/  FADD.FTZ R54, R50, R21 ;  /* 0x0000001532367221 */ /* 0x001fe20000010000 */
[C---:B------:R-:W-:Y:S01]  /*4c20*/  FADD.FTZ R21, R59.reuse, R20 ;  /* 0x000000143b157221 */ /* 0x040fe20000010000 */
[----:B------:R0:W-:Y:S01]  /*4c30*/  STSM.16.M88.4 [R2+0x27300], R12 ;  /* 0x0273000c02007844 */ /* 0x0001e20000000200 */
[----:B------:R-:W-:-:S02]  /*4c40*/  F2FP.BF16.F32.PACK_AB R20, R59, R24 ;  /* 0x000000183b14723e */ /* 0x000fc400000010ff */
[----:B------:R-:W-:Y:S02]  /*4c50*/  FADD.FTZ R22, R28, R21 ;  /* 0x000000151c167221 */ /* 0x000fe40000010000 */
[----:B------:R-:W3:Y:S01]  /*4c60*/  MUFU.EX2 R56, R56 ;  /* 0x0000003800387308 */ /* 0x000ee20000000800 */
[----:B-1----:R-:W-:Y:S01]  /*4c70*/  FADD.FTZ R54, R67, R54 ;  /* 0x0000003643367221 */ /* 0x002fe20000010000 */
[C---:B------:R-:W-:Y:S01]  /*4c80*/  FADD.FTZ R53, R51.reuse, R22 ;  /* 0x0000001633357221 */ /* 0x040fe20000010000 */
[----:B------:R-:W-:Y:S02]  /*4c90*/  F2FP.BF16.F32.PACK_AB R22, R51, R28 ;  /* 0x0000001c3316723e */ /* 0x000fe400000010ff */
[----:B------:R-:W-:Y:S01]  /*4ca0*/  F2FP.BF16.F32.PACK_AB R21, R67, R50 ;  /* 0x000000324315723e */ /* 0x000fe200000010ff */
[----:B------:R-:W-:Y:S02]  /*4cb0*/  FADD.FTZ R50, R32, R53 ;  /* 0x0000003520327221 */ /* 0x000fe40000010000 */
[----:B------:R-:W1:Y:S01]  /*4cc0*/  MUFU.EX2 R25, R25 ;  /* 0x0000001900197308 */ /* 0x000e620000000800 */
[----:B--2---:R-:W-:Y:S01]  /*4cd0*/  FADD.FTZ R23, R29, R54 ;  /* 0x000000361d177221 */ /* 0x004fe20000010000 */
[----:B------:R-:W-:-:S04]  /*4ce0*/  FADD.FTZ R51, R43, R50 ;  /* 0x000000322b337221 */ /* 0x000fc80000010000 */
[----:B------:R-:W-:Y:S02]  /*4cf0*/  FADD.FTZ R50, R34, R51 ;  /* 0x0000003322327221 */ /* 0x000fe40000010000 */
[----:B------:R-:W2:Y:S01]  /*4d00*/  MUFU.EX2 R58, R58 ;  /* 0x0000003a003a7308 */ /* 0x000ea20000000800 */
[C---:B---3--:R-:W-:Y:S01]  /*4d10*/  FADD.FTZ R28, R56.reuse, R23 ;  /* 0x00000017381c7221 */ /* 0x048fe20000010000 */
[----:B------:R-:W-:-:S05]  /*4d20*/  F2FP.BF16.F32.PACK_AB R23, R56, R29 ;  /* 0x0000001d3817723e */ /* 0x000fca00000010ff */
[----:B------:R3:W-:Y:S01]  /*4d30*/  STSM.16.M88.4 [R2+0x28b00], R20 ;  /* 0x028b001402007844 */ /* 0x0007e20000000200 */
[----:B------:R-:W4:Y:S01]  /*4d40*/  MUFU.EX2 R4, R127 ;  /* 0x0000007f00047308 */ /* 0x000f220000000800 */
[----:B-1----:R-:W-:-:S07]  /*4d50*/  FADD.FTZ R29, R25, R28 ;  /* 0x0000001c191d7221 */ /* 0x002fce0000010000 */
[----:B------:R-:W1:Y:S01]  /*4d60*/  MUFU.EX2 R71, R71 ;  /* 0x0000004700477308 */ /* 0x000e620000000800 */
[C---:B--2---:R-:W-:Y:S01]  /*4d70*/  FADD.FTZ R29, R58.reuse, R29 ;  /* 0x0000001d3a1d7221 */ /* 0x044fe20000010000 */
[----:B------:R-:W-:Y:S02]  /*4d80*/  F2FP.BF16.F32.PACK_AB R9, R58, R25 ;  /* 0x000000193a09723e */ /* 0x000fe400000010ff */
[----:B------:R-:W-:-:S04]  /*4d90*/  CS2R R58, SRZ ;  /* 0x00000000003a7805 */ /* 0x000fc8000001ff00 */
[----:B------:R-:W2:Y:S01]  /*4da0*/  MUFU.EX2 R64, R64 ;  /* 0x0000004000407308 */ /* 0x000ea20000000800 */
[----:B----4-:R-:W-:Y:S01]  /*4db0*/  FADD.FTZ R52, R4, R29 ;  /* 0x0000001d04347221 */ /* 0x010fe20000010000 */
[----:B------:R-:W-:Y:S01]  /*4dc0*/  FADD.FTZ R29, R35, R50 ;  /* 0x00000032231d7221 */ /* 0x000fe20000010000 */
[----:B------:R-:W-:Y:S01]  /*4dd0*/  CS2R R50, SRZ ;  /* 0x0000000000327805 */ /* 0x000fe2000001ff00 */
[----:B------:R-:W4:Y:S02]  /*4de0*/  @P5 LDC R35, c[0x0][0x450] ;  /* 0x00011400ff235b82 */ /* 0x000f240000000800 */
[----:B0-----:R-:W-:Y:S02]  /*4df0*/  FADD.FTZ R12, R26, R29 ;  /* 0x0000001d1a0c7221 */ /* 0x001fe40000010000 */
[----:B------:R-:W0:Y:S01]  /*4e00*/  MUFU.EX2 R66, R66 ;  /* 0x0000004200427308 */ /* 0x000e220000000800 */
[----:B-1----:R-:W-:Y:S01]  /*4e10*/  FADD.FTZ R11, R71, R52 ;  /* 0x00000034470b7221 */ /* 0x002fe20000010000 */
[----:B------:R-:W-:-:S02]  /*4e20*/  CS2R R52, SRZ ;  /* 0x0000000000347805 */ /* 0x000fc4000001ff00 */
[----:B------:R-:W1:Y:S04]  /*4e30*/  @P5 LDC R29, c[0x0][0x44c] ;  /* 0x00011300ff1d5b82 */ /* 0x000e680000000800 */
[----:B------:R-:W5:Y:S01]  /*4e40*/  MUFU.EX2 R49, R69 ;  /* 0x0000004500317308 */ /* 0x000f620000000800 */
[----:B--2---:R-:W-:Y:S01]  /*4e50*/  FADD.FTZ R14, R64, R11 ;  /* 0x0000000b400e7221 */ /* 0x004fe20000010000 */
[----:B------:R-:W-:Y:S01]  /*4e60*/  F2FP.BF16.F32.PACK_AB R11, R71, R4 ;  /* 0x00000004470b723e */ /* 0x000fe200000010ff */
[C---:B------:R-:W-:Y:S01]  /*4e70*/  FADD.FTZ R4, R39.reuse, R12 ;  /* 0x0000000c27047221 */ /* 0x040fe20000010000 */
[----:B------:R-:W-:Y:S01]  /*4e80*/  F2FP.BF16.F32.PACK_AB R12, R39, R26 ;  /* 0x0000001a270c723e */ /* 0x000fe200000010ff */
[C---:B------:R-:W-:Y:S01]  /*4e90*/  FADD.FTZ R14, R55.reuse, R14 ;  /* 0x0000000e370e7221 */ /* 0x040fe20000010000 */
[----:B------:R-:W-:Y:S01]  /*4ea0*/  F2FP.BF16.F32.PACK_AB R13, R55, R64 ;  /* 0x00000040370d723e */ /* 0x000fe200000010ff */
[----:B------:R-:W-:Y:S01]  /*4eb0*/  FADD.FTZ R15, R27, R4 ;  /* 0x000000041b0f7221 */ /* 0x000fe20000010000 */
[----:B------:R-:W2:Y:S01]  /*4ec0*/  MUFU.EX2 R6, R99 ;  /* 0x0000006300067308 */ /* 0x000ea20000000800 */
[----:B---3--:R-:W-:Y:S01]  /*4ed0*/  FADD.FTZ R21, R47, R14 ;  /* 0x0000000e2f157221 */ /* 0x008fe20000010000 */
[C---:B------:R-:W-:Y:S01]  /*4ee0*/  F2FP.BF16.F32.PACK_AB R14, R40.reuse, R27 ;  /* 0x0000001b280e723e */ /* 0x040fe200000010ff */
[----:B------:R-:W-:Y:S01]  /*4ef0*/  FADD.FTZ R23, R40, R15 ;  /* 0x0000000f28177221 */ /* 0x000fe20000010000 */
[----:B------:R1:W-:Y:S01]  /*4f00*/  STSM.16.M88.4 [R2+0x2a300], R8 ;  /* 0x02a3000802007844 */ /* 0x0003e20000000200 */
[C---:B0-----:R-:W-:Y:S01]  /*4f10*/  FADD.FTZ R20, R66.reuse, R21 ;  /* 0x0000001542147221 */ /* 0x041fe20000010000 */
[----:B------:R-:W-:Y:S01]  /*4f20*/  F2FP.BF16.F32.PACK_AB R15, R66, R47 ;  /* 0x0000002f420f723e */ /* 0x000fe200000010ff */
[----:B------:R-:W-:Y:S01]  /*4f30*/  FADD.FTZ R22, R30, R23 ;  /* 0x000000171e167221 */ /* 0x000fe20000010000 */
[----:B------:R-:W0:Y:S01]  /*4f40*/  MUFU.EX2 R101, R101 ;  /* 0x0000006500657308 */ /* 0x000e220000000800 */
[----:B-----5:R-:W-:Y:S01]  /*4f50*/  FADD.FTZ R21, R49, R20 ;  /* 0x0000001431157221 */ /* 0x020fe20000010000 */
[C---:B------:R-:W-:Y:S01]  /*4f60*/  F2FP.BF16.F32.PACK_AB R20, R41.reuse, R30 ;  /* 0x0000001e2914723e */ /* 0x040fe200000010ff */
[----:B------:R-:W-:Y:S01]  /*4f70*/  FADD.FTZ R22, R41, R22 ;  /* 0x0000001629167221 */ /* 0x000fe20000010000 */
[----:B------:R3:W-:Y:S01]  /*4f80*/  STSM.16.M88.4 [R2+0x2bb00], R12 ;  /* 0x02bb000c02007844 */ /* 0x0007e20000000200 */
[----:B------:R-:W-:-:S02]  /*4f90*/  CS2R R70, SRZ ;  /* 0x0000000000467805 */ /* 0x000fc4000001ff00 */
[----:B------:R-:W-:Y:S01]  /*4fa0*/  CS2R R68, SRZ ;  /* 0x0000000000447805 */ /* 0x000fe2000001ff00 */
[----:B------:R-:W-:Y:S01]  /*4fb0*/  FADD.FTZ R23, R31, R22 ;  /* 0x000000161f177221 */ /* 0x000fe20000010000 */
[----:B------:R5:W4:Y:S01]  /*4fc0*/  MUFU.EX2 R24, R63 ;  /* 0x0000003f00187308 */ /* 0x000b220000000800 */
[C---:B--2---:R-:W-:Y:S01]  /*4fd0*/  FADD.FTZ R32, R6.reuse, R21 ;  /* 0x0000001506207221 */ /* 0x044fe20000010000 */
[----:B------:R-:W-:Y:S01]  /*4fe0*/  F2FP.BF16.F32.PACK_AB R21, R6, R49 ;  /* 0x000000310615723e */ /* 0x000fe200000010ff */
[----:B------:R-:W-:Y:S01]  /*4ff0*/  FADD.FTZ R27, R42, R23 ;  /* 0x000000172a1b7221 */ /* 0x000fe20000010000 */
[----:B-1----:R-:W-:Y:S01]  /*5000*/  @P5 IMAD.HI.U32 R10, R144, R29, RZ ;  /* 0x0000001d900a5227 */ /* 0x002fe200078e00ff */
[----:B------:R-:W-:Y:S02]  /*5010*/  F2FP.BF16.F32.PACK_AB R22, R42, R31 ;  /* 0x0000001f2a16723e */ /* 0x000fe400000010ff */
[----:B------:R-:W-:Y:S01]  /*5020*/  CS2R R66, SRZ ;  /* 0x0000000000427805 */ /* 0x000fe2000001ff00 */
[----:B------:R-:W-:Y:S01]  /*5030*/  FADD.FTZ R8, R36, R27 ;  /* 0x0000001b24087221 */ /* 0x000fe20000010000 */
[----:B------:R-:W1:Y:S01]  /*5040*/  MUFU.EX2 R57, R57 ;  /* 0x0000003900397308 */ /* 0x000e620000000800 */
[----:B0-----:R-:W-:Y:S01]  /*5050*/  FADD.FTZ R25, R101, R32 ;  /* 0x0000002065197221 */ /* 0x001fe20000010000 */
[----:B------:R-:W-:-:S02]  /*5060*/  CS2R R64, SRZ ;  /* 0x0000000000407805 */ /* 0x000fc4000001ff00 */
[----:B-----5:R-:W-:Y:S01]  /*5070*/  CS2R R62, SRZ ;  /* 0x00000000003e7805 */ /* 0x020fe2000001ff00 */
[----:B---3--:R-:W-:Y:S01]  /*5080*/  IMAD.MOV.U32 R14, RZ, RZ, R144 ;  /* 0x000000ffff0e7224 */ /* 0x008fe200078e0090 */
[----:B----4-:R-:W-:Y:S02]  /*5090*/  @P5 SHF.R.U32.HI R14, RZ, R35, R10 ;  /* 0x00000023ff0e5219 */ /* 0x010fe4000001160a */
[----:B------:R-:W-:Y:S02]  /*50a0*/  CS2R R54, SRZ ;  /* 0x0000000000367805 */ /* 0x000fe4000001ff00 */
[----:B------:R-:W-:Y:S01]  /*50b0*/  CS2R R42, SRZ ;  /* 0x00000000002a7805 */ /* 0x000fe2000001ff00 */
[----:B------:R-:W0:Y:S01]  /*50c0*/  MUFU.EX2 R45, R45 ;  /* 0x0000002d002d7308 */ /* 0x000e220000000800 */
[C---:B------:R-:W-:Y:S01]  /*50d0*/  FADD.FTZ R6, R24.reuse, R25 ;  /* 0x0000001918067221 */ /* 0x040fe20000010000 */
[----:B------:R-:W-:Y:S02]  /*50e0*/  F2FP.BF16.F32.PACK_AB R23, R24, R101 ;  /* 0x000000651817723e */ /* 0x000fe400000010ff */
[----:B------:R-:W-:-:S02]  /*50f0*/  CS2R R40, SRZ ;  /* 0x0000000000287805 */ /* 0x000fc4000001ff00 */
[----:B------:R-:W-:Y:S02]  /*5100*/  IADD3 R14, R14, R17, -R18 ;  /* 0x000000110e0e7210 */ /* 0x000fe40007ffe812 */
[----:B------:R-:W-:Y:S02]  /*5110*/  CS2R R34, SRZ ;  /* 0x0000000000227805 */ /* 0x000fe4000001ff00 */
[----:B------:R-:W-:Y:S01]  /*5120*/  CS2R R30, SRZ ;  /* 0x00000000001e7805 */ /* 0x000fe2000001ff00 */
[----:B------:R2:W-:Y:S01]  /*5130*/  STSM.16.M88.4 [R2+0x2d300], R20 ;  /* 0x02d3001402007844 */ /* 0x0005e20000000200 */
[----:B------:R-:W3:Y:S01]  /*5140*/  MUFU.EX2 R28, R103 ;  /* 0x00000067001c7308 */ /* 0x000ee20000000800 */
[----:B-1----:R-:W-:Y:S01]  /*5150*/  FADD.FTZ R9, R57, R6 ;  /* 0x0000000639097221 */ /* 0x002fe20000010000 */
[----:B------:R-:W-:-:S06]  /*5160*/  CS2R R24, SRZ ;  /* 0x0000000000187805 */ /* 0x000fcc000001ff00 */
[----:B------:R-:W1:Y:S01]  /*5170*/  MUFU.EX2 R33, R33 ;  /* 0x0000002100217308 */ /* 0x000e620000000800 */
[----:B0-----:R-:W-:Y:S01]  /*5180*/  FADD.FTZ R8, R45, R8 ;  /* 0x000000082d087221 */ /* 0x001fe20000010000 */
[----:B--2---:R-:W-:-:S06]  /*5190*/  IMAD.HI R20, R14, 0x38e38e39, RZ ;  /* 0x38e38e390e147827 */ /* 0x004fcc00078e02ff */
[----:B------:R-:W0:Y:S01]  /*51a0*/  MUFU.EX2 R133, R133 ;  /* 0x0000008500857308 */ /* 0x000e220000000800 */
[----:B---3--:R-:W-:Y:S01]  /*51b0*/  FADD.FTZ R6, R28, R9 ;  /* 0x000000091c067221 */ /* 0x008fe20000010000 */
[----:B------:R-:W-:-:S06]  /*51c0*/  SHF.R.U32.HI R21, RZ, 0x1f, R20 ;  /* 0x0000001fff157819 */ /* 0x000fcc0000011614 */
[----:B------:R-:W2:Y:S01]  /*51d0*/  MUFU.EX2 R44, R44 ;  /* 0x0000002c002c7308 */ /* 0x000ea20000000800 */
[----:B-1----:R-:W-:Y:S01]  /*51e0*/  FADD.FTZ R9, R33, R8 ;  /* 0x0000000821097221 */ /* 0x002fe20000010000 */
[----:B------:R-:W-:Y:S02]  /*51f0*/  F2FP.BF16.F32.PACK_AB R8, R45, R36 ;  /* 0x000000242d08723e */ /* 0x000fe400000010ff */
[----:B------:R-:W-:-:S04]  /*5200*/  LEA.HI.SX32 R20, R20, R21, 0x1b ;  /* 0x0000001514147211 */ /* 0x000fc800078fdaff */
[----:B------:R1:W3:Y:S01]  /*5210*/  MUFU.EX2 R4, R61 ;  /* 0x0000003d00047308 */ /* 0x0002e20000000800 */
[----:B0-----:R-:W-:-:S07]  /*5220*/  FADD.FTZ R11, R133, R6 ;  /* 0x00000006850b7221 */ /* 0x001fce0000010000 */
[----:B------:R-:W0:Y:S01]  /*5230*/  MUFU.EX2 R37, R37 ;  /* 0x0000002500257308 */ /* 0x000e220000000800 */
[----:B--2---:R-:W-:Y:S01]  /*5240*/  FADD.FTZ R6, R44, R9 ;  /* 0x000000092c067221 */ /* 0x004fe20000010000 */
[----:B------:R-:W-:Y:S02]  /*5250*/  F2FP.BF16.F32.PACK_AB R9, R28, R57 ;  /* 0x000000391c09723e */ /* 0x000fe400000010ff */
[----:B-1----:R-:W-:Y:S02]  /*5260*/  CS2R R60, SRZ ;  /* 0x00000000003c7805 */ /* 0x002fe4000001ff00 */
[----:B------:R-:W-:Y:S02]  /*5270*/  F2FP.BF16.F32.PACK_AB R10, R44, R33 ;  /* 0x000000212c0a723e */ /* 0x000fe400000010ff */
[----:B------:R-:W-:Y:S02]  /*5280*/  CS2R R56, SRZ ;  /* 0x0000000000387805 */ /* 0x000fe4000001ff00 */
[----:B------:R-:W-:-:S02]  /*5290*/  CS2R R44, SRZ ;  /* 0x00000000002c7805 */ /* 0x000fc4000001ff00 */
[----:B------:R-:W-:Y:S01]  /*52a0*/  CS2R R32, SRZ ;  /* 0x0000000000207805 */ /* 0x000fe2000001ff00 */
[----:B------:R-:W1:Y:S01]  /*52b0*/  MUFU.EX2 R135, R135 ;  /* 0x0000008700877308 */ /* 0x000e620000000800 */
[C---:B---3--:R-:W-:Y:S01]  /*52c0*/  FADD.FTZ R12, R4.reuse, R11 ;  /* 0x0000000b040c7221 */ /* 0x048fe20000010000 */
[----:B------:R-:W-:Y:S02]  /*52d0*/  F2FP.BF16.F32.PACK_AB R11, R4, R133 ;  /* 0x00000085040b723e */ /* 0x000fe400000010ff */
[----:B------:R-:W-:-:S03]  /*52e0*/  CS2R R28, SRZ ;  /* 0x00000000001c7805 */ /* 0x000fc6000001ff00 */
[----:B------:R2:W-:Y:S01]  /*52f0*/  STSM.16.M88.4 [R2+0x2eb00], R8 ;  /* 0x02eb000802007844 */ /* 0x0005e20000000200 */
[----:B------:R-:W3:Y:S01]  /*5300*/  MUFU.EX2 R46, R46 ;  /* 0x0000002e002e7308 */ /* 0x000ee20000000800 */
[----:B0-----:R-:W-:-:S07]  /*5310*/  FADD.FTZ R13, R37, R6 ;  /* 0x00000006250d7221 */ /* 0x001fce0000010000 */
[----:B------:R-:W0:Y:S01]  /*5320*/  MUFU.EX2 R26, R105 ;  /* 0x00000069001a7308 */ /* 0x000e220000000800 */
[----:B-1----:R-:W-:Y:S01]  /*5330*/  FADD.FTZ R15, R135, R12 ;  /* 0x0000000c870f7221 */ /* 0x002fe20000010000 */
[----:B--2---:R-:W-:-:S06]  /*5340*/  VIMNMX R9, R147, R20, !PT ;  /* 0x0000001493097248 */ /* 0x004fcc0007fe0100 */
[----:B------:R-:W-:Y:S01]  /*5350*/  MUFU.EX2 R7, R7 ;  /* 0x0000000700077308 */ /* 0x000fe20000000800 */
[C---:B---3--:R-:W-:Y:S01]  /*5360*/  FADD.FTZ R4, R46.reuse, R13 ;  /* 0x0000000d2e047221 */ /* 0x048fe20000010000 */
[----:B------:R-:W-:Y:S02]  /*5370*/  F2FP.BF16.F32.PACK_AB R12, R46, R37 ;  /* 0x000000252e0c723e */ /* 0x000fe400000010ff */
[----:B------:R-:W-:Y:S02]  /*5380*/  CS2R R46, SRZ ;  /* 0x00000000002e7805 */ /* 0x000fe4000001ff00 */
[----:B------:R-:W-:Y:S02]  /*5390*/  CS2R R36, SRZ ;  /* 0x0000000000247805 */ /* 0x000fe4000001ff00 */
[----:B------:R-:W1:Y:S01]  /*53a0*/  MUFU.EX2 R38, R38 ;  /* 0x0000002600267308 */ /* 0x000e620000000800 */
[C---:B0-----:R-:W-:Y:S01]  /*53b0*/  FADD.FTZ R6, R26.reuse, R15 ;  /* 0x0000000f1a067221 */ /* 0x041fe20000010000 */
[----:B------:R-:W-:-:S02]  /*53c0*/  F2FP.BF16.F32.PACK_AB R13, R26, R135 ;  /* 0x000000871a0d723e */ /* 0x000fc400000010ff */
[----:B------:R-:W-:-:S04]  /*53d0*/  CS2R R26, SRZ ;  /* 0x00000000001a7805 */ /* 0x000fc8000001ff00 */
[----:B------:R-:W-:Y:S08]  /*53e0*/  MUFU.EX2 R137, R137 ;  /* 0x0000008900897308 */ /* 0x000ff00000000800 */
[----:B------:R-:W0:Y:S01]  /*53f0*/  MUFU.EX2 R48, R48 ;  /* 0x0000003000307308 */ /* 0x000e220000000800 */
[----:B-1----:R-:W-:Y:S01]  /*5400*/  F2FP.BF16.F32.PACK_AB R14, R38, R7 ;  /* 0x00000007260e723e */ /* 0x002fe200000010ff */
[----:B------:R-:W-:Y:S01]  /*5410*/  FADD.FTZ R7, R7, R4 ;  /* 0x0000000407077221 */ /* 0x000fe20000010000 */
[----:B------:R-:W-:-:S05]  /*5420*/  VIADD R4, R96, 0xfffffffe ;  /* 0xfffffffe60047836 */ /* 0x000fca0000000000 */
[----:B------:R-:W-:Y:S02]  /*5430*/  ISETP.GE.AND P2, PT, R4, R9, PT ;  /* 0x000000090400720c */ /* 0x000fe40003f46270 */
[----:B0-----:R-:W-:Y:S01]  /*5440*/  F2FP.BF16.F32.PACK_AB R15, R48, R137 ;  /* 0x00000089300f723e */ /* 0x001fe200000010ff */
[----:B------:R-:W-:Y:S01]  /*5450*/  FADD.FTZ R137, R137, R6 ;  /* 0x0000000689897221 */ /* 0x000fe20000010000 */
[----:B------:R-:W-:Y:S01]  /*5460*/  FADD.FTZ R6, R38, R7 ;  /* 0x0000000726067221 */ /* 0x000fe20000010000 */
[----:B------:R-:W-:Y:S02]  /*5470*/  CS2R R38, SRZ ;  /* 0x0000000000267805 */ /* 0x000fe4000001ff00 */
[----:B------:R0:W-:Y:S01]  /*5480*/  STSM.16.M88.4 [R2+0x30300], R12 ;  /* 0x0303000c02007844 */ /* 0x0001e20000000200 */
[----:B------:R-:W-:Y:S01]  /*5490*/  FADD.FTZ R7, R48, R137 ;  /* 0x0000008930077221 */ /* 0x000fe20000010000 */
[----:B------:R-:W-:Y:S01]  /*54a0*/  CS2R R48, SRZ ;  /* 0x0000000000307805 */ /* 0x000fe2000001ff00 */
[----:B------:R1:W-:Y:S06]  /*54b0*/  MEMBAR.ALL.CTA ;  /* 0x0000000000007992 */ /* 0x0003ec0000008000 */
[----:B-1----:R-:W1:Y:S02]  /*54c0*/  FENCE.VIEW.ASYNC.S ;  /* 0x00000000000073c6 */ /* 0x002e640000000000 */
[----:B-1----:R-:W-:Y:S01]  /*54d0*/  NOP ;  /* 0x0000000000007918 */ /* 0x002fe20000000000 */
[----:B------:R-:W-:Y:S05]  /*54e0*/  @!P2 BRA `(.L_x_2091) ;  /* 0x0000004000f8a947 */ /* 0x000fea0003800000 */
        /* <DEDUP_REMOVED lines=23> */
[----:B------:R-:W-:-:S07]  /*5660*/  CS2R R24, SRZ ;  /* 0x0000000000187805 */ /* 0x000fce000001ff00 */
.L_x_2100:
[----:B------:R-:W-:Y:S01]  /*5670*/  UIADD3 UR57, UR39, 0x1, URZ ;  /* 0x0000000127397890 */ /* 0x000fe2000fffe03f */
[----:B------:R-:W-:-:S03]  /*5680*/  ISETP.NE.AND P3, PT, RZ, UR38, PT ;  /* 0x00000026ff007c0c */ /* 0x000fc6000bf65270 */
[----:B------:R-:W-:-:S04]  /*5690*/  UISETP.NE.AND UP0, UPT, UR57, 0x2, UPT ;  /* 0x000000023900788c */ /* 0x000fc8000bf05270 */
[----:B------:R-:W-:Y:S02]  /*56a0*/  USEL UR6, URZ, 0x1, UP0 ;  /* 0x000000013f067887 */ /* 0x000fe40008000000 */
[----:B------:R-:W-:-:S04]  /*56b0*/  USEL UR57, UR57, URZ, UP0 ;  /* 0x0000003f39397287 */ /* 0x000fc80008000000 */
[----:B------:R-:W-:Y:S01]  /*56c0*/  LOP3.LUT R8, R16, UR6, RZ, 0x3c, !PT ;  /* 0x0000000610087c12 */ /* 0x000fe2000f8e3cff */
[----:B--2---:R-:W-:Y:S07]  /*56d0*/  @P3 BRA `(.L_x_2092) ;  /* 0x0000000000283947 */ /* 0x004fee0003800000 */
[----:B------:R-:W-:Y:S05]  /*56e0*/  @!P0 BRA `(.L_x_2093) ;  /* 0x0000000000048947 */ /* 0x000fea0003800000 */
[----:B------:R-:W-:Y:S01]  /*56f0*/  BPT.TRAP 0x1 ;  /* 0x000000040000795c */ /* 0x000fe20000300000 */
.L_x_2093:
[----:B------:R-:W-:Y:S01]  /*5700*/  ULEA UR6, UR57, UR36, 0x3 ;  /* 0x0000002439067291 */ /* 0x000fe2000f8e183f */
[----:B------:R-:W-:-:S08]  /*5710*/  SHF.L.U32 R0, R8, 0x1f, RZ ;  /* 0x0000001f08007819 */ /* 0x000fd000000006ff */
[----:B------:R1:W2:Y:S01]  /*5720*/  SYNCS.PHASECHK.TRANS64.TRYWAIT P2, [UR6+0x31c30], R0 ;  /* 0x031c3000ff0075a7 */ /* 0x0002a20008040146 */
[----:B------:R-:W-:Y:S05]  /*5730*/  @!P0 BRA `(.L_x_2094) ;  /* 0x0000000000048947 */ /* 0x000fea0003800000 */
[----:B------:R-:W-:Y:S01]  /*5740*/  BPT.TRAP 0x1 ;  /* 0x000000040000795c */ /* 0x000fe20000300000 */
.L_x_2094:
[----:B--2---:R-:W-:Y:S05]  /*5750*/  @P2 BRA `(.L_x_2092) ;  /* 0x0000000000082947 */ /* 0x004fea0003800000 */
[----:B------:R-:W2:Y:S02]  /*5760*/  SYNCS.PHASECHK.TRANS64.TRYWAIT P2, [UR6+0x31c30], R0 ;  /* 0x031c3000ff0075a7 */ /* 0x000ea40008040146 */
[----:B--2---:R-:W-:Y:S05]  /*5770*/  @!P2 BRA `(.L_x_2095) ;  /* 0x0000011800eca947 */ /* 0x004fea0003800000 */
.L_x_2092:
[----:B------:R-:W3:Y:S01]  /*5780*/  S2R R10, SR_TID.X ;  /* 0x00000000000a7919 */ /* 0x000ee20000002100 */
        /* <DEDUP_REMOVED lines=24> */
[----:B---3--:R-:W-:Y:S01]  /*5910*/  SHF.R.U32.HI R10, RZ, 0x7, R10 ;  /* 0x00000007ff0a7819 */ /* 0x008fe2000001160a */
[----:B------:R-:W-:Y:S01]  /*5920*/  UMOV UR52, UR24 ;  /* 0x0000001800347c82 */ /* 0x000fe20008000000 */
[----:B------:R-:W-:Y:S01]  /*5930*/  UMOV UR53, UR25 ;  /* 0x0000001900357c82 */ /* 0x000fe20008000000 */
[----:B------:R-:W-:Y:S01]  /*5940*/  UMOV UR55, 0x80000020 ;  /* 0x8000002000377882 */ /* 0x000fe20000000000 */
[----:B------:R-:W-:Y:S01]  /*5950*/  UIADD3 UR6, UR60, 0x2, URZ ;  /* 0x000000023c067890 */ /* 0x000fe2000fffe03f */
[----:B-12---:R-:W-:Y:S01]  /*5960*/  VIADD R0, R10, 0x8 ;  /* 0x000000080a007836 */ /* 0x006fe20000000000 */
        /* <DEDUP_REMOVED lines=323> */
[----:B-1----:R-:W-:Y:S05]  /*6da0*/  @P3 BRA `(.L_x_2096) ;  /* 0x0000000000283947 */ /* 0x002fea0003800000 */
[----:B------:R-:W-:Y:S05]  /*6db0*/  @!P0 BRA `(.L_x_2097) ;  /* 0x0000000000048947 */ /* 0x000fea0003800000 */
[----:B------:R-:W-:Y:S01]  /*6dc0*/  BPT.TRAP 0x1 ;  /* 0x000000040000795c */ /* 0x000fe20000300000 */
.L_x_2097:
[----:B------:R-:W-:Y:S01]  /*6dd0*/  ULEA UR6, UR39, UR36, 0x3 ;  /* 0x0000002427067291 */ /* 0x000fe2000f8e183f */
[----:B------:R-:W-:-:S08]  /*6de0*/  SHF.L.U32 R0, R16, 0x1f, RZ ;  /* 0x0000001f10007819 */ /* 0x000fd000000006ff */
[----:B------:R1:W2:Y:S01]  /*6df0*/  SYNCS.PHASECHK.TRANS64.TRYWAIT P2, [UR6+0x31c50], R0 ;  /* 0x031c5000ff0075a7 */ /* 0x0002a20008040146 */
[----:B------:R-:W-:Y:S05]  /*6e00*/  @!P0 BRA `(.L_x_2098) ;  /* 0x0000000000048947 */ /* 0x000fea0003800000 */
[----:B------:R-:W-:Y:S01]  /*6e10*/  BPT.TRAP 0x1 ;  /* 0x000000040000795c */ /* 0x000fe20000300000 */
.L_x_2098:
[----:B--2---:R-:W-:Y:S05]  /*6e20*/  @P2 BRA `(.L_x_2096) ;  /* 0x0000000000082947 */ /* 0x004fea0003800000 */
[----:B------:R-:W2:Y:S02]  /*6e30*/  SYNCS.PHASECHK.TRANS64.TRYWAIT P2, [UR6+0x31c50], R0 ;  /* 0x031c5000ff0075a7 */ /* 0x000ea40008040146 */
[----:B--2---:R-:W-:Y:S05]  /*6e40*/  @!P2 BRA `(.L_x_2099) ;  /* 0x000001040050a947 */ /* 0x004fea0003800000 */
.L_x_2096:
[----:B------:R-:W-:Y:S01]  /*6e50*/  UIADD3 UR6, UR36, 0x200, URZ ;  /* 0x0000020024067890 */ /* 0x000fe2000fffe03f */
[----:B------:R-:W-:Y:S01]  /*6e60*/  WARPGROUP.ARRIVE ;  /* 0x00000000000079c5 */ /* 0x000fe20000000000 */
[----:B------:R-:W-:Y:S01]  /*6e70*/  ULOP3.LUT UR7, UR37, 0x10000, URZ, 0xfc, !UPT ;  /* 0x0001000025077892 */ /* 0x000fe2000f8efc3f */
[----:B--2---:R-:W2:Y:S01]  /*6e80*/  LDC R10, c[0x0][0x448] ;  /* 0x00011200ff0a7b82 */ /* 0x004ea20000000800 */
[----:B------:R-:W-:Y:S01]  /*6e90*/  USHF.R.U32.HI UR6, URZ, 0x4, UR6 ;  /* 0x000000043f067899 */ /* 0x000fe20008011606 */
[----:B0-----:R-:W-:Y:S01]  /*6ea0*/  IMAD.IADD R12, R148, 0x1, R144 ;  /* 0x00000001940c7824 */ /* 0x001fe200078e0290 */
[----:B------:R-:W-:Y:S01]  /*6eb0*/  UMOV UR29, 0xc0000010 ;  /* 0xc0000010001d7882 */ /* 0x000fe20000000000 */
[----:B------:R-:W-:Y:S01]  /*6ec0*/  UMOV UR31, 0x80000020 ;  /* 0x80000020001f7882 */ /* 0x000fe20000000000 */
[----:B------:R-:W-:Y:S01]  /*6ed0*/  ULOP3.LUT UR6, UR6, 0x3fff, URZ, 0xc0, !UPT ;  /* 0x00003fff06067892 */ /* 0x000fe2000f8ec03f */
[----:B------:R-:W-:Y:S01]  /*6ee0*/  LOP3.LUT R19, R19, 0xbfffffff, RZ, 0xc0, !PT ;  /* 0xbfffffff13137812 */ /* 0x000fe200078ec0ff */
[----:B------:R-:W-:Y:S01]  /*6ef0*/  UMOV UR28, UR7 ;  /* 0x00000007001c7c82 */ /* 0x000fe20008000000 */
[----:B-1----:R-:W-:Y:S01]  /*6f00*/  LOP3.LUT R0, R0, 0xfffffffe, RZ, 0xc0, !PT ;  /* 0xfffffffe00007812 */ /* 0x002fe200078ec0ff */
[----:B------:R-:W-:Y:S01]  /*6f10*/  ULOP3.LUT UR6, UR6, 0x2400000, URZ, 0xfc, !UPT ;  /* 0x0240000006067892 */ /* 0x000fe2000f8efc3f */
[----:B------:R-:W-:Y:S01]  /*6f20*/  @P1 LOP3.LUT R19, R19, 0x40000000, RZ, 0xfc, !PT ;  /* 0x4000000013131812 */ /* 0x000fe200078efcff */
[----:B------:R-:W0:Y:S02]  /*6f30*/  S2R R20, SR_TID.X ;  /* 0x0000000000147919 */ /* 0x000e240000002100 */
[----:B------:R-:W-:Y:S01]  /*6f40*/  UIMAD UR6, UR39, 0x6c0, UR6 ;  /* 0x000006c0270678a4 */ /* 0x000fe2000f8e0206 */
[----:B------:R-:W-:-:S04]  /*6f50*/  LOP3.LUT R19, R19, 0xdfffffff, RZ, 0xc0, !PT ;  /* 0xdfffffff13137812 */ /* 0x000fc800078ec0ff */
[----:B------:R-:W-:Y:S02]  /*6f60*/  @P0 LOP3.LUT R19, R19, 0x20000000, RZ, 0xfc, !PT ;  /* 0x2000000013130812 */ /* 0x000fe400078efcff */
[----:B------:R-:W-:Y:S02]  /*6f70*/  UMOV UR30, UR6 ;  /* 0x00000006001e7c82 */ /* 0x000fe40008000000 */
[----:B------:R-:W-:Y:S01]  /*6f80*/  HGMMA.64x96x16.F32.BF16 R24, gdesc[UR28].tnspB, R24, gsb0 ;  /* 0x416000001c1879f0 */ /* 0x000fe20008001818 */
[----:B------:R-:W-:Y:S01]  /*6f90*/  UIADD3 UR28, UR7, 0x180, URZ ;  /* 0x00000180071c7890 */ /* 0x000fe2000fffe03f */
[----:B--2---:R-:W-:Y:S01]  /*6fa0*/  ISETP.NE.AND P2, PT, R10, 0x1, PT ;  /* 0x000000010a00780c */ /* 0x004fe20003f45270 */
[----:B------:R-:W-:Y:S01]  /*6fb0*/  UIADD3 UR30, UR6, 0x40, URZ ;  /* 0x00000040061e7890 */ /* 0x000fe2000fffe03f */
[----:B------:R-:W-:Y:S01]  /*6fc0*/  LOP3.LUT R19, R19, 0x7fffffff, RZ, 0xc0, !PT ;  /* 0x7fffffff13137812 */ /* 0x000fe200078ec0ff */
[----:B------:R-:W-:Y:S01]  /*6fd0*/  UMOV UR29, 0xc0000010 ;  /* 0xc0000010001d7882 */ /* 0x000fe20000000000 */
[----:B------:R-:W-:-:S09]  /*6fe0*/  UMOV UR31, 0x80000020 ;  /* 0x80000020001f7882 */ /* 0x000fd20000000000 */
[----:B------:R-:W1:Y:S01]  /*6ff0*/  @P2 LDC R11, c[0x0][0x44c] ;  /* 0x00011300ff0b2b82 */ /* 0x000e620000000800 */
[----:B0-----:R-:W-:-:S07]  /*7000*/  SHF.R.U32.HI R14, RZ, 0x7, R20 ;  /* 0x00000007ff0e7819 */ /* 0x001fce0000011614 */
[----:B------:R-:W0:Y:S01]  /*7010*/  @P2 LDC R10, c[0x0][0x450] ;  /* 0x00011400ff0a2b82 */ /* 0x000e220000000800 */
[----:B------:R-:W-:Y:S02]  /*7020*/  VIADD R14, R14, 0x9 ;  /* 0x000000090e0e7836 */ /* 0x000fe40000000000 */
[----:B-1----:R-:W-:-:S05]  /*7030*/  @P2 IMAD.HI.U32 R11, R12, R11, RZ ;  /* 0x0000000b0c0b2227 */ /* 0x002fca00078e00ff */
[----:B0-----:R-:W-:Y:S01]  /*7040*/  @P2 SHF.R.U32.HI R12, RZ, R10, R11 ;  /* 0x0000000aff0c2219 */ /* 0x001fe2000001160b */
[----:B------:R-:W-:-:S04]  /*7050*/  IMAD R11, R4, -0x90, RZ ;  /* 0xffffff70040b7824 */ /* 0x000fc800078e02ff */
[----:B------:R-:W0:Y:S01]  /*7060*/  SHFL.IDX PT, R10, R12, RZ, 0x1c1f ;  /* 0x001c1fff0c0a7589 */ /* 0x000e2200000e0000 */
[----:B------:R-:W-:-:S03]  /*7070*/  IADD3 R11, -R146, 0x1, R11 ;  /* 0x00000001920b7810 */ /* 0x000fc60007ffe10b */
[----:B------:R-:W1:Y:S01]  /*7080*/  SHFL.IDX PT, R12, R12, 0x1, 0x1c1f ;  /* 0x003c1f000c0c7f89 */ /* 0x000e6200000e0000 */
[----:B------:R-:W-:-:S05]  /*7090*/  IADD3 R11, -R18, R11, R17 ;  /* 0x0000000b120b7210 */ /* 0x000fca0007ffe111 */
[C---:B0-----:R-:W-:Y:S02]  /*70a0*/  IMAD.IADD R10, R11.reuse, 0x1, R10 ;  /* 0x000000010b0a7824 */ /* 0x041fe400078e020a */
[----:B-1----:R-:W-:-:S03]  /*70b0*/  IMAD.IADD R11, R11, 0x1, R12 ;  /* 0x000000010b0b7824 */ /* 0x002fc600078e020c */
[C---:B------:R-:W-:Y:S02]  /*70c0*/  ISETP.GT.AND P0, PT, R10.reuse, 0x78, PT ;  /* 0x000000780a00780c */ /* 0x040fe40003f04270 */
[----:B------:R-:W-:Y:S02]  /*70d0*/  ISETP.GT.AND P5, PT, R10, RZ, PT ;  /* 0x000000ff0a00720c */ /* 0x000fe40003fa4270 */
[C---:B------:R-:W-:Y:S02]  /*70e0*/  ISETP.GT.AND P6, PT, R11.reuse, RZ, PT ;  /* 0x000000ff0b00720c */ /* 0x040fe40003fc4270 */
[----:B------:R-:W-:Y:S02]  /*70f0*/  FSEL R136, R136, -INF , P5 ;  /* 0xff80000088887808 */ /* 0x000fe40002800000 */
[----:B------:R-:W-:Y:S02]  /*7100*/  FSEL R138, R138, -INF , P6 ;  /* 0xff8000008a8a7808 */ /* 0x000fe40003000000 */
[----:B------:R-:W-:-:S02]  /*7110*/  ISETP.GT.AND P6, PT, R11, 0x1, PT ;  /* 0x000000010b00780c */ /* 0x000fc40003fc4270 */
[----:B------:R-:W-:Y:S02]  /*7120*/  ISETP.GT.AND P5, PT, R10, 0x80, PT ;  /* 0x000000800a00780c */ /* 0x000fe40003fa4270 */
[----:B------:R-:W-:Y:S02]  /*7130*/  FSEL R139, R139, -INF , P6 ;  /* 0xff8000008b8b7808 */ /* 0x000fe40003000000 */
[C---:B------:R-:W-:Y:S02]  /*7140*/  ISETP.GT.AND P6, PT, R11.reuse, 0x8, PT ;  /* 0x000000080b00780c */ /* 0x040fe40003fc4270 */
[----:B------:R-:W-:Y:S02]  /*7150*/  @P0 LOP3.LUT R0, R0, 0x1, RZ, 0xfc, !PT ;  /* 0x0000000100000812 */ /* 0x000fe400078efcff */
[----:B------:R-:W-:Y:S01]  /*7160*/  FSEL R142, R142, -INF , P6 ;  /* 0xff8000008e8e7808 */ /* 0x000fe20003000000 */
[----:B------:R-:W-:Y:S02]  /*7170*/  WARPGROUP.DEPBAR.LE gsb0, 0x0 ;  /* 0x00008000000079c5 */ /* 0x000fe40000010000 */
[----:B------:R-:W-:Y:S01]  /*7180*/  WARPGROUP.ARRIVE ;  /* 0x00000000000079c5 */ /* 0x000fe20000000000 */
[----:B------:R-:W-:-:S02]  /*7190*/  ISETP.GT.AND P6, PT, R11, 0x9, PT ;  /* 0x000000090b00780c */ /* 0x000fc40003fc4270 */
[----:B------:R-:W-:Y:S02]  /*71a0*/  LOP3.LUT R0, R0, 0xfffffffd, RZ, 0xc0, !PT ;  /* 0xfffffffd00007812 */ /* 0x000fe400078ec0ff */
[----:B------:R-:W-:Y:S01]  /*71b0*/  FSEL R143, R143, -INF , P6 ;  /* 0xff8000008f8f7808 */ /* 0x000fe20003000000 */
[----:B------:R-:W-:Y:S01]  /*71c0*/  HGMMA.64x96x16.F32.BF16 R24, gdesc[UR28].tnspB, R24, gsb0 ;  /* 0x416000001c1879f0 */ /* 0x000fe20008001818 */
[----:B------:R-:W-:Y:S01]  /*71d0*/  UIADD3 UR28, UR7, 0x300, URZ ;  /* 0x00000300071c7890 */ /* 0x000fe2000fffe03f */
[----:B------:R-:W-:Y:S01]  /*71e0*/  ISETP.GT.AND P6, PT, R10, 0x10, PT ;  /* 0x000000100a00780c */ /* 0x000fe20003fc4270 */
[----:B------:R-:W-:Y:S01]  /*71f0*/  UIADD3 UR30, UR6, 0x80, URZ ;  /* 0x00000080061e7890 */ /* 0x000fe2000fffe03f */
[----:B------:R-:W-:Y:S01]  /*7200*/  @P5 LOP3.LUT R0, R0, 0x2, RZ, 0xfc, !PT ;  /* 0x0000000200005812 */ /* 0x000fe200078efcff */
[----:B------:R-:W-:Y:S01]  /*7210*/  UMOV UR29, 0xc0000010 ;  /* 0xc0000010001d7882 */ /* 0x000fe20000000000 */
[----:B------:R-:W-:Y:S01]  /*7220*/  UMOV UR31, 0x80000020 ;  /* 0x80000020001f7882 */ /* 0x000fe20000000000 */
[----:B------:R-:W-:-:S02]  /*7230*/  FSEL R128, R128, -INF , P6 ;  /* 0xff80000080807808 */ /* 0x000fc40003000000 */
[C---:B------:R-:W-:Y:S02]  /*7240*/  ISETP.GT.AND P6, PT, R11.reuse, 0x10, PT ;  /* 0x000000100b00780c */ /* 0x040fe40003fc4270 */
[----:B------:R-:W-:Y:S02]  /*7250*/  ISETP.GT.AND P5, PT, R10, 0x11, PT ;  /* 0x000000110a00780c */ /* 0x000fe40003fa4270 */
[----:B------:R-:W-:Y:S02]  /*7260*/  FSEL R130, R130, -INF , P6 ;  /* 0xff80000082827808 */ /* 0x000fe40003000000 */
[----:B------:R-:W-:Y:S02]  /*7270*/  ISETP.GT.AND P6, PT, R11, 0x11, PT ;  /* 0x000000110b00780c */ /* 0x000fe40003fc4270 */
[----:B------:R-:W-:Y:S02]  /*7280*/  ISETP.GT.AND P0, PT, R10, 0x18, PT ;  /* 0x000000180a00780c */ /* 0x000fe40003f04270 */
[----:B------:R-:W-:-:S02]  /*7290*/  FSEL R131, R131, -INF , P6 ;  /* 0xff80000083837808 */ /* 0x000fc40003000000 */
[----:B------:R-:W-:Y:S02]  /*72a0*/  ISETP.GT.AND P6, PT, R11, 0x18, PT ;  /* 0x000000180b00780c */ /* 0x000fe40003fc4270 */
[----:B------:R-:W-:Y:S02]  /*72b0*/  FSEL R129, R129, -INF , P5 ;  /* 0xff80000081817808 */ /* 0x000fe40002800000 */
[----:B------:R-:W-:Y:S02]  /*72c0*/  FSEL R134, R134, -INF , P6 ;  /* 0xff80000086867808 */ /* 0x000fe40003000000 */
[----:B------:R-:W-:Y:S02]  /*72d0*/  ISETP.GT.AND P6, PT, R11, 0x19, PT ;  /* 0x000000190b00780c */ /* 0x000fe40003fc4270 */
[----:B------:R-:W-:Y:S02]  /*72e0*/  FSEL R132, R132, -INF , P0 ;  /* 0xff80000084847808 */ /* 0x000fe40000000000 */
[----:B------:R-:W-:-:S02]  /*72f0*/  FSEL R135, R135, -INF , P6 ;  /* 0xff80000087877808 */ /* 0x000fc40003000000 */
[C---:B------:R-:W-:Y:S02]  /*7300*/  ISETP.GT.AND P6, PT, R10.reuse, 0x20, PT ;  /* 0x000000200a00780c */ /* 0x040fe40003fc4270 */
[C---:B------:R-:W-:Y:S02]  /*7310*/  ISETP.GT.AND P5, PT, R10.reuse, 0x21, PT ;  /* 0x000000210a00780c */ /* 0x040fe40003fa4270 */
[----:B------:R-:W-:Y:S02]  /*7320*/  ISETP.GT.AND P0, PT, R10, 0x28, PT ;  /* 0x000000280a00780c */ /* 0x000fe40003f04270 */
[----:B------:R-:W-:Y:S02]  /*7330*/  FSEL R120, R120, -INF , P6 ;  /* 0xff80000078787808 */ /* 0x000fe40003000000 */
[----:B------:R-:W-:Y:S02]  /*7340*/  ISETP.GT.AND P6, PT, R11, 0x20, PT ;  /* 0x000000200b00780c */ /* 0x000fe40003fc4270 */
[----:B------:R-:W-:-:S02]  /*7350*/  FSEL R121, R121, -INF , P5 ;  /* 0xff80000079797808 */ /* 0x000fc40002800000 */
[----:B------:R-:W-:Y:S02]  /*7360*/  FSEL R124, R124, -INF , P0 ;  /* 0xff8000007c7c7808 */ /* 0x000fe40000000000 */
        /* <DEDUP_REMOVED lines=19> */
[C---:B------:R-:W-:Y:S02]  /*74a0*/  ISETP.GT.AND P0, PT, R10.reuse, 0x61, PT ;  /* 0x000000610a00780c */ /* 0x040fe40003f04270 */
[----:B------:R-:W-:Y:S02]  /*74b0*/  FSEL R127, R127, -INF , P6 ;  /* 0xff8000007f7f7808 */ /* 0x000fe40003000000 */
[----:B------:R-:W-:Y:S02]  /*74c0*/  ISETP.GT.AND P6, PT, R10, 0x30, PT ;  /* 0x000000300a00780c */ /* 0x000fe40003fc4270 */
[----:B------:R-:W-:-:S02]  /*74d0*/  FSEL R88, R88, -INF , P5 ;  /* 0xff80000058587808 */ /* 0x000fc40002800000 */
[----:B------:R-:W-:Y:S02]  /*74e0*/  FSEL R89, R89, -INF , P0 ;  /* 0xff80000059597808 */ /* 0x000fe40000000000 */
[C---:B------:R-:W-:Y:S02]  /*74f0*/  LOP3.LUT P5, RZ, R0.reuse, 0x2, RZ, 0xc0, !PT ;  /* 0x0000000200ff7812 */ /* 0x040fe400078ac0ff */
[----:B------:R-:W-:Y:S02]  /*7500*/  LOP3.LUT P0, RZ, R0, 0x1, RZ, 0xc0, !PT ;  /* 0x0000000100ff7812 */ /* 0x000fe4000780c0ff */
[----:B------:R-:W-:Y:S02]  /*7510*/  FMNMX.FTZ R0, R138, R3, !PT ;  /* 0x000000038a007209 */ /* 0x000fe40007810000 */
[----:B------:R-:W-:Y:S01]  /*7520*/  FSEL R112, R112, -INF , P6 ;  /* 0xff80000070707808 */ /* 0x000fe20003000000 */
[----:B------:R-:W-:Y:S02]  /*7530*/  WARPGROUP.DEPBAR.LE gsb0, 0x0 ;  /* 0x00008000000079c5 */ /* 0x000fe40000010000 */
[----:B------:R-:W-:Y:S01]  /*7540*/  WARPGROUP.ARRIVE ;  /* 0x00000000000079c5 */ /* 0x000fe20000000000 */
[----:B------:R-:W-:-:S02]  /*7550*/  ISETP.GT.AND P6, PT, R11, 0x30, PT ;  /* 0x000000300b00780c */ /* 0x000fc40003fc4270 */
[----:B------:R-:W-:Y:S02]  /*7560*/  FMNMX.FTZ R0, R139, R0, !PT ;  /* 0x000000008b007209 */ /* 0x000fe40007810000 */
[----:B------:R-:W-:Y:S01]  /*7570*/  FSEL R114, R114, -INF , P6 ;  /* 0xff80000072727808 */ /* 0x000fe20003000000 */
[----:B------:R-:W-:Y:S01]  /*7580*/  HGMMA.64x96x16.F32.BF16 R24, gdesc[UR28].tnspB, R24, gsb0 ;  /* 0x416000001c1879f0 */ /* 0x000fe20008001818 */
[----:B------:R-:W-:Y:S01]  /*7590*/  UIADD3 UR28, UR7, 0x480, URZ ;  /* 0x00000480071c7890 */ /* 0x000fe2000fffe03f */
[----:B------:R-:W-:Y:S01]  /*75a0*/  ISETP.GT.AND P6, PT, R11, 0x31, PT ;  /* 0x000000310b00780c */ /* 0x000fe20003fc4270 */
[----:B------:R-:W-:Y:S01]  /*75b0*/  UIADD3 UR30, UR6, 0xc0, URZ ;  /* 0x000000c0061e7890 */ /* 0x000fe2000fffe03f */
[----:B------:R-:W-:Y:S01]  /*75c0*/  FMNMX.FTZ R0, R142, R0, !PT ;  /* 0x000000008e007209 */ /* 0x000fe20007810000 */
[----:B------:R-:W-:Y:S01]  /*75d0*/  UMOV UR29, 0xc0000010 ;  /* 0xc0000010001d7882 */ /* 0x000fe20000000000 */
[----:B------:R-:W-:Y:S01]  /*75e0*/  UMOV UR31, 0x80000020 ;  /* 0x80000020001f7882 */ /* 0x000fe20000000000 */
[----:B------:R-:W-:-:S02]  /*75f0*/  FSEL R115, R115, -INF , P6 ;  /* 0xff80000073737808 */ /* 0x000fc40003000000 */
[----:B------:R-:W-:Y:S02]  /*7600*/  ISETP.GT.AND P6, PT, R11, 0x38, PT ;  /* 0x000000380b00780c */ /* 0x000fe40003fc4270 */
[----:B------:R-:W-:Y:S02]  /*7610*/  FMNMX.FTZ R0, R143, R0, !PT ;  /* 0x000000008f007209 */ /* 0x000fe40007810000 */
[----:B------:R-:W-:Y:S02]  /*7620*/  FSEL R118, R118, -INF , P6 ;  /* 0xff80000076767808 */ /* 0x000fe40003000000 */
[----:B------:R-:W-:Y:S02]  /*7630*/  FMNMX.FTZ R0, R130, R0, !PT ;  /* 0x0000000082007209 */ /* 0x000fe40007810000 */
[----:B------:R-:W-:Y:S02]  /*7640*/  ISETP.GT.AND P6, PT, R11, 0x39, PT ;  /* 0x000000390b00780c */ /* 0x000fe40003fc4270 */
[----:B------:R-:W-:-:S02]  /*7650*/  FMNMX.FTZ R0, R131, R0, !PT ;  /* 0x0000000083007209 */ /* 0x000fc40007810000 */
        /* <DEDUP_REMOVED lines=8> */
[----:B------:R-:W-:Y:S02]  /*76e0*/  FMNMX.FTZ R0, R122, R0, !PT ;  /* 0x000000007a007209 */ /* 0x000fe40007810000 */
[----:B------:R-:W-:Y:S02]  /*76f0*/  FSEL R107, R107, -INF , P6 ;  /* 0xff8000006b6b7808 */ /* 0x000fe40003000000 */
[----:B------:R-:W-:Y:S02]  /*7700*/  FMNMX.FTZ R0, R123, R0, !PT ;  /* 0x000000007b007209 */ /* 0x000fe40007810000 */
[----:B------:R-:W-:-:S02]  /*7710*/  ISETP.GT.AND P6, PT, R11, 0x48, PT ;  /* 0x000000480b00780c */ /* 0x000fc40003fc4270 */
[----:B------:R-:W-:Y:S02]  /*7720*/  FMNMX.FTZ R0, R126, R0, !PT ;  /* 0x000000007e007209 */ /* 0x000fe40007810000 */
[----:B------:R-:W-:Y:S02]  /*7730*/  FSEL R110, R110, -INF , P6 ;  /* 0xff8000006e6e7808 */ /* 0x000fe40003000000 */
[----:B------:R-:W-:Y:S02]  /*7740*/  ISETP.GT.AND P6, PT, R11, 0x49, PT ;  /* 0x000000490b00780c */ /* 0x000fe40003fc4270 */
[----:B------:R-:W-:Y:S02]  /*7750*/  FMNMX.FTZ R0, R127, R0, !PT ;  /* 0x000000007f007209 */ /* 0x000fe40007810000 */
[----:B------:R-:W-:Y:S02]  /*7760*/  FSEL R111, R111, -INF , P6 ;  /* 0xff8000006f6f7808 */ /* 0x000fe40003000000 */
[----:B------:R-:W-:-:S02]  /*7770*/  ISETP.GT.AND P6, PT, R10, 0x50, PT ;  /* 0x000000500a00780c */ /* 0x000fc40003fc4270 */
[----:B------:R-:W-:Y:S02]  /*7780*/  FMNMX.FTZ R0, R114, R0, !PT ;  /* 0x0000000072007209 */ /* 0x000fe40007810000 */
[----:B------:R-:W-:Y:S02]  /*7790*/  FSEL R96, R96, -INF , P6 ;  /* 0xff80000060607808 */ /* 0x000fe40003000000 */
[----:B------:R-:W-:Y:S02]  /*77a0*/  ISETP.GT.AND P6, PT, R11, 0x50, PT ;  /* 0x000000500b00780c */ /* 0x000fe40003fc4270 */
[----:B------:R-:W-:Y:S02]  /*77b0*/  FMNMX.FTZ R0, R115, R0, !PT ;  /* 0x0000000073007209 */ /* 0x000fe40007810000 */
[----:B------:R-:W-:Y:S02]  /*77c0*/  FSEL R98, R98, -INF , P6 ;  /* 0xff80000062627808 */ /* 0x000fe40003000000 */
[----:B------:R-:W-:-:S02]  /*77d0*/  FMNMX.FTZ R0, R118, R0, !PT ;  /* 0x0000000076007209 */ /* 0x000fc40007810000 */
[----:B------:R-:W-:Y:S02]  /*77e0*/  ISETP.GT.AND P6, PT, R11, 0x51, PT ;  /* 0x000000510b00780c */ /* 0x000fe40003fc4270 */
[----:B------:R-:W-:Y:S02]  /*77f0*/  FMNMX.FTZ R0, R119, R0, !PT ;  /* 0x0000000077007209 */ /* 0x000fe40007810000 */
[----:B------:R-:W-:Y:S02]  /*7800*/  FSEL R99, R99, -INF , P6 ;  /* 0xff80000063637808 */ /* 0x000fe40003000000 */
[----:B------:R-:W-:Y:S02]  /*7810*/  ISETP.GT.AND P6, PT, R11, 0x58, PT ;  /* 0x000000580b00780c */ /* 0x000fe40003fc4270 */
[----:B------:R-:W-:Y:S02]  /*7820*/  FMNMX.FTZ R0, R106, R0, !PT ;  /* 0x000000006a007209 */ /* 0x000fe40007810000 */
[----:B------:R-:W-:-:S02]  /*7830*/  FSEL R102, R102, -INF , P6 ;  /* 0xff80000066667808 */ /* 0x000fc40003000000 */
[----:B------:R-:W-:Y:S02]  /*7840*/  ISETP.GT.AND P6, PT, R11, 0x59, PT ;  /* 0x000000590b00780c */ /* 0x000fe40003fc4270 */
[----:B------:R-:W-:Y:S02]  /*7850*/  FMNMX.FTZ R0, R107, R0, !PT ;  /* 0x000000006b007209 */ /* 0x000fe40007810000 */
[----:B------:R-:W-:Y:S02]  /*7860*/  FSEL R103, R103, -INF , P6 ;  /* 0xff80000067677808 */ /* 0x000fe40003000000 */
[----:B------:R-:W-:Y:S02]  /*7870*/  ISETP.GT.AND P6, PT, R10, 0x68, PT ;  /* 0x000000680a00780c */ /* 0x000fe40003fc4270 */
[----:B------:R-:W-:Y:S02]  /*7880*/  FMNMX.FTZ R0, R110, R0, !PT ;  /* 0x000000006e007209 */ /* 0x000fe40007810000 */
[----:B------:R-:W-:-:S02]  /*7890*/  FSEL R92, R92, -INF , P6 ;  /* 0xff8000005c5c7808 */ /* 0x000fc40003000000 */
[----:B------:R-:W-:Y:S02]  /*78a0*/  FMNMX.FTZ R0, R111, R0, !PT ;  /* 0x000000006f007209 */ /* 0x000fe40007810000 */
[C---:B------:R-:W-:Y:S02]  /*78b0*/  ISETP.GT.AND P6, PT, R11.reuse, 0x60, PT ;  /* 0x000000600b00780c */ /* 0x040fe40003fc4270 */
[----:B------:R-:W-:Y:S02]  /*78c0*/  FMNMX.FTZ R0, R98, R0, !PT ;  /* 0x0000000062007209 */ /* 0x000fe40007810000 */
[----:B------:R-:W-:Y:S02]  /*78d0*/  FSEL R90, R90, -INF , P6 ;  /* 0xff8000005a5a7808 */ /* 0x000fe40003000000 */
[----:B------:R-:W-:Y:S01]  /*78e0*/  ISETP.GT.AND P6, PT, R11, 0x61, PT ;  /* 0x000000610b00780c */ /* 0x000fe20003fc4270 */
[----:B------:R-:W-:Y:S02]  /*78f0*/  WARPGROUP.DEPBAR.LE gsb0, 0x0 ;  /* 0x00008000000079c5 */ /* 0x000fe40000010000 */
[----:B------:R-:W-:Y:S01]  /*7900*/  WARPGROUP.ARRIVE ;  /* 0x00000000000079c5 */ /* 0x000fe20000000000 */
[----:B------:R-:W-:-:S02]  /*7910*/  FMNMX.FTZ R0, R99, R0, !PT ;  /* 0x0000000063007209 */ /* 0x000fc40007810000 */
[----:B------:R-:W-:Y:S02]  /*7920*/  FSEL R91, R91, -INF , P6 ;  /* 0xff8000005b5b7808 */ /* 0x000fe40003000000 */
[C---:B------:R-:W-:Y:S01]  /*7930*/  ISETP.GT.AND P6, PT, R11.reuse, 0x68, PT ;  /* 0x000000680b00780c */ /* 0x040fe20003fc4270 */
[----:B------:R-:W-:Y:S01]  /*7940*/  HGMMA.64x96x16.F32.BF16 R24, gdesc[UR28].tnspB, R24, gsb0 ;  /* 0x416000001c1879f0 */ /* 0x000fe20008001818 */
[----:B------:R-:W-:Y:S01]  /*7950*/  UIADD3 UR28, UR7, 0x600, URZ ;  /* 0x00000600071c7890 */ /* 0x000fe2000fffe03f */
[----:B------:R-:W-:Y:S01]  /*7960*/  FMNMX.FTZ R0, R102, R0, !PT ;  /* 0x0000000066007209 */ /* 0x000fe20007810000 */
[----:B------:R-:W-:Y:S01]  /*7970*/  UIADD3 UR30, UR6, 0x100, URZ ;  /* 0x00000100061e7890 */ /* 0x000fe2000fffe03f */
[----:B------:R-:W-:Y:S01]  /*7980*/  FSEL R94, R94, -INF , P6 ;  /* 0xff8000005e5e7808 */ /* 0x000fe20003000000 */
[----:B------:R-:W-:Y:S01]  /*7990*/  UMOV UR29, 0xc0000010 ;  /* 0xc0000010001d7882 */ /* 0x000fe20000000000 */
[----:B------:R-:W-:Y:S01]  /*79a0*/  UMOV UR31, 0x80000020 ;  /* 0x80000020001f7882 */ /* 0x000fe20000000000 */
[----:B------:R-:W-:-:S02]  /*79b0*/  ISETP.GT.AND P6, PT, R11, 0x69, PT ;  /* 0x000000690b00780c */ /* 0x000fc40003fc4270 */
[----:B------:R-:W-:Y:S02]  /*79c0*/  FMNMX.FTZ R0, R103, R0, !PT ;  /* 0x0000000067007209 */ /* 0x000fe40007810000 */
[----:B------:R-:W-:Y:S02]  /*79d0*/  FSEL R95, R95, -INF , P6 ;  /* 0xff8000005f5f7808 */ /* 0x000fe40003000000 */
[----:B------:R-:W-:Y:S02]  /*79e0*/  FMNMX.FTZ R0, R90, R0, !PT ;  /* 0x000000005a007209 */ /* 0x000fe40007810000 */
        /* <DEDUP_REMOVED lines=28> */
[C---:B------:R-:W-:Y:S02]  /*7bb0*/  ISETP.GT.AND P4, PT, R10.reuse, 0x1, PT ;  /* 0x000000010a00780c */ /* 0x040fe40003f84270 */
[C---:B------:R-:W-:Y:S01]  /*7bc0*/  ISETP.GT.AND P3, PT, R10.reuse, 0x8, PT ;  /* 0x000000080a00780c */ /* 0x040fe20003f64270 */
[----:B------:R-:W0:Y:S01]  /*7bd0*/  SHFL.BFLY PT, R11, R0, 0x2, 0x1f ;  /* 0x0c401f00000b7f89 */ /* 0x000e2200000e0000 */
[----:B------:R-:W-:Y:S02]  /*7be0*/  ISETP.GT.AND P2, PT, R10, 0x9, PT ;  /* 0x000000090a00780c */ /* 0x000fe40003f44270 */
[----:B------:R-:W-:Y:S02]  /*7bf0*/  FSEL R137, R137, -INF , P4 ;  /* 0xff80000089897808 */ /* 0x000fe40002000000 */
[----:B------:R-:W-:-:S02]  /*7c00*/  FSEL R140, R140, -INF , P3 ;  /* 0xff8000008c8c7808 */ /* 0x000fc40001800000 */
[----:B------:R-:W-:Y:S02]  /*7c10*/  @P1 LOP3.LUT R19, R19, 0x80000000, RZ, 0xfc, !PT ;  /* 0x8000000013131812 */ /* 0x000fe400078efcff */
[C---:B------:R-:W-:Y:S02]  /*7c20*/  ISETP.GT.AND P1, PT, R10.reuse, 0x19, PT ;  /* 0x000000190a00780c */ /* 0x040fe40003f24270 */
[----:B------:R-:W-:Y:S02]  /*7c30*/  FSEL R141, R141, -INF , P2 ;  /* 0xff8000008d8d7808 */ /* 0x000fe40001000000 */
[----:B------:R-:W-:Y:S02]  /*7c40*/  FSEL R133, R133, -INF , P1 ;  /* 0xff80000085857808 */ /* 0x000fe40000800000 */
[C---:B------:R-:W-:Y:S02]  /*7c50*/  ISETP.GT.AND P1, PT, R10.reuse, 0x29, PT ;  /* 0x000000290a00780c */ /* 0x040fe40003f24270 */
[----:B------:R-:W-:-:S02]  /*7c60*/  ISETP.GT.AND P4, PT, R10, 0x81, PT ;  /* 0x000000810a00780c */ /* 0x000fc40003f84270 */
[----:B------:R-:W-:Y:S02]  /*7c70*/  FSEL R125, R125, -INF , P1 ;  /* 0xff8000007d7d7808 */ /* 0x000fe40000800000 */
[C---:B------:R-:W-:Y:S02]  /*7c80*/  ISETP.GT.AND P1, PT, R10.reuse, 0x39, PT ;  /* 0x000000390a00780c */ /* 0x040fe40003f24270 */
[----:B------:R-:W-:Y:S02]  /*7c90*/  ISETP.GT.AND P3, PT, R10, 0x88, PT ;  /* 0x000000880a00780c */ /* 0x000fe40003f64270 */
[----:B0-----:R-:W-:Y:S02]  /*7ca0*/  FMNMX.FTZ R11, R0, R11, !PT ;  /* 0x0000000b000b7209 */ /* 0x001fe40007810000 */
[----:B------:R-:W-:Y:S01]  /*7cb0*/  FSEL R117, R117, -INF , P1 ;  /* 0xff80000075757808 */ /* 0x000fe20000800000 */
[----:B------:R-:W-:Y:S02]  /*7cc0*/  WARPGROUP.DEPBAR.LE gsb0, 0x0 ;  /* 0x00008000000079c5 */ /* 0x000fe40000010000 */
[----:B------:R-:W-:Y:S01]  /*7cd0*/  WARPGROUP.ARRIVE ;  /* 0x00000000000079c5 */ /* 0x000fe20000000000 */
[----:B------:R-:W0:Y:S01]  /*7ce0*/  SHFL.BFLY PT, R0, R11, 0x1, 0x1f ;  /* 0x0c201f000b007f89 */ /* 0x000e2200000e0000 */
[----:B------:R-:W-:-:S02]  /*7cf0*/  ISETP.GT.AND P1, PT, R10, 0x49, PT ;  /* 0x000000490a00780c */ /* 0x000fc40003f24270 */
[C---:B------:R-:W-:Y:S02]  /*7d00*/  ISETP.GT.AND P2, PT, R10.reuse, 0x89, PT ;  /* 0x000000890a00780c */ /* 0x040fe40003f44270 */
[----:B------:R-:W-:Y:S01]  /*7d10*/  HGMMA.64x96x16.F32.BF16 R24, gdesc[UR28].tnspB, R24, gsb0 ;  /* 0x416000001c1879f0 */ /* 0x000fe20008001818 */
[----:B------:R-:W-:Y:S01]  /*7d20*/  UIADD3 UR28, UR7, 0x780, URZ ;  /* 0x00000780071c7890 */ /* 0x000fe2000fffe03f */
[----:B------:R-:W-:Y:S01]  /*7d30*/  FSEL R109, R109, -INF , P1 ;  /* 0xff8000006d6d7808 */ /* 0x000fe20000800000 */
[----:B------:R-:W-:Y:S01]  /*7d40*/  UIADD3 UR30, UR6, 0x140, URZ ;  /* 0x00000140061e7890 */ /* 0x000fe2000fffe03f */
[----:B------:R-:W-:Y:S01]  /*7d50*/  ISETP.GT.AND P1, PT, R10, 0x59, PT ;  /* 0x000000590a00780c */ /* 0x000fe20003f24270 */
[----:B------:R-:W-:Y:S01]  /*7d60*/  UMOV UR29, 0xc0000010 ;  /* 0xc0000010001d7882 */ /* 0x000fe20000000000 */
[----:B------:R-:W-:Y:S01]  /*7d70*/  UMOV UR31, 0x80000020 ;  /* 0x80000020001f7882 */ /* 0x000fe20000000000 */
[----:B------:R-:W-:Y:S02]  /*7d80*/  FSEL R84, R84, -INF , P0 ;  /* 0xff80000054547808 */ /* 0x000fe40000000000 */
[----:B------:R-:W-:-:S02]  /*7d90*/  FSEL R101, R101, -INF , P1 ;  /* 0xff80000065657808 */ /* 0x000fc40000800000 */
[----:B------:R-:W-:Y:S02]  /*7da0*/  ISETP.GT.AND P1, PT, R10, 0x69, PT ;  /* 0x000000690a00780c */ /* 0x000fe40003f24270 */
[----:B------:R-:W-:Y:S02]  /*7db0*/  FSEL R72, R72, -INF , P5 ;  /* 0xff80000048487808 */ /* 0x000fe40002800000 */
[----:B------:R-:W-:Y:S02]  /*7dc0*/  FSEL R93, R93, -INF , P1 ;  /* 0xff8000005d5d7808 */ /* 0x000fe40000800000 */
[----:B------:R-:W-:Y:S02]  /*7dd0*/  ISETP.GT.AND P1, PT, R10, 0x70, PT ;  /* 0x000000700a00780c */ /* 0x000fe40003f24270 */
[----:B0-----:R-:W-:Y:S02]  /*7de0*/  FMNMX.FTZ R11, R11, R0, !PT ;  /* 0x000000000b0b7209 */ /* 0x001fe40007810000 */
[----:B------:R-:W0:Y:S01]  /*7df0*/  LDC R0, c[0x0][0x988] ;  /* 0x00026200ff007b82 */ /* 0x000e220000000800 */
[----:B------:R-:W-:-:S02]  /*7e00*/  FSEL R80, R80, -INF , P1 ;  /* 0xff80000050507808 */ /* 0x000fc40000800000 */
[----:B------:R-:W-:Y:S02]  /*7e10*/  FSETP.NEU.FTZ.AND P6, PT, R11, -INF , PT ;  /* 0xff8000000b00780b */ /* 0x000fe40003fdd000 */
[----:B------:R-:W-:Y:S02]  /*7e20*/  LOP3.LUT P1, RZ, R19, 0x80000000, RZ, 0xc0, !PT ;  /* 0x8000000013ff7812 */ /* 0x000fe4000782c0ff */
[----:B------:R-:W-:Y:S02]  /*7e30*/  FSEL R12, R11, RZ, P6 ;  /* 0x000000ff0b0c7208 */ /* 0x000fe40003000000 */
[----:B------:R-:W-:Y:S02]  /*7e40*/  FSEL R81, R81, -INF , P1 ;  /* 0xff80000051517808 */ /* 0x000fe40000800000 */
[----:B------:R-:W-:Y:S01]  /*7e50*/  FSEL R73, R73, -INF , P4 ;  /* 0xff80000049497808 */ /* 0x000fe20002000000 */
[----:B------:R-:W-:Y:S01]  /*7e60*/  FADD.FTZ R12, -R12, R3 ;  /* 0x000000030c0c7221 */ /* 0x000fe20000010100 */
[----:B------:R-:W-:-:S02]  /*7e70*/  FSEL R76, R76, -INF , P3 ;  /* 0xff8000004c4c7808 */ /* 0x000fc40001800000 */
[----:B------:R-:W-:Y:S02]  /*7e80*/  FSEL R77, R77, -INF , P2 ;  /* 0xff8000004d4d7808 */ /* 0x000fe40001000000 */
[C---:B------:R-:W-:Y:S02]  /*7e90*/  LOP3.LUT P1, RZ, R19.reuse, 0x40000000, RZ, 0xc0, !PT ;  /* 0x4000000013ff7812 */ /* 0x040fe4000782c0ff */
[----:B------:R-:W-:Y:S01]  /*7ea0*/  LOP3.LUT P0, RZ, R19, 0x20000000, RZ, 0xc0, !PT ;  /* 0x2000000013ff7812 */ /* 0x000fe2000780c0ff */
[-C--:B0-----:R-:W-:Y:S01]  /*7eb0*/  FMUL.FTZ R3, R11, R0.reuse ;  /* 0x000000000b037220 */ /* 0x081fe20000410000 */
[----:B------:R-:W-:-:S04]  /*7ec0*/  FMUL.FTZ R12, R12, R0 ;  /* 0x000000000c0c7220 */ /* 0x000fc80000410000 */
[----:B------:R-:W-:Y:S01]  /*7ed0*/  FSEL R3, R3, RZ, P6 ;  /* 0x000000ff03037208 */ /* 0x000fe20003000000 */
[----:B------:R-:W-:Y:S01]  /*7ee0*/  MUFU.EX2 R16, R12 ;  /* 0x0000000c00107308 */ /* 0x000fe20000000800 */
[----:B------:R-:W-:Y:S02]  /*7ef0*/  ISETP.GT.AND P6, PT, R10, 0x79, PT ;  /* 0x000000790a00780c */ /* 0x000fe40003fc4270 */
[----:B------:R-:W-:Y:S01]  /*7f00*/  FMNMX.FTZ R10, R136, R5, !PT ;  /* 0x00000005880a7209 */ /* 0x000fe20007810000 */
[-CC-:B------:R-:W-:Y:S01]  /*7f10*/  FFMA.FTZ R138, R138, R0.reuse, -R3.reuse ;  /* 0x000000008a8a7223 */ /* 0x180fe20000010803 */
[----:B------:R-:W-:Y:S01]  /*7f20*/  FSEL R85, R85, -INF , P6 ;  /* 0xff80000055557808 */ /* 0x000fe20003000000 */
[--C-:B------:R-:W-:Y:S01]  /*7f30*/  FFMA.FTZ R139, R139, R0, -R3.reuse ;  /* 0x000000008b8b7223 */ /* 0x100fe20000010803 */
[----:B------:R-:W-:Y:S01]  /*7f40*/  FMNMX.FTZ R10, R137, R10, !PT ;  /* 0x0000000a890a7209 */ /* 0x000fe20007810000 */
[----:B------:R-:W0:Y:S01]  /*7f50*/  MUFU.EX2 R13, R138 ;  /* 0x0000008a000d7308 */ /* 0x000e220000000800 */
[-CC-:B------:R-:W-:Y:S01]  /*7f60*/  FFMA.FTZ R143, R143, R0.reuse, -R3.reuse ;  /* 0x000000008f8f7223 */ /* 0x180fe20000010803 */
[--C-:B------:R-:W-:Y:S01]  /*7f70*/  FFMA.FTZ R142, R142, R0, -R3.reuse ;  /* 0x000000008e8e7223 */ /* 0x100fe20000010803 */
[----:B------:R-:W-:Y:S01]  /*7f80*/  FMNMX.FTZ R10, R140, R10, !PT ;  /* 0x0000000a8c0a7209 */ /* 0x000fe20007810000 */
[-CC-:B------:R-:W-:Y:S01]  /*7f90*/  FFMA.FTZ R130, R130, R0.reuse, -R3.reuse ;  /* 0x0000000082827223 */ /* 0x180fe20000010803 */
[-CC-:B------:R-:W-:Y:S01]  /*7fa0*/  FFMA.FTZ R131, R131, R0.reuse, -R3.reuse ;  /* 0x0000000083837223 */ /* 0x180fe20000010803 */
[--C-:B------:R-:W-:Y:S01]  /*7fb0*/  FFMA.FTZ R135, R135, R0, -R3.reuse ;  /* 0x0000000087877223 */ /* 0x100fe20000010803 */
[----:B------:R-:W-:Y:S01]  /*7fc0*/  FMNMX.FTZ R10, R141, R10, !PT ;  /* 0x0000000a8d0a7209 */ /* 0x000fe20007810000 */
[----:B------:R-:W1:Y:S01]  /*7fd0*/  MUFU.EX2 R139, R139 ;  /* 0x0000008b008b7308 */ /* 0x000e620000000800 */
[-CC-:B------:R-:W-:Y:S01]  /*7fe0*/  FFMA.FTZ R134, R134, R0.reuse, -R3.reuse ;  /* 0x0000000086867223 */ /* 0x180fe20000010803 */
[--C-:B------:R-:W-:Y:S01]  /*7ff0*/  FFMA.FTZ R122, R122, R0, -R3.reuse ;  /* 0x000000007a7a7223 */ /* 0x100fe20000010803 */
[----:B------:R-:W-:Y:S01]  /*8000*/  FMNMX.FTZ R10, R128, R10, !PT ;  /* 0x0000000a800a7209 */ /* 0x000fe20007810000 */
[-CC-:B------:R-:W-:Y:S01]  /*8010*/  FFMA.FTZ R123, R123, R0.reuse, -R3.reuse ;  /* 0x000000007b7b7223 */ /* 0x180fe20000010803 */
[-CC-:B------:R-:W-:Y:S01]  /*8020*/  FFMA.FTZ R126, R126, R0.reuse, -R3.reuse ;  /* 0x000000007e7e7223 */ /* 0x180fe20000010803 */
[----:B------:R-:W-:Y:S01]  /*8030*/  FFMA.FTZ R127, R127, R0, -R3 ;  /* 0x000000007f7f7223 */ /* 0x000fe20000010803 */
[----:B------:R-:W-:Y:S01]  /*8040*/  FMNMX.FTZ R10, R129, R10, !PT ;  /* 0x0000000a810a7209 */ /* 0x000fe20007810000 */
[----:B------:R-:W2:Y:S01]  /*8050*/  MUFU.EX2 R15, R142 ;  /* 0x0000008e000f7308 */ /* 0x000ea20000000800 */
[----:B0-----:R-:W-:Y:S01]  /*8060*/  FFMA.FTZ R7, R16, R7, R13 ;  /* 0x0000000710077223 */ /* 0x001fe2000001000d */
[--C-:B------:R-:W-:Y:S01]  /*8070*/  FFMA.FTZ R114, R114, R0, -R3.reuse ;  /* 0x0000000072727223 */ /* 0x100fe20000010803 */
[----:B------:R-:W-:Y:S01]  /*8080*/  FMNMX.FTZ R10, R132, R10, !PT ;  /* 0x0000000a840a7209 */ /* 0x000fe20007810000 */
[-CC-:B------:R-:W-:Y:S01]  /*8090*/  FFMA.FTZ R115, R115, R0.reuse, -R3.reuse ;  /* 0x0000000073737223 */ /* 0x180fe20000010803 */
[-CC-:B------:R-:W-:Y:S01]  /*80a0*/  FFMA.FTZ R74, R74, R0.reuse, -R3.reuse ;  /* 0x000000004a4a7223 */ /* 0x180fe20000010803 */
[----:B------:R-:W-:Y:S01]  /*80b0*/  FFMA.FTZ R118, R118, R0, -R3 ;  /* 0x0000000076767223 */ /* 0x000fe20000010803 */
[----:B------:R-:W-:Y:S01]  /*80c0*/  FMNMX.FTZ R10, R133, R10, !PT ;  /* 0x0000000a850a7209 */ /* 0x000fe20007810000 */
[----:B------:R-:W0:Y:S01]  /*80d0*/  MUFU.EX2 R143, R143 ;  /* 0x0000008f008f7308 */ /* 0x000e220000000800 */
[C---:B-1----:R-:W-:Y:S01]  /*80e0*/  FADD.FTZ R7, R139.reuse, R7 ;  /* 0x000000078b077221 */ /* 0x042fe20000010000 */
[----:B------:R-:W-:Y:S01]  /*80f0*/  F2FP.BF16.F32.PACK_AB R13, R139, R13 ;  /* 0x0000000d8b0d723e */ /* 0x000fe200000010ff */
[--C-:B------:R-:W-:Y:S01]  /*8100*/  FFMA.FTZ R119, R119, R0, -R3.reuse ;  /* 0x0000000077777223 */ /* 0x100fe20000010803 */
[----:B------:R-:W-:Y:S01]  /*8110*/  FMNMX.FTZ R10, R120, R10, !PT ;  /* 0x0000000a780a7209 */ /* 0x000fe20007810000 */
[-CC-:B------:R-:W-:Y:S01]  /*8120*/  FFMA.FTZ R106, R106, R0.reuse, -R3.reuse ;  /* 0x000000006a6a7223 */ /* 0x180fe20000010803 */
[-CC-:B------:R-:W-:Y:S01]  /*8130*/  FFMA.FTZ R107, R107, R0.reuse, -R3.reuse ;  /* 0x000000006b6b7223 */ /* 0x180fe20000010803 */
[----:B------:R-:W-:Y:S01]  /*8140*/  FFMA.FTZ R110, R110, R0, -R3 ;  /* 0x000000006e6e7223 */ /* 0x000fe20000010803 */
[----:B------:R-:W-:Y:S01]  /*8150*/  FMNMX.FTZ R10, R121, R10, !PT ;  /* 0x0000000a790a7209 */ /* 0x000fe20007810000 */
[----:B------:R-:W1:Y:S01]  /*8160*/  MUFU.EX2 R21, R130 ;  /* 0x0000008200157308 */ /* 0x000e620000000800 */
[----:B--2---:R-:W-:Y:S01]  /*8170*/  FADD.FTZ R7, R15, R7 ;  /* 0x000000070f077221 */ /* 0x004fe20000010000 */
[--C-:B------:R-:W-:Y:S01]  /*8180*/  FFMA.FTZ R111, R111, R0, -R3.reuse ;  /* 0x000000006f6f7223 */ /* 0x100fe20000010803 */
[----:B------:R-:W-:Y:S01]  /*8190*/  FMNMX.FTZ R10, R124, R10, !PT ;  /* 0x0000000a7c0a7209 */ /* 0x000fe20007810000 */
[-CC-:B------:R-:W-:Y:S01]  /*81a0*/  FFMA.FTZ R98, R98, R0.reuse, -R3.reuse ;  /* 0x0000000062627223 */ /* 0x180fe20000010803 */
[-CC-:B------:R-:W-:Y:S01]  /*81b0*/  FFMA.FTZ R99, R99, R0.reuse, -R3.reuse ;  /* 0x0000000063637223 */ /* 0x180fe20000010803 */
[----:B------:R-:W-:Y:S01]  /*81c0*/  FFMA.FTZ R102, R102, R0, -R3 ;  /* 0x0000000066667223 */ /* 0x000fe20000010803 */
[----:B------:R-:W-:Y:S01]  /*81d0*/  FMNMX.FTZ R10, R125, R10, !PT ;  /* 0x0000000a7d0a7209 */ /* 0x000fe20007810000 */
[----:B------:R-:W2:Y:S01]  /*81e0*/  MUFU.EX2 R131, R131 ;  /* 0x0000008300837308 */ /* 0x000ea20000000800 */
[----:B0-----:R-:W-:Y:S01]  /*81f0*/  F2FP.BF16.F32.PACK_AB R15, R143, R15 ;  /* 0x0000000f8f0f723e */ /* 0x001fe200000010ff */
[----:B------:R-:W-:-:S02]  /*8200*/  WARPGROUP.DEPBAR.LE gsb0, 0x0 ;  /* 0x00008000000079c5 */ /* 0x000fc40000010000 */
[----:B------:R-:W-:Y:S01]  /*8210*/  WARPGROUP.ARRIVE ;  /* 0x00000000000079c5 */ /* 0x000fe20000000000 */
[----:B------:R-:W-:Y:S01]  /*8220*/  FMNMX.FTZ R10, R112, R10, !PT ;  /* 0x0000000a700a7209 */ /* 0x000fe20007810000 */
[----:B------:R-:W-:Y:S01]  /*8230*/  FADD.FTZ R7, R143, R7 ;  /* 0x000000078f077221 */ /* 0x000fe20000010000 */
[----:B------:R-:W-:Y:S01]  /*8240*/  FFMA.FTZ R103, R103, R0, -R3 ;  /* 0x0000000067677223 */ /* 0x000fe20000010803 */
[----:B------:R-:W-:Y:S01]  /*8250*/  MUFU.EX2 R135, R135 ;  /* 0x0000008700877308 */ /* 0x000fe20000000800 */
[----:B------:R-:W-:Y:S01]  /*8260*/  FMNMX.FTZ R10, R113, R10, !PT ;  /* 0x0000000a710a7209 */ /* 0x000fe20007810000 */
[----:B------:R-:W-:Y:S01]  /*8270*/  HGMMA.64x96x16.F32.BF16 R24, gdesc[UR28].tnspB, R24, gsb0 ;  /* 0x416000001c1879f0 */ /* 0x000fe20008001818 */
[----:B------:R-:W-:Y:S01]  /*8280*/  UIADD3 UR28, UR7, 0x900, URZ ;  /* 0x00000900071c7890 */ /* 0x000fe2000fffe03f */
[----:B-1----:R-:W-:Y:S01]  /*8290*/  FADD.FTZ R7, R21, R7 ;  /* 0x0000000715077221 */ /* 0x002fe20000010000 */
[----:B------:R-:W-:Y:S01]  /*82a0*/  UIADD3 UR30, UR6, 0x180, URZ ;  /* 0x00000180061e7890 */ /* 0x000fe2000fffe03f */
[----:B------:R-:W-:Y:S01]  /*82b0*/  FMNMX.FTZ R10, R116, R10, !PT ;  /* 0x0000000a740a7209 */ /* 0x000fe20007810000 */
[----:B------:R-:W-:Y:S01]  /*82c0*/  UMOV UR29, 0xc0000010 ;  /* 0xc0000010001d7882 */ /* 0x000fe20000000000 */
[----:B------:R-:W-:Y:S01]  /*82d0*/  UMOV UR31, 0x80000020 ;  /* 0x80000020001f7882 */ /* 0x000fe20000000000 */
[----:B------:R-:W-:Y:S01]  /*82e0*/  MUFU.EX2 R123, R123 ;  /* 0x0000007b007b7308 */ /* 0x000fe20000000800 */
[----:B------:R-:W-:Y:S01]  /*82f0*/  FMNMX.FTZ R10, R117, R10, !PT ;  /* 0x0000000a750a7209 */ /* 0x000fe20007810000 */
[C---:B--2---:R-:W-:Y:S01]  /*8300*/  FADD.FTZ R7, R131.reuse, R7 ;  /* 0x0000000783077221 */ /* 0x044fe20000010000 */
[----:B------:R-:W-:Y:S01]  /*8310*/  F2FP.BF16.F32.PACK_AB R21, R131, R21 ;  /* 0x000000158315723e */ /* 0x000fe200000010ff */
[--C-:B------:R-:W-:Y:S01]  /*8320*/  FFMA.FTZ R90, R90, R0, -R3.reuse ;  /* 0x000000005a5a7223 */ /* 0x100fe20000010803 */
[----:B------:R-:W-:Y:S01]  /*8330*/  FMNMX.FTZ R10, R104, R10, !PT ;  /* 0x0000000a680a7209 */ /* 0x000fe20007810000 */
[-CC-:B------:R-:W-:Y:S01]  /*8340*/  FFMA.FTZ R91, R91, R0.reuse, -R3.reuse ;  /* 0x000000005b5b7223 */ /* 0x180fe20000010803 */
[--C-:B------:R-:W-:Y:S01]  /*8350*/  FFMA.FTZ R94, R94, R0, -R3.reuse ;  /* 0x000000005e5e7223 */ /* 0x100fe20000010803 */
[----:B------:R-:W-:Y:S01]  /*8360*/  MUFU.EX2 R127, R127 ;  /* 0x0000007f007f7308 */ /* 0x000fe20000000800 */
[----:B------:R-:W-:Y:S01]  /*8370*/  FMNMX.FTZ R10, R105, R10, !PT ;  /* 0x0000000a690a7209 */ /* 0x000fe20007810000 */
[-CC-:B------:R-:W-:Y:S01]  /*8380*/  FFMA.FTZ R95, R95, R0.reuse, -R3.reuse ;  /* 0x000000005f5f7223 */ /* 0x180fe20000010803 */
[-CC-:B------:R-:W-:Y:S01]  /*8390*/  FFMA.FTZ R82, R82, R0.reuse, -R3.reuse ;  /* 0x0000000052527223 */ /* 0x180fe20000010803 */
        /* <DEDUP_REMOVED lines=8> */
[----:B------:R-:W-:Y:S01]  /*8420*/  FFMA.FTZ R3, R79, R0, -R3 ;  /* 0x000000004f037223 */ /* 0x000fe20000010803 */
        /* <DEDUP_REMOVED lines=25> */
[----:B------:R-:W-:Y:S01]  /*85c0*/  MUFU.EX2 R91, R91 ;  /* 0x0000005b005b7308 */ /* 0x000fe20000000800 */
[----:B------:R-:W-:Y:S02]  /*85d0*/  WARPGROUP.DEPBAR.LE gsb0, 0x0 ;  /* 0x00008000000079c5 */ /* 0x000fe40000010000 */
[----:B------:R-:W-:-:S05]  /*85e0*/  WARPGROUP.ARRIVE ;  /* 0x00000000000079c5 */ /* 0x000fca0000000000 */
[----:B------:R-:W-:Y:S01]  /*85f0*/  MUFU.EX2 R94, R94 ;  /* 0x0000005e005e7308 */ /* 0x000fe20000000800 */
[----:B------:R-:W-:Y:S01]  /*8600*/  HGMMA.64x96x16.F32.BF16 R24, gdesc[UR28].tnspB, R24, gsb0 ;  /* 0x416000001c1879f0 */ /* 0x000fe20008001818 */
[----:B------:R-:W-:Y:S02]  /*8610*/  UIADD3 UR28, UR7, 0xa80, URZ ;  /* 0x00000a80071c7890 */ /* 0x000fe4000fffe03f */
[----:B------:R-:W-:-:S04]  /*8620*/  UIADD3 UR30, UR6, 0x1c0, URZ ;  /* 0x000001c0061e7890 */ /* 0x000fc8000fffe03f */
[----:B------:R-:W-:Y:S01]  /*8630*/  MUFU.EX2 R95, R95 ;  /* 0x0000005f005f7308 */ /* 0x000fe20000000800 */
[----:B------:R-:W-:Y:S01]  /*8640*/  UMOV UR29, 0xc0000010 ;  /* 0xc0000010001d7882 */ /* 0x000fe20000000000 */
[----:B------:R-:W-:Y:S01]  /*8650*/  UMOV UR31, 0x80000020 ;  /* 0x80000020001f7882 */ /* 0x000fe20000000000 */
[----:B0-----:R-:W-:-:S05]  /*8660*/  FMNMX.FTZ R10, R10, R12, !PT ;  /* 0x0000000c0a0a7209 */ /* 0x001fca0007810000 */
[----:B------:R-:W0:Y:S01]  /*8670*/  SHFL.BFLY PT, R12, R10, 0x1, 0x1f ;  /* 0x0c201f000a0c7f89 */ /* 0x000e2200000e0000 */
[----:B------:R-:W-:Y:S08]  /*8680*/  MUFU.EX2 R86, R86 ;  /* 0x0000005600567308 */ /* 0x000ff00000000800 */
[----:B------:R-:W-:Y:S08]  /*8690*/  MUFU.EX2 R87, R87 ;  /* 0x0000005700577308 */ /* 0x000ff00000000800 */
[----:B------:R-:W-:Y:S01]  /*86a0*/  MUFU.EX2 R78, R78 ;  /* 0x0000004e004e7308 */ /* 0x000fe20000000800 */
[----:B0-----:R-:W-:-:S07]  /*86b0*/  FMNMX.FTZ R10, R10, R12, !PT ;  /* 0x0000000c0a0a7209 */ /* 0x001fce0007810000 */
[----:B------:R-:W-:Y:S01]  /*86c0*/  MUFU.EX2 R3, R3 ;  /* 0x0000000300037308 */ /* 0x000fe20000000800 */
[C---:B------:R-:W-:Y:S01]  /*86d0*/  FSETP.NEU.FTZ.AND P2, PT, R10.reuse, -INF , PT ;  /* 0xff8000000a00780b */ /* 0x040fe20003f5d000 */
[----:B------:R-:W-:-:S03]  /*86e0*/  FMUL.FTZ R23, R10, R0 ;  /* 0x000000000a177220 */ /* 0x000fc60000410000 */
[----:B------:R-:W-:Y:S02]  /*86f0*/  FSEL R12, R10, RZ, P2 ;  /* 0x000000ff0a0c7208 */ /* 0x000fe40001000000 */
[----:B------:R-:W-:Y:S02]  /*8700*/  FSEL R23, R23, RZ, P2 ;  /* 0x000000ff17177208 */ /* 0x000fe40001000000 */
[----:B------:R-:W-:Y:S01]  /*8710*/  ISETP.GE.U32.AND P2, PT, R20, 0x180, PT ;  /* 0x000001801400780c */ /* 0x000fe20003f46070 */
[----:B------:R-:W-:Y:S02]  /*8720*/  FADD.FTZ R5, -R12, R5 ;  /* 0x000000050c057221 */ /* 0x000fe40000010100 */
[-CC-:B------:R-:W-:Y:S01]  /*8730*/  FFMA.FTZ R136, R136, R0.reuse, -R23.reuse ;  /* 0x0000000088887223 */ /* 0x180fe20000010817 */
[----:B------:R-:W-:Y:S01]  /*8740*/  SEL R14, R14, 0x9, !P2 ;  /* 0x000000090e0e7807 */ /* 0x000fe20005000000 */
[-C--:B------:R-:W-:Y:S01]  /*8750*/  FMUL.FTZ R5, R5, R0.reuse ;  /* 0x0000000005057220 */ /* 0x080fe20000410000 */
        /* <DEDUP_REMOVED lines=11> */
[----:B------:R-:W0:Y:S01]  /*8810*/  MUFU.EX2 R5, R5 ;  /* 0x0000000500057308 */ /* 0x000e220000000800 */
[-CC-:B------:R-:W-:Y:S01]  /*8820*/  FFMA.FTZ R125, R125, R0.reuse, -R23.reuse ;  /* 0x000000007d7d7223 */ /* 0x180fe20000010817 */
        /* <DEDUP_REMOVED lines=13> */
[-CC-:B------:R-:W-:Y:S01]  /*8900*/  FFMA.FTZ R88, R88, R0.reuse, -R23.reuse ;  /* 0x0000000058587223 */ /* 0x180fe20000010817 */
[----:B------:R-:W2:Y:S01]  /*8910*/  MUFU.EX2 R140, R140 ;  /* 0x0000008c008c7308 */ /* 0x000ea20000000800 */
        /* <DEDUP_REMOVED lines=11> */
[----:B------:R-:W-:Y:S01]  /*89d0*/  FFMA.FTZ R77, R77, R0, -R23 ;  /* 0x000000004d4d7223 */ /* 0x000fe20000010817 */
[----:B0-----:R-:W-:Y:S01]  /*89e0*/  FFMA.FTZ R6, R5, R6, R12 ;  /* 0x0000000605067223 */ /* 0x001fe2000001000c */
[----:B-1----:R-:W-:-:S02]  /*89f0*/  F2FP.BF16.F32.PACK_AB R12, R137, R12 ;  /* 0x0000000c890c723e */ /* 0x002fc400000010ff */
[----:B------:R-:W0:Y:S01]  /*8a00*/  MUFU.EX2 R128, R128 ;  /* 0x0000008000807308 */ /* 0x000e220000000800 */
[----:B------:R-:W-:Y:S01]  /*8a10*/  FADD.FTZ R6, R137, R6 ;  /* 0x0000000689067221 */ /* 0x000fe20000010000 */
[C---:B------:R-:W-:Y:S01]  /*8a20*/  ISETP.GT.AND P2, PT, R4.reuse, R9, PT ;  /* 0x000000090400720c */ /* 0x040fe20003f44270 */
[----:B------:R-:W-:Y:S01]  /*8a30*/  VIADD R4, R4, 0xffffffff ;  /* 0xffffffff04047836 */ /* 0x000fe20000000000 */
[----:B------:R-:W-:Y:S02]  /*8a40*/  WARPGROUP.DEPBAR.LE gsb0, 0x0 ;  /* 0x00008000000079c5 */ /* 0x000fe40000010000 */
[----:B------:R-:W-:Y:S02]  /*8a50*/  WARPGROUP.ARRIVE ;  /* 0x00000000000079c5 */ /* 0x000fe40000000000 */
[----:B------:R-:W1:Y:S01]  /*8a60*/  MUFU.EX2 R23, R134 ;  /* 0x0000008600177308 */ /* 0x000e620000000800 */
[----:B--2---:R-:W-:-:S03]  /*8a70*/  FADD.FTZ R6, R140, R6 ;  /* 0x000000068c067221 */ /* 0x004fc60000010000 */
[----:B------:R-:W-:Y:S01]  /*8a80*/  HGMMA.64x96x16.F32.BF16 R24, gdesc[UR28].tnspB, R24, gsb0 ;  /* 0x416000001c1879f0 */ /* 0x000fe20008001818 */
[----:B------:R-:W-:Y:S01]  /*8a90*/  UIADD3 UR28, UR7, 0xc00, URZ ;  /* 0x00000c00071c7890 */ /* 0x000fe2000fffe03f */
[----:B---3--:R-:W-:Y:S01]  /*8aa0*/  FADD.FTZ R6, R141, R6 ;  /* 0x000000068d067221 */ /* 0x008fe20000010000 */
[----:B------:R-:W-:Y:S01]  /*8ab0*/  UIADD3 UR30, UR6, 0x200, URZ ;  /* 0x00000200061e7890 */ /* 0x000fe2000fffe03f */
[----:B------:R-:W2:Y:S01]  /*8ac0*/  MUFU.EX2 R129, R129 ;  /* 0x0000008100817308 */ /* 0x000ea20000000800 */
[----:B------:R-:W-:Y:S01]  /*8ad0*/  UMOV UR29, 0xc0000010 ;  /* 0xc0000010001d7882 */ /* 0x000fe20000000000 */
[----:B------:R-:W-:Y:S01]  /*8ae0*/  UMOV UR31, 0x80000020 ;  /* 0x80000020001f7882 */ /* 0x000fe20000000000 */
[----:B0-----:R-:W-:-:S05]  /*8af0*/  FADD.FTZ R6, R128, R6 ;  /* 0x0000000680067221 */ /* 0x001fca0000010000 */
[----:B------:R-:W0:Y:S01]  /*8b00*/  MUFU.EX2 R132, R132 ;  /* 0x0000008400847308 */ /* 0x000e220000000800 */
[----:B-1----:R-:W-:Y:S01]  /*8b10*/  FADD.FTZ R7, R23, R7 ;  /* 0x0000000717077221 */ /* 0x002fe20000010000 */
[----:B------:R-:W-:-:S03]  /*8b20*/  F2FP.BF16.F32.PACK_AB R23, R135, R23 ;  /* 0x000000178717723e */ /* 0x000fc600000010ff */
[----:B------:R-:W-:-:S03]  /*8b30*/  FADD.FTZ R7, R135, R7 ;  /* 0x0000000787077221 */ /* 0x000fc60000010000 */
[----:B------:R-:W1:Y:S01]  /*8b40*/  MUFU.EX2 R133, R133 ;  /* 0x0000008500857308 */ /* 0x000e620000000800 */
[C---:B--2---:R-:W-:Y:S01]  /*8b50*/  F2FP.BF16.F32.PACK_AB R20, R129.reuse, R128 ;  /* 0x000000808114723e */ /* 0x044fe200000010ff */
[----:B------:R-:W-:-:S06]  /*8b60*/  FADD.FTZ R6, R129, R6 ;  /* 0x0000000681067221 */ /* 0x000fcc0000010000 */
[----:B------:R-:W-:Y:S01]  /*8b70*/  MUFU.EX2 R121, R121 ;  /* 0x0000007900797308 */ /* 0x000fe20000000800 */
[----:B0-----:R-:W-:-:S07]  /*8b80*/  FADD.FTZ R6, R132, R6 ;  /* 0x0000000684067221 */ /* 0x001fce0000010000 */
[----:B------:R-:W-:Y:S01]  /*8b90*/  MUFU.EX2 R125, R125 ;  /* 0x0000007d007d7308 */ /* 0x000fe20000000800 */
[C---:B-1----:R-:W-:Y:S01]  /*8ba0*/  F2FP.BF16.F32.PACK_AB R22, R133.reuse, R132 ;  /* 0x000000848516723e */ /* 0x042fe200000010ff */
[----:B------:R-:W-:-:S06]  /*8bb0*/  FADD.FTZ R6, R133, R6 ;  /* 0x0000000685067221 */ /* 0x000fcc0000010000 */
        /* <DEDUP_REMOVED lines=14> */
[----:B------:R-:W-:Y:S08]  /*8ca0*/  MUFU.EX2 R92, R92 ;  /* 0x0000005c005c7308 */ /* 0x000ff00000000800 */
[----:B------:R-:W-:Y:S08]  /*8cb0*/  MUFU.EX2 R93, R93 ;  /* 0x0000005d005d7308 */ /* 0x000ff00000000800 */
[----:B------:R-:W-:Y:S01]  /*8cc0*/  MUFU.EX2 R85, R85 ;  /* 0x0000005500557308 */ /* 0x000fe20000000800 */
[----:B------:R-:W-:-:S02]  /*8cd0*/  WARPGROUP.DEPBAR.LE gsb0, 0x0 ;  /* 0x00008000000079c5 */ /* 0x000fc40000010000 */
[----:B------:R0:W-:Y:S06]  /*8ce0*/  BAR.ARV R14, 0x100 ;  /* 0x0004000e0000751d */ /* 0x0001ec0000002000 */
[-C--:B------:R-:W-:Y:S01]  /*8cf0*/  FMUL.FTZ R24, R24, R5.reuse ;  /* 0x0000000518187220 */ /* 0x080fe20000410000 */
[-C--:B------:R-:W-:Y:S01]  /*8d00*/  FMUL.FTZ R25, R25, R5.reuse ;  /* 0x0000000519197220 */ /* 0x080fe20000410000 */
[----:B0-----:R-:W-:Y:S02]  /*8d10*/  IMAD.U32 R14, RZ, RZ, UR57 ;  /* 0x00000039ff0e7e24 */ /* 0x001fe4000f8e00ff */
        /* <DEDUP_REMOVED lines=26> */
[----:B0-----:R-:W-:Y:S01]  /*8ec0*/  IMAD.U32 R14, RZ, RZ, UR39 ;  /* 0x00000027ff0e7e24 */ /* 0x001fe2000f8e00ff */
[----:B------:R-:W-:Y:S01]  /*8ed0*/  UMOV UR39, UR57 ;  /* 0x0000003900277c82 */ /* 0x000fe20008000000 */
        /* <DEDUP_REMOVED lines=25> */
[----:B0-----:R-:W-:Y:S01]  /*9070*/  F2FP.BF16.F32.PACK_AB R14, R141, R140 ;  /* 0x0000008c8d0e723e */ /* 0x001fe200000010ff */
[-C--:B------:R-:W-:Y:S01]  /*9080*/  FMUL.FTZ R67, R67, R16.reuse ;  /* 0x0000001043437220 */ /* 0x080fe20000410000 */
[-C--:B------:R-:W-:Y:S01]  /*9090*/  FMUL.FTZ R70, R70, R16.reuse ;  /* 0x0000001046467220 */ /* 0x080fe20000410000 */
[----:B------:R-:W-:Y:S01]  /*90a0*/  FMUL.FTZ R71, R71, R16 ;  /* 0x0000001047477220 */ /* 0x000fe20000410000 */
[----:B------:R-:W-:Y:S01]  /*90b0*/  IMAD.MOV.U32 R16, RZ, RZ, R8 ;  /* 0x000000ffff107224 */ /* 0x000fe200078e0008 */
[----:B------:R0:W-:Y:S01]  /*90c0*/  STSM.16.M88.4 [R2+0x24300], R12 ;  /* 0x0243000c02007844 */ /* 0x0001e20000000200 */
[----:B------:R-:W-:-:S03]  /*90d0*/  IMAD.MOV.U32 R5, RZ, RZ, R10 ;  /* 0x000000ffff057224 */ /* 0x000fc600078e000a */
[----:B------:R1:W-:Y:S01]  /*90e0*/  STSM.16.M88.4 [R2+0x25b00], R20 ;  /* 0x025b001402007844 */ /* 0x0003e20000000200 */
[----:B0-----:R-:W0:Y:S08]  /*90f0*/  MUFU.EX2 R13, R122 ;  /* 0x0000007a000d7308 */ /* 0x001e300000000800 */
[----:B------:R-:W2:Y:S08]  /*9100*/  MUFU.EX2 R12, R120 ;  /* 0x00000078000c7308 */ /* 0x000eb00000000800 */
[----:B------:R-:W3:Y:S01]  /*9110*/  MUFU.EX2 R15, R126 ;  /* 0x0000007e000f7308 */ /* 0x000ee20000000800 */
[----:B0-----:R-:W-:Y:S01]  /*9120*/  FADD.FTZ R7, R13, R7 ;  /* 0x000000070d077221 */ /* 0x001fe20000010000 */
[----:B------:R-:W-:-:S03]  /*9130*/  F2FP.BF16.F32.PACK_AB R13, R123, R13 ;  /* 0x0000000d7b0d723e */ /* 0x000fc600000010ff */
[----:B------:R-:W-:-:S03]  /*9140*/  FADD.FTZ R7, R123, R7 ;  /* 0x000000077b077221 */ /* 0x000fc60000010000 */
[----:B------:R-:W0:Y:S01]  /*9150*/  MUFU.EX2 R14, R124 ;  /* 0x0000007c000e7308 */ /* 0x000e220000000800 */
[----:B--2---:R-:W-:Y:S01]  /*9160*/  FADD.FTZ R74, R12, R6 ;  /* 0x000000060c4a7221 */ /* 0x004fe20000010000 */
[----:B------:R-:W-:-:S06]  /*9170*/  F2FP.BF16.F32.PACK_AB R12, R121, R12 ;  /* 0x0000000c790c723e */ /* 0x000fcc00000010ff */
[----:B-1----:R-:W1:Y:S01]  /*9180*/  MUFU.EX2 R21, R114 ;  /* 0x0000007200157308 */ /* 0x002e620000000800 */
[----:B---3--:R-:W-:Y:S01]  /*9190*/  FADD.FTZ R6, R15, R7 ;  /* 0x000000070f067221 */ /* 0x008fe20000010000 */
[----:B------:R-:W-:Y:S01]  /*91a0*/  FADD.FTZ R7, R121, R74 ;  /* 0x0000004a79077221 */ /* 0x000fe20000010000 */
[C---:B------:R-:W-:Y:S02]  /*91b0*/  F2FP.BF16.F32.PACK_AB R15, R127.reuse, R15 ;  /* 0x0000000f7f0f723e */ /* 0x040fe400000010ff */
[----:B------:R-:W-:-:S03]  /*91c0*/  FADD.FTZ R6, R127, R6 ;  /* 0x000000067f067221 */ /* 0x000fc60000010000 */
[----:B------:R-:W2:Y:S01]  /*91d0*/  MUFU.EX2 R20, R112 ;  /* 0x0000007000147308 */ /* 0x000ea20000000800 */
[----:B0-----:R-:W-:Y:S01]  /*91e0*/  FADD.FTZ R7, R14, R7 ;  /* 0x000000070e077221 */ /* 0x001fe20000010000 */
[----:B------:R-:W-:-:S03]  /*91f0*/  F2FP.BF16.F32.PACK_AB R14, R125, R14 ;  /* 0x0000000e7d0e723e */ /* 0x000fc600000010ff */
[----:B------:R-:W-:Y:S02]  /*9200*/  FADD.FTZ R7, R125, R7 ;  /* 0x000000077d077221 */ /* 0x000fe40000010000 */
[----:B------:R0:W-:Y:S01]  /*9210*/  STSM.16.M88.4 [R2+0x27300], R12 ;  /* 0x0273000c02007844 */ /* 0x0001e20000000200 */
[----:B------:R-:W3:Y:S01]  /*9220*/  MUFU.EX2 R23, R118 ;  /* 0x0000007600177308 */ /* 0x000ee20000000800 */
[----:B-1----:R-:W-:Y:S01]  /*9230*/  FADD.FTZ R6, R21, R6 ;  /* 0x0000000615067221 */ /* 0x002fe20000010000 */
[----:B------:R-:W-:-:S03]  /*9240*/  F2FP.BF16.F32.PACK_AB R21, R115, R21 ;  /* 0x000000157315723e */ /* 0x000fc600000010ff */
[----:B------:R-:W-:-:S03]  /*9250*/  FADD.FTZ R6, R115, R6 ;  /* 0x0000000673067221 */ /* 0x000fc60000010000 */
[----:B------:R-:W1:Y:S01]  /*9260*/  MUFU.EX2 R22, R116 ;  /* 0x0000007400167308 */ /* 0x000e620000000800 */
[----:B--2---:R-:W-:Y:S01]  /*9270*/  FADD.FTZ R7, R20, R7 ;  /* 0x0000000714077221 */ /* 0x004fe20000010000 */
[----:B------:R-:W-:-:S03]  /*9280*/  F2FP.BF16.F32.PACK_AB R20, R113, R20 ;  /* 0x000000147114723e */ /* 0x000fc600000010ff */
[----:B------:R-:W-:Y:S01]  /*9290*/  FADD.FTZ R7, R113, R7 ;  /* 0x0000000771077221 */ /* 0x000fe20000010000 */
[----:B0-----:R-:W-:Y:S02]  /*92a0*/  F2FP.BF16.F32.PACK_AB R12, R97, R96 ;  /* 0x00000060610c723e */ /* 0x001fe400000010ff */
[----:B------:R-:W0:Y:S01]  /*92b0*/  MUFU.EX2 R114, R106 ;  /* 0x0000006a00727308 */ /* 0x000e220000000800 */
[----:B---3--:R-:W-:Y:S01]  /*92c0*/  FADD.FTZ R6, R23, R6 ;  /* 0x0000000617067221 */ /* 0x008fe20000010000 */
[----:B------:R-:W-:Y:S02]  /*92d0*/  F2FP.BF16.F32.PACK_AB R23, R119, R23 ;  /* 0x000000177717723e */ /* 0x000fe400000010ff */
[----:B------:R-:W-:Y:S01]  /*92e0*/  F2FP.BF16.F32.PACK_AB R14, R101, R100 ;  /* 0x00000064650e723e */ /* 0x000fe200000010ff */
[----:B------:R-:W-:-:S03]  /*92f0*/  FADD.FTZ R6, R119, R6 ;  /* 0x0000000677067221 */ /* 0x000fc60000010000 */
[----:B------:R-:W2:Y:S01]  /*9300*/  MUFU.EX2 R106, R98 ;  /* 0x00000062006a7308 */ /* 0x000ea20000000800 */
[----:B-1----:R-:W-:Y:S01]  /*9310*/  FADD.FTZ R74, R22, R7 ;  /* 0x00000007164a7221 */ /* 0x002fe20000010000 */
[----:B------:R-:W-:-:S03]  /*9320*/  F2FP.BF16.F32.PACK_AB R22, R117, R22 ;  /* 0x000000167516723e */ /* 0x000fc600000010ff */
[----:B------:R-:W-:Y:S02]  /*9330*/  FADD.FTZ R74, R117, R74 ;  /* 0x0000004a754a7221 */ /* 0x000fe40000010000 */
[----:B------:R1:W-:Y:S01]  /*9340*/  STSM.16.M88.4 [R2+0x28b00], R20 ;  /* 0x028b001402007844 */ /* 0x0003e20000000200 */
[----:B------:R-:W3:Y:S01]  /*9350*/  MUFU.EX2 R98, R90 ;  /* 0x0000005a00627308 */ /* 0x000ee20000000800 */
[----:B0-----:R-:W-:Y:S01]  /*9360*/  FADD.FTZ R7, R114, R6 ;  /* 0x0000000672077221 */ /* 0x001fe20000010000 */
[----:B------:R-:W-:-:S03]  /*9370*/  FADD.FTZ R74, R104, R74 ;  /* 0x0000004a684a7221 */ /* 0x000fc60000010000 */
[----:B------:R-:W-:Y:S01]  /*9380*/  FADD.FTZ R7, R107, R7 ;  /* 0x000000076b077221 */ /* 0x000fe20000010000 */
[----:B------:R-:W-:Y:S02]  /*9390*/  FADD.FTZ R74, R105, R74 ;  /* 0x0000004a694a7221 */ /* 0x000fe40000010000 */
[----:B------:R-:W-:Y:S01]  /*93a0*/  MUFU.EX2 R90, R82 ;  /* 0x00000052005a7308 */ /* 0x000fe20000000800 */
[----:B--2---:R-:W-:Y:S02]  /*93b0*/  F2FP.BF16.F32.PACK_AB R13, R99, R106 ;  /* 0x0000006a630d723e */ /* 0x004fe400000010ff */
[----:B-1----:R-:W-:-:S05]  /*93c0*/  F2FP.BF16.F32.PACK_AB R20, R89, R88 ;  /* 0x000000585914723e */ /* 0x002fca00000010ff */
[----:B------:R-:W0:Y:S01]  /*93d0*/  MUFU.EX2 R82, R108 ;  /* 0x0000006c00527308 */ /* 0x000e220000000800 */
[----:B---3--:R-:W-:-:S07]  /*93e0*/  F2FP.BF16.F32.PACK_AB R21, R91, R98 ;  /* 0x000000625b15723e */ /* 0x008fce00000010ff */
[----:B------:R1:W-:Y:S08]  /*93f0*/  MUFU.EX2 R122, R75 ;  /* 0x0000004b007a7308 */ /* 0x0003f00000000800 */
[----:B------:R2:W-:Y:S01]  /*9400*/  MUFU.EX2 R6, R80 ;  /* 0x0000005000067308 */ /* 0x0005e20000000800 */
[----:B-1----:R-:W-:Y:S01]  /*9410*/  FADD.FTZ R75, R110, R7 ;  /* 0x000000076e4b7221 */ /* 0x002fe20000010000 */
[----:B0-----:R-:W-:Y:S01]  /*9420*/  FADD.FTZ R74, R82, R74 ;  /* 0x0000004a524a7221 */ /* 0x001fe20000010000 */
[----:B------:R-:W-:-:S02]  /*9430*/  F2FP.BF16.F32.PACK_AB R82, R109, R82 ;  /* 0x000000526d52723e */ /* 0x000fc400000010ff */
[----:B------:R-:W-:-:S03]  /*9440*/  FADD.FTZ R75, R111, R75 ;  /* 0x0000004b6f4b7221 */ /* 0x000fc60000010000 */
[----:B------:R0:W1:Y:S01]  /*9450*/  MUFU.EX2 R118, R83 ;  /* 0x0000005300767308 */ /* 0x0000620000000800 */
[----:B------:R-:W-:Y:S01]  /*9460*/  FADD.FTZ R75, R106, R75 ;  /* 0x0000004b6a4b7221 */ /* 0x000fe20000010000 */
[----:B--2---:R-:W-:-:S03]  /*9470*/  FADD.FTZ R80, R109, R74 ;  /* 0x0000004a6d507221 */ /* 0x004fc60000010000 */
[----:B------:R-:W-:Y:S01]  /*9480*/  FADD.FTZ R75, R99, R75 ;  /* 0x0000004b634b7221 */ /* 0x000fe20000010000 */
[----:B------:R-:W-:Y:S02]  /*9490*/  FADD.FTZ R80, R96, R80 ;  /* 0x0000005060507221 */ /* 0x000fe40000010000 */
[----:B------:R2:W3:Y:S01]  /*94a0*/  MUFU.EX2 R7, R81 ;  /* 0x0000005100077308 */ /* 0x0004e20000000800 */
[----:B------:R-:W-:Y:S01]  /*94b0*/  FADD.FTZ R108, R102, R75 ;  /* 0x0000004b666c7221 */ /* 0x000fe20000010000 */
[----:B------:R-:W-:Y:S01]  /*94c0*/  FADD.FTZ R75, R97, R80 ;  /* 0x00000050614b7221 */ /* 0x000fe20000010000 */
[----:B------:R-:W-:Y:S02]  /*94d0*/  F2FP.BF16.F32.PACK_AB R80, R105, R104 ;  /* 0x000000686950723e */ /* 0x000fe400000010ff */
[----:B0-----:R-:W-:Y:S01]  /*94e0*/  FADD.FTZ R83, R103, R108 ;  /* 0x0000006c67537221 */ /* 0x001fe20000010000 */
[----:B------:R-:W-:Y:S02]  /*94f0*/  FADD.FTZ R104, R100, R75 ;  /* 0x0000004b64687221 */ /* 0x000fe40000010000 */
[----:B------:R-:W0:Y:S01]  /*9500*/  MUFU.EX2 R74, R84 ;  /* 0x00000054004a7308 */ /* 0x000e220000000800 */
[----:B------:R-:W-:Y:S01]  /*9510*/  FADD.FTZ R108, R98, R83 ;  /* 0x00000053626c7221 */ /* 0x000fe20000010000 */
[----:B------:R-:W-:Y:S01]  /*9520*/  FADD.FTZ R75, R101, R104 ;  /* 0x00000068654b7221 */ /* 0x000fe20000010000 */
[----:B--2---:R-:W-:-:S02]  /*9530*/  F2FP.BF16.F32.PACK_AB R81, R107, R114 ;  /* 0x000000726b51723e */ /* 0x004fc400000010ff */
[----:B------:R-:W-:Y:S01]  /*9540*/  FADD.FTZ R105, R91, R108 ;  /* 0x0000006c5b697221 */ /* 0x000fe20000010000 */
[----:B------:R-:W-:Y:S01]  /*9550*/  FADD.FTZ R104, R88, R75 ;  /* 0x0000004b58687221 */ /* 0x000fe20000010000 */
[----:B------:R-:W-:Y:S01]  /*9560*/  F2FP.BF16.F32.PACK_AB R83, R111, R110 ;  /* 0x0000006e6f53723e */ /* 0x000fe200000010ff */
[----:B------:R2:W4:Y:S01]  /*9570*/  MUFU.EX2 R84, R72 ;  /* 0x0000004800547308 */ /* 0x0005220000000800 */
[----:B------:R-:W-:Y:S01]  /*9580*/  FADD.FTZ R108, R94, R105 ;  /* 0x000000695e6c7221 */ /* 0x000fe20000010000 */
[----:B------:R-:W-:Y:S02]  /*9590*/  FADD.FTZ R75, R89, R104 ;  /* 0x00000068594b7221 */ /* 0x000fe40000010000 */
[----:B------:R5:W-:Y:S01]  /*95a0*/  STSM.16.M88.4 [R2+0x2a300], R80 ;  /* 0x02a3005002007844 */ /* 0x000be20000000200 */
[----:B------:R-:W-:Y:S01]  /*95b0*/  FADD.FTZ R107, R95, R108 ;  /* 0x0000006c5f6b7221 */ /* 0x000fe20000010000 */
[----:B------:R-:W-:Y:S02]  /*95c0*/  FADD.FTZ R104, R92, R75 ;  /* 0x0000004b5c687221 */ /* 0x000fe40000010000 */
[----:B------:R4:W4:Y:S01]  /*95d0*/  MUFU.EX2 R105, R73 ;  /* 0x0000004900697308 */ /* 0x0009220000000800 */
[----:B------:R-:W-:Y:S01]  /*95e0*/  FADD.FTZ R107, R90, R107 ;  /* 0x0000006b5a6b7221 */ /* 0x000fe20000010000 */
[----:B------:R-:W-:-:S03]  /*95f0*/  FADD.FTZ R15, R93, R104 ;  /* 0x000000685d0f7221 */ /* 0x000fc60000010000 */
[----:B-1----:R-:W-:Y:S01]  /*9600*/  FADD.FTZ R107, R118, R107 ;  /* 0x0000006b766b7221 */ /* 0x002fe20000010000 */
[----:B------:R-:W-:Y:S01]  /*9610*/  FADD.FTZ R22, R6, R15 ;  /* 0x0000000f06167221 */ /* 0x000fe20000010000 */
[----:B------:R-:W-:Y:S01]  /*9620*/  F2FP.BF16.F32.PACK_AB R15, R103, R102 ;  /* 0x00000066670f723e */ /* 0x000fe200000010ff */
[----:B------:R-:W1:Y:S01]  /*9630*/  MUFU.EX2 R96, R76 ;  /* 0x0000004c00607308 */ /* 0x000e620000000800 */
[----:B--2---:R-:W-:Y:S01]  /*9640*/  FADD.FTZ R72, R86, R107 ;  /* 0x0000006b56487221 */ /* 0x004fe20000010000 */
[----:B---3--:R-:W-:Y:S01]  /*9650*/  FADD.FTZ R23, R7, R22 ;  /* 0x0000001607177221 */ /* 0x008fe20000010000 */
[----:B------:R-:W-:Y:S01]  /*9660*/  F2FP.BF16.F32.PACK_AB R22, R93, R92 ;  /* 0x0000005c5d16723e */ /* 0x000fe200000010ff */
[----:B------:R2:W-:Y:S01]  /*9670*/  STSM.16.M88.4 [R2+0x2bb00], R12 ;  /* 0x02bb000c02007844 */ /* 0x0005e20000000200 */
[----:B-----5:R-:W-:Y:S01]  /*9680*/  FADD.FTZ R80, R87, R72 ;  /* 0x0000004857507221 */ /* 0x020fe20000010000 */
[----:B0-----:R-:W-:Y:S01]  /*9690*/  FADD.FTZ R72, R74, R23 ;  /* 0x000000174a487221 */ /* 0x001fe20000010000 */
[----:B------:R-:W-:Y:S01]  /*96a0*/  F2FP.BF16.F32.PACK_AB R23, R95, R94 ;  /* 0x0000005e5f17723e */ /* 0x000fe200000010ff */
[----:B------:R0:W3:Y:S01]  /*96b0*/  MUFU.EX2 R82, R77 ;  /* 0x0000004d00527308 */ /* 0x0000e20000000800 */
[----:B------:R-:W-:Y:S01]  /*96c0*/  FADD.FTZ R81, R79, R80 ;  /* 0x000000504f517221 */ /* 0x000fe20000010000 */
[----:B------:R-:W-:Y:S01]  /*96d0*/  FADD.FTZ R75, R85, R72 ;  /* 0x00000048554b7221 */ /* 0x000fe20000010000 */
[----:B------:R-:W-:Y:S01]  /*96e0*/  F2FP.BF16.F32.PACK_AB R72, R7, R6 ;  /* 0x000000060748723e */ /* 0x000fe200000010ff */
[----:B------:R2:W-:Y:S01]  /*96f0*/  STSM.16.M88.4 [R2+0x2d300], R20 ;  /* 0x02d3001402007844 */ /* 0x0005e20000000200 */
[----:B------:R-:W-:Y:S01]  /*9700*/  FADD.FTZ R81, R122, R81 ;  /* 0x000000517a517221 */ /* 0x000fe20000010000 */
[----:B----4-:R-:W-:Y:S01]  /*9710*/  FADD.FTZ R6, R84, R75 ;  /* 0x0000004b54067221 */ /* 0x010fe20000010000 */
[----:B------:R-:W-:-:S02]  /*9720*/  F2FP.BF16.F32.PACK_AB R73, R118, R90 ;  /* 0x0000005a7649723e */ /* 0x000fc400000010ff */
[----:B0-----:R-:W-:Y:S01]  /*9730*/  F2FP.BF16.F32.PACK_AB R77, R122, R79 ;  /* 0x0000004f7a4d723e */ /* 0x001fe200000010ff */
[----:B------:R-:W-:Y:S01]  /*9740*/  FADD.FTZ R80, R78, R81 ;  /* 0x000000514e507221 */ /* 0x000fe20000010000 */
[----:B------:R-:W-:Y:S01]  /*9750*/  F2FP.BF16.F32.PACK_AB R74, R85, R74 ;  /* 0x0000004a554a723e */ /* 0x000fe200000010ff */
[----:B------:R-:W-:Y:S01]  /*9760*/  FADD.FTZ R81, R105, R6 ;  /* 0x0000000669517221 */ /* 0x000fe20000010000 */
[----:B------:R-:W-:Y:S01]  /*9770*/  F2FP.BF16.F32.PACK_AB R75, R87, R86 ;  /* 0x00000056574b723e */ /* 0x000fe200000010ff */
[C---:B------:R-:W-:Y:S01]  /*9780*/  FADD.FTZ R7, R3.reuse, R80 ;  /* 0x0000005003077221 */ /* 0x040fe20000010000 */
[----:B------:R-:W-:Y:S01]  /*9790*/  F2FP.BF16.F32.PACK_AB R79, R3, R78 ;  /* 0x0000004e034f723e */ /* 0x000fe200000010ff */
[----:B-1----:R-:W-:Y:S01]  /*97a0*/  FADD.FTZ R81, R96, R81 ;  /* 0x0000005160517221 */ /* 0x002fe20000010000 */
[----:B------:R-:W-:Y:S01]  /*97b0*/  F2FP.BF16.F32.PACK_AB R76, R105, R84 ;  /* 0x00000054694c723e */ /* 0x000fe200000010ff */
[----:B------:R2:W-:Y:S01]  /*97c0*/  STSM.16.M88.4 [R2+0x2eb00], R72 ;  /* 0x02eb004802007844 */ /* 0x0005e20000000200 */
[C---:B---3--:R-:W-:Y:S01]  /*97d0*/  F2FP.BF16.F32.PACK_AB R78, R82.reuse, R96 ;  /* 0x00000060524e723e */ /* 0x048fe200000010ff */
[----:B------:R-:W-:Y:S01]  /*97e0*/  FADD.FTZ R6, R82, R81 ;  /* 0x0000005152067221 */ /* 0x000fe20000010000 */
[----:B------:R-:W-:-:S03]  /*97f0*/  IMAD.MOV.U32 R3, RZ, RZ, R11 ;  /* 0x000000ffff037224 */ /* 0x000fc600078e000b */
[----:B------:R2:W-:Y:S01]  /*9800*/  STSM.16.M88.4 [R2+0x30300], R76 ;  /* 0x0303004c02007844 */ /* 0x0005e20000000200 */
        /* <DEDUP_REMOVED lines=8> */
[----:B------:R-:W-:Y:S01]  /*9890*/  IMAD.MOV.U32 R3, RZ, RZ, R11 ;  /* 0x000000ffff037224 */ /* 0x000fe200078e000b */
[----:B------:R-:W-:Y:S01]  /*98a0*/  UMOV UR39, UR57 ;  /* 0x0000003900277c82 */ /* 0x000fe20008000000 */
[----:B------:R-:W-:Y:S02]  /*98b0*/  IMAD.MOV.U32 R5, RZ, RZ, R10 ;  /* 0x000000ffff057224 */ /* 0x000fe400078e000a */
[----:B------:R-:W-:-:S07]  /*98c0*/  IMAD.MOV.U32 R16, RZ, RZ, R8 ;  /* 0x000000ffff107224 */ /* 0x000fce00078e0008 */
.L_x_2091:
[----:B------:R-:W-:-:S13]  /*98d0*/  ISETP.GE.AND P2, PT, R4, R147, PT ;  /* 0x000000930400720c */ /* 0x000fda0003f46270 */
[----:B------:R-:W-:Y:S05]  /*98e0*/  @!P2 BRA `(.L_x_2101) ;  /* 0x0000003400cca947 */ /* 0x000fea0003800000 */
[----:B------:R-:W-:Y:S01]  /*98f0*/  IMAD.MOV.U32 R9, RZ, RZ, R3 ;  /* 0x000000ffff097224 */ /* 0x000fe200078e0003 */
[----:B------:R-:W-:Y:S01]  /*9900*/  UMOV UR57, UR39 ;  /* 0x0000002700397c82 */ /* 0x000fe20008000000 */
[----:B------:R-:W-:Y:S02]  /*9910*/  IMAD.MOV.U32 R8, RZ, RZ, R5 ;  /* 0x000000ffff087224 */ /* 0x000fe400078e0005 */
[----:B------:R-:W-:-:S07]  /*9920*/  IMAD.MOV.U32 R10, RZ, RZ, R16 ;  /* 0x000000ffff0a7224 */ /* 0x000fce00078e0010 */
.L_x_2110:
[----:B------:R-:W-:Y:S01]  /*9930*/  UIADD3 UR39, UR57, 0x1, URZ ;  /* 0x0000000139277890 */ /* 0x000fe2000fffe03f */
[----:B------:R-:W-:-:S03]  /*9940*/  ISETP.NE.AND P3, PT, RZ, UR38, PT ;  /* 0x00000026ff007c0c */ /* 0x000fc6000bf65270 */
[----:B------:R-:W-:-:S04]  /*9950*/  UISETP.NE.AND UP0, UPT, UR39, 0x2, UPT ;  /* 0x000000022700788c */ /* 0x000fc8000bf05270 */
[----:B------:R-:W-:Y:S02]  /*9960*/  USEL UR6, URZ, 0x1, UP0 ;  /* 0x000000013f067887 */ /* 0x000fe40008000000 */
[----:B------:R-:W-:-:S04]  /*9970*/  USEL UR39, UR39, URZ, UP0 ;  /* 0x0000003f27277287 */ /* 0x000fc80008000000 */
[----:B------:R-:W-:Y:S01]  /*9980*/  LOP3.LUT R16, R10, UR6, RZ, 0x3c, !PT ;  /* 0x000000060a107c12 */ /* 0x000fe2000f8e3cff */
[----:B-1----:R-:W-:Y:S07]  /*9990*/  @P3 BRA `(.L_x_2102) ;  /* 0x0000000000283947 */ /* 0x002fee0003800000 */
[----:B------:R-:W-:Y:S05]  /*99a0*/  @!P0 BRA `(.L_x_2103) ;  /* 0x0000000000048947 */ /* 0x000fea0003800000 */
[----:B------:R-:W-:Y:S01]  /*99b0*/  BPT.TRAP 0x1 ;  /* 0x000000040000795c */ /* 0x000fe20000300000 */
.L_x_2103:
[----:B------:R-:W-:Y:S01]  /*99c0*/  ULEA UR6, UR39, UR36, 0x3 ;  /* 0x0000002427067291 */ /* 0x000fe2000f8e183f */
[----:B------:R-:W-:-:S08]  /*99d0*/  SHF.L.U32 R0, R16, 0x1f, RZ ;  /* 0x0000001f10007819 */ /* 0x000fd000000006ff */
[----:B------:R1:W3:Y:S01]  /*99e0*/  SYNCS.PHASECHK.TRANS64.TRYWAIT P2, [UR6+0x31c30], R0 ;  /* 0x031c3000ff0075a7 */ /* 0x0002e20008040146 */
[----:B------:R-:W-:Y:S05]  /*99f0*/  @!P0 BRA `(.L_x_2104) ;  /* 0x0000000000048947 */ /* 0x000fea0003800000 */
[----:B------:R-:W-:Y:S01]  /*9a00*/  BPT.TRAP 0x1 ;  /* 0x000000040000795c */ /* 0x000fe20000300000 */
.L_x_2104:
[----:B---3--:R-:W-:Y:S05]  /*9a10*/  @P2 BRA `(.L_x_2102) ;  /* 0x0000000000082947 */ /* 0x008fea0003800000 */
[----:B------:R-:W3:Y:S02]  /*9a20*/  SYNCS.PHASECHK.TRANS64.TRYWAIT P2, [UR6+0x31c30], R0 ;  /* 0x031c3000ff0075a7 */ /* 0x000ee40008040146 */
[----:B---3--:R-:W-:Y:S05]  /*9a30*/  @!P2 BRA `(.L_x_2105) ;  /* 0x000000d8006ca947 */ /* 0x008fea0003800000 */
.L_x_2102:
[----:B---3--:R-:W3:Y:S01]  /*9a40*/  S2R R3, SR_TID.X ;  /* 0x0000000000037919 */ /* 0x008ee20000002100 */
        /* <DEDUP_REMOVED lines=29> */
[----:B-1----:R-:W-:Y:S01]  /*9c20*/  VIADD R0, R3, 0x8 ;  /* 0x0000000803007836 */ /* 0x002fe20000000000 */
        /* <DEDUP_REMOVED lines=60> */
[----:B--2---:R-:W-:-:S06]  /*9ff0*/  WARPGROUP.ARRIVE ;  /* 0x00000000000079c5 */ /* 0x004fcc0000000000 */
        /* <DEDUP_REMOVED lines=265> */
.L_x_2107:
[----:B------:R-:W-:Y:S01]  /*b090*/  ULEA UR6, UR57, UR36, 0x3 ;  /* 0x0000002439067291 */ /* 0x000fe2000f8e183f */
[----:B------:R-:W-:-:S08]  /*b0a0*/  SHF.L.U32 R0, R10, 0x1f, RZ ;  /* 0x0000001f0a007819 */ /* 0x000fd000000006ff */
[----:B------:R1:W2:Y:S01]  /*b0b0*/  SYNCS.PHASECHK.TRANS64.TRYWAIT P2, [UR6+0x31c50], R0 ;  /* 0x031c5000ff0075a7 */ /* 0x0002a20008040146 */
[----:B------:R-:W-:Y:S05]  /*b0c0*/  @!P0 BRA `(.L_x_2108) ;  /* 0x0000000000048947 */ /* 0x000fea0003800000 */
[----:B------:R-:W-:Y:S01]  /*b0d0*/  BPT.TRAP 0x1 ;  /* 0x000000040000795c */ /* 0x000fe20000300000 */
.L_x_2108:
[----:B--2---:R-:W-:Y:S05]  /*b0e0*/  @P2 BRA `(.L_x_2106) ;  /* 0x0000000000082947 */ /* 0x004fea0003800000 */
[----:B------:R-:W2:Y:S02]  /*b0f0*/  SYNCS.PHASECHK.TRANS64.TRYWAIT P2, [UR6+0x31c50], R0 ;  /* 0x031c5000ff0075a7 */ /* 0x000ea40008040146 */
[----:B--2---:R-:W-:Y:S05]  /*b100*/  @!P2 BRA `(.L_x_2109) ;  /* 0x000000c000d0a947 */ /* 0x004fea0003800000 */
.L_x_2106:
[----:B------:R-:W-:Y:S01]  /*b110*/  UIADD3 UR6, UR36, 0x200, URZ ;  /* 0x0000020024067890 */ /* 0x000fe2000fffe03f */
[----:B------:R-:W-:Y:S01]  /*b120*/  WARPGROUP.ARRIVE ;  /* 0x00000000000079c5 */ /* 0x000fe20000000000 */
[----:B------:R-:W-:Y:S01]  /*b130*/  ULOP3.LUT UR7, UR37, 0x10000, URZ, 0xfc, !UPT ;  /* 0x0001000025077892 */ /* 0x000fe2000f8efc3f */
[----:B-12---:R-:W-:Y:S01]  /*b140*/  FMNMX.FTZ R0, R136, R8, !PT ;  /* 0x0000000888007209 */ /* 0x006fe20007810000 */
[----:B------:R-:W-:-:S03]  /*b150*/  USHF.R.U32.HI UR6, URZ, 0x4, UR6 ;  /* 0x000000043f067899 */ /* 0x000fc60008011606 */
[----:B0-----:R-:W0:Y:S01]  /*b160*/  S2R R15, SR_TID.X ;  /* 0x00000000000f7919 */ /* 0x001e220000002100 */
[----:B------:R-:W-:Y:S01]  /*b170*/  UMOV UR29, 0xc0000010 ;  /* 0xc0000010001d7882 */ /* 0x000fe20000000000 */
[----:B------:R-:W-:Y:S01]  /*b180*/  UMOV UR31, 0x80000020 ;  /* 0x80000020001f7882 */ /* 0x000fe20000000000 */
[----:B------:R-:W-:Y:S01]  /*b190*/  ULOP3.LUT UR6, UR6, 0x3fff, URZ, 0xc0, !UPT ;  /* 0x00003fff06067892 */ /* 0x000fe2000f8ec03f */
[----:B------:R-:W-:Y:S01]  /*b1a0*/  FMNMX.FTZ R0, R137, R0, !PT ;  /* 0x0000000089007209 */ /* 0x000fe20007810000 */
[----:B------:R-:W-:Y:S02]  /*b1b0*/  UMOV UR28, UR7 ;  /* 0x00000007001c7c82 */ /* 0x000fe40008000000 */
        /* <DEDUP_REMOVED lines=52> */
[----:B0-----:R-:W-:Y:S02]  /*b500*/  FMNMX.FTZ R3, R0, R3, !PT ;  /* 0x0000000300037209 */ /* 0x001fe40007810000 */
[----:B------:R-:W0:Y:S03]  /*b510*/  LDC R0, c[0x0][0x988] ;  /* 0x00026200ff007b82 */ /* 0x000e260000000800 */
[----:B------:R-:W1:Y:S02]  /*b520*/  SHFL.BFLY PT, R5, R3, 0x1, 0x1f ;  /* 0x0c201f0003057f89 */ /* 0x000e6400000e0000 */
[----:B-1----:R-:W-:-:S05]  /*b530*/  FMNMX.FTZ R5, R3, R5, !PT ;  /* 0x0000000503057209 */ /* 0x002fca0007810000 */
[C---:B------:R-:W-:Y:S01]  /*b540*/  FADD.FTZ R8, -R5.reuse, R8 ;  /* 0x0000000805087221 */ /* 0x040fe20000010100 */
[----:B0-----:R-:W-:-:S03]  /*b550*/  FMUL.FTZ R3, R5, R0 ;  /* 0x0000000005037220 */ /* 0x001fc60000410000 */
        /* <DEDUP_REMOVED lines=18> */
[----:B------:R-:W-:Y:S01]  /*b680*/  FFMA.FTZ R117, R117, R0, -R3 ;  /* 0x0000000075757223 */ /* 0x000fe20000010803 */
[----:B------:R-:W-:-:S02]  /*b690*/  WARPGROUP.DEPBAR.LE gsb0, 0x0 ;  /* 0x00008000000079c5 */ /* 0x000fc40000010000 */
[----:B------:R-:W-:Y:S01]  /*b6a0*/  WARPGROUP.ARRIVE ;  /* 0x00000000000079c5 */ /* 0x000fe20000000000 */
[----:B------:R-:W1:Y:S01]  /*b6b0*/  MUFU.EX2 R137, R137 ;  /* 0x0000008900897308 */ /* 0x000e620000000800 */
[-CC-:B------:R-:W-:Y:S01]  /*b6c0*/  FFMA.FTZ R104, R104, R0.reuse, -R3.reuse ;  /* 0x0000000068687223 */ /* 0x180fe20000010803 */
[-CC-:B------:R-:W-:Y:S01]  /*b6d0*/  FFMA.FTZ R105, R105, R0.reuse, -R3.reuse ;  /* 0x0000000069697223 */ /* 0x180fe20000010803 */
[-CC-:B------:R-:W-:Y:S01]  /*b6e0*/  FFMA.FTZ R108, R108, R0.reuse, -R3.reuse ;  /* 0x000000006c6c7223 */ /* 0x180fe20000010803 */
[-CC-:B------:R-:W-:Y:S01]  /*b6f0*/  FFMA.FTZ R109, R109, R0.reuse, -R3.reuse ;  /* 0x000000006d6d7223 */ /* 0x180fe20000010803 */
[----:B------:R-:W-:Y:S01]  /*b700*/  HGMMA.64x96x16.F32.BF16 R24, gdesc[UR28].tnspB, R24, gsb0 ;  /* 0x416000001c1879f0 */ /* 0x000fe20008001818 */
[----:B------:R-:W-:Y:S01]  /*b710*/  UIADD3 UR28, UR7, 0x480, URZ ;  /* 0x00000480071c7890 */ /* 0x000fe2000fffe03f */
[-CC-:B------:R-:W-:Y:S01]  /*b720*/  FFMA.FTZ R96, R96, R0.reuse, -R3.reuse ;  /* 0x0000000060607223 */ /* 0x180fe20000010803 */
[----:B------:R-:W-:Y:S01]  /*b730*/  UIADD3 UR30, UR6, 0xc0, URZ ;  /* 0x000000c0061e7890 */ /* 0x000fe2000fffe03f */
[----:B------:R-:W2:Y:S01]  /*b740*/  MUFU.EX2 R10, R140 ;  /* 0x0000008c000a7308 */ /* 0x000ea20000000800 */
[----:B------:R-:W-:Y:S01]  /*b750*/  UMOV UR29, 0xc0000010 ;  /* 0xc0000010001d7882 */ /* 0x000fe20000000000 */
[----:B------:R-:W-:Y:S01]  /*b760*/  UMOV UR31, 0x80000020 ;  /* 0x80000020001f7882 */ /* 0x000fe20000000000 */
        /* <DEDUP_REMOVED lines=16> */
[----:B------:R-:W4:Y:S01]  /*b870*/  MUFU.EX2 R12, R128 ;  /* 0x00000080000c7308 */ /* 0x000f220000000800 */
[----:B0-----:R-:W-:Y:S01]  /*b880*/  FFMA.FTZ R3, R13, R6, R8 ;  /* 0x000000060d037223 */ /* 0x001fe20000010008 */
[----:B-1----:R-:W-:-:S03]  /*b890*/  F2FP.BF16.F32.PACK_AB R8, R137, R8 ;  /* 0x000000088908723e */ /* 0x002fc600000010ff */
[----:B------:R-:W-:-:S03]  /*b8a0*/  FADD.FTZ R3, R137, R3 ;  /* 0x0000000389037221 */ /* 0x000fc60000010000 */
[----:B------:R-:W0:Y:S01]  /*b8b0*/  MUFU.EX2 R129, R129 ;  /* 0x0000008100817308 */ /* 0x000e220000000800 */
[----:B--2---:R-:W-:Y:S01]  /*b8c0*/  FADD.FTZ R3, R10, R3 ;  /* 0x000000030a037221 */ /* 0x004fe20000010000 */
[----:B---3--:R-:W-:-:S03]  /*b8d0*/  F2FP.BF16.F32.PACK_AB R10, R141, R10 ;  /* 0x0000000a8d0a723e */ /* 0x008fc600000010ff */
[----:B------:R-:W-:-:S03]  /*b8e0*/  FADD.FTZ R3, R141, R3 ;  /* 0x000000038d037221 */ /* 0x000fc60000010000 */
[----:B------:R-:W-:Y:S01]  /*b8f0*/  MUFU.EX2 R132, R132 ;  /* 0x0000008400847308 */ /* 0x000fe20000000800 */
[----:B----4-:R-:W-:-:S07]  /*b900*/  FADD.FTZ R3, R12, R3 ;  /* 0x000000030c037221 */ /* 0x010fce0000010000 */
[----:B------:R-:W-:Y:S01]  /*b910*/  MUFU.EX2 R120, R120 ;  /* 0x0000007800787308 */ /* 0x000fe20000000800 */
[C---:B0-----:R-:W-:Y:S01]  /*b920*/  FADD.FTZ R6, R129.reuse, R3 ;  /* 0x0000000381067221 */ /* 0x041fe20000010000 */
[----:B------:R-:W-:Y:S02]  /*b930*/  FMNMX.FTZ R3, R138, R9, !PT ;  /* 0x000000098a037209 */ /* 0x000fe40007810000 */
[----:B------:R-:W-:Y:S02]  /*b940*/  F2FP.BF16.F32.PACK_AB R12, R129, R12 ;  /* 0x0000000c810c723e */ /* 0x000fe400000010ff */
[----:B------:R-:W-:Y:S02]  /*b950*/  FMNMX.FTZ R3, R139, R3, !PT ;  /* 0x000000038b037209 */ /* 0x000fe40007810000 */
[----:B------:R-:W-:Y:S02]  /*b960*/  MUFU.EX2 R124, R124 ;  /* 0x0000007c007c7308 */ /* 0x000fe40000000800 */
[----:B------:R-:W-:-:S04]  /*b970*/  FMNMX.FTZ R3, R142, R3, !PT ;  /* 0x000000038e037209 */ /* 0x000fc80007810000 */
        /* <DEDUP_REMOVED lines=58> */
[----:B------:R-:W-:Y:S01]  /*bd20*/  MUFU.EX2 R81, R81 ;  /* 0x0000005100517308 */ /* 0x000fe20000000800 */
[----:B------:R-:W-:-:S02]  /*bd30*/  WARPGROUP.DEPBAR.LE gsb0, 0x0 ;  /* 0x00008000000079c5 */ /* 0x000fc40000010000 */
[----:B------:R-:W-:-:S05]  /*bd40*/  WARPGROUP.ARRIVE ;  /* 0x00000000000079c5 */ /* 0x000fca0000000000 */
[----:B------:R-:W-:Y:S01]  /*bd50*/  MUFU.EX2 R84, R84 ;  /* 0x0000005400547308 */ /* 0x000fe20000000800 */
[----:B0-----:R-:W-:Y:S01]  /*bd60*/  FMNMX.FTZ R3, R3, R11, !PT ;  /* 0x0000000b03037209 */ /* 0x001fe20007810000 */
[----:B------:R-:W-:Y:S01]  /*bd70*/  HGMMA.64x96x16.F32.BF16 R24, gdesc[UR28].tnspB, R24, gsb0 ;  /* 0x416000001c1879f0 */ /* 0x000fe20008001818 */
[----:B------:R-:W-:Y:S02]  /*bd80*/  UIADD3 UR28, UR7, 0x780, URZ ;  /* 0x00000780071c7890 */ /* 0x000fe4000fffe03f */
[----:B------:R-:W-:Y:S01]  /*bd90*/  UIADD3 UR30, UR6, 0x140, URZ ;  /* 0x00000140061e7890 */ /* 0x000fe2000fffe03f */
[----:B------:R-:W0:Y:S01]  /*bda0*/  SHFL.BFLY PT, R11, R3, 0x1, 0x1f ;  /* 0x0c201f00030b7f89 */ /* 0x000e2200000e0000 */
[----:B------:R-:W-:Y:S01]  /*bdb0*/  UMOV UR29, 0xc0000010 ;  /* 0xc0000010001d7882 */ /* 0x000fe20000000000 */
[----:B------:R-:W-:Y:S01]  /*bdc0*/  UMOV UR31, 0x80000020 ;  /* 0x80000020001f7882 */ /* 0x000fe20000000000 */
[----:B------:R-:W-:Y:S08]  /*bdd0*/  MUFU.EX2 R85, R85 ;  /* 0x0000005500557308 */ /* 0x000ff00000000800 */
[----:B------:R-:W-:Y:S08]  /*bde0*/  MUFU.EX2 R72, R72 ;  /* 0x0000004800487308 */ /* 0x000ff00000000800 */
[----:B------:R-:W-:Y:S01]  /*bdf0*/  MUFU.EX2 R73, R73 ;  /* 0x0000004900497308 */ /* 0x000fe20000000800 */
[----:B0-----:R-:W-:-:S07]  /*be00*/  FMNMX.FTZ R3, R3, R11, !PT ;  /* 0x0000000b03037209 */ /* 0x001fce0007810000 */
[----:B------:R-:W-:Y:S01]  /*be10*/  MUFU.EX2 R76, R76 ;  /* 0x0000004c004c7308 */ /* 0x000fe20000000800 */
        /* <DEDUP_REMOVED lines=38> */
[----:B------:R-:W-:-:S02]  /*c080*/  VIADD R11, R14, 0x9 ;  /* 0x000000090e0b7836 */ /* 0x000fc40000000000 */
[----:B------:R-:W-:Y:S01]  /*c090*/  FMUL.FTZ R9, R9, R0 ;  /* 0x0000000009097220 */ /* 0x000fe20000410000 */
[----:B------:R-:W-:Y:S02]  /*c0a0*/  MUFU.EX2 R139, R139 ;  /* 0x0000008b008b7308 */ /* 0x000fe40000000800 */
[----:B------:R-:W-:Y:S02]  /*c0b0*/  SEL R11, R11, 0x9, !P2 ;  /* 0x000000090b0b7807 */ /* 0x000fe40005000000 */
[C---:B------:R-:W-:Y:S01]  /*c0c0*/  ISETP.GT.AND P2, PT, R4.reuse, R147, PT ;  /* 0x000000930400720c */ /* 0x040fe20003f44270 */
[----:B------:R-:W-:-:S03]  /*c0d0*/  VIADD R4, R4, 0xffffffff ;  /* 0xffffffff04047836 */ /* 0x000fc60000000000 */
[----:B------:R-:W-:Y:S08]  /*c0e0*/  MUFU.EX2 R17, R9 ;  /* 0x0000000900117308 */ /* 0x000ff00000000800 */
[----:B------:R-:W0:Y:S08]  /*c0f0*/  MUFU.EX2 R9, R138 ;  /* 0x0000008a00097308 */ /* 0x000e300000000800 */
[----:B------:R-:W1:Y:S01]  /*c100*/  MUFU.EX2 R142, R142 ;  /* 0x0000008e008e7308 */ /* 0x000e620000000800 */
[----:B------:R-:W-:-:S02]  /*c110*/  WARPGROUP.DEPBAR.LE gsb0, 0x0 ;  /* 0x00008000000079c5 */ /* 0x000fc40000010000 */
[----:B------:R-:W-:-:S05]  /*c120*/  WARPGROUP.ARRIVE ;  /* 0x00000000000079c5 */ /* 0x000fca0000000000 */
[----:B------:R-:W-:Y:S01]  /*c130*/  MUFU.EX2 R143, R143 ;  /* 0x0000008f008f7308 */ /* 0x000fe20000000800 */
[----:B0-----:R-:W-:Y:S01]  /*c140*/  FFMA.FTZ R7, R17, R7, R9 ;  /* 0x0000000711077223 */ /* 0x001fe20000010009 */
[C---:B------:R-:W-:Y:S01]  /*c150*/  F2FP.BF16.F32.PACK_AB R9, R139.reuse, R9 ;  /* 0x000000098b09723e */ /* 0x040fe200000010ff */
[----:B------:R-:W-:Y:S01]  /*c160*/  HGMMA.64x96x16.F32.BF16 R24, gdesc[UR28].tnspB, R24, gsb0 ;  /* 0x416000001c1879f0 */ /* 0x000fe20008001818 */
[----:B------:R-:W-:Y:S01]  /*c170*/  UIADD3 UR28, UR7, 0x900, URZ ;  /* 0x00000900071c7890 */ /* 0x000fe2000fffe03f */
[----:B------:R-:W-:Y:S01]  /*c180*/  FADD.FTZ R7, R139, R7 ;  /* 0x000000078b077221 */ /* 0x000fe20000010000 */
[----:B------:R-:W-:Y:S01]  /*c190*/  UIADD3 UR30, UR6, 0x180, URZ ;  /* 0x00000180061e7890 */ /* 0x000fe2000fffe03f */
[----:B------:R-:W-:Y:S01]  /*c1a0*/  UMOV UR29, 0xc0000010 ;  /* 0xc0000010001d7882 */ /* 0x000fe20000000000 */
[----:B------:R-:W-:Y:S01]  /*c1b0*/  UMOV UR31, 0x80000020 ;  /* 0x80000020001f7882 */ /* 0x000fe20000000000 */
[----:B------:R-:W-:Y:S01]  /*c1c0*/  MUFU.EX2 R14, R133 ;  /* 0x00000085000e7308 */ /* 0x000fe20000000800 */
[----:B-1----:R-:W-:-:S07]  /*c1d0*/  FADD.FTZ R7, R142, R7 ;  /* 0x000000078e077221 */ /* 0x002fce0000010000 */
[----:B------:R-:W-:Y:S08]  /*c1e0*/  MUFU.EX2 R130, R130 ;  /* 0x0000008200827308 */ /* 0x000ff00000000800 */
[----:B------:R-:W0:Y:S08]  /*c1f0*/  MUFU.EX2 R131, R131 ;  /* 0x0000008300837308 */ /* 0x000e300000000800 */
[----:B------:R-:W1:Y:S08]  /*c200*/  MUFU.EX2 R15, R134 ;  /* 0x00000086000f7308 */ /* 0x000e700000000800 */
        /* <DEDUP_REMOVED lines=38> */
[----:B------:R-:W-:Y:S01]  /*c470*/  MUFU.EX2 R79, R79 ;  /* 0x0000004f004f7308 */ /* 0x000fe20000000800 */
[----:B------:R-:W-:-:S02]  /*c480*/  WARPGROUP.DEPBAR.LE gsb0, 0x0 ;  /* 0x00008000000079c5 */ /* 0x000fc40000010000 */
[----:B------:R-:W-:-:S06]  /*c490*/  WARPGROUP.ARRIVE ;  /* 0x00000000000079c5 */ /* 0x000fcc0000000000 */
[----:B------:R-:W-:Y:S03]  /*c4a0*/  HGMMA.64x96x16.F32.BF16 R24, gdesc[UR28].tnspB, R24, gsb0 ;  /* 0x416000001c1879f0 */ /* 0x000fe60008001818 */
[----:B------:R-:W-:Y:S02]  /*c4b0*/  WARPGROUP.DEPBAR.LE gsb0, 0x0 ;  /* 0x00008000000079c5 */ /* 0x000fe40000010000 */
[----:B------:R3:W-:Y:S06]  /*c4c0*/  BAR.ARV R11, 0x100 ;  /* 0x0004000b0000751d */ /* 0x0007ec0000002000 */
[-C--:B------:R-:W-:Y:S01]  /*c4d0*/  FMUL.FTZ R24, R24, R13.reuse ;  /* 0x0000000d18187220 */ /* 0x080fe20000410000 */
[----:B------:R-:W-:Y:S01]  /*c4e0*/  FMUL.FTZ R25, R25, R13 ;  /* 0x0000000d19197220 */ /* 0x000fe20000410000 */
[----:B---3--:R-:W-:-:S02]  /*c4f0*/  IMAD.U32 R11, RZ, RZ, UR39 ;  /* 0x00000027ff0b7e24 */ /* 0x008fc4000f8e00ff */
        /* <DEDUP_REMOVED lines=26> */
[----:B---3--:R-:W-:Y:S01]  /*c6a0*/  IMAD.U32 R11, RZ, RZ, UR57 ;  /* 0x00000039ff0b7e24 */ /* 0x008fe2000f8e00ff */
[----:B0-----:R-:W-:Y:S01]  /*c6b0*/  F2FP.BF16.F32.PACK_AB R13, R131, R130 ;  /* 0x00000082830d723e */ /* 0x001fe200000010ff */
[----:B------:R-:W-:Y:S01]  /*c6c0*/  UMOV UR57, UR39 ;  /* 0x0000002700397c82 */ /* 0x000fe20008000000 */
        /* <DEDUP_REMOVED lines=24> */
[C---:B0-----:R-:W-:Y:S01]  /*c850*/  F2FP.BF16.F32.PACK_AB R11, R143.reuse, R142 ;  /* 0x0000008e8f0b723e */ /* 0x041fe200000010ff */
[----:B------:R-:W-:Y:S01]  /*c860*/  FADD.FTZ R143, R143, R7 ;  /* 0x000000078f8f7221 */ /* 0x000fe20000010000 */
[----:B------:R-:W-:Y:S01]  /*c870*/  FADD.FTZ R7, R132, R6 ;  /* 0x0000000684077221 */ /* 0x000fe20000010000 */
[-C--:B------:R-:W-:Y:S01]  /*c880*/  FMUL.FTZ R66, R66, R17.reuse ;  /* 0x0000001142427220 */ /* 0x080fe20000410000 */
[-C--:B------:R-:W-:Y:S01]  /*c890*/  FMUL.FTZ R67, R67, R17.reuse ;  /* 0x0000001143437220 */ /* 0x080fe20000410000 */
[----:B------:R0:W-:Y:S01]  /*c8a0*/  STSM.16.M88.4 [R2+0x24300], R8 ;  /* 0x0243000802007844 */ /* 0x0001e20000000200 */
[----:B------:R-:W-:Y:S01]  /*c8b0*/  FADD.FTZ R7, R14, R7 ;  /* 0x000000070e077221 */ /* 0x000fe20000010000 */
[----:B------:R-:W-:Y:S01]  /*c8c0*/  FADD.FTZ R143, R130, R143 ;  /* 0x0000008f828f7221 */ /* 0x000fe20000010000 */
[----:B------:R-:W-:Y:S01]  /*c8d0*/  F2FP.BF16.F32.PACK_AB R14, R14, R132 ;  /* 0x000000840e0e723e */ /* 0x000fe200000010ff */
[-C--:B------:R-:W-:Y:S01]  /*c8e0*/  FMUL.FTZ R70, R70, R17.reuse ;  /* 0x0000001146467220 */ /* 0x080fe20000410000 */
[----:B------:R-:W-:Y:S01]  /*c8f0*/  FADD.FTZ R7, R120, R7 ;  /* 0x0000000778077221 */ /* 0x000fe20000010000 */
[----:B------:R-:W-:Y:S01]  /*c900*/  FADD.FTZ R6, R131, R143 ;  /* 0x0000008f83067221 */ /* 0x000fe20000010000 */
[----:B------:R-:W-:-:S03]  /*c910*/  FMUL.FTZ R71, R71, R17 ;  /* 0x0000001147477220 */ /* 0x000fc60000410000 */
[----:B-1----:R-:W-:Y:S01]  /*c920*/  FADD.FTZ R6, R15, R6 ;  /* 0x000000060f067221 */ /* 0x002fe20000010000 */
[----:B--2---:R-:W-:-:S03]  /*c930*/  F2FP.BF16.F32.PACK_AB R15, R135, R15 ;  /* 0x0000000f870f723e */ /* 0x004fc600000010ff */
[----:B------:R-:W-:Y:S01]  /*c940*/  FADD.FTZ R6, R135, R6 ;  /* 0x0000000687067221 */ /* 0x000fe20000010000 */
[----:B0-----:R-:W0:Y:S01]  /*c950*/  MUFU.EX2 R8, R121 ;  /* 0x0000007900087308 */ /* 0x001e220000000800 */
[----:B------:R-:W-:Y:S07]  /*c960*/  STSM.16.M88.4 [R2+0x25b00], R12 ;  /* 0x025b000c02007844 */ /* 0x000fee0000000200 */
[----:B------:R-:W1:Y:S08]  /*c970*/  MUFU.EX2 R10, R125 ;  /* 0x0000007d000a7308 */ /* 0x000e700000000800 */
[----:B------:R-:W2:Y:S01]  /*c980*/  MUFU.EX2 R9, R122 ;  /* 0x0000007a00097308 */ /* 0x000ea20000000800 */
[C---:B0-----:R-:W-:Y:S01]  /*c990*/  FADD.FTZ R7, R8.reuse, R7 ;  /* 0x0000000708077221 */ /* 0x041fe20000010000 */
[----:B------:R-:W-:-:S03]  /*c9a0*/  F2FP.BF16.F32.PACK_AB R8, R8, R120 ;  /* 0x000000780808723e */ /* 0x000fc600000010ff */
[----:B------:R-:W-:-:S03]  /*c9b0*/  FADD.FTZ R7, R124, R7 ;  /* 0x000000077c077221 */ /* 0x000fc60000010000 */
[----:B------:R-:W0:Y:S01]  /*c9c0*/  MUFU.EX2 R11, R126 ;  /* 0x0000007e000b7308 */ /* 0x000e220000000800 */
[C---:B-1----:R-:W-:Y:S01]  /*c9d0*/  FADD.FTZ R7, R10.reuse, R7 ;  /* 0x000000070a077221 */ /* 0x042fe20000010000 */
[----:B------:R-:W-:-:S03]  /*c9e0*/  F2FP.BF16.F32.PACK_AB R10, R10, R124 ;  /* 0x0000007c0a0a723e */ /* 0x000fc600000010ff */
[----:B------:R-:W-:Y:S01]  /*c9f0*/  FADD.FTZ R7, R112, R7 ;  /* 0x0000000770077221 */ /* 0x000fe20000010000 */
[----:B--2---:R-:W-:Y:S01]  /*ca00*/  FADD.FTZ R6, R9, R6 ;  /* 0x0000000609067221 */ /* 0x004fe20000010000 */
[----:B------:R-:W-:-:S03]  /*ca10*/  F2FP.BF16.F32.PACK_AB R9, R123, R9 ;  /* 0x000000097b09723e */ /* 0x000fc600000010ff */
[----:B------:R-:W-:Y:S01]  /*ca20*/  FADD.FTZ R18, R123, R6 ;  /* 0x000000067b127221 */ /* 0x000fe20000010000 */
[C---:B------:R-:W-:Y:S01]  /*ca30*/  FADD.FTZ R6, R20.reuse, R7 ;  /* 0x0000000714067221 */ /* 0x040fe20000010000 */
[----:B------:R-:W-:Y:S02]  /*ca40*/  F2FP.BF16.F32.PACK_AB R20, R20, R112 ;  /* 0x000000701414723e */ /* 0x000fe400000010ff */
[----:B0-----:R-:W-:Y:S01]  /*ca50*/  FADD.FTZ R7, R11, R18 ;  /* 0x000000120b077221 */ /* 0x001fe20000010000 */
[----:B------:R-:W-:Y:S01]  /*ca60*/  FADD.FTZ R6, R116, R6 ;  /* 0x0000000674067221 */ /* 0x000fe20000010000 */
[C---:B------:R-:W-:Y:S02]  /*ca70*/  F2FP.BF16.F32.PACK_AB R11, R127.reuse, R11 ;  /* 0x0000000b7f0b723e */ /* 0x040fe400000010ff */
[----:B------:R-:W-:Y:S01]  /*ca80*/  FADD.FTZ R7, R127, R7 ;  /* 0x000000077f077221 */ /* 0x000fe20000010000 */
[C---:B------:R-:W-:Y:S01]  /*ca90*/  FADD.FTZ R6, R22.reuse, R6 ;  /* 0x0000000616067221 */ /* 0x040fe20000010000 */
[----:B------:R-:W-:Y:S01]  /*caa0*/  F2FP.BF16.F32.PACK_AB R22, R22, R116 ;  /* 0x000000741616723e */ /* 0x000fe200000010ff */
[----:B------:R0:W-:Y:S01]  /*cab0*/  STSM.16.M88.4 [R2+0x27300], R8 ;  /* 0x0273000802007844 */ /* 0x0001e20000000200 */
[----:B------:R-:W-:Y:S01]  /*cac0*/  FADD.FTZ R7, R21, R7 ;  /* 0x0000000715077221 */ /* 0x000fe20000010000 */
[----:B------:R-:W-:Y:S01]  /*cad0*/  FADD.FTZ R6, R104, R6 ;  /* 0x0000000668067221 */ /* 0x000fe20000010000 */
[----:B------:R-:W-:-:S02]  /*cae0*/  F2FP.BF16.F32.PACK_AB R21, R115, R21 ;  /* 0x000000157315723e */ /* 0x000fc400000010ff */
[----:B------:R-:W-:Y:S01]  /*caf0*/  FADD.FTZ R7, R115, R7 ;  /* 0x0000000773077221 */ /* 0x000fe20000010000 */
[----:B------:R-:W-:-:S03]  /*cb00*/  FADD.FTZ R6, R105, R6 ;  /* 0x0000000669067221 */ /* 0x000fc60000010000 */
[----:B------:R-:W-:Y:S01]  /*cb10*/  FADD.FTZ R7, R23, R7 ;  /* 0x0000000717077221 */ /* 0x000fe20000010000 */
[----:B------:R-:W-:Y:S01]  /*cb20*/  FADD.FTZ R6, R108, R6 ;  /* 0x000000066c067221 */ /* 0x000fe20000010000 */
[C---:B------:R-:W-:Y:S02]  /*cb30*/  F2FP.BF16.F32.PACK_AB R23, R119.reuse, R23 ;  /* 0x000000177717723e */ /* 0x040fe400000010ff */
[----:B------:R-:W-:Y:S01]  /*cb40*/  FADD.FTZ R7, R119, R7 ;  /* 0x0000000777077221 */ /* 0x000fe20000010000 */
[----:B------:R-:W-:Y:S01]  /*cb50*/  FADD.FTZ R113, R109, R6 ;  /* 0x000000066d717221 */ /* 0x000fe20000010000 */
[----:B0-----:R-:W-:Y:S02]  /*cb60*/  F2FP.BF16.F32.PACK_AB R8, R105, R104 ;  /* 0x000000686908723e */ /* 0x001fe400000010ff */
        /* <DEDUP_REMOVED lines=11> */
[----:B------:R-:W-:Y:S02]  /*cc20*/  FADD.FTZ R13, R101, R18 ;  /* 0x00000012650d7221 */ /* 0x000fe40000010000 */
[----:B------:R1:W-:Y:S01]  /*cc30*/  STSM.16.M88.4 [R2+0x2a300], R8 ;  /* 0x02a3000802007844 */ /* 0x0003e20000000200 */
[----:B------:R-:W-:Y:S01]  /*cc40*/  FADD.FTZ R6, R98, R7 ;  /* 0x0000000762067221 */ /* 0x000fe20000010000 */
[----:B------:R-:W-:Y:S01]  /*cc50*/  FADD.FTZ R12, R88, R13 ;  /* 0x0000000d580c7221 */ /* 0x000fe20000010000 */
[----:B------:R-:W-:Y:S01]  /*cc60*/  MUFU.EX2 R18, R75 ;  /* 0x0000004b00127308 */ /* 0x000fe20000000800 */
[----:B0-----:R-:W-:Y:S01]  /*cc70*/  F2FP.BF16.F32.PACK_AB R20, R81, R80 ;  /* 0x000000505114723e */ /* 0x001fe200000010ff */
[----:B------:R-:W-:Y:S01]  /*cc80*/  FADD.FTZ R7, R99, R6 ;  /* 0x0000000663077221 */ /* 0x000fe20000010000 */
[----:B------:R-:W-:-:S03]  /*cc90*/  FADD.FTZ R13, R89, R12 ;  /* 0x0000000c590d7221 */ /* 0x000fc60000010000 */
[----:B------:R-:W-:Y:S01]  /*cca0*/  FADD.FTZ R6, R102, R7 ;  /* 0x0000000766067221 */ /* 0x000fe20000010000 */
[----:B------:R-:W-:Y:S01]  /*ccb0*/  FADD.FTZ R12, R92, R13 ;  /* 0x0000000d5c0c7221 */ /* 0x000fe20000010000 */
[----:B------:R0:W2:Y:S02]  /*ccc0*/  MUFU.EX2 R7, R74 ;  /* 0x0000004a00077308 */ /* 0x0000a40000000800 */
[----:B------:R-:W-:Y:S01]  /*ccd0*/  FADD.FTZ R13, R103, R6 ;  /* 0x00000006670d7221 */ /* 0x000fe20000010000 */
[----:B------:R-:W-:Y:S01]  /*cce0*/  FADD.FTZ R15, R93, R12 ;  /* 0x0000000c5d0f7221 */ /* 0x000fe20000010000 */
[----:B-1----:R-:W-:Y:S02]  /*ccf0*/  F2FP.BF16.F32.PACK_AB R8, R97, R96 ;  /* 0x000000606108723e */ /* 0x002fe400000010ff */
[----:B------:R-:W-:Y:S01]  /*cd00*/  FADD.FTZ R6, R90, R13 ;  /* 0x0000000d5a067221 */ /* 0x000fe20000010000 */
[----:B------:R-:W-:Y:S01]  /*cd10*/  FADD.FTZ R12, R80, R15 ;  /* 0x0000000f500c7221 */ /* 0x000fe20000010000 */
[----:B------:R1:W3:Y:S01]  /*cd20*/  MUFU.EX2 R96, R78 ;  /* 0x0000004e00607308 */ /* 0x0002e20000000800 */
[----:B------:R-:W-:Y:S01]  /*cd30*/  F2FP.BF16.F32.PACK_AB R9, R99, R98 ;  /* 0x000000626309723e */ /* 0x000fe200000010ff */
[----:B------:R-:W-:Y:S01]  /*cd40*/  FADD.FTZ R13, R91, R6 ;  /* 0x000000065b0d7221 */ /* 0x000fe20000010000 */
[----:B------:R-:W-:Y:S01]  /*cd50*/  FADD.FTZ R15, R81, R12 ;  /* 0x0000000c510f7221 */ /* 0x000fe20000010000 */
[----:B------:R-:W-:-:S02]  /*cd60*/  F2FP.BF16.F32.PACK_AB R10, R101, R100 ;  /* 0x00000064650a723e */ /* 0x000fc400000010ff */
[----:B------:R-:W-:Y:S01]  /*cd70*/  FADD.FTZ R6, R94, R13 ;  /* 0x0000000d5e067221 */ /* 0x000fe20000010000 */
[----:B------:R-:W-:Y:S01]  /*cd80*/  FADD.FTZ R14, R84, R15 ;  /* 0x0000000f540e7221 */ /* 0x000fe20000010000 */
[----:B------:R-:W-:Y:S02]  /*cd90*/  F2FP.BF16.F32.PACK_AB R11, R103, R102 ;  /* 0x00000066670b723e */ /* 0x000fe400000010ff */
[----:B------:R-:W-:Y:S01]  /*cda0*/  FADD.FTZ R15, R95, R6 ;  /* 0x000000065f0f7221 */ /* 0x000fe20000010000 */
[----:B------:R-:W-:Y:S01]  /*cdb0*/  FADD.FTZ R21, R85, R14 ;  /* 0x0000000e55157221 */ /* 0x000fe20000010000 */
[----:B------:R-:W-:Y:S01]  /*cdc0*/  F2FP.BF16.F32.PACK_AB R12, R89, R88 ;  /* 0x00000058590c723e */ /* 0x000fe200000010ff */
[----:B------:R4:W-:Y:S01]  /*cdd0*/  STSM.16.M88.4 [R2+0x2bb00], R8 ;  /* 0x02bb000802007844 */ /* 0x0009e20000000200 */
[----:B------:R-:W-:Y:S01]  /*cde0*/  FADD.FTZ R6, R82, R15 ;  /* 0x0000000f52067221 */ /* 0x000fe20000010000 */
[----:B------:R-:W-:Y:S01]  /*cdf0*/  FADD.FTZ R22, R72, R21 ;  /* 0x0000001548167221 */ /* 0x000fe20000010000 */
[----:B------:R-:W-:-:S02]  /*ce00*/  F2FP.BF16.F32.PACK_AB R13, R91, R90 ;  /* 0x0000005a5b0d723e */ /* 0x000fc400000010ff */
[----:B------:R-:W-:Y:S01]  /*ce10*/  FADD.FTZ R21, R83, R6 ;  /* 0x0000000653157221 */ /* 0x000fe20000010000 */
[----:B------:R-:W-:Y:S01]  /*ce20*/  FADD.FTZ R23, R73, R22 ;  /* 0x0000001649177221 */ /* 0x000fe20000010000 */
[----:B------:R-:W-:Y:S02]  /*ce30*/  F2FP.BF16.F32.PACK_AB R14, R93, R92 ;  /* 0x0000005c5d0e723e */ /* 0x000fe400000010ff */
[----:B------:R-:W-:Y:S01]  /*ce40*/  FADD.FTZ R6, R86, R21 ;  /* 0x0000001556067221 */ /* 0x000fe20000010000 */
[----:B0-----:R-:W-:Y:S01]  /*ce50*/  FADD.FTZ R74, R76, R23 ;  /* 0x000000174c4a7221 */ /* 0x001fe20000010000 */
[----:B------:R-:W-:Y:S02]  /*ce60*/  F2FP.BF16.F32.PACK_AB R15, R95, R94 ;  /* 0x0000005e5f0f723e */ /* 0x000fe400000010ff */
[----:B-1----:R-:W-:Y:S01]  /*ce70*/  FADD.FTZ R78, R87, R6 ;  /* 0x00000006574e7221 */ /* 0x002fe20000010000 */
[----:B------:R-:W-:Y:S01]  /*ce80*/  F2FP.BF16.F32.PACK_AB R21, R83, R82 ;  /* 0x000000525315723e */ /* 0x000fe200000010ff */
[----:B------:R-:W-:Y:S01]  /*ce90*/  FADD.FTZ R6, R77, R74 ;  /* 0x0000004a4d067221 */ /* 0x000fe20000010000 */
[----:B------:R-:W-:Y:S01]  /*cea0*/  F2FP.BF16.F32.PACK_AB R22, R85, R84 ;  /* 0x000000545516723e */ /* 0x000fe200000010ff */
[----:B------:R1:W-:Y:S01]  /*ceb0*/  STSM.16.M88.4 [R2+0x2d300], R12 ;  /* 0x02d3000c02007844 */ /* 0x0003e20000000200 */
[----:B------:R-:W-:Y:S01]  /*cec0*/  F2FP.BF16.F32.PACK_AB R23, R87, R86 ;  /* 0x000000565717723e */ /* 0x000fe200000010ff */
[----:B----4-:R-:W-:Y:S01]  /*ced0*/  IMAD.MOV.U32 R10, RZ, RZ, R16 ;  /* 0x000000ffff0a7224 */ /* 0x010fe200078e0010 */
[----:B------:R-:W-:Y:S01]  /*cee0*/  F2FP.BF16.F32.PACK_AB R72, R73, R72 ;  /* 0x000000484948723e */ /* 0x000fe200000010ff */
[----:B------:R-:W-:Y:S01]  /*cef0*/  IMAD.MOV.U32 R9, RZ, RZ, R3 ;  /* 0x000000ffff097224 */ /* 0x000fe200078e0003 */
[----:B------:R-:W-:Y:S01]  /*cf00*/  F2FP.BF16.F32.PACK_AB R74, R77, R76 ;  /* 0x0000004c4d4a723e */ /* 0x000fe200000010ff */
[----:B------:R1:W-:Y:S01]  /*cf10*/  STSM.16.M88.4 [R2+0x2eb00], R20 ;  /* 0x02eb001402007844 */ /* 0x0003e20000000200 */
[----:B--2---:R-:W-:Y:S01]  /*cf20*/  F2FP.BF16.F32.PACK_AB R73, R18, R7 ;  /* 0x000000071249723e */ /* 0x004fe200000010ff */
[----:B------:R-:W-:Y:S01]  /*cf30*/  FADD.FTZ R77, R7, R78 ;  /* 0x0000004e074d7221 */ /* 0x000fe20000010000 */
[----:B---3--:R-:W-:Y:S01]  /*cf40*/  F2FP.BF16.F32.PACK_AB R75, R79, R96 ;  /* 0x000000604f4b723e */ /* 0x008fe200000010ff */
[----:B------:R-:W-:-:S02]  /*cf50*/  IMAD.MOV.U32 R8, RZ, RZ, R5 ;  /* 0x000000ffff087224 */ /* 0x000fc400078e0005 */
        /* <DEDUP_REMOVED lines=8> */
[----:B0-----:R-:W0:Y:S01]  /*cfe0*/  FENCE.VIEW.ASYNC.S ;  /* 0x00000000000073c6 */ /* 0x001e220000000000 */
[----:B------:R-:W-:Y:S01]  /*cff0*/  FADD.FTZ R7, R79, R18 ;  /* 0x000000124f077221 */ /* 0x000fe20000010000 */
[----:B0-----:R-:W-:Y:S01]  /*d000*/  NOP ;  /* 0x0000000000007918 */ /* 0x001fe20000000000 */
[----:B------:R-:W-:Y:S05]  /*d010*/  @P2 BRA `(.L_x_2110) ;  /* 0xffffffc800442947 */ /* 0x000fea000383ffff */
.L_x_2101:
[----:B------:R-:W-:Y:S06]  /*d020*/  BAR.ARV 0x8, 0x200 ;  /* 0x0208000000007b1d */ /* 0x000fec0000002000 */
[----:B------:R-:W-:Y:S05]  /*d030*/  @!P0 BRA `(.L_x_2111) ;  /* 0x0000000000048947 */ /* 0x000fea0003800000 */
[----:B------:R-:W-:Y:S01]  /*d040*/  BPT.TRAP 0x1 ;  /* 0x000000040000795c */ /* 0x000fe20000300000 */
.L_x_2111:
[----:B------:R-:W-:Y:S01]  /*d050*/  ULEA UR9, UR39, UR36, 0x3 ;  /* 0x0000002427097291 */ /* 0x000fe2000f8e183f */
[----:B------:R-:W-:-:S08]  /*d060*/  SHF.L.U32 R4, R16, 0x1f, RZ ;  /* 0x0000001f10047819 */ /* 0x000fd000000006ff */
[----:B------:R3:W4:Y:S01]  /*d070*/  SYNCS.PHASECHK.TRANS64.TRYWAIT P2, [UR9+0x31c50], R4 ;  /* 0x031c5004ff0075a7 */ /* 0x0007220008040149 */
[----:B------:R-:W-:Y:S05]  /*d080*/  @!P0 BRA `(.L_x_2112) ;  /* 0x0000000000048947 */ /* 0x000fea0003800000 */
[----:B------:R-:W-:Y:S01]  /*d090*/  BPT.TRAP 0x1 ;  /* 0x000000040000795c */ /* 0x000fe20000300000 */
.L_x_2112:
[----:B----4-:R-:W-:Y:S05]  /*d0a0*/  @P2 BRA `(.L_x_2113) ;  /* 0x0000000000082947 */ /* 0x010fea0003800000 */
[----:B------:R-:W4:Y:S02]  /*d0b0*/  SYNCS.PHASECHK.TRANS64.TRYWAIT P0, [UR9+0x31c50], R4 ;  /* 0x031c5004ff0075a7 */ /* 0x000f240008000149 */
[----:B----4-:R-:W-:Y:S05]  /*d0c0*/  @!P0 BRA `(.L_x_2114) ;  /* 0x000000a000f88947 */ /* 0x010fea0003800000 */
.L_x_2113:
[----:B------:R-:W-:Y:S01]  /*d0d0*/  UIADD3 UR36, UR36, 0x200, URZ ;  /* 0x0000020024247890 */ /* 0x000fe2000fffe03f */
[----:B012---:R-:W2:Y:S01]  /*d0e0*/  LDL.LU R14, [R1+0x24] ;  /* 0x00002400010e7983 */ /* 0x007ea20000300800 */
[----:B------:R-:W-:Y:S01]  /*d0f0*/  ULOP3.LUT UR37, UR37, 0x10000, URZ, 0xfc, !UPT ;  /* 0x0001000025257892 */ /* 0x000fe2000f8efc3f */
[----:B------:R-:W-:Y:S01]  /*d100*/  WARPGROUP.ARRIVE ;  /* 0x00000000000079c5 */ /* 0x000fe20000000000 */
[----:B------:R-:W-:Y:S01]  /*d110*/  USHF.R.U32.HI UR36, URZ, 0x4, UR36 ;  /* 0x000000043f247899 */ /* 0x000fe20008011624 */
[----:B----4-:R-:W0:Y:S01]  /*d120*/  SHFL.BFLY PT, R9, R6, 0x2, 0x1f ;  /* 0x0c401f0006097f89 */ /* 0x010e2200000e0000 */
[----:B------:R-:W-:Y:S01]  /*d130*/  UMOV UR5, 0xc0000010 ;  /* 0xc000001000057882 */ /* 0x000fe20000000000 */
[----:B------:R-:W-:Y:S01]  /*d140*/  UMOV UR7, 0x80000020 ;  /* 0x8000002000077882 */ /* 0x000fe20000000000 */
[----:B------:R-:W-:Y:S01]  /*d150*/  ULOP3.LUT UR36, UR36, 0x3fff, URZ, 0xc0, !UPT ;  /* 0x00003fff24247892 */ /* 0x000fe2000f8ec03f */
[----:B---3--:R-:W1:Y:S01]  /*d160*/  SHFL.BFLY PT, R4, R7, 0x2, 0x1f ;  /* 0x0c401f0007047f89 */ /* 0x008e6200000e0000 */
[----:B------:R-:W-:Y:S01]  /*d170*/  UMOV UR4, UR37 ;  /* 0x0000002500047c82 */ /* 0x000fe20008000000 */
[----:B------:R-:W-:Y:S01]  /*d180*/  IMAD.MOV.U32 R10, RZ, RZ, RZ ;  /* 0x000000ffff0a7224 */ /* 0x000fe200078e00ff */
[----:B------:R-:W-:Y:S01]  /*d190*/  ULOP3.LUT UR8, UR36, 0x2400000, URZ, 0xfc, !UPT ;  /* 0x0240000024087892 */ /* 0x000fe2000f8efc3f */
[----:B------:R-:W-:-:S02]  /*d1a0*/  IMAD.MOV.U32 R72, RZ, RZ, -0x800000 ;  /* 0xff800000ff487424 */ /* 0x000fc400078e00ff */
[----:B------:R-:W-:Y:S01]  /*d1b0*/  IMAD.MOV.U32 R73, RZ, RZ, -0x800000 ;  /* 0xff800000ff497424 */ /* 0x000fe200078e00ff */
[----:B------:R-:W-:Y:S02]  /*d1c0*/  UIMAD UR8, UR39, 0x6c0, UR8 ;  /* 0x000006c0270878a4 */ /* 0x000fe4000f8e0208 */
[----:B------:R-:W-:-:S04]  /*d1d0*/  UIADD3 UR39, UR39, 0x1, URZ ;  /* 0x0000000127277890 */ /* 0x000fc8000fffe03f */
[----:B------:R-:W-:Y:S01]  /*d1e0*/  UISETP.NE.AND UP0, UPT, UR39, 0x2, UPT ;  /* 0x000000022700788c */ /* 0x000fe2000bf05270 */
[----:B------:R-:W-:Y:S02]  /*d1f0*/  UMOV UR6, UR8 ;  /* 0x0000000800067c82 */ /* 0x000fe40008000000 */
[----:B------:R-:W-:Y:S01]  /*d200*/  HGMMA.64x96x16.F32.BF16 R24, gdesc[UR4].tnspB, R24, gsb0 ;  /* 0x41600000041879f0 */ /* 0x000fe20008001818 */
[----:B------:R-:W-:Y:S02]  /*d210*/  UIADD3 UR4, UR37, 0x180, URZ ;  /* 0x0000018025047890 */ /* 0x000fe4000fffe03f */
[----:B------:R-:W-:Y:S01]  /*d220*/  UIADD3 UR6, UR8, 0x40, URZ ;  /* 0x0000004008067890 */ /* 0x000fe2000fffe03f */
[----:B0-----:R-:W-:Y:S01]  /*d230*/  FADD.FTZ R9, R9, R6 ;  /* 0x0000000609097221 */ /* 0x001fe20000010000 */
[----:B------:R-:W-:Y:S01]  /*d240*/  UMOV UR5, 0xc0000010 ;  /* 0xc000001000057882 */ /* 0x000fe20000000000 */
[----:B------:R-:W-:Y:S01]  /*d250*/  UMOV UR7, 0x80000020 ;  /* 0x8000002000077882 */ /* 0x000fe20000000000 */
[----:B-1----:R-:W-:Y:S01]  /*d260*/  FADD.FTZ R8, R4, R7 ;  /* 0x0000000704087221 */ /* 0x002fe20000010000 */
[----:B------:R-:W-:Y:S01]  /*d270*/  IMAD.U32 R6, RZ, RZ, UR9 ;  /* 0x00000009ff067e24 */ /* 0x000fe2000f8e00ff */
[----:B------:R-:W0:Y:S01]  /*d280*/  SHFL.BFLY PT, R4, R9, 0x1, 0x1f ;  /* 0x0c201f0009047f89 */ /* 0x000e2200000e0000 */
[----:B------:R-:W-:-:S03]  /*d290*/  USEL UR39, UR39, URZ, UP0 ;  /* 0x0000003f27277287 */ /* 0x000fc60008000000 */
[----:B------:R-:W1:Y:S01]  /*d2a0*/  SHFL.BFLY PT, R11, R8, 0x1, 0x1f ;  /* 0x0c201f00080b7f89 */ /* 0x000e6200000e0000 */
[----:B0-----:R-:W-:Y:S01]  /*d2b0*/  FADD.FTZ R12, R9, R4 ;  /* 0x00000004090c7221 */ /* 0x001fe20000010000 */
[----:B------:R-:W-:Y:S02]  /*d2c0*/  IMAD.MOV.U32 R4, RZ, RZ, RZ ;  /* 0x000000ffff047224 */ /* 0x000fe400078e00ff */
[----:B-1----:R-:W-:Y:S02]  /*d2d0*/  FADD.FTZ R13, R8, R11 ;  /* 0x0000000b080d7221 */ /* 0x002fe40000010000 */
[----:B------:R-:W-:Y:S01]  /*d2e0*/  FSETP.NE.FTZ.AND P0, PT, R12, RZ, PT ;  /* 0x000000ff0c00720b */ /* 0x000fe20003f15000 */
[----:B------:R-:W-:Y:S02]  /*d2f0*/  @!P1 VIADD R8, R6, 0x31c60 ;  /* 0x00031c6006089836 */ /* 0x000fe40000000000 */
[----:B------:R-:W-:-:S03]  /*d300*/  FSETP.NE.FTZ.AND P2, PT, R13, RZ, PT ;  /* 0x000000ff0d00720b */ /* 0x000fc60003f55000 */
[----:B------:R-:W-:-:S07]  /*d310*/  @!P1 PRMT R8, RZ, 0x654, R8 ;  /* 0x00000654ff089816 */ /* 0x000fce0000000008 */
[----:B------:R-:W0:Y:S01]  /*d320*/  @P0 MUFU.LG2 R7, R12 ;  /* 0x0000000c00070308 */ /* 0x000e220000000c00 */
[C---:B------:R-:W-:Y:S02]  /*d330*/  @P0 FMUL.FTZ R6, R0.reuse, 0.69314718246459960938 ;  /* 0x3f31721800060820 */ /* 0x040fe40000410000 */
[----:B------:R-:W-:-:S05]  /*d340*/  @P2 FMUL.FTZ R9, R0, 0.69314718246459960938 ;  /* 0x3f31721800092820 */ /* 0x000fca0000410000 */
[----:B------:R-:W1:Y:S08]  /*d350*/  @P2 MUFU.LG2 R11, R13 ;  /* 0x0000000d000b2308 */ /* 0x000e700000000c00 */
[----:B------:R-:W3:Y:S01]  /*d360*/  @P0 MUFU.RCP R4, R12 ;  /* 0x0000000c00040308 */ /* 0x000ee20000001000 */
        /* <DEDUP_REMOVED lines=20> */
[----:B--2---:R-:W-:-:S05]  /*d4b0*/  VIADD R14, R14, 0x1 ;  /* 0x000000010e0e7836 */ /* 0x004fca0000000000 */
        /* <DEDUP_REMOVED lines=39> */
[----:B------:R-:W-:-:S06]  /*d730*/  USEL UR4, URZ, 0x1, UP0 ;  /* 0x000000013f047887 */ /* 0x000fcc0008000000 */
[----:B------:R-:W-:Y:S01]  /*d740*/  LOP3.LUT R16, R16, UR4, RZ, 0x3c, !PT ;  /* 0x0000000410107c12 */ /* 0x000fe2000f8e3cff */
        /* <DEDUP_REMOVED lines=50> */
.L_x_2084:
[----:B------:R-:W0:Y:S08]  /*da70*/  S2UR UR4, SR_CgaCtaId ;  /* 0x00000000000479c3 */ /* 0x000e300000008800 */
[----:B------:R-:W-:Y:S06]  /*da80*/  BAR.SYNC.DEFER_BLOCKING 0x5, 0x200 ;  /* 0x0148000000007b1d */ /* 0x000fec0000010000 */
[----:B------:R-:W-:Y:S01]  /*da90*/  UMOV UR36, 0x400 ;  /* 0x0000040000247882 */ /* 0x000fe20000000000 */
[----:B------:R-:W-:Y:S01]  /*daa0*/  BSSY B0, `(.L_x_2115) ;  /* 0x0000288000007945 */ /* 0x000fe20003800000 */
[----:B0-----:R-:W-:-:S09]  /*dab0*/  ULEA UR36, UR4, UR36, 0x18 ;  /* 0x0000002404247291 */ /* 0x001fd2000f8ec03f */
[----:B------:R-:W0:Y:S01]  /*dac0*/  LDS.128 R4, [UR36+0x31cd0] ;  /* 0x031cd024ff047984 */ /* 0x000e220008000c00 */
[----:B------:R-:W-:Y:S06]  /*dad0*/  BAR.ARV 0x4, 0x200 ;  /* 0x0108000000007b1d */ /* 0x000fec0000002000 */
[----:B------:R-:W-:Y:S05]  /*dae0*/  @P0 BRA `(.L_x_2116) ;  /* 0x0000001c00700947 */ /* 0x000fea0003800000 */
[----:B------:R-:W2:Y:S01]  /*daf0*/  LDL R0, [R1+0x44] ;  /* 0x0000440001007983 */ /* 0x000ea20000100800 */
[----:B------:R-:W1:Y:S03]  /*db00*/  S2UR UR6, SR_SWINHI ;  /* 0x00000000000679c3 */ /* 0x000e660000002f00 */
[----:B------:R-:W3:Y:S05]  /*db10*/  LDL R84, [R1+0x18] ;  /* 0x0000180001547983 */ /* 0x000eea0000100800 */
[----:B------:R-:W4:Y:S01]  /*db20*/  LDC.64 R80, c[0x0][0xc00] ;  /* 0x00030000ff507b82 */ /* 0x000f220000000a00 */
[----:B------:R-:W-:Y:S01]  /*db30*/  UMOV UR4, UR36 ;  /* 0x0000002400047c82 */ /* 0x000fe20008000000 */
[----:B-1----:R-:W-:Y:S01]  /*db40*/  UMOV UR5, UR6 ;  /* 0x0000000600057c82 */ /* 0x002fe20008000000 */
[----:B------:R-:W-:-:S02]  /*db50*/  IMAD.U32 R78, RZ, RZ, UR4 ;  /* 0x00000004ff4e7e24 */ /* 0x000fc4000f8e00ff */
[----:B------:R-:W-:Y:S01]  /*db60*/  IMAD.U32 R79, RZ, RZ, UR5 ;  /* 0x00000005ff4f7e24 */ /* 0x000fe2000f8e00ff */
[----:B------:R-:W-:Y:S01]  /*db70*/  F2FP.BF16.F32.PACK_AB R26, R45, R44 ;  /* 0x0000002c2d1a723e */ /* 0x000fe200000010ff */
[C---:B------:R-:W-:Y:S01]  /*db80*/  IMAD.SHL.U32 R83, R149.reuse, 0x4, RZ ;  /* 0x0000000495537824 */ /* 0x040fe200078e00ff */
[----:B------:R-:W-:Y:S01]  /*db90*/  SHF.L.U64.HI R82, R149, 0x2, R154 ;  /* 0x0000000295527819 */ /* 0x000fe2000001029a */
[----:B------:R-:W-:Y:S01]  /*dba0*/  ULDC.64 UR4, c[0x0][0xc08] ;  /* 0x0003020000047ab9 */ /* 0x000fe20000000a00 */
[----:B------:R-:W-:Y:S01]  /*dbb0*/  BAR.SYNC.DEFER_BLOCKING 0x1, 0x180 ;  /* 0x0046000000007b1d */ /* 0x000fe20000010000 */
[----:B--2---:R-:W-:-:S03]  /*dbc0*/  IMAD.WIDE R8, R0, 0x2, R78 ;  /* 0x0000000200087825 */ /* 0x004fc600078e024e */
[C---:B------:R-:W-:Y:S02]  /*dbd0*/  IADD3 R11, P1, R8.reuse, 0x6000, RZ ;  /* 0x00006000080b7810 */ /* 0x040fe40007f3e0ff */
[C---:B------:R-:W-:Y:S02]  /*dbe0*/  LOP3.LUT R3, R8.reuse, 0x180, RZ, 0xc0, !PT ;  /* 0x0000018008037812 */ /* 0x040fe400078ec0ff */
[----:B------:R-:W-:Y:S02]  /*dbf0*/  IADD3 R10, P0, R8, 0x6020, RZ ;  /* 0x00006020080a7810 */ /* 0x000fe40007f1e0ff */
[----:B------:R-:W-:Y:S02]  /*dc00*/  LOP3.LUT R0, R11, 0x180, RZ, 0xc0, !PT ;  /* 0x000001800b007812 */ /* 0x000fe400078ec0ff */
[----:B------:R-:W-:Y:S02]  /*dc10*/  SHF.R.U64 R3, R3, 0x3, RZ ;  /* 0x0000000303037819 */ /* 0x000fe400000012ff */
[----:B0-----:R-:W-:-:S02]  /*dc20*/  LOP3.LUT R4, R10, 0x180, RZ, 0xc0, !PT ;  /* 0x000001800a047812 */ /* 0x001fc400078ec0ff */
[----:B------:R-:W-:Y:S02]  /*dc30*/  SHF.R.U64 R0, R0, 0x3, RZ ;  /* 0x0000000300007819 */ /* 0x000fe400000012ff */
[C---:B------:R-:W-:Y:S02]  /*dc40*/  IADD3 R27, P2, R8.reuse, 0x3020, RZ ;  /* 0x00003020081b7810 */ /* 0x040fe40007f5e0ff */
[C---:B------:R-:W-:Y:S02]  /*dc50*/  IADD3 R18, P3, R8.reuse, 0x3000, RZ ;  /* 0x0000300008127810 */ /* 0x040fe40007f7e0ff */
[----:B------:R-:W-:Y:S02]  /*dc60*/  IADD3 R17, P4, R8, 0x20, RZ ;  /* 0x0000002008117810 */ /* 0x000fe40007f9e0ff */
[----:B------:R-:W-:Y:S02]  /*dc70*/  LOP3.LUT R8, R3, R8, RZ, 0x3c, !PT ;  /* 0x0000000803087212 */ /* 0x000fe400078e3cff */
[----:B------:R-:W-:-:S02]  /*dc80*/  SHF.R.U64 R3, R4, 0x3, RZ ;  /* 0x0000000304037819 */ /* 0x000fc400000012ff */
[----:B------:R-:W-:Y:S02]  /*dc90*/  LOP3.LUT R12, R0, R11, RZ, 0x3c, !PT ;  /* 0x0000000b000c7212 */ /* 0x000fe400078e3cff */
[----:B------:R-:W-:Y:S02]  /*dca0*/  LOP3.LUT R0, R17, 0x180, RZ, 0xc0, !PT ;  /* 0x0000018011007812 */ /* 0x000fe400078ec0ff */
[----:B------:R-:W-:Y:S02]  /*dcb0*/  LOP3.LUT R22, R3, R10, RZ, 0x3c, !PT ;  /* 0x0000000a03167212 */ /* 0x000fe400078e3cff */
[----:B------:R-:W-:Y:S02]  /*dcc0*/  LOP3.LUT R3, R18, 0x180, RZ, 0xc0, !PT ;  /* 0x0000018012037812 */ /* 0x000fe400078ec0ff */
[----:B------:R-:W-:Y:S02]  /*dcd0*/  SHF.R.U64 R0, R0, 0x3, RZ ;  /* 0x0000000300007819 */ /* 0x000fe400000012ff */
[----:B------:R-:W-:Y:S01]  /*dce0*/  LOP3.LUT R14, R27, 0x180, RZ, 0xc0, !PT ;  /* 0x000001801b0e7812 */ /* 0x000fe200078ec0ff */
[--C-:B------:R-:W-:Y:S01]  /*dcf0*/  IMAD.X R23, RZ, RZ, R9.reuse, P0 ;  /* 0x000000ffff177224 */ /* 0x100fe200000e0609 */
[----:B------:R-:W-:Y:S01]  /*dd00*/  SHF.R.U64 R3, R3, 0x3, RZ ;  /* 0x0000000303037819 */ /* 0x000fe200000012ff */
[--C-:B------:R-:W-:Y:S01]  /*dd10*/  IMAD.X R21, RZ, RZ, R9.reuse, P4 ;  /* 0x000000ffff157224 */ /* 0x100fe200020e0609 */
[----:B------:R-:W-:Y:S01]  /*dd20*/  LOP3.LUT R20, R0, R17, RZ, 0x3c, !PT ;  /* 0x0000001100147212 */ /* 0x000fe200078e3cff */
[--C-:B------:R-:W-:Y:S01]  /*dd30*/  IMAD.X R13, RZ, RZ, R9.reuse, P1 ;  /* 0x000000ffff0d7224 */ /* 0x100fe200008e0609 */
[----:B------:R-:W-:Y:S01]  /*dd40*/  SHF.R.U64 R14, R14, 0x3, RZ ;  /* 0x000000030e0e7819 */ /* 0x000fe200000012ff */
[--C-:B------:R-:W-:Y:S01]  /*dd50*/  IMAD.X R15, RZ, RZ, R9.reuse, P2 ;  /* 0x000000ffff0f7224 */ /* 0x100fe200010e0609 */
[----:B------:R-:W-:Y:S01]  /*dd60*/  MOV R4, R8 ;  /* 0x0000000800047202 */ /* 0x000fe20000000f00 */
[----:B------:R-:W-:Y:S01]  /*dd70*/  IMAD.X R25, RZ, RZ, R9, P3 ;  /* 0x000000ffff197224 */ /* 0x000fe200018e0609 */
[----:B------:R-:W-:-:S02]  /*dd80*/  F2FP.BF16.F32.PACK_AB R8, R75, R74 ;  /* 0x0000004a4b08723e */ /* 0x000fc400000010ff */
[----:B------:R-:W-:Y:S02]  /*dd90*/  F2FP.BF16.F32.PACK_AB R9, R77, R76 ;  /* 0x0000004c4d09723e */ /* 0x000fe400000010ff */
[----:B------:R-:W-:Y:S02]  /*dda0*/  F2FP.BF16.F32.PACK_AB R10, R29, R28 ;  /* 0x0000001c1d0a723e */ /* 0x000fe400000010ff */
[----:B------:R-:W-:Y:S02]  /*ddb0*/  F2FP.BF16.F32.PACK_AB R11, R31, R30 ;  /* 0x0000001e1f0b723e */ /* 0x000fe400000010ff */
[----:B------:R-:W-:Y:S02]  /*ddc0*/  LOP3.LUT R24, R3, R18, RZ, 0x3c, !PT ;  /* 0x0000001203187212 */ /* 0x000fe400078e3cff */
[----:B------:R-:W-:Y:S02]  /*ddd0*/  MOV R0, R22 ;  /* 0x0000001600007202 */ /* 0x000fe40000000f00 */
[----:B------:R-:W-:-:S02]  /*dde0*/  MOV R18, R20 ;  /* 0x0000001400127202 */ /* 0x000fc40000000f00 */
[----:B------:R-:W-:Y:S02]  /*ddf0*/  LOP3.LUT R14, R14, R27, RZ, 0x3c, !PT ;  /* 0x0000001b0e0e7212 */ /* 0x000fe400078e3cff */
[----:B------:R-:W-:Y:S02]  /*de00*/  F2FP.BF16.F32.PACK_AB R20, R33, R32 ;  /* 0x000000202114723e */ /* 0x000fe400000010ff */
[----:B------:R-:W-:Y:S02]  /*de10*/  F2FP.BF16.F32.PACK_AB R21, R35, R34 ;  /* 0x000000222315723e */ /* 0x000fe400000010ff */
[----:B------:R-:W-:Y:S02]  /*de20*/  F2FP.BF16.F32.PACK_AB R22, R37, R36 ;  /* 0x000000242516723e */ /* 0x000fe400000010ff */
[----:B------:R-:W-:Y:S01]  /*de30*/  F2FP.BF16.F32.PACK_AB R23, R39, R38 ;  /* 0x000000262717723e */ /* 0x000fe200000010ff */
[----:B------:R0:W-:Y:S01]  /*de40*/  STSM.16.M88.4 [R4], R8 ;  /* 0x0000000804007844 */ /* 0x0001e20000000200 */
[----:B------:R-:W-:-:S02]  /*de50*/  MOV R3, R24 ;  /* 0x0000001800037202 */ /* 0x000fc40000000f00 */
[----:B------:R-:W-:Y:S02]  /*de60*/  F2FP.BF16.F32.PACK_AB R24, R41, R40 ;  /* 0x000000282918723e */ /* 0x000fe400000010ff */
[----:B------:R-:W-:Y:S02]  /*de70*/  F2FP.BF16.F32.PACK_AB R25, R43, R42 ;  /* 0x0000002a2b19723e */ /* 0x000fe400000010ff */
[----:B------:R-:W-:Y:S01]  /*de80*/  F2FP.BF16.F32.PACK_AB R27, R47, R46 ;  /* 0x0000002e2f1b723e */ /* 0x000fe200000010ff */
[----:B------:R1:W-:Y:S01]  /*de90*/  STSM.16.M88.4 [R18], R20 ;  /* 0x0000001412007844 */ /* 0x0003e20000000200 */
[----:B------:R-:W-:Y:S02]  /*dea0*/  MOV R17, R14 ;  /* 0x0000000e00117202 */ /* 0x000fe40000000f00 */
[----:B------:R-:W-:Y:S02]  /*deb0*/  F2FP.BF16.F32.PACK_AB R14, R61, R60 ;  /* 0x0000003c3d0e723e */ /* 0x000fe400000010ff */
[----:B------:R-:W-:-:S02]  /*dec0*/  F2FP.BF16.F32.PACK_AB R15, R63, R62 ;  /* 0x0000003e3f0f723e */ /* 0x000fc400000010ff */
[----:B0-----:R-:W-:Y:S02]  /*ded0*/  MOV R4, R12 ;  /* 0x0000000c00047202 */ /* 0x001fe40000000f00 */
[----:B------:R-:W-:Y:S02]  /*dee0*/  F2FP.BF16.F32.PACK_AB R8, R49, R48 ;  /* 0x000000303108723e */ /* 0x000fe400000010ff */
[----:B------:R-:W-:Y:S02]  /*def0*/  F2FP.BF16.F32.PACK_AB R9, R51, R50 ;  /* 0x000000323309723e */ /* 0x000fe400000010ff */
[----:B------:R-:W-:Y:S02]  /*df00*/  F2FP.BF16.F32.PACK_AB R10, R53, R52 ;  /* 0x00000034350a723e */ /* 0x000fe400000010ff */
[----:B------:R-:W-:Y:S02]  /*df10*/  F2FP.BF16.F32.PACK_AB R11, R55, R54 ;  /* 0x00000036370b723e */ /* 0x000fe400000010ff */
[----:B------:R-:W-:-:S02]  /*df20*/  F2FP.BF16.F32.PACK_AB R12, R57, R56 ;  /* 0x00000038390c723e */ /* 0x000fc400000010ff */
[----:B------:R-:W-:Y:S02]  /*df30*/  F2FP.BF16.F32.PACK_AB R13, R59, R58 ;  /* 0x0000003a3b0d723e */ /* 0x000fe400000010ff */
[----:B-1----:R-:W-:Y:S02]  /*df40*/  F2FP.BF16.F32.PACK_AB R20, R65, R64 ;  /* 0x000000404114723e */ /* 0x002fe400000010ff */
[----:B------:R-:W-:Y:S02]  /*df50*/  F2FP.BF16.F32.PACK_AB R21, R67, R66 ;  /* 0x000000424315723e */ /* 0x000fe400000010ff */
[----:B------:R-:W-:Y:S02]  /*df60*/  F2FP.BF16.F32.PACK_AB R22, R69, R68 ;  /* 0x000000444516723e */ /* 0x000fe400000010ff */
[----:B------:R-:W-:Y:S01]  /*df70*/  F2FP.BF16.F32.PACK_AB R23, R71, R70 ;  /* 0x000000464717723e */ /* 0x000fe200000010ff */
[----:B------:R0:W-:Y:S04]  /*df80*/  STSM.16.M88.4 [R3], R24 ;  /* 0x0000001803007844 */ /* 0x0001e80000000200 */
[----:B------:R1:W-:Y:S04]  /*df90*/  STSM.16.M88.4 [R17], R8 ;  /* 0x0000000811007844 */ /* 0x0003e80000000200 */
[----:B------:R-:W-:Y:S04]  /*dfa0*/  STSM.16.M88.4 [R4], R12 ;  /* 0x0000000c04007844 */ /* 0x000fe80000000200 */
[----:B------:R2:W-:Y:S01]  /*dfb0*/  STSM.16.M88.4 [R0], R20 ;  /* 0x0000001400007844 */ /* 0x0005e20000000200 */
[----:B----4-:R-:W-:-:S04]  /*dfc0*/  ISETP.NE.U32.AND P0, PT, R80, RZ, PT ;  /* 0x000000ff5000720c */ /* 0x010fc80003f05070 */
[----:B------:R-:W-:Y:S01]  /*dfd0*/  ISETP.NE.AND.EX P0, PT, R81, RZ, PT, P0 ;  /* 0x000000ff5100720c */ /* 0x000fe20003f05300 */
[----:B------:R-:W-:Y:S01]  /*dfe0*/  BAR.SYNC.DEFER_BLOCKING 0x1, 0x180 ;  /* 0x0046000000007b1d */ /* 0x000fe20000010000 */
[----:B0-----:R-:W-:Y:S01]  /*dff0*/  IADD3 R24, P1, R83, R80, RZ ;  /* 0x0000005053187210 */ /* 0x001fe20007f3e0ff */
[----:B------:R-:W-:-:S04]  /*e000*/  IMAD.MOV.U32 R3, RZ, RZ, RZ ;  /* 0x000000ffff037224 */ /* 0x000fc800078e00ff */
[----:B------:R-:W-:Y:S02]  /*e010*/  IMAD.X R25, R82, 0x1, R81, P1 ;  /* 0x0000000152197824 */ /* 0x000fe400008e0651 */
[----:B-1----:R-:W0:Y:S08]  /*e020*/  LDC R9, c[0x0][0xad4] ;  /* 0x0002b500ff097b82 */ /* 0x002e300000000800 */
[----:B--2---:R-:W1:Y:S01]  /*e030*/  LDC R0, c[0x0][0xbe8] ;  /* 0x0002fa00ff007b82 */ /* 0x004e620000000800 */
[----:B------:R-:W-:-:S07]  /*e040*/  IMAD.MOV.U32 R18, RZ, RZ, 0x9b8 ;  /* 0x000009b8ff127424 */ /* 0x000fce00078e00ff */
[----:B------:R-:W2:Y:S01]  /*e050*/  LDC.64 R14, c[0x0][0xba8] ;  /* 0x0002ea00ff0e7b82 */ /* 0x000ea20000000a00 */
[----:B------:R-:W4:Y:S01]  /*e060*/  @P0 LDG.E R3, desc[UR58][R24.64] ;  /* 0x0000003a18030981 */ /* 0x000f22000c1e1900 */
[----:B------:R-:W-:-:S04]  /*e070*/  ISETP.NE.U32.AND P1, PT, RZ, UR4, PT ;  /* 0x00000004ff007c0c */ /* 0x000fc8000bf25070 */
[----:B------:R-:W-:-:S13]  /*e080*/  ISETP.NE.AND.EX P1, PT, RZ, UR5, PT, P1 ;  /* 0x00000005ff007c0c */ /* 0x000fda000bf25310 */
[----:B------:R-:W-:-:S04]  /*e090*/  @P1 IADD3 R26, P2, R83, UR4, RZ ;  /* 0x00000004531a1c10 */ /* 0x000fc8000ff5e0ff */
[----:B------:R-:W-:Y:S02]  /*e0a0*/  @P1 IADD3.X R27, R82, UR5, RZ, P2, !PT ;  /* 0x00000005521b1c10 */ /* 0x000fe400097fe4ff */
[----:B------:R-:W-:-:S04]  /*e0b0*/  ISETP.NE.AND P2, PT, R152, RZ, PT ;  /* 0x000000ff9800720c */ /* 0x000fc80003f45270 */
[----:B0-----:R-:W-:-:S04]  /*e0c0*/  SEL R9, R152, R9, P2 ;  /* 0x0000000998097207 */ /* 0x001fc80001000000 */
[----:B------:R-:W-:Y:S02]  /*e0d0*/  ISETP.GT.AND P3, PT, R9, 0x1, PT ;  /* 0x000000010900780c */ /* 0x000fe40003f64270 */
[----:B-1----:R-:W-:Y:S02]  /*e0e0*/  ISETP.NE.AND P4, PT, R0, 0x1, PT ;  /* 0x000000010000780c */ /* 0x002fe40003f85270 */
[----:B------:R-:W-:-:S04]  /*e0f0*/  SEL R18, R18, 0x978, P3 ;  /* 0x0000097812127807 */ /* 0x000fc80001800000 */
[----:B------:R-:W0:Y:S01]  /*e100*/  LDC.64 R8, c[0x0][R18+0x220] ;  /* 0x0000880012087b82 */ /* 0x000e220000000a00 */
[----:B------:R-:W-:-:S07]  /*e110*/  ISETP.NE.U32.AND P2, PT, R80, RZ, PT ;  /* 0x000000ff5000720c */ /* 0x000fce0003f45070 */
[----:B------:R-:W1:Y:S01]  /*e120*/  LDC.64 R12, c[0x0][R18+0x218] ;  /* 0x00008600120c7b82 */ /* 0x000e620000000a00 */
[----:B------:R-:W-:-:S07]  /*e130*/  ISETP.NE.AND.EX P2, PT, R81, RZ, PT, P2 ;  /* 0x000000ff5100720c */ /* 0x000fce0003f45320 */
[----:B------:R-:W4:Y:S01]  /*e140*/  @P4 LDC R22, c[0x0][0xbec] ;  /* 0x0002fb00ff164b82 */ /* 0x000f220000000800 */
[----:B------:R-:W-:-:S07]  /*e150*/  SEL R149, R149, RZ, !P2 ;  /* 0x000000ff95957207 */ /* 0x000fce0005000000 */
[----:B------:R-:W4:Y:S01]  /*e160*/  @P4 LDC R85, c[0x0][0xbf0] ;  /* 0x0002fc00ff554b82 */ /* 0x000f220000000800 */
[----:B------:R-:W-:Y:S01]  /*e170*/  SEL R21, R154, RZ, !P2 ;  /* 0x000000ff9a157207 */ /* 0x000fe20005000000 */
[----:B0-----:R-:W-:-:S06]  /*e180*/  IMAD R4, R9, R149, RZ ;  /* 0x0000009509047224 */ /* 0x001fcc00078e02ff */
[----:B------:R-:W0:Y:S01]  /*e190*/  LDC.64 R10, c[0x0][R18+0x228] ;  /* 0x00008a00120a7b82 */ /* 0x000e220000000a00 */
[----:B------:R-:W-:Y:S01]  /*e1a0*/  ULDC UR4, c[0x0][0xa88] ;  /* 0x0002a20000047ab9 */ /* 0x000fe20000000800 */
[----:B------:R-:W-:Y:S02]  /*e1b0*/  IMAD R83, R8, R21, R4 ;  /* 0x0000001508537224 */ /* 0x000fe400078e0204 */
[-C--:B-1----:R-:W-:Y:S02]  /*e1c0*/  IMAD R81, R13, R151.reuse, RZ ;  /* 0x000000970d517224 */ /* 0x082fe400078e02ff */
[----:B------:R-:W-:Y:S02]  /*e1d0*/  IMAD.WIDE.U32 R12, R12, R151, RZ ;  /* 0x000000970c0c7225 */ /* 0x000fe400078e00ff */
[----:B--2---:R-:W1:Y:S02]  /*e1e0*/  @!P3 LDC R14, c[0x0][0xb50] ;  /* 0x0002d400ff0ebb82 */ /* 0x004e640000000800 */
[----:B------:R-:W-:-:S04]  /*e1f0*/  IMAD.WIDE.U32 R20, R8, R149, RZ ;  /* 0x0000009508147225 */ /* 0x000fc800078e00ff */
[----:B------:R-:W-:Y:S02]  /*e200*/  IMAD.U32 R17, RZ, RZ, UR4 ;  /* 0x00000004ff117e24 */ /* 0x000fe4000f8e00ff */
[----:B------:R-:W-:Y:S01]  /*e210*/  IMAD.IADD R23, R148, 0x1, R144 ;  /* 0x0000000194177824 */ /* 0x000fe200078e0290 */
[----:B------:R2:W1:Y:S01]  /*e220*/  LDC.64 R8, c[0x0][R18+0x210] ;  /* 0x0000840012087b82 */ /* 0x0004620000000a00 */
[----:B------:R-:W-:Y:S02]  /*e230*/  IMAD.IADD R81, R13, 0x1, R81 ;  /* 0x000000010d517824 */ /* 0x000fe400078e0251 */
[----:B------:R3:W5:Y:S01]  /*e240*/  @P1 LDG.E R17, desc[UR58][R26.64] ;  /* 0x0000003a1a111981 */ /* 0x000762000c1e1900 */
[----:B------:R-:W-:Y:S02]  /*e250*/  IMAD.MOV.U32 R13, RZ, RZ, R23 ;  /* 0x000000ffff0d7224 */ /* 0x000fe400078e0017 */
[----:B------:R-:W-:Y:S02]  /*e260*/  IMAD.IADD R83, R21, 0x1, R83 ;  /* 0x0000000115537824 */ /* 0x000fe400078e0253 */
[----:B------:R-:W1:Y:S01]  /*e270*/  @!P3 LDC R15, c[0x0][0xb54] ;  /* 0x0002d500ff0fbb82 */ /* 0x000e620000000800 */
[----:B---3--:R-:W-:-:S05]  /*e280*/  SEL R27, R84, RZ, P3 ;  /* 0x000000ff541b7207 */ /* 0x008fca0001800000 */
[-C--:B0-----:R-:W-:Y:S02]  /*e290*/  IMAD R21, R11, R27.reuse, RZ ;  /* 0x0000001b0b157224 */ /* 0x081fe400078e02ff */
[----:B------:R-:W-:-:S04]  /*e2a0*/  IMAD.WIDE.U32 R10, R10, R27, RZ ;  /* 0x0000001b0a0a7225 */ /* 0x000fc800078e00ff */
[----:B------:R-:W-:Y:S01]  /*e2b0*/  IMAD.IADD R21, R11, 0x1, R21 ;  /* 0x000000010b157824 */ /* 0x000fe200078e0215 */
[--C-:B----4-:R-:W-:Y:S01]  /*e2c0*/  IADD3 R20, P2, P5, R20, R12, R3.reuse ;  /* 0x0000000c14147210 */ /* 0x110fe20007d5e003 */
[----:B------:R-:W-:Y:S01]  /*e2d0*/  @P4 IMAD.HI.U32 R12, R23, R22, RZ ;  /* 0x00000016170c4227 */ /* 0x000fe200078e00ff */
[----:B------:R-:W-:-:S04]  /*e2e0*/  SHF.R.S32.HI R4, RZ, 0x1f, R3 ;  /* 0x0000001fff047819 */ /* 0x000fc80000011403 */
[----:B------:R-:W-:Y:S02]  /*e2f0*/  @P4 SHF.R.U32.HI R13, RZ, R85, R12 ;  /* 0x00000055ff0d4219 */ /* 0x000fe4000001160c */
[----:B------:R-:W-:-:S03]  /*e300*/  IADD3.X R12, R83, R81, R4, P2, P5 ;  /* 0x00000051530c7210 */ /* 0x000fc600017ea404 */
[--C-:B--2---:R-:W-:Y:S01]  /*e310*/  IMAD.MOV R18, RZ, RZ, -R13.reuse ;  /* 0x000000ffff127224 */ /* 0x104fe200078e0a0d */
[----:B------:R-:W-:Y:S02]  /*e320*/  IADD3 R10, P2, P5, R13, R20, R10 ;  /* 0x000000140d0a7210 */ /* 0x000fe40007d5e00a */
[----:B------:R-:W-:Y:S01]  /*e330*/  SHF.R.S32.HI R11, RZ, 0x1f, R13 ;  /* 0x0000001fff0b7819 */ /* 0x000fe2000001140d */
[----:B------:R-:W-:-:S03]  /*e340*/  IMAD R13, R0, R18, R23 ;  /* 0x00000012000d7224 */ /* 0x000fc600078e0217 */
[----:B------:R-:W-:Y:S01]  /*e350*/  IADD3.X R11, R11, R12, R21, P2, P5 ;  /* 0x0000000c0b0b7210 */ /* 0x000fe200017ea415 */
[-C--:B-1----:R-:W-:Y:S01]  /*e360*/  IMAD R9, R9, R13.reuse, RZ ;  /* 0x0000000d09097224 */ /* 0x082fe200078e02ff */
[----:B------:R-:W-:Y:S01]  /*e370*/  SHF.R.S32.HI R21, RZ, 0x1f, R13 ;  /* 0x0000001fff157819 */ /* 0x000fe2000001140d */
[----:B------:R-:W-:-:S04]  /*e380*/  IMAD.WIDE.U32 R10, R8, R13, R10 ;  /* 0x0000000d080a7225 */ /* 0x000fc800078e000a */
[----:B------:R-:W-:Y:S01]  /*e390*/  IMAD R9, R8, R21, R9 ;  /* 0x0000001508097224 */ /* 0x000fe200078e0209 */
[----:B------:R-:W-:-:S03]  /*e3a0*/  LEA R14, P2, R10, R14, 0x2 ;  /* 0x0000000e0a0e7211 */ /* 0x000fc600078410ff */
[----:B------:R-:W-:-:S05]  /*e3b0*/  IMAD.IADD R8, R11, 0x1, R9 ;  /* 0x000000010b087824 */ /* 0x000fca00078e0209 */
[----:B------:R-:W-:Y:S01]  /*e3c0*/  LEA.HI.X R15, R10, R15, R8, 0x2, P2 ;  /* 0x0000000f0a0f7211 */ /* 0x000fe200010f1408 */
[----:B------:R-:W-:Y:S06]  /*e3d0*/  @P1 BRA `(.L_x_2117) ;  /* 0x0000000000101947 */ /* 0x000fec0003800000 */
[----:B------:R-:W-:Y:S05]  /*e3e0*/  @!P0 BRA `(.L_x_2117) ;  /* 0x00000000000c8947 */ /* 0x000fea0003800000 */
[----:B------:R-:W2:Y:S04]  /*e3f0*/  LDG.E R8, desc[UR58][R24.64] ;  /* 0x0000003a18087981 */ /* 0x000ea8000c1e1900 */
[----:B-----5:R-:W2:Y:S02]  /*e400*/  LDG.E R17, desc[UR58][R24.64+0x4] ;  /* 0x0000043a18117981 */ /* 0x020ea4000c1e1900 */
[----:B--2---:R-:W-:-:S07]  /*e410*/  IMAD.IADD R17, R17, 0x1, -R8 ;  /* 0x0000000111117824 */ /* 0x004fce00078e0a08 */
.L_x_2117:
[----:B------:R-:W2:Y:S01]  /*e420*/  LDL R13, [R1+0x40] ;  /* 0x00004000010d7983 */ /* 0x000ea20000100800 */
[----:B------:R-:W0:Y:S03]  /*e430*/  S2R R8, SR_TID.X ;  /* 0x0000000000087919 */ /* 0x000e260000002100 */
[----:B------:R-:W-:Y:S04]  /*e440*/  SHFL.IDX PT, R9, R15, RZ, 0x1c1f ;  /* 0x001c1fff0f097589 */ /* 0x000fe800000e0000 */
[----:B------:R-:W-:Y:S04]  /*e450*/  SHFL.IDX PT, R10, R14, 0x1, 0x1c1f ;  /* 0x003c1f000e0a7f89 */ /* 0x000fe800000e0000 */
[----:B------:R-:W-:Y:S01]  /*e460*/  SHFL.IDX PT, R11, R15, 0x1, 0x1c1f ;  /* 0x003c1f000f0b7f89 */ /* 0x000fe200000e0000 */
[----:B0-----:R-:W-:-:S05]  /*e470*/  VIADD R18, R8, 0xffffff80 ;  /* 0xffffff8008127836 */ /* 0x001fca0000000000 */
[----:B------:R-:W-:-:S04]  /*e480*/  SHF.R.S32.HI R12, RZ, 0x1f, R18 ;  /* 0x0000001fff0c7819 */ /* 0x000fc80000011412 */
[----:B------:R-:W-:-:S04]  /*e490*/  LEA.HI R12, R12, R18, RZ, 0x7 ;  /* 0x000000120c0c7211 */ /* 0x000fc800078f38ff */
[----:B------:R-:W-:Y:S01]  /*e4a0*/  LOP3.LUT R12, R12, 0xffffff80, RZ, 0xc0, !PT ;  /* 0xffffff800c0c7812 */ /* 0x000fe200078ec0ff */
[----:B------:R-:W0:Y:S04]  /*e4b0*/  SHFL.IDX PT, R8, R14, RZ, 0x1c1f ;  /* 0x001c1fff0e087589 */ /* 0x000e2800000e0000 */
[----:B------:R-:W-:Y:S02]  /*e4c0*/  IMAD.IADD R12, R18, 0x1, -R12 ;  /* 0x00000001120c7824 */ /* 0x000fe400078e0a0c */
[----:B-----5:R-:W-:-:S03]  /*e4d0*/  IMAD R17, R17, R0, RZ ;  /* 0x0000000011117224 */ /* 0x020fc600078e02ff */
[----:B------:R-:W-:Y:S01]  /*e4e0*/  LOP3.LUT P0, RZ, R12, 0x3, RZ, 0xc0, !PT ;  /* 0x000000030cff7812 */ /* 0x000fe2000780c0ff */
[----:B--2---:R-:W-:-:S04]  /*e4f0*/  IMAD.IADD R18, R13, 0x1, R144 ;  /* 0x000000010d127824 */ /* 0x004fc800078e0290 */
[C---:B------:R-:W-:Y:S01]  /*e500*/  VIADD R12, R18.reuse, 0x8 ;  /* 0x00000008120c7836 */ /* 0x040fe20000000000 */
[----:B------:R-:W-:-:S04]  /*e510*/  ISETP.GE.OR P1, PT, R18, R17, P0 ;  /* 0x000000111200720c */ /* 0x000fc80000726670 */
[----:B------:R-:W-:-:S09]  /*e520*/  ISETP.GE.OR P0, PT, R12, R17, P0 ;  /* 0x000000110c00720c */ /* 0x000fd20000706670 */
[----:B0-----:R0:W-:Y:S04]  /*e530*/  @!P1 ST.E desc[UR58][R8.64], R72 ;  /* 0x0000004808009985 */ /* 0x0011e8000c10193a */
[----:B------:R0:W-:Y:S01]  /*e540*/  @!P0 ST.E desc[UR58][R10.64], R73 ;  /* 0x000000490a008985 */ /* 0x0001e2000c10193a */
[----:B------:R-:W-:Y:S05]  /*e550*/  @P3 BRA `(.L_x_2118) ;  /* 0x0000000800103947 */ /* 0x000fea0003800000 */
[----:B------:R-:W1:Y:S01]  /*e560*/  S2R R13, SR_TID.X ;  /* 0x00000000000d7919 */ /* 0x000e620000002100 */
[----:B------:R-:W2:Y:S01]  /*e570*/  @P4 LDC R41, c[0x0][0xbec] ;  /* 0x0002fb00ff294b82 */ /* 0x000ea20000000800 */
[----:B------:R-:W-:Y:S01]  /*e580*/  ULDC.64 UR4, c[0x0][0xaa0] ;  /* 0x0002a80000047ab9 */ /* 0x000fe20000000a00 */
[----:B------:R-:W-:Y:S01]  /*e590*/  ULDC.64 UR6, c[0x0][0xa80] ;  /* 0x0002a00000067ab9 */ /* 0x000fe20000000a00 */
[----:B------:R-:W-:-:S05]  /*e5a0*/  IMAD R4, R4, UR4, RZ ;  /* 0x0000000404047c24 */ /* 0x000fca000f8e02ff */
[----:B------:R-:W3:Y:S01]  /*e5b0*/  @P4 LDC R43, c[0x0][0xbf0] ;  /* 0x0002fc00ff2b4b82 */ /* 0x000ee20000000800 */
[C---:B------:R-:W-:Y:S02]  /*e5c0*/  IMAD R39, R3.reuse, UR5, R4 ;  /* 0x0000000503277c24 */ /* 0x040fe4000f8e0204 */
[----:B------:R-:W-:Y:S01]  /*e5d0*/  IMAD.WIDE.U32 R36, R3, UR4, RZ ;  /* 0x0000000403247c25 */ /* 0x000fe2000f8e00ff */
[----:B------:R-:W-:-:S03]  /*e5e0*/  ULDC.64 UR4, c[0x0][0xae8] ;  /* 0x0002ba0000047ab9 */ /* 0x000fc60000000a00 */
[----:B-1----:R-:W-:-:S05]  /*e5f0*/  VIADD R81, R13, 0xffffff80 ;  /* 0xffffff800d517836 */ /* 0x002fca0000000000 */
[--C-:B------:R-:W-:Y:S02]  /*e600*/  SHF.R.S32.HI R18, RZ, 0x1f, R81.reuse ;  /* 0x0000001fff127819 */ /* 0x100fe40000011451 */
[----:B------:R-:W-:Y:S02]  /*e610*/  SHF.R.S32.HI R80, RZ, 0x1f, R81 ;  /* 0x0000001fff507819 */ /* 0x000fe40000011451 */
[-C--:B------:R-:W-:Y:S02]  /*e620*/  LEA.HI R18, R18, R81.reuse, RZ, 0x2 ;  /* 0x0000005112127211 */ /* 0x080fe400078f10ff */
[----:B------:R-:W-:Y:S02]  /*e630*/  LEA.HI R80, R80, R81, RZ, 0x2 ;  /* 0x0000005150507211 */ /* 0x000fe400078f10ff */
[----:B------:R-:W-:Y:S02]  /*e640*/  LOP3.LUT R18, R18, 0xfffffffc, RZ, 0xc0, !PT ;  /* 0xfffffffc12127812 */ /* 0x000fe400078ec0ff */
[----:B------:R-:W-:-:S03]  /*e650*/  SHF.R.S32.HI R80, RZ, 0x2, R80 ;  /* 0x00000002ff507819 */ /* 0x000fc60000011450 */
[----:B------:R-:W-:Y:S02]  /*e660*/  IMAD.IADD R18, R81, 0x1, -R18 ;  /* 0x0000000151127824 */ /* 0x000fe400078e0a12 */
[----:B0-----:R-:W-:Y:S02]  /*e670*/  IMAD R9, R80, 0x20, R150 ;  /* 0x0000002050097824 */ /* 0x001fe400078e0296 */
[----:B------:R-:W-:Y:S02]  /*e680*/  IMAD R3, R18, 0x60, R80 ;  /* 0x0000006012037824 */ /* 0x000fe400078e0250 */
[----:B------:R-:W-:Y:S02]  /*e690*/  IMAD.IADD R37, R37, 0x1, R39 ;  /* 0x0000000125257824 */ /* 0x000fe400078e0227 */
[----:B------:R-:W-:Y:S02]  /*e6a0*/  IMAD.IADD R38, R144, 0x1, R3 ;  /* 0x0000000190267824 */ /* 0x000fe400078e0203 */
[----:B------:R-:W-:Y:S01]  /*e6b0*/  IMAD.WIDE R78, R9, 0x2, R78 ;  /* 0x00000002094e7825 */ /* 0x000fe200078e024e */
[----:B------:R-:W-:-:S03]  /*e6c0*/  SHF.R.S32.HI R18, RZ, 0x1f, R149 ;  /* 0x0000001fff127819 */ /* 0x000fc60000011495 */
[C---:B------:R-:W-:Y:S01]  /*e6d0*/  IMAD.WIDE.U32 R36, R151.reuse, UR4, R36 ;  /* 0x0000000497247c25 */ /* 0x040fe2000f8e0024 */
[C---:B------:R-:W-:Y:S02]  /*e6e0*/  IADD3 R13, P0, R78.reuse, 0x1800, RZ ;  /* 0x000018004e0d7810 */ /* 0x040fe40007f1e0ff */
[----:B------:R-:W-:Y:S01]  /*e6f0*/  IADD3 R21, P1, R78, 0x3000, RZ ;  /* 0x000030004e157810 */ /* 0x000fe20007f3e0ff */
[----:B--2---:R-:W-:Y:S01]  /*e700*/  @P4 IMAD.HI.U32 R4, R38, R41, RZ ;  /* 0x0000002926044227 */ /* 0x004fe200078e00ff */
[C---:B------:R-:W-:Y:S02]  /*e710*/  IADD3 R25, P2, R78.reuse, 0x4800, RZ ;  /* 0x000048004e197810 */ /* 0x040fe40007f5e0ff */
[C---:B------:R-:W-:Y:S01]  /*e720*/  IADD3 R29, P3, R78.reuse, 0x6000, RZ ;  /* 0x000060004e1d7810 */ /* 0x040fe20007f7e0ff */
[----:B------:R-:W-:Y:S01]  /*e730*/  IMAD R37, R151, UR5, R37 ;  /* 0x0000000597257c24 */ /* 0x000fe2000f8e0225 */
[----:B------:R-:W-:Y:S01]  /*e740*/  IADD3 R9, P5, R78, 0x7800, RZ ;  /* 0x000078004e097810 */ /* 0x000fe20007fbe0ff */
[----:B------:R-:W-:Y:S01]  /*e750*/  ULDC.64 UR4, c[0x0][0xaf0] ;  /* 0x0002bc0000047ab9 */ /* 0x000fe20000000a00 */
[----:B------:R-:W-:Y:S01]  /*e760*/  IMAD.MOV.U32 R3, RZ, RZ, R38 ;  /* 0x000000ffff037224 */ /* 0x000fe200078e0026 */
[----:B---3--:R-:W-:Y:S01]  /*e770*/  @P4 SHF.R.U32.HI R3, RZ, R43, R4 ;  /* 0x0000002bff034219 */ /* 0x008fe20000011604 */
[----:B------:R-:W-:Y:S01]  /*e780*/  IMAD R18, R18, UR4, RZ ;  /* 0x0000000412127c24 */ /* 0x000fe2000f8e02ff */
[----:B------:R-:W-:Y:S01]  /*e790*/  LOP3.LUT R12, R13, 0x180, RZ, 0xc0, !PT ;  /* 0x000001800d0c7812 */ /* 0x000fe200078ec0ff */
[----:B------:R-:W-:Y:S01]  /*e7a0*/  IMAD.X R33, RZ, RZ, R79, P5 ;  /* 0x000000ffff217224 */ /* 0x000fe200028e064f */
[----:B------:R-:W-:-:S02]  /*e7b0*/  LOP3.LUT R20, R21, 0x180, RZ, 0xc0, !PT ;  /* 0x0000018015147812 */ /* 0x000fc400078ec0ff */
[----:B------:R-:W-:Y:S02]  /*e7c0*/  LOP3.LUT R24, R25, 0x180, RZ, 0xc0, !PT ;  /* 0x0000018019187812 */ /* 0x000fe400078ec0ff */
[----:B------:R-:W-:Y:S02]  /*e7d0*/  LOP3.LUT R28, R29, 0x180, RZ, 0xc0, !PT ;  /* 0x000001801d1c7812 */ /* 0x000fe400078ec0ff */
[----:B------:R-:W-:Y:S01]  /*e7e0*/  LOP3.LUT R8, R9, 0x180, RZ, 0xc0, !PT ;  /* 0x0000018009087812 */ /* 0x000fe200078ec0ff */
[C---:B------:R-:W-:Y:S01]  /*e7f0*/  IMAD R39, R149.reuse, UR5, R18 ;  /* 0x0000000595277c24 */ /* 0x040fe2000f8e0212 */
[----:B------:R-:W-:Y:S01]  /*e800*/  LOP3.LUT R11, R78, 0x180, RZ, 0xc0, !PT ;  /* 0x000001804e0b7812 */ /* 0x000fe200078ec0ff */
[----:B------:R-:W-:Y:S01]  /*e810*/  IMAD.WIDE.U32 R36, R149, UR4, R36 ;  /* 0x0000000495247c25 */ /* 0x000fe2000f8e0024 */
[----:B------:R-:W-:Y:S01]  /*e820*/  SHF.R.U64 R12, R12, 0x3, RZ ;  /* 0x000000030c0c7819 */ /* 0x000fe200000012ff */
[----:B------:R-:W-:Y:S01]  /*e830*/  ULDC.64 UR4, c[0x0][0xae0] ;  /* 0x0002b80000047ab9 */ /* 0x000fe20000000a00 */
[----:B------:R-:W-:Y:S01]  /*e840*/  SHF.R.U64 R20, R20, 0x3, RZ ;  /* 0x0000000314147819 */ /* 0x000fe200000012ff */
[----:B------:R-:W-:Y:S01]  /*e850*/  IMAD.MOV R41, RZ, RZ, -R3 ;  /* 0x000000ffff297224 */ /* 0x000fe200078e0a03 */
[----:B------:R-:W-:-:S02]  /*e860*/  SHF.R.U64 R24, R24, 0x3, RZ ;  /* 0x0000000318187819 */ /* 0x000fc400000012ff */
[----:B------:R-:W-:Y:S02]  /*e870*/  SHF.R.U64 R28, R28, 0x3, RZ ;  /* 0x000000031c1c7819 */ /* 0x000fe400000012ff */
[----:B------:R-:W-:Y:S01]  /*e880*/  SHF.R.U64 R8, R8, 0x3, RZ ;  /* 0x0000000308087819 */ /* 0x000fe200000012ff */
[----:B------:R-:W-:Y:S01]  /*e890*/  IMAD.IADD R37, R37, 0x1, R39 ;  /* 0x0000000125257824 */ /* 0x000fe200078e0227 */
[----:B------:R-:W-:Y:S02]  /*e8a0*/  SHF.R.U64 R11, R11, 0x3, RZ ;  /* 0x000000030b0b7819 */ /* 0x000fe400000012ff */
[----:B------:R-:W-:Y:S01]  /*e8b0*/  SHF.R.S32.HI R4, RZ, 0x1f, R3 ;  /* 0x0000001fff047819 */ /* 0x000fe20000011403 */
[----:B------:R-:W-:Y:S01]  /*e8c0*/  IMAD R39, R0, R41, R38 ;  /* 0x0000002900277224 */ /* 0x000fe200078e0226 */
        /* <DEDUP_REMOVED lines=9> */
[----:B------:R-:W-:Y:S01]  /*e960*/  IMAD R4, R4, UR4, RZ ;  /* 0x0000000404047c24 */ /* 0x000fe2000f8e02ff */
[----:B------:R-:W-:Y:S01]  /*e970*/  LOP3.LUT R78, R11, R78, RZ, 0x3c, !PT ;  /* 0x0000004e0b4e7212 */ /* 0x000fe200078e3cff */
[----:B------:R-:W5:Y:S01]  /*e980*/  LD.E.128 R12, desc[UR58][R12.64] ;  /* 0x0000003a0c0c7980 */ /* 0x000f62000c101d00 */
[----:B------:R-:W-:Y:S01]  /*e990*/  SHF.R.S32.HI R0, RZ, 0x1f, R39 ;  /* 0x0000001fff007819 */ /* 0x000fe20000011427 */
[----:B------:R-:W-:-:S02]  /*e9a0*/  IMAD R41, R3, UR5, R4 ;  /* 0x0000000503297c24 */ /* 0x000fc4000f8e0204 */
[----:B------:R0:W5:Y:S01]  /*e9b0*/  LD.E.128 R8, desc[UR58][R78.64] ;  /* 0x0000003a4e087980 */ /* 0x000162000c101d00 */
[----:B------:R-:W-:Y:S01]  /*e9c0*/  IMAD.WIDE.U32 R36, R3, UR4, R36 ;  /* 0x0000000403247c25 */ /* 0x000fe2000f8e0024 */
[----:B------:R-:W-:Y:S02]  /*e9d0*/  ULDC.64 UR4, c[0x0][0xad8] ;  /* 0x0002b60000047ab9 */ /* 0x000fe40000000a00 */
[----:B------:R-:W5:Y:S01]  /*e9e0*/  LD.E.128 R20, desc[UR58][R20.64] ;  /* 0x0000003a14147980 */ /* 0x000f62000c101d00 */
[----:B------:R-:W-:-:S03]  /*e9f0*/  IMAD R0, R0, UR4, RZ ;  /* 0x0000000400007c24 */ /* 0x000fc6000f8e02ff */
[----:B------:R-:W5:Y:S04]  /*ea00*/  LD.E.128 R24, desc[UR58][R24.64] ;  /* 0x0000003a18187980 */ /* 0x000f68000c101d00 */
[----:B------:R-:W5:Y:S04]  /*ea10*/  LD.E.128 R28, desc[UR58][R28.64] ;  /* 0x0000003a1c1c7980 */ /* 0x000f68000c101d00 */
[----:B------:R-:W5:Y:S01]  /*ea20*/  LD.E.128 R32, desc[UR58][R32.64] ;  /* 0x0000003a20207980 */ /* 0x000f62000c101d00 */
[----:B------:R-:W-:Y:S01]  /*ea30*/  @!PT LDS RZ, [RZ] ;  /* 0x00000000fffff984 */ /* 0x000fe20000000800 */
[----:B------:R-:W-:Y:S01]  /*ea40*/  @!PT LDS RZ, [RZ] ;  /* 0x00000000fffff984 */ /* 0x000fe20000000800 */
[----:B------:R-:W-:Y:S01]  /*ea50*/  @!PT LDS RZ, [RZ] ;  /* 0x00000000fffff984 */ /* 0x000fe20000000800 */
[----:B------:R-:W-:Y:S01]  /*ea60*/  @!PT LDS RZ, [RZ] ;  /* 0x00000000fffff984 */ /* 0x000fe20000000800 */
[----:B------:R1:W-:Y:S06]  /*ea70*/  MEMBAR.ALL.CTA ;  /* 0x0000000000007992 */ /* 0x0003ec0000008000 */
[----:B-1----:R-:W1:Y:S01]  /*ea80*/  FENCE.VIEW.ASYNC.S ;  /* 0x00000000000073c6 */ /* 0x002e620000000000 */
[----:B------:R-:W-:-:S02]  /*ea90*/  IMAD.IADD R37, R37, 0x1, R41 ;  /* 0x0000000125257824 */ /* 0x000fc400078e0229 */
[C---:B------:R-:W-:Y:S02]  /*eaa0*/  IMAD R3, R39.reuse, UR5, R0 ;  /* 0x0000000527037c24 */ /* 0x040fe4000f8e0200 */
[----:B------:R-:W-:Y:S02]  /*eab0*/  IMAD.IADD R0, R80, 0x1, R144 ;  /* 0x0000000150007824 */ /* 0x000fe400078e0290 */
[----:B------:R-:W-:Y:S01]  /*eac0*/  IMAD.WIDE.U32 R36, R39, UR4, R36 ;  /* 0x0000000427247c25 */ /* 0x000fe2000f8e0024 */
[----:B------:R-:W-:Y:S02]  /*ead0*/  UIADD3 UR4, UR36, 0x31c20, URZ ;  /* 0x00031c2024047890 */ /* 0x000fe4000fffe03f */
[----:B------:R-:W-:Y:S01]  /*eae0*/  ISETP.GE.AND P0, PT, R0, R17, PT ;  /* 0x000000110000720c */ /* 0x000fe20003f06270 */
[----:B------:R-:W-:Y:S01]  /*eaf0*/  IMAD.IADD R3, R37, 0x1, R3 ;  /* 0x0000000125037824 */ /* 0x000fe200078e0203 */
[----:B------:R-:W-:Y:S01]  /*eb00*/  UPRMT UR4, URZ, 0x654, UR4 ;  /* 0x000006543f047896 */ /* 0x000fe20008000004 */
[----:B------:R-:W-:-:S04]  /*eb10*/  LEA R4, P1, R36, UR6, 0x1 ;  /* 0x0000000624047c11 */ /* 0x000fc8000f8208ff */
[----:B------:R-:W-:Y:S01]  /*eb20*/  LEA.HI.X R3, R36, UR7, R3, 0x1, P1 ;  /* 0x0000000724037c11 */ /* 0x000fe200088f0c03 */
[----:B-1----:R0:W1:Y:S01]  /*eb30*/  SHFL.IDX PT, R38, R4, RZ, 0x1c1f ;  /* 0x001c1fff04267589 */ /* 0x00206200000e0000 */
        /* <DEDUP_REMOVED lines=10> */
[CC--:B-1----:R-:W-:Y:S02]  /*ebe0*/  @!P1 LEA R40, P3, R153.reuse, R38.reuse, 0x1 ;  /* 0x0000002699289211 */ /* 0x0c2fe400078608ff */
[----:B------:R-:W-:Y:S02]  /*ebf0*/  @!P2 LEA R42, P4, R156, R38, 0x1 ;  /* 0x000000269c2aa211 */ /* 0x000fe400078808ff */
[----:B--2---:R-:W-:Y:S01]  /*ec00*/  @!P0 IMAD.WIDE R36, R150, 0x2, R38 ;  /* 0x0000000296248825 */ /* 0x004fe200078e0226 */
[-C--:B------:R-:W-:Y:S02]  /*ec10*/  @!P1 LEA.HI.X R41, R153, R39.reuse, R45, 0x1, P3 ;  /* 0x0000002799299211 */ /* 0x080fe400018f0c2d */
[----:B------:R-:W-:Y:S02]  /*ec20*/  @!P2 LEA.HI.X R43, R156, R39, R44, 0x1, P4 ;  /* 0x000000279c2ba211 */ /* 0x000fe400020f0c2c */
[----:B-----5:R3:W-:Y:S04]  /*ec30*/  @!P0 ST.E.128 desc[UR58][R36.64], R8 ;  /* 0x0000000824008985 */ /* 0x0207e8000c101d3a */
[----:B------:R3:W-:Y:S04]  /*ec40*/  @!P1 ST.E.128 desc[UR58][R40.64], R20 ;  /* 0x0000001428009985 */ /* 0x0007e8000c101d3a */
[----:B------:R3:W-:Y:S02]  /*ec50*/  @!P2 ST.E.128 desc[UR58][R42.64], R28 ;  /* 0x0000001c2a00a985 */ /* 0x0007e4000c101d3a */
.L_x_2120:
[----:B------:R-:W-:Y:S05]  /*ec60*/  BSYNC B1 ;  /* 0x0000000000017941 */ /* 0x000fea0003800000 */
.L_x_2119:
[----:B------:R-:W-:Y:S01]  /*ec70*/  VIADD R0, R0, 0x60 ;  /* 0x0000006000007836 */ /* 0x000fe20000000000 */
[----:B---3-5:R3:W4:Y:S04]  /*ec80*/  SHFL.IDX PT, R11, R3, 0x1, 0x1c1f ;  /* 0x003c1f00030b7f89 */ /* 0x02872800000e0000 */
        /* <DEDUP_REMOVED lines=17> */
.L_x_2118:
[----:B0-----:R-:W0:Y:S01]  /*eda0*/  @P4 LDC R10, c[0x0][0xbec] ;  /* 0x0002fb00ff0a4b82 */ /* 0x001e220000000800 */
[----:B------:R-:W-:Y:S01]  /*edb0*/  ULDC.64 UR4, c[0x0][0xb08] ;  /* 0x0002c20000047ab9 */ /* 0x000fe20000000a00 */
[----:B------:R-:W-:Y:S01]  /*edc0*/  ULDC.64 UR6, c[0x0][0xb30] ;  /* 0x0002cc0000067ab9 */ /* 0x000fe20000000a00 */
[----:B------:R-:W-:Y:S01]  /*edd0*/  IMAD R4, R4, UR4, RZ ;  /* 0x0000000404047c24 */ /* 0x000fe2000f8e02ff */
[----:B------:R-:W-:Y:S01]  /*ede0*/  ISETP.GE.AND P0, PT, R18, R17, PT ;  /* 0x000000111200720c */ /* 0x000fe20003f06270 */
[C---:B------:R-:W-:Y:S01]  /*edf0*/  IMAD.WIDE.U32 R8, R3.reuse, UR4, RZ ;  /* 0x0000000403087c25 */ /* 0x040fe2000f8e00ff */
[----:B------:R-:W-:Y:S01]  /*ee00*/  BSSY B1, `(.L_x_2122) ;  /* 0x0000074000017945 */ /* 0x000fe20003800000 */
[----:B------:R-:W-:Y:S01]  /*ee10*/  SHF.R.S32.HI R72, RZ, 0x1f, R155 ;  /* 0x0000001fff487819 */ /* 0x000fe2000001149b */
[----:B------:R-:W1:Y:S01]  /*ee20*/  @P4 LDC R13, c[0x0][0xbf0] ;  /* 0x0002fc00ff0d4b82 */ /* 0x000e620000000800 */
[----:B------:R-:W-:Y:S01]  /*ee30*/  IMAD R3, R3, UR5, R4 ;  /* 0x0000000503037c24 */ /* 0x000fe2000f8e0204 */
[----:B------:R-:W-:Y:S01]  /*ee40*/  ULDC.64 UR4, c[0x0][0xb38] ;  /* 0x0002ce0000047ab9 */ /* 0x000fe20000000a00 */
[----:B------:R-:W-:Y:S01]  /*ee50*/  SHF.R.S32.HI R4, RZ, 0x1f, R149 ;  /* 0x0000001fff047819 */ /* 0x000fe20000011495 */
[----:B------:R-:W-:Y:S01]  /*ee60*/  VIADD R73, R146, 0x10 ;  /* 0x0000001092497836 */ /* 0x000fe20000000000 */
[----:B------:R-:W-:Y:S01]  /*ee70*/  SHF.R.S32.HI R78, RZ, 0x1f, R157 ;  /* 0x0000001fff4e7819 */ /* 0x000fe2000001149d */
[----:B------:R-:W-:-:S02]  /*ee80*/  IMAD.IADD R9, R9, 0x1, R3 ;  /* 0x0000000109097824 */ /* 0x000fc400078e0203 */
[----:B------:R-:W-:Y:S01]  /*ee90*/  IMAD.MOV.U32 R3, RZ, RZ, R23 ;  /* 0x000000ffff037224 */ /* 0x000fe200078e0017 */
[----:B------:R-:W-:Y:S01]  /*eea0*/  SHF.R.S32.HI R18, RZ, 0x1f, R73 ;  /* 0x0000001fff127819 */ /* 0x000fe20000011449 */
[----:B------:R-:W-:-:S04]  /*eeb0*/  IMAD.WIDE.U32 R8, R151, UR4, R8 ;  /* 0x0000000497087c25 */ /* 0x000fc8000f8e0008 */
[----:B------:R-:W-:Y:S01]  /*eec0*/  IMAD R9, R151, UR5, R9 ;  /* 0x0000000597097c24 */ /* 0x000fe2000f8e0209 */
[----:B------:R-:W-:Y:S01]  /*eed0*/  ULDC.64 UR4, c[0x0][0xb40] ;  /* 0x0002d00000047ab9 */ /* 0x000fe20000000a00 */
[----:B0-----:R-:W-:-:S04]  /*eee0*/  @P4 IMAD.HI.U32 R10, R23, R10, RZ ;  /* 0x0000000a170a4227 */ /* 0x001fc800078e00ff */
[----:B------:R-:W-:Y:S02]  /*eef0*/  IMAD R4, R4, UR4, RZ ;  /* 0x0000000404047c24 */ /* 0x000fe4000f8e02ff */
[----:B------:R-:W-:Y:S01]  /*ef00*/  IMAD.WIDE.U32 R8, R149, UR4, R8 ;  /* 0x0000000495087c25 */ /* 0x000fe2000f8e0008 */
[----:B-1----:R-:W-:-:S03]  /*ef10*/  @P4 SHF.R.U32.HI R3, RZ, R13, R10 ;  /* 0x0000000dff034219 */ /* 0x002fc6000001160a */
[----:B------:R-:W-:Y:S01]  /*ef20*/  IMAD R11, R149, UR5, R4 ;  /* 0x00000005950b7c24 */ /* 0x000fe2000f8e0204 */
[----:B------:R-:W-:Y:S01]  /*ef30*/  ULDC.64 UR4, c[0x0][0xb48] ;  /* 0x0002d20000047ab9 */ /* 0x000fe20000000a00 */
[----:B------:R-:W-:Y:S01]  /*ef40*/  SHF.R.S32.HI R4, RZ, 0x1f, R3 ;  /* 0x0000001fff047819 */ /* 0x000fe20000011403 */
[----:B------:R-:W-:Y:S02]  /*ef50*/  VIADD R80, R146, 0x50 ;  /* 0x0000005092507836 */ /* 0x000fe40000000000 */
[----:B------:R-:W-:Y:S02]  /*ef60*/  IMAD.IADD R9, R9, 0x1, R11 ;  /* 0x0000000109097824 */ /* 0x000fe400078e020b */
[----:B------:R-:W-:Y:S01]  /*ef70*/  IMAD.MOV R11, RZ, RZ, -R3 ;  /* 0x000000ffff0b7224 */ /* 0x000fe200078e0a03 */
[----:B------:R-:W-:Y:S01]  /*ef80*/  SHF.R.S32.HI R80, RZ, 0x1f, R80 ;  /* 0x0000001fff507819 */ /* 0x000fe20000011450 */
[----:B------:R-:W-:Y:S01]  /*ef90*/  IMAD.WIDE.U32 R8, R84, UR4, R8 ;  /* 0x0000000454087c25 */ /* 0x000fe2000f8e0008 */
[----:B------:R-:W-:-:S03]  /*efa0*/  UIADD3 UR4, UR36, 0x31c20, URZ ;  /* 0x00031c2024047890 */ /* 0x000fc6000fffe03f */
[----:B------:R-:W-:Y:S01]  /*efb0*/  IMAD R11, R0, R11, R23 ;  /* 0x0000000b000b7224 */ /* 0x000fe200078e0217 */
[----:B------:R-:W-:Y:S01]  /*efc0*/  UPRMT UR4, URZ, 0x654, UR4 ;  /* 0x000006543f047896 */ /* 0x000fe20008000004 */
[----:B------:R-:W-:Y:S02]  /*efd0*/  IMAD R4, R4, UR6, RZ ;  /* 0x0000000604047c24 */ /* 0x000fe4000f8e02ff */
[----:B------:R-:W-:Y:S01]  /*efe0*/  IMAD R9, R84, UR5, R9 ;  /* 0x0000000554097c24 */ /* 0x000fe2000f8e0209 */
[----:B------:R-:W-:Y:S01]  /*eff0*/  SHF.R.S32.HI R0, RZ, 0x1f, R11 ;  /* 0x0000001fff007819 */ /* 0x000fe2000001140b */
[C---:B------:R-:W-:Y:S02]  /*f000*/  IMAD R13, R3.reuse, UR7, R4 ;  /* 0x00000007030d7c24 */ /* 0x040fe4000f8e0204 */
[----:B------:R-:W-:Y:S01]  /*f010*/  IMAD.WIDE.U32 R8, R3, UR6, R8 ;  /* 0x0000000603087c25 */ /* 0x000fe2000f8e0008 */
[----:B------:R-:W-:Y:S01]  /*f020*/  ULDC.64 UR6, c[0x0][0xb28] ;  /* 0x0002ca0000067ab9 */ /* 0x000fe20000000a00 */
[----:B------:R-:W-:Y:S02]  /*f030*/  SYNCS.ARRIVE.TRANS64.RED.A1T0 RZ, [UR4], RZ ;  /* 0x000000ffffff79a7 */ /* 0x000fe40008100404 */
[----:B------:R-:W-:-:S02]  /*f040*/  IMAD R0, R0, UR6, RZ ;  /* 0x0000000600007c24 */ /* 0x000fc4000f8e02ff */
[----:B------:R-:W-:Y:S02]  /*f050*/  IMAD.IADD R9, R9, 0x1, R13 ;  /* 0x0000000109097824 */ /* 0x000fe400078e020d */
[C---:B------:R-:W-:Y:S02]  /*f060*/  IMAD R3, R11.reuse, UR7, R0 ;  /* 0x000000070b037c24 */ /* 0x040fe4000f8e0200 */
[----:B------:R-:W-:Y:S01]  /*f070*/  IMAD.WIDE.U32 R8, R11, UR6, R8 ;  /* 0x000000060b087c25 */ /* 0x000fe2000f8e0008 */
[----:B------:R-:W-:-:S03]  /*f080*/  ULDC.64 UR6, c[0x0][0xb00] ;  /* 0x0002c00000067ab9 */ /* 0x000fc60000000a00 */
[----:B------:R-:W-:Y:S01]  /*f090*/  IMAD.IADD R3, R9, 0x1, R3 ;  /* 0x0000000109037824 */ /* 0x000fe200078e0203 */
[----:B------:R-:W-:Y:S01]  /*f0a0*/  LEA R0, P1, R8, UR6, 0x2 ;  /* 0x0000000608007c11 */ /* 0x000fe2000f8210ff */
[C---:B------:R-:W-:Y:S02]  /*f0b0*/  VIADD R13, R146.reuse, 0x8 ;  /* 0x00000008920d7836 */ /* 0x040fe40000000000 */
[----:B------:R-:W-:Y:S01]  /*f0c0*/  VIADD R82, R146, 0x48 ;  /* 0x0000004892527836 */ /* 0x000fe20000000000 */
[----:B------:R-:W-:Y:S01]  /*f0d0*/  LEA.HI.X R3, R8, UR7, R3, 0x2, P1 ;  /* 0x0000000708037c11 */ /* 0x000fe200088f1403 */
[C---:B------:R-:W-:Y:S01]  /*f0e0*/  VIADD R84, R146.reuse, 0x40 ;  /* 0x0000004092547836 */ /* 0x040fe20000000000 */
[----:B------:R0:W1:Y:S01]  /*f0f0*/  SHFL.IDX PT, R8, R0, RZ, 0x1c1f ;  /* 0x001c1fff00087589 */ /* 0x00006200000e0000 */
[C---:B------:R-:W-:Y:S01]  /*f100*/  VIADD R86, R146.reuse, 0x38 ;  /* 0x0000003892567836 */ /* 0x040fe20000000000 */
[----:B------:R-:W-:Y:S01]  /*f110*/  SHF.R.S32.HI R4, RZ, 0x1f, R13 ;  /* 0x0000001fff047819 */ /* 0x000fe2000001140d */
[C---:B------:R-:W-:Y:S01]  /*f120*/  VIADD R88, R146.reuse, 0x30 ;  /* 0x0000003092587836 */ /* 0x040fe20000000000 */
[----:B------:R0:W2:Y:S01]  /*f130*/  SHFL.IDX PT, R9, R3, RZ, 0x1c1f ;  /* 0x001c1fff03097589 */ /* 0x0000a200000e0000 */
        /* <DEDUP_REMOVED lines=12> */
[----:B------:R-:W-:-:S02]  /*f200*/  VIADD R87, R146, 0x30 ;  /* 0x0000003092577836 */ /* 0x000fc40000000000 */
[C---:B------:R-:W-:Y:S02]  /*f210*/  VIADD R89, R146.reuse, 0x28 ;  /* 0x0000002892597836 */ /* 0x040fe40000000000 */
[----:B------:R-:W-:Y:S01]  /*f220*/  VIADD R91, R146, 0x20 ;  /* 0x00000020925b7836 */ /* 0x000fe20000000000 */
[----:B0-----:R-:W-:Y:S06]  /*f230*/  @P0 BRA `(.L_x_2123) ;  /* 0x0000000000c00947 */ /* 0x001fec0003800000 */
[----:B------:R-:W-:Y:S02]  /*f240*/  ULDC UR4, c[0x0][0xac8] ;  /* 0x0002b20000047ab9 */ /* 0x000fe40000000800 */
        /* <DEDUP_REMOVED lines=12> */
[-C--:B------:R-:W-:Y:S02]  /*f310*/  @!P3 LEA R24, P5, R91, R8.reuse, 0x2 ;  /* 0x000000085b18b211 */ /* 0x080fe400078a10ff */
        /* <DEDUP_REMOVED lines=13> */
[-C--:B0-----:R-:W-:Y:S01]  /*f3f0*/  @!P0 LEA R10, P5, R87, R8.reuse, 0x2 ;  /* 0x00000008570a8211 */ /* 0x081fe200078a10ff */
[----:B------:R0:W-:Y:S01]  /*f400*/  @!P4 ST.E.64 desc[UR58][R26.64], R44 ;  /* 0x0000002c1a00c985 */ /* 0x0001e2000c101b3a */
[----:B------:R-:W-:Y:S02]  /*f410*/  ISETP.GE.AND P4, PT, R83, UR4, PT ;  /* 0x0000000453007c0c */ /* 0x000fe4000bf86270 */
[-C--:B------:R-:W-:Y:S02]  /*f420*/  @!P0 LEA.HI.X R11, R87, R9.reuse, R88, 0x2, P5 ;  /* 0x00000009570b8211 */ /* 0x080fe400028f1458 */
[----:B------:R-:W-:Y:S02]  /*f430*/  ISETP.GE.AND P5, PT, R157, UR4, PT ;  /* 0x000000049d007c0c */ /* 0x000fe4000bfa6270 */
[C---:B-1----:R-:W-:Y:S01]  /*f440*/  @!P1 LEA R14, P6, R85.reuse, R8, 0x2 ;  /* 0x00000008550e9211 */ /* 0x042fe200078c10ff */
[----:B------:R0:W-:Y:S03]  /*f450*/  @!P0 ST.E.64 desc[UR58][R10.64], R48 ;  /* 0x000000300a008985 */ /* 0x0001e6000c101b3a */
[----:B------:R-:W-:-:S02]  /*f460*/  @!P1 LEA.HI.X R15, R85, R9, R86, 0x2, P6 ;  /* 0x00000009550f9211 */ /* 0x000fc400030f1456 */
[-C--:B--2---:R-:W-:Y:S02]  /*f470*/  @!P3 LEA R22, P6, R81, R8.reuse, 0x2 ;  /* 0x000000085116b211 */ /* 0x084fe400078c10ff */
[-C--:B------:R-:W-:Y:S01]  /*f480*/  @!P4 LEA R20, P0, R83, R8.reuse, 0x2 ;  /* 0x000000085314c211 */ /* 0x080fe200078010ff */
[----:B------:R0:W-:Y:S01]  /*f490*/  @!P1 ST.E.64 desc[UR58][R14.64], R52 ;  /* 0x000000340e009985 */ /* 0x0001e2000c101b3a */
[-C--:B---3--:R-:W-:Y:S02]  /*f4a0*/  @!P2 LEA R24, P1, R79, R8.reuse, 0x2 ;  /* 0x000000084f18a211 */ /* 0x088fe400078210ff */
        /* <DEDUP_REMOVED lines=9> */
.L_x_2123:
[----:B------:R-:W-:Y:S05]  /*f540*/  BSYNC B1 ;  /* 0x0000000000017941 */ /* 0x000fea0003800000 */
.L_x_2122:
[----:B------:R-:W-:Y:S01]  /*f550*/  ISETP.GE.AND P0, PT, R12, R17, PT ;  /* 0x000000110c00720c */ /* 0x000fe20003f06270 */
[----:B0-----:R0:W3:Y:S04]  /*f560*/  SHFL.IDX PT, R11, R3, 0x1, 0x1c1f ;  /* 0x003c1f00030b7f89 */ /* 0x0010e800000e0000 */
[----:B------:R0:W4:Y:S08]  /*f570*/  SHFL.IDX PT, R10, R0, 0x1, 0x1c1f ;  /* 0x003c1f00000a7f89 */ /* 0x00013000000e0000 */
[----:B0-----:R-:W-:Y:S05]  /*f580*/  @P0 BRA `(.L_x_2121) ;  /* 0x0000000c00640947 */ /* 0x001fea0003800000 */
[----:B------:R-:W-:Y:S02]  /*f590*/  ULDC UR4, c[0x0][0xac8] ;  /* 0x0002b20000047ab9 */ /* 0x000fe40000000800 */
[----:B------:R-:W-:Y:S02]  /*f5a0*/  ISETP.GE.AND P2, PT, R73, UR4, PT ;  /* 0x0000000449007c0c */ /* 0x000fe4000bf46270 */
[----:B------:R-:W-:Y:S02]  /*f5b0*/  ISETP.GE.AND P6, PT, R13, UR4, PT ;  /* 0x000000040d007c0c */ /* 0x000fe4000bfc6270 */
[----:B------:R-:W-:Y:S02]  /*f5c0*/  ISETP.GE.AND P5, PT, R146, UR4, PT ;  /* 0x0000000492007c0c */ /* 0x000fe4000bfa6270 */
[----:B------:R-:W-:Y:S02]  /*f5d0*/  ISETP.GE.AND P4, PT, R155, UR4, PT ;  /* 0x000000049b007c0c */ /* 0x000fe4000bf86270 */
[----:B------:R-:W-:-:S05]  /*f5e0*/  ISETP.GE.AND P3, PT, R91, UR4, PT ;  /* 0x000000045b007c0c */ /* 0x000fca000bf66270 */
[-C--:B----4-:R-:W-:Y:S02]  /*f5f0*/  @!P2 LEA R14, P1, R73, R10.reuse, 0x2 ;  /* 0x0000000a490ea211 */ /* 0x090fe400078210ff */
[-C--:B------:R-:W-:Y:S02]  /*f600*/  @!P6 LEA R12, P0, R13, R10.reuse, 0x2 ;  /* 0x0000000a0d0ce211 */ /* 0x080fe400078010ff */
[----:B-123--:R-:W-:Y:S01]  /*f610*/  @!P5 IMAD.WIDE R8, R146, 0x4, R10 ;  /* 0x000000049208d825 */ /* 0x00efe200078e020a */
[-C--:B------:R-:W-:Y:S02]  /*f620*/  @!P2 LEA.HI.X R15, R73, R11.reuse, R18, 0x2, P1 ;  /* 0x0000000b490fa211 */ /* 0x080fe400008f1412 */
[----:B------:R-:W-:Y:S02]  /*f630*/  @!P6 LEA.HI.X R13, R13, R11, R4, 0x2, P0 ;  /* 0x0000000b0d0de211 */ /* 0x000fe400000f1404 */
[----:B------:R-:W-:Y:S01]  /*f640*/  ISETP.GE.AND P1, PT, R89, UR4, PT ;  /* 0x0000000459007c0c */ /* 0x000fe2000bf26270 */
[----:B------:R0:W-:Y:S01]  /*f650*/  @!P5 ST.E.64 desc[UR58][R8.64], R76 ;  /* 0x0000004c0800d985 */ /* 0x0001e2000c101b3a */
[----:B------:R-:W-:-:S02]  /*f660*/  @!P4 LEA R20, P5, R155, R10, 0x2 ;  /* 0x0000000a9b14c211 */ /* 0x000fc400078a10ff */
[----:B------:R-:W-:Y:S01]  /*f670*/  ISETP.GE.AND P0, PT, R87, UR4, PT ;  /* 0x0000000457007c0c */ /* 0x000fe2000bf06270 */
[----:B------:R1:W-:Y:S01]  /*f680*/  @!P6 ST.E.64 desc[UR58][R12.64], R30 ;  /* 0x0000001e0c00e985 */ /* 0x0003e2000c101b3a */
[----:B------:R-:W-:Y:S02]  /*f690*/  @!P3 LEA R22, P6, R91, R10, 0x2 ;  /* 0x0000000a5b16b211 */ /* 0x000fe400078c10ff */
[-C--:B------:R-:W-:Y:S01]  /*f6a0*/  @!P4 LEA.HI.X R21, R155, R11.reuse, R72, 0x2, P5 ;  /* 0x0000000b9b15c211 */ /* 0x080fe200028f1448 */
[----:B------:R2:W-:Y:S01]  /*f6b0*/  @!P2 ST.E.64 desc[UR58][R14.64], R34 ;  /* 0x000000220e00a985 */ /* 0x0005e2000c101b3a */
[----:B------:R-:W-:Y:S02]  /*f6c0*/  @!P3 LEA.HI.X R23, R91, R11, R92, 0x2, P6 ;  /* 0x0000000b5b17b211 */ /* 0x000fe400030f145c */
[----:B------:R-:W-:Y:S01]  /*f6d0*/  ISETP.GE.AND P2, PT, R81, UR4, PT ;  /* 0x0000000451007c0c */ /* 0x000fe2000bf46270 */
[----:B------:R3:W-:Y:S01]  /*f6e0*/  @!P4 ST.E.64 desc[UR58][R20.64], R38 ;  /* 0x000000261400c985 */ /* 0x0007e2000c101b3a */
[----:B------:R-:W-:-:S02]  /*f6f0*/  ISETP.GE.AND P4, PT, R85, UR4, PT ;  /* 0x0000000455007c0c */ /* 0x000fc4000bf86270 */
[-C--:B0-----:R-:W-:Y:S01]  /*f700*/  @!P1 LEA R8, P5, R89, R10.reuse, 0x2 ;  /* 0x0000000a59089211 */ /* 0x081fe200078a10ff */
[----:B------:R0:W-:Y:S01]  /*f710*/  @!P3 ST.E.64 desc[UR58][R22.64], R42 ;  /* 0x0000002a1600b985 */ /* 0x0001e2000c101b3a */
[----:B------:R-:W-:Y:S02]  /*f720*/  ISETP.GE.AND P3, PT, R83, UR4, PT ;  /* 0x0000000453007c0c */ /* 0x000fe4000bf66270 */
[----:B------:R-:W-:Y:S02]  /*f730*/  @!P1 LEA.HI.X R9, R89, R11, R90, 0x2, P5 ;  /* 0x0000000b59099211 */ /* 0x000fe400028f145a */
[----:B------:R-:W-:Y:S02]  /*f740*/  ISETP.GE.AND P5, PT, R79, UR4, PT ;  /* 0x000000044f007c0c */ /* 0x000fe4000bfa6270 */
[-C--:B-1----:R-:W-:Y:S01]  /*f750*/  @!P0 LEA R12, P6, R87, R10.reuse, 0x2 ;  /* 0x0000000a570c8211 */ /* 0x082fe200078c10ff */
[----:B------:R1:W-:Y:S02]  /*f760*/  @!P1 ST.E.64 desc[UR58][R8.64], R46 ;  /* 0x0000002e08009985 */ /* 0x0003e4000c101b3a */
[----:B--2---:R-:W-:-:S02]  /*f770*/  @!P4 LEA R14, P1, R85, R10, 0x2 ;  /* 0x0000000a550ec211 */ /* 0x004fc400078210ff */
[-C--:B------:R-:W-:Y:S02]  /*f780*/  @!P0 LEA.HI.X R13, R87, R11.reuse, R88, 0x2, P6 ;  /* 0x0000000b570d8211 */ /* 0x080fe400030f1458 */
[-C--:B---3--:R-:W-:Y:S02]  /*f790*/  @!P3 LEA R20, P6, R83, R10.reuse, 0x2 ;  /* 0x0000000a5314b211 */ /* 0x088fe400078c10ff */
[-C--:B------:R-:W-:Y:S01]  /*f7a0*/  @!P4 LEA.HI.X R15, R85, R11.reuse, R86, 0x2, P1 ;  /* 0x0000000b550fc211 */ /* 0x080fe200008f1456 */
[----:B------:R1:W-:Y:S01]  /*f7b0*/  @!P0 ST.E.64 desc[UR58][R12.64], R50 ;  /* 0x000000320c008985 */ /* 0x0003e2000c101b3a */
[-C--:B0-----:R-:W-:Y:S02]  /*f7c0*/  @!P2 LEA R22, P0, R81, R10.reuse, 0x2 ;  /* 0x0000000a5116a211 */ /* 0x081fe400078010ff */
[----:B------:R-:W-:Y:S01]  /*f7d0*/  @!P5 LEA R24, P1, R79, R10, 0x2 ;  /* 0x0000000a4f18d211 */ /* 0x000fe200078210ff */
[----:B------:R1:W-:Y:S01]  /*f7e0*/  @!P4 ST.E.64 desc[UR58][R14.64], R54 ;  /* 0x000000360e00c985 */ /* 0x0003e2000c101b3a */
[----:B------:R-:W-:-:S02]  /*f7f0*/  @!P3 LEA.HI.X R21, R83, R11, R84, 0x2, P6 ;  /* 0x0000000b5315b211 */ /* 0x000fc400030f1454 */
[-C--:B------:R-:W-:Y:S02]  /*f800*/  @!P2 LEA.HI.X R23, R81, R11.reuse, R82, 0x2, P0 ;  /* 0x0000000b5117a211 */ /* 0x080fe400000f1452 */
[----:B------:R-:W-:Y:S01]  /*f810*/  @!P5 LEA.HI.X R25, R79, R11, R80, 0x2, P1 ;  /* 0x0000000b4f19d211 */ /* 0x000fe200008f1450 */
[----:B------:R1:W-:Y:S01]  /*f820*/  @!P3 ST.E.64 desc[UR58][R20.64], R58 ;  /* 0x0000003a1400b985 */ /* 0x0003e2000c101b3a */
[----:B------:R-:W-:-:S03]  /*f830*/  ISETP.GE.AND P0, PT, R157, UR4, PT ;  /* 0x000000049d007c0c */ /* 0x000fc6000bf06270 */
[----:B------:R1:W-:Y:S04]  /*f840*/  @!P2 ST.E.64 desc[UR58][R22.64], R62 ;  /* 0x0000003e1600a985 */ /* 0x0003e8000c101b3a */
[----:B------:R1:W-:Y:S06]  /*f850*/  @!P5 ST.E.64 desc[UR58][R24.64], R66 ;  /* 0x000000421800d985 */ /* 0x0003ec000c101b3a */
[----:B------:R-:W-:Y:S05]  /*f860*/  @P0 BRA `(.L_x_2121) ;  /* 0x0000000800ac0947 */ /* 0x000fea0003800000 */
[----:B-1----:R-:W-:-:S04]  /*f870*/  LEA R8, P0, R157, R10, 0x2 ;  /* 0x0000000a9d087211 */ /* 0x002fc800078010ff */
[----:B------:R-:W-:-:S05]  /*f880*/  LEA.HI.X R9, R157, R11, R78, 0x2, P0 ;  /* 0x0000000b9d097211 */ /* 0x000fca00000f144e */
[----:B------:R0:W-:Y:S01]  /*f890*/  ST.E.64 desc[UR58][R8.64], R70 ;  /* 0x0000004608007985 */ /* 0x0001e2000c101b3a */
[----:B------:R-:W-:Y:S05]  /*f8a0*/  BRA `(.L_x_2121) ;  /* 0x00000008009c7947 */ /* 0x000fea0003800000 */
.L_x_2116:
[----:B------:R-:W1:Y:S01]  /*f8b0*/  LDC.64 R10, c[0x0][0xc00] ;  /* 0x00030000ff0a7b82 */ /* 0x000e620000000a00 */
[----:B------:R-:W-:Y:S01]  /*f8c0*/  ULDC.64 UR4, c[0x0][0xc08] ;  /* 0x0003020000047ab9 */ /* 0x000fe20000000a00 */
[----:B------:R-:W-:Y:S01]  /*f8d0*/  IMAD.MOV.U32 R3, RZ, RZ, RZ ;  /* 0x000000ffff037224 */ /* 0x000fe200078e00ff */
[----:B------:R-:W-:-:S04]  /*f8e0*/  ISETP.NE.U32.AND P0, PT, RZ, UR4, PT ;  /* 0x00000004ff007c0c */ /* 0x000fc8000bf05070 */
[----:B------:R-:W-:Y:S01]  /*f8f0*/  ISETP.NE.AND.EX P1, PT, RZ, UR5, PT, P0 ;  /* 0x00000005ff007c0c */ /* 0x000fe2000bf25300 */
[----:B------:R-:W2:Y:S01]  /*f900*/  LDC.64 R8, c[0x0][0xc00] ;  /* 0x00030000ff087b82 */ /* 0x000ea20000000a00 */
[----:B-1----:R-:W-:-:S04]  /*f910*/  ISETP.NE.U32.AND P0, PT, R10, RZ, PT ;  /* 0x000000ff0a00720c */ /* 0x002fc80003f05070 */
[----:B------:R-:W-:-:S07]  /*f920*/  ISETP.NE.AND.EX P0, PT, R11, RZ, PT, P0 ;  /* 0x000000ff0b00720c */ /* 0x000fce0003f05300 */
[----:B------:R-:W1:Y:S01]  /*f930*/  @P1 LDC.64 R10, c[0x0][0xc08] ;  /* 0x00030200ff0a1b82 */ /* 0x000e620000000a00 */
[----:B------:R-:W-:Y:S01]  /*f940*/  ULDC UR4, c[0x0][0xa88] ;  /* 0x0002a20000047ab9 */ /* 0x000fe20000000800 */
[----:B--2---:R-:W-:-:S04]  /*f950*/  IMAD.WIDE R12, R149, 0x4, R8 ;  /* 0x00000004950c7825 */ /* 0x004fc800078e0208 */
[----:B------:R-:W-:Y:S01]  /*f960*/  IMAD.U32 R0, RZ, RZ, UR4 ;  /* 0x00000004ff007e24 */ /* 0x000fe2000f8e00ff */
[----:B------:R2:W5:Y:S01]  /*f970*/  @P0 LDG.E R3, desc[UR58][R12.64] ;  /* 0x0000003a0c030981 */ /* 0x000562000c1e1900 */
[----:B------:R-:W3:Y:S01]  /*f980*/  S2R R14, SR_TID.X ;  /* 0x00000000000e7919 */ /* 0x000ee20000002100 */
[----:B-1----:R-:W-:-:S05]  /*f990*/  @P1 IMAD.WIDE R8, R149, 0x4, R10 ;  /* 0x0000000495081825 */ /* 0x002fca00078e020a */
[----:B------:R2:W5:Y:S01]  /*f9a0*/  @P1 LDG.E R0, desc[UR58][R8.64] ;  /* 0x0000003a08001981 */ /* 0x000562000c1e1900 */
[----:B------:R-:W-:-:S13]  /*f9b0*/  ISETP.NE.AND P2, PT, R152, RZ, PT ;  /* 0x000000ff9800720c */ /* 0x000fda0003f45270 */
[----:B------:R-:W1:Y:S01]  /*f9c0*/  @!P2 LDC R152, c[0x0][0xad4] ;  /* 0x0002b500ff98ab82 */ /* 0x000e620000000800 */
[----:B---3--:R-:W-:-:S05]  /*f9d0*/  VIADD R26, R14, 0xffffff80 ;  /* 0xffffff800e1a7836 */ /* 0x008fca0000000000 */
[----:B------:R-:W-:Y:S02]  /*f9e0*/  ISETP.GT.AND P3, PT, R26, 0xbf, PT ;  /* 0x000000bf1a00780c */ /* 0x000fe40003f64270 */
[----:B-1----:R-:W-:Y:S01]  /*f9f0*/  ISETP.GT.AND P2, PT, R152, 0x1, PT ;  /* 0x000000019800780c */ /* 0x002fe20003f44270 */
[----:B--2---:R-:W-:-:S12]  /*fa00*/  @P1 BRA `(.L_x_2124) ;  /* 0x0000000000101947 */ /* 0x004fd80003800000 */
[----:B------:R-:W-:Y:S05]  /*fa10*/  @!P0 BRA `(.L_x_2124) ;  /* 0x00000000000c8947 */ /* 0x000fea0003800000 */
[----:B------:R-:W2:Y:S04]  /*fa20*/  LDG.E R9, desc[UR58][R12.64] ;  /* 0x0000003a0c097981 */ /* 0x000ea8000c1e1900 */
[----:B-----5:R-:W2:Y:S02]  /*fa30*/  LDG.E R0, desc[UR58][R12.64+0x4] ;  /* 0x0000043a0c007981 */ /* 0x020ea4000c1e1900 */
[----:B--2---:R-:W-:-:S07]  /*fa40*/  IMAD.IADD R0, R0, 0x1, -R9 ;  /* 0x0000000100007824 */ /* 0x004fce00078e0a09 */
.L_x_2124:
[----:B------:R-:W-:Y:S01]  /*fa50*/  BSSY B1, `(.L_x_2125) ;  /* 0x0000036000017945 */ /* 0x000fe20003800000 */
[----:B------:R-:W-:Y:S02]  /*fa60*/  SEL R149, R149, RZ, !P0 ;  /* 0x000000ff95957207 */ /* 0x000fe40004000000 */
[----:B------:R-:W-:Y:S02]  /*fa70*/  SEL R154, R154, RZ, !P0 ;  /* 0x000000ff9a9a7207 */ /* 0x000fe40004000000 */
[----:B-----5:R-:W-:Y:S01]  /*fa80*/  SHF.R.S32.HI R24, RZ, 0x1f, R3 ;  /* 0x0000001fff187819 */ /* 0x020fe20000011403 */
[----:B------:R-:W-:Y:S06]  /*fa90*/  @P3 BRA `(.L_x_2126) ;  /* 0x0000000000c43947 */ /* 0x000fec0003800000 */
[----:B------:R-:W0:Y:S01]  /*faa0*/  LDC R31, c[0x0][0xbe8] ;  /* 0x0002fa00ff1f7b82 */ /* 0x000e220000000800 */
[----:B------:R-:W-:Y:S01]  /*fab0*/  IADD3 R29, R144, -0x80, R14 ;  /* 0xffffff80901d7810 */ /* 0x000fe20007ffe00e */
[----:B0-----:R-:W-:-:S05]  /*fac0*/  IMAD R4, R0, R31, RZ ;  /* 0x0000001f00047224 */ /* 0x001fca00078e02ff */
[----:B------:R-:W-:-:S13]  /*fad0*/  ISETP.GE.AND P0, PT, R29, R4, PT ;  /* 0x000000041d00720c */ /* 0x000fda0003f06270 */
[----:B------:R-:W-:Y:S05]  /*fae0*/  @P0 BRA `(.L_x_2126) ;  /* 0x0000000000b00947 */ /* 0x000fea0003800000 */
[----:B------:R-:W2:Y:S01]  /*faf0*/  LDL.LU R28, [R1+0x18] ;  /* 0x00001800011c7983 */ /* 0x000ea20000300800 */
[----:B------:R-:W-:Y:S01]  /*fb00*/  ISETP.NE.AND P1, PT, R31, 0x1, PT ;  /* 0x000000011f00780c */ /* 0x000fe20003f25270 */
[----:B------:R-:W-:Y:S01]  /*fb10*/  IMAD.MOV.U32 R18, RZ, RZ, 0x9b8 ;  /* 0x000009b8ff127424 */ /* 0x000fe200078e00ff */
[----:B------:R-:W-:Y:S01]  /*fb20*/  ISETP.GT.AND P0, PT, R152, 0x1, PT ;  /* 0x000000019800780c */ /* 0x000fe20003f04270 */
[----:B------:R-:W0:Y:S01]  /*fb30*/  LDC.64 R8, c[0x0][0xba8] ;  /* 0x0002ea00ff087b82 */ /* 0x000e220000000a00 */
[----:B------:R-:W-:Y:S02]  /*fb40*/  IMAD.MOV.U32 R17, RZ, RZ, R29 ;  /* 0x000000ffff117224 */ /* 0x000fe400078e001d */
[----:B------:R-:W-:-:S05]  /*fb50*/  SEL R18, R18, 0x978, P0 ;  /* 0x0000097812127807 */ /* 0x000fca0000000000 */
[----:B------:R-:W1:Y:S08]  /*fb60*/  LDC.64 R14, c[0x0][R18+0x220] ;  /* 0x00008800120e7b82 */ /* 0x000e700000000a00 */
[----:B------:R-:W3:Y:S08]  /*fb70*/  @P1 LDC R4, c[0x0][0xbec] ;  /* 0x0002fb00ff041b82 */ /* 0x000ef00000000800 */
[----:B------:R-:W4:Y:S08]  /*fb80*/  LDC.64 R12, c[0x0][R18+0x218] ;  /* 0x00008600120c7b82 */ /* 0x000f300000000a00 */
[----:B------:R-:W5:Y:S01]  /*fb90*/  @P1 LDC R27, c[0x0][0xbf0] ;  /* 0x0002fc00ff1b1b82 */ /* 0x000f620000000800 */
[----:B-1----:R-:W-:-:S02]  /*fba0*/  IMAD R15, R15, R149, RZ ;  /* 0x000000950f0f7224 */ /* 0x002fc400078e02ff */
[----:B------:R-:W-:-:S05]  /*fbb0*/  IMAD.WIDE.U32 R22, R14, R149, RZ ;  /* 0x000000950e167225 */ /* 0x000fca00078e00ff */
[----:B------:R-:W1:Y:S01]  /*fbc0*/  LDC.64 R20, c[0x0][R18+0x228] ;  /* 0x00008a0012147b82 */ /* 0x000e620000000a00 */
[----:B---3--:R-:W-:-:S07]  /*fbd0*/  @P1 IMAD.HI.U32 R4, R29, R4, RZ ;  /* 0x000000041d041227 */ /* 0x008fce00078e00ff */
[----:B------:R-:W3:Y:S01]  /*fbe0*/  LDC.64 R10, c[0x0][R18+0x210] ;  /* 0x00008400120a7b82 */ /* 0x000ee20000000a00 */
[-C--:B----4-:R-:W-:Y:S02]  /*fbf0*/  IMAD R25, R13, R151.reuse, RZ ;  /* 0x000000970d197224 */ /* 0x090fe400078e02ff */
[----:B------:R-:W-:-:S04]  /*fc00*/  IMAD.WIDE.U32 R12, R12, R151, RZ ;  /* 0x000000970c0c7225 */ /* 0x000fc800078e00ff */
[----:B------:R-:W-:Y:S01]  /*fc10*/  IMAD.IADD R25, R13, 0x1, R25 ;  /* 0x000000010d197824 */ /* 0x000fe200078e0219 */
[----:B-----5:R-:W-:Y:S01]  /*fc20*/  @P1 SHF.R.U32.HI R17, RZ, R27, R4 ;  /* 0x0000001bff111219 */ /* 0x020fe20000011604 */
[----:B------:R-:W-:Y:S01]  /*fc30*/  IMAD R27, R14, R154, R15 ;  /* 0x0000009a0e1b7224 */ /* 0x000fe200078e020f */
[----:B0-----:R-:W0:Y:S01]  /*fc40*/  @!P0 LDC R8, c[0x0][0xb50] ;  /* 0x0002d400ff088b82 */ /* 0x001e220000000800 */
[----:B------:R-:W-:Y:S02]  /*fc50*/  IADD3 R4, P1, P3, R22, R12, R3 ;  /* 0x0000000c16047210 */ /* 0x000fe40007b3e003 */
[----:B------:R-:W-:Y:S02]  /*fc60*/  IMAD.MOV R14, RZ, RZ, -R17 ;  /* 0x000000ffff0e7224 */ /* 0x000fe400078e0a11 */
[----:B------:R-:W-:-:S03]  /*fc70*/  IMAD.IADD R27, R23, 0x1, R27 ;  /* 0x00000001171b7824 */ /* 0x000fc600078e021b */
[----:B------:R-:W4:Y:S01]  /*fc80*/  @!P0 LDC R9, c[0x0][0xb54] ;  /* 0x0002d500ff098b82 */ /* 0x000f220000000800 */
[----:B--2---:R-:W-:-:S05]  /*fc90*/  SEL R15, R28, RZ, P0 ;  /* 0x000000ff1c0f7207 */ /* 0x004fca0000000000 */
[----:B-1----:R-:W-:-:S04]  /*fca0*/  IMAD.WIDE.U32 R12, R20, R15, RZ ;  /* 0x0000000f140c7225 */ /* 0x002fc800078e00ff */
[----:B------:R-:W-:Y:S02]  /*fcb0*/  IMAD R21, R21, R15, RZ ;  /* 0x0000000f15157224 */ /* 0x000fe400078e02ff */
[----:B------:R-:W-:Y:S01]  /*fcc0*/  IMAD R15, R31, R14, R29 ;  /* 0x0000000e1f0f7224 */ /* 0x000fe200078e021d */
[----:B------:R-:W-:Y:S01]  /*fcd0*/  IADD3.X R14, R27, R25, R24, P1, P3 ;  /* 0x000000191b0e7210 */ /* 0x000fe20000fe6418 */
[----:B------:R-:W-:Y:S01]  /*fce0*/  IMAD.IADD R21, R13, 0x1, R21 ;  /* 0x000000010d157824 */ /* 0x000fe200078e0215 */
[----:B------:R-:W-:Y:S01]  /*fcf0*/  IADD3 R12, P0, P1, R17, R4, R12 ;  /* 0x00000004110c7210 */ /* 0x000fe2000791e00c */
[----:B---3--:R-:W-:Y:S01]  /*fd00*/  IMAD R4, R11, R15, RZ ;  /* 0x0000000f0b047224 */ /* 0x008fe200078e02ff */
        /* <DEDUP_REMOVED lines=10> */
.L_x_2126:
[----:B------:R-:W-:Y:S05]  /*fdb0*/  BSYNC B1 ;  /* 0x0000000000017941 */ /* 0x000fea0003800000 */
.L_x_2125:
[----:B------:R-:W-:Y:S05]  /*fdc0*/  @P2 BRA `(.L_x_2121) ;  /* 0x0000000400542947 */ /* 0x000fea0003800000 */
[----:B------:R-:W2:Y:S01]  /*fdd0*/  LDC R15, c[0x0][0xbe8] ;  /* 0x0002fa00ff0f7b82 */ /* 0x000ea20000000800 */
[--C-:B------:R-:W-:Y:S01]  /*fde0*/  SHF.R.S32.HI R10, RZ, 0x1f, R26.reuse ;  /* 0x0000001fff0a7819 */ /* 0x100fe2000001141a */
[----:B------:R-:W-:Y:S01]  /*fdf0*/  ULDC.64 UR4, c[0x0][0xaa0] ;  /* 0x0002a80000047ab9 */ /* 0x000fe20000000a00 */
[----:B------:R-:W-:Y:S01]  /*fe00*/  SHF.R.S32.HI R14, RZ, 0x1f, R26 ;  /* 0x0000001fff0e7819 */ /* 0x000fe2000001141a */
[----:B0-----:R-:W-:Y:S01]  /*fe10*/  IMAD R4, R24, UR4, RZ ;  /* 0x0000000418047c24 */ /* 0x001fe2000f8e02ff */
[-C--:B------:R-:W-:Y:S01]  /*fe20*/  LEA.HI R10, R10, R26.reuse, RZ, 0x2 ;  /* 0x0000001a0a0a7211 */ /* 0x080fe200078f10ff */
[C---:B-1----:R-:W-:Y:S01]  /*fe30*/  IMAD.WIDE.U32 R8, R3.reuse, UR4, RZ ;  /* 0x0000000403087c25 */ /* 0x042fe2000f8e00ff */
[----:B------:R-:W-:Y:S01]  /*fe40*/  LEA.HI R14, R14, R26, RZ, 0x2 ;  /* 0x0000001a0e0e7211 */ /* 0x000fe200078f10ff */
[----:B------:R-:W-:Y:S01]  /*fe50*/  ULDC.64 UR6, c[0x0][0xaf0] ;  /* 0x0002bc0000067ab9 */ /* 0x000fe20000000a00 */
[----:B------:R-:W-:Y:S01]  /*fe60*/  LOP3.LUT R10, R10, 0xfffffffc, RZ, 0xc0, !PT ;  /* 0xfffffffc0a0a7812 */ /* 0x000fe200078ec0ff */
[----:B------:R-:W-:Y:S01]  /*fe70*/  IMAD R11, R3, UR5, R4 ;  /* 0x00000005030b7c24 */ /* 0x000fe2000f8e0204 */
[----:B------:R-:W-:Y:S01]  /*fe80*/  SHF.R.S32.HI R14, RZ, 0x2, R14 ;  /* 0x00000002ff0e7819 */ /* 0x000fe2000001140e */
[----:B------:R-:W-:Y:S01]  /*fe90*/  ULDC.64 UR4, c[0x0][0xae8] ;  /* 0x0002ba0000047ab9 */ /* 0x000fe20000000a00 */
[----:B------:R-:W-:Y:S01]  /*fea0*/  BSSY B1, `(.L_x_2127) ;  /* 0x0000036000017945 */ /* 0x000fe20003800000 */
[----:B------:R-:W-:Y:S01]  /*feb0*/  IMAD.IADD R10, R26, 0x1, -R10 ;  /* 0x000000011a0a7824 */ /* 0x000fe200078e0a0a */
[----:B------:R-:W-:Y:S01]  /*fec0*/  SHF.R.S32.HI R18, RZ, 0x1f, R156 ;  /* 0x0000001fff127819 */ /* 0x000fe2000001149c */
[----:B------:R-:W-:Y:S01]  /*fed0*/  IMAD.IADD R9, R9, 0x1, R11 ;  /* 0x0000000109097824 */ /* 0x000fe200078e020b */
[----:B------:R-:W-:Y:S01]  /*fee0*/  SHF.R.S32.HI R22, RZ, 0x1f, R153 ;  /* 0x0000001fff167819 */ /* 0x000fe20000011499 */
[----:B------:R-:W-:-:S02]  /*fef0*/  IMAD R3, R10, 0x60, R14 ;  /* 0x000000600a037824 */ /* 0x000fc400078e020e */
[----:B------:R-:W-:Y:S01]  /*ff00*/  IMAD.WIDE.U32 R8, R151, UR4, R8 ;  /* 0x0000000497087c25 */ /* 0x000fe2000f8e0008 */
[----:B--2---:R-:W-:-:S03]  /*ff10*/  ISETP.NE.AND P0, PT, R15, 0x1, PT ;  /* 0x000000010f00780c */ /* 0x004fc60003f05270 */
[----:B------:R-:W-:Y:S02]  /*ff20*/  IMAD.IADD R12, R144, 0x1, R3 ;  /* 0x00000001900c7824 */ /* 0x000fe400078e0203 */
[----:B------:R-:W-:Y:S02]  /*ff30*/  IMAD R10, R154, UR6, RZ ;  /* 0x000000069a0a7c24 */ /* 0x000fe4000f8e02ff */
[----:B------:R-:W-:Y:S02]  /*ff40*/  IMAD.MOV.U32 R3, RZ, RZ, R12 ;  /* 0x000000ffff037224 */ /* 0x000fe400078e000c */
[----:B------:R-:W-:Y:S01]  /*ff50*/  IMAD R9, R151, UR5, R9 ;  /* 0x0000000597097c24 */ /* 0x000fe2000f8e0209 */
[----:B------:R-:W-:Y:S01]  /*ff60*/  ULDC.64 UR4, c[0x0][0xae0] ;  /* 0x0002b80000047ab9 */ /* 0x000fe20000000a00 */
[----:B------:R-:W-:Y:S02]  /*ff70*/  IMAD.WIDE.U32 R8, R149, UR6, R8 ;  /* 0x0000000695087c25 */ /* 0x000fe4000f8e0008 */
[----:B------:R-:W0:Y:S08]  /*ff80*/  @P0 LDC R13, c[0x0][0xbec] ;  /* 0x0002fb00ff0d0b82 */ /* 0x000e300000000800 */
[----:B------:R-:W1:Y:S01]  /*ff90*/  @P0 LDC R17, c[0x0][0xbf0] ;  /* 0x0002fc00ff110b82 */ /* 0x000e620000000800 */
[----:B0-----:R-:W-:-:S04]  /*ffa0*/  @P0 IMAD.HI.U32 R4, R12, R13, RZ ;  /* 0x0000000d0c040227 */ /* 0x001fc800078e00ff */
[----:B------:R-:W-:Y:S01]  /*ffb0*/  IMAD R13, R149, UR7, R10 ;  /* 0x00000007950d7c24 */ /* 0x000fe2000f8e020a */
[----:B-1----:R-:W-:-:S03]  /*ffc0*/  @P0 SHF.R.U32.HI R3, RZ, R17, R4 ;  /* 0x00000011ff030219 */ /* 0x002fc60000011604 */
[----:B------:R-:W-:Y:S01]  /*ffd0*/  IMAD.IADD R9, R9, 0x1, R13 ;  /* 0x0000000109097824 */ /* 0x000fe200078e020d */
[--C-:B------:R-:W-:Y:S01]  /*ffe0*/  SHF.R.S32.HI R4, RZ, 0x1f, R3.reuse ;  /* 0x0000001fff047819 */ /* 0x100fe20000011403 */
[----:B------:R-:W-:Y:S02]  /*fff0*/  IMAD.MOV R11, RZ, RZ, -R3 ;  /* 0x000000ffff0b7224 */ /* 0x000fe400078e0a03 */
[----:B------:R-:W-:-:S04]  /*10000*/  IMAD.WIDE.U32 R8, R3, UR4, R8 ;  /* 0x0000000403087c25 */ /* 0x000fc8000f8e0008 */
[----:B------:R-:W-:Y:S02]  /*10010*/  IMAD R11, R15, R11, R12 ;  /* 0x0000000b0f0b7224 */ /* 0x000fe400078e020c */
[----:B------:R-:W-:Y:S02]  /*10020*/  IMAD R4, R4, UR4, RZ ;  /* 0x0000000404047c24 */ /* 0x000fe4000f8e02ff */
[----:B------:R-:W-:Y:S02]  /*10030*/  IMAD R15, R0, R15, RZ ;  /* 0x0000000f000f7224 */ /* 0x000fe400078e02ff */
[----:B------:R-:W-:Y:S01]  /*10040*/  IMAD R13, R3, UR5, R4 ;  /* 0x00000005030d7c24 */ /* 0x000fe2000f8e0204 */
[----:B------:R-:W-:Y:S01]  /*10050*/  SHF.R.S32.HI R4, RZ, 0x1f, R11 ;  /* 0x0000001fff047819 */ /* 0x000fe2000001140b */
[----:B------:R-:W-:Y:S01]  /*10060*/  ULDC.64 UR4, c[0x0][0xad8] ;  /* 0x0002b60000047ab9 */ /* 0x000fe20000000a00 */
[----:B------:R-:W-:Y:S02]  /*10070*/  IMAD.IADD R0, R14, 0x1, R144 ;  /* 0x000000010e007824 */ /* 0x000fe400078e0290 */
[----:B------:R-:W-:-:S02]  /*10080*/  IMAD.IADD R9, R9, 0x1, R13 ;  /* 0x0000000109097824 */ /* 0x000fc400078e020d */
[----:B------:R-:W-:Y:S01]  /*10090*/  IMAD R4, R4, UR4, RZ ;  /* 0x0000000404047c24 */ /* 0x000fe2000f8e02ff */
[----:B------:R-:W-:Y:S01]  /*100a0*/  ISETP.GE.AND P0, PT, R0, R15, PT ;  /* 0x0000000f0000720c */ /* 0x000fe20003f06270 */
[----:B------:R-:W-:-:S04]  /*100b0*/  IMAD.WIDE.U32 R8, R11, UR4, R8 ;  /* 0x000000040b087c25 */ /* 0x000fc8000f8e0008 */
[----:B------:R-:W-:Y:S01]  /*100c0*/  IMAD R3, R11, UR5, R4 ;  /* 0x000000050b037c24 */ /* 0x000fe2000f8e0204 */
[----:B------:R-:W-:Y:S02]  /*100d0*/  ULDC.64 UR4, c[0x0][0xa80] ;  /* 0x0002a00000047ab9 */ /* 0x000fe40000000a00 */
[----:B------:R-:W-:Y:S01]  /*100e0*/  LEA R4, P1, R8, UR4, 0x1 ;  /* 0x0000000408047c11 */ /* 0x000fe2000f8208ff */
[----:B------:R-:W-:-:S05]  /*100f0*/  IMAD.IADD R3, R9, 0x1, R3 ;  /* 0x0000000109037824 */ /* 0x000fca00078e0203 */
        /* <DEDUP_REMOVED lines=13> */
[----:B------:R3:W-:Y:S04]  /*101d0*/  @!P2 ST.E.128 desc[UR58][R10.64], RZ ;  /* 0x000000ff0a00a985 */ /* 0x0007e8000c101d3a */
[----:B------:R3:W-:Y:S04]  /*101e0*/  @!P3 ST.E.128 desc[UR58][R12.64], RZ ;  /* 0x000000ff0c00b985 */ /* 0x0007e8000c101d3a */
[----:B------:R3:W-:Y:S02]  /*101f0*/  @!P4 ST.E.128 desc[UR58][R20.64], RZ ;  /* 0x000000ff1400c985 */ /* 0x0007e4000c101d3a */
.L_x_2128:
[----:B------:R-:W-:Y:S05]  /*10200*/  BSYNC B1 ;  /* 0x0000000000017941 */ /* 0x000fea0003800000 */
.L_x_2127:
        /* <DEDUP_REMOVED lines=9> */
[CC--:B-1-3--:R-:W-:Y:S02]  /*102a0*/  @!P3 LEA R12, P0, R153.reuse, R8.reuse, 0x1 ;  /* 0x00000008990cb211 */ /* 0x0cafe400078008ff */
[----:B------:R-:W-:Y:S02]  /*102b0*/  @!P4 LEA R14, P1, R156, R8, 0x1 ;  /* 0x000000089c0ec211 */ /* 0x000fe400078208ff */
[----:B----4-:R-:W-:Y:S01]  /*102c0*/  @!P2 IMAD.WIDE R10, R150, 0x2, R8 ;  /* 0x00000002960aa825 */ /* 0x010fe200078e0208 */
[-C--:B------:R-:W-:Y:S02]  /*102d0*/  @!P3 LEA.HI.X R13, R153, R9.reuse, R22, 0x1, P0 ;  /* 0x00000009990db211 */ /* 0x080fe400000f0c16 */
[----:B------:R-:W-:Y:S02]  /*102e0*/  @!P4 LEA.HI.X R15, R156, R9, R18, 0x1, P1 ;  /* 0x000000099c0fc211 */ /* 0x000fe400008f0c12 */
[----:B------:R2:W-:Y:S04]  /*102f0*/  @!P2 ST.E.128 desc[UR58][R10.64], RZ ;  /* 0x000000ff0a00a985 */ /* 0x0005e8000c101d3a */
[----:B------:R2:W-:Y:S04]  /*10300*/  @!P3 ST.E.128 desc[UR58][R12.64], RZ ;  /* 0x000000ff0c00b985 */ /* 0x0005e8000c101d3a */
[----:B------:R2:W-:Y:S02]  /*10310*/  @!P4 ST.E.128 desc[UR58][R14.64], RZ ;  /* 0x000000ff0e00c985 */ /* 0x0005e4000c101d3a */
.L_x_2121:
[----:B------:R-:W-:Y:S05]  /*10320*/  BSYNC B0 ;  /* 0x0000000000007941 */ /* 0x000fea0003800000 */
.L_x_2115:
[----:B------:R-:W-:Y:S02]  /*10330*/  ULDC UR4, c[0x0][0xc3c] ;  /* 0x00030f0000047ab9 */ /* 0x000fe40000000800 */
[----:B0-----:R-:W-:-:S13]  /*10340*/  ISETP.GE.AND P0, PT, R7, UR4, PT ;  /* 0x0000000407007c0c */ /* 0x001fda000bf06270 */
[----:B------:R-:W-:Y:S05]  /*10350*/  @!P0 BRA `(.L_x_2129) ;  /* 0xffffff0c003c8947 */ /* 0x000fea000383ffff */
[----:B------:R-:W-:Y:S05]  /*10360*/  EXIT ;  /* 0x000000000000794d */ /* 0x000fea0003800000 */
.L_x_2078:
[----:B------:R-:W-:-:S08]  /*10370*/  NOP ;  /* 0x0000000000007918 */ /* 0x000fd00000000000 */
[----:B--2---:R-:W0:-:S00]  /*10380*/  USETMAXREG.DEALLOC.CTAPOOL 0x20 ;  /* 0x00000020000079c8 */ /* 0x004e0000080e0500 */
        /* <DEDUP_REMOVED lines=14> */
.L_x_2130:
        /* <DEDUP_REMOVED lines=44> */
.L_x_2134:
        /* <DEDUP_REMOVED lines=37> */
.L_x_2132:
        /* <DEDUP_REMOVED lines=13> */
.L_x_2135:
        /* <DEDUP_REMOVED lines=17> */
[----:B------:R-:W-:Y:S02]  /*10b60*/  IMAD.MOV R11, RZ, RZ, -R10 ;  /* 0x000000ffff0b7224 */ /* 0x000fe400078e0a0a */
[----:B------:R-:W-:-:S04]  /*10b70*/  IMAD.HI.U32 R2, R3, R8, RZ ;  /* 0x0000000803027227 */ /* 0x000fc800078e00ff */
[----:B------:R-:W-:-:S05]  /*10b80*/  IMAD R8, R2, R11, R8 ;  /* 0x0000000b02087224 */ /* 0x000fca00078e0208 */
        /* <DEDUP_REMOVED lines=14> */
[----:B0-----:R-:W-:-:S04]  /*10c70*/  IMAD.MOV R8, RZ, RZ, -R3 ;  /* 0x000000ffff087224 */ /* 0x001fc800078e0a03 */
[----:B------:R-:W-:Y:S01]  /*10c80*/  IMAD.MOV.U32 R2, RZ, RZ, R8 ;  /* 0x000000ffff027224 */ /* 0x000fe200078e0008 */
[----:B------:R-:W-:-:S03]  /*10c90*/  IABS R8, R6 ;  /* 0x0000000600087213 */ /* 0x000fc60000000000 */
[----:B------:R-:W-:Y:S02]  /*10ca0*/  IMAD R9, R2, R5, RZ ;  /* 0x0000000502097224 */ /* 0x000fe400078e02ff */
[----:B------:R-:W-:Y:S02]  /*10cb0*/  IMAD.MOV.U32 R2, RZ, RZ, RZ ;  /* 0x000000ffff027224 */ /* 0x000fe400078e00ff */
[----:B------:R-:W-:Y:S02]  /*10cc0*/  IMAD.MOV R8, RZ, RZ, -R8 ;  /* 0x000000ffff087224 */ /* 0x000fe400078e0a08 */
[----:B------:R-:W-:Y:S01]  /*10cd0*/  IMAD.HI.U32 R2, R3, R9, R2 ;  /* 0x0000000903027227 */ /* 0x000fe200078e0002 */
[----:B------:R-:W-:-:S05]  /*10ce0*/  IABS R3, R7 ;  /* 0x0000000700037213 */ /* 0x000fca0000000000 */
[----:B------:R-:W-:-:S04]  /*10cf0*/  IMAD.HI.U32 R2, R2, R3, RZ ;  /* 0x0000000302027227 */ /* 0x000fc800078e00ff */
[----:B------:R-:W-:Y:S01]  /*10d00*/  IMAD R8, R2, R8, R3 ;  /* 0x0000000802087224 */ /* 0x000fe200078e0203 */
[----:B------:R-:W-:-:S04]  /*10d10*/  LOP3.LUT R3, R7, R6, RZ, 0x3c, !PT ;  /* 0x0000000607037212 */ /* 0x000fc800078e3cff */
[----:B------:R-:W-:Y:S02]  /*10d20*/  ISETP.GT.U32.AND P1, PT, R5, R8, PT ;  /* 0x000000080500720c */ /* 0x000fe40003f24070 */
[----:B------:R-:W-:Y:S01]  /*10d30*/  ISETP.GE.AND P2, PT, R3, RZ, PT ;  /* 0x000000ff0300720c */ /* 0x000fe20003f46270 */
[----:B------:R-:W-:-:S10]  /*10d40*/  IMAD.MOV R3, RZ, RZ, -R7 ;  /* 0x000000ffff037224 */ /* 0x000fd400078e0a07 */
        /* <DEDUP_REMOVED lines=13> */
.L_x_2136:
[----:B0-----:R-:W0:Y:S02]  /*10e20*/  LDC.64 R2, c[0x0][0xc90] ;  /* 0x00032400ff027b82 */ /* 0x001e240000000a00 */
[----:B0-----:R-:W-:-:S05]  /*10e30*/  IMAD.WIDE R2, R27, 0x4, R2 ;  /* 0x000000041b027825 */ /* 0x001fca00078e0202 */
[----:B------:R0:W2:Y:S02]  /*10e40*/  LDG.E R8, desc[UR58][R2.64] ;  /* 0x0000003a02087981 */ /* 0x0000a4000c1e1900 */
[----:B0-----:R-:W-:Y:S02]  /*10e50*/  IMAD.MOV.U32 R2, RZ, RZ, RZ ;  /* 0x000000ffff027224 */ /* 0x001fe400078e00ff */
[----:B--2---:R-:W-:-:S05]  /*10e60*/  IMAD R5, R25, R8, RZ ;  /* 0x0000000819057224 */ /* 0x004fca00078e02ff */
[----:B------:R-:W-:-:S04]  /*10e70*/  IABS R10, R5 ;  /* 0x00000005000a7213 */ /* 0x000fc80000000000 */
[----:B------:R-:W0:Y:S08]  /*10e80*/  I2F.RP R6, R10 ;  /* 0x0000000a00067306 */ /* 0x000e300000209400 */
[----:B0-----:R-:W0:Y:S02]  /*10e90*/  MUFU.RCP R6, R6 ;  /* 0x0000000600067308 */ /* 0x001e240000001000 */
[----:B0-----:R-:W-:-:S06]  /*10ea0*/  VIADD R7, R6, 0xffffffe ;  /* 0x0ffffffe06077836 */ /* 0x001fcc0000000000 */
[----:B------:R-:W0:Y:S02]  /*10eb0*/  F2I.FTZ.U32.TRUNC.NTZ R3, R7 ;  /* 0x0000000700037305 */ /* 0x000e24000021f000 */
[----:B0-----:R-:W-:-:S04]  /*10ec0*/  IMAD.MOV R9, RZ, RZ, -R3 ;  /* 0x000000ffff097224 */ /* 0x001fc800078e0a03 */
[----:B------:R-:W-:-:S04]  /*10ed0*/  IMAD R9, R9, R10, RZ ;  /* 0x0000000a09097224 */ /* 0x000fc800078e02ff */
        /* <DEDUP_REMOVED lines=21> */
[----:B------:R-:W-:-:S04]  /*11030*/  VIADDMNMX R7, R7, UR5, R8, PT ;  /* 0x0000000507077c46 */ /* 0x000fc8000b800108 */
[----:B------:R-:W-:Y:S01]  /*11040*/  IABS R8, R7 ;  /* 0x0000000700087213 */ /* 0x000fe20000000000 */
[----:B------:R-:W-:-:S03]  /*11050*/  IMAD.MOV R26, RZ, RZ, -R7 ;  /* 0x000000ffff1a7224 */ /* 0x000fc600078e0a07 */
[----:B------:R-:W0:Y:S08]  /*11060*/  I2F.RP R9, R8 ;  /* 0x0000000800097306 */ /* 0x000e300000209400 */
[----:B0-----:R-:W0:Y:S02]  /*11070*/  MUFU.RCP R9, R9 ;  /* 0x0000000900097308 */ /* 0x001e240000001000 */
[----:B0-----:R-:W-:Y:S01]  /*11080*/  VIADD R3, R9, 0xffffffe ;  /* 0x0ffffffe09037836 */ /* 0x001fe20000000000 */
[----:B------:R-:W-:-:S05]  /*11090*/  IABS R9, R7 ;  /* 0x0000000700097213 */ /* 0x000fca0000000000 */
[----:B------:R-:W0:Y:S02]  /*110a0*/  F2I.FTZ.U32.TRUNC.NTZ R3, R3 ;  /* 0x0000000300037305 */ /* 0x000e24000021f000 */
[----:B0-----:R-:W-:-:S04]  /*110b0*/  IMAD.MOV R11, RZ, RZ, -R3 ;  /* 0x000000ffff0b7224 */ /* 0x001fc800078e0a03 */
[----:B------:R-:W-:-:S04]  /*110c0*/  IMAD R5, R11, R8, RZ ;  /* 0x000000080b057224 */ /* 0x000fc800078e02ff */
        /* <DEDUP_REMOVED lines=11> */
[----:B------:R-:W-:Y:S02]  /*11180*/  ISETP.GE.AND P2, PT, R3, RZ, PT ;  /* 0x000000ff0300720c */ /* 0x000fe40003f46270 */
[----:B------:R-:W-:-:S05]  /*11190*/  IADD3 R3, R6, 0x1000000, R4 ;  /* 0x0100000006037810 */ /* 0x000fca0007ffe004 */
[----:B------:R-:W-:-:S06]  /*111a0*/  @P0 VIADD R2, R2, 0x1 ;  /* 0x0000000102020836 */ /* 0x000fcc0000000000 */
[----:B------:R-:W-:Y:S01]  /*111b0*/  @!P2 IMAD.MOV R2, RZ, RZ, -R2 ;  /* 0x000000ffff02a224 */ /* 0x000fe200078e0a02 */
[----:B------:R-:W-:-:S05]  /*111c0*/  @!P1 LOP3.LUT R2, RZ, R7, RZ, 0x33, !PT ;  /* 0x00000007ff029212 */ /* 0x000fca00078e33ff */
[----:B------:R-:W-:-:S07]  /*111d0*/  IMAD R26, R2, R26, R3 ;  /* 0x0000001a021a7224 */ /* 0x000fce00078e0203 */
.L_x_2137:
[----:B------:R-:W-:-:S05]  /*111e0*/  LOP3.LUT R2, RZ, R2, RZ, 0x33, !PT ;  /* 0x00000002ff027212 */ /* 0x000fca00078e33ff */
[----:B------:R-:W-:Y:S01]  /*111f0*/  IMAD.IADD R25, R25, 0x1, R2 ;  /* 0x0000000119197824 */ /* 0x000fe200078e0202 */
[----:B------:R-:W-:Y:S06]  /*11200*/  BRA `(.L_x_2138) ;  /* 0x00000000000c7947 */ /* 0x000fec0003800000 */
.L_x_2133:
[----:B------:R-:W-:Y:S02]  /*11210*/  IMAD.MOV.U32 R25, RZ, RZ, RZ ;  /* 0x000000ffff197224 */ /* 0x000fe400078e00ff */
[----:B------:R-:W-:Y:S02]  /*11220*/  IMAD.U32 R24, RZ, RZ, UR6 ;  /* 0x00000006ff187e24 */ /* 0x000fe4000f8e00ff */
[----:B------:R-:W-:-:S07]  /*11230*/  IMAD.MOV.U32 R26, RZ, RZ, RZ ;  /* 0x000000ffff1a7224 */ /* 0x000fce00078e00ff */
.L_x_2138:
[----:B------:R-:W-:-:S13]  /*11240*/  ISETP.NE.AND P0, PT, R0, RZ, PT ;  /* 0x000000ff0000720c */ /* 0x000fda0003f05270 */
[----:B------:R-:W0:Y:S01]  /*11250*/  @!P0 S2R R3, SR_CgaCtaId ;  /* 0x0000000000038919 */ /* 0x000e220000008800 */
[----:B------:R-:W-:-:S04]  /*11260*/  @!P0 MOV R0, 0x400 ;  /* 0x0000040000008802 */ /* 0x000fc80000000f00 */
[----:B0-----:R-:W-:-:S05]  /*11270*/  @!P0 LEA R0, R3, R0, 0x18 ;  /* 0x0000000003008211 */ /* 0x001fca00078ec0ff */
[----:B------:R1:W-:Y:S01]  /*11280*/  @!P0 STS.128 [R0+0x31cd0], R24 ;  /* 0x031cd01800008388 */ /* 0x0003e20000000c00 */
[----:B------:R-:W-:Y:S06]  /*11290*/  BAR.ARV 0x5, 0x200 ;  /* 0x0148000000007b1d */ /* 0x000fec0000002000 */
.L_x_2131:
        /* <DEDUP_REMOVED lines=33> */
.L_x_2245:
[----:B0--3--:R-:W0:Y:S02]  /*114b0*/  LDC.64 R2, c[0x0][0xc88] ;  /* 0x00032200ff027b82 */ /* 0x009e240000000a00 */
[----:B0-----:R-:W-:-:S05]  /*114c0*/  IMAD.WIDE R2, R27, 0x4, R2 ;  /* 0x000000041b027825 */ /* 0x001fca00078e0202 */
[----:B--2---:R-:W2:Y:S01]  /*114d0*/  LDG.E R9, desc[UR58][R2.64] ;  /* 0x0000003a02097981 */ /* 0x004ea2000c1e1900 */
[----:B------:R-:W-:Y:S05]  /*114e0*/  YIELD ;  /* 0x0000000000007946 */ /* 0x000fea0003800000 */
[----:B------:R-:W-:Y:S01]  /*114f0*/  ULDC.64 UR4, c[0x0][0xa28] ;  /* 0x00028a0000047ab9 */ /* 0x000fe20000000a00 */
[----:B------:R-:W-:Y:S01]  /*11500*/  IMAD.MOV.U32 R0, RZ, RZ, RZ ;  /* 0x000000ffff007224 */ /* 0x000fe200078e00ff */
[----:B------:R-:W-:Y:S01]  /*11510*/  ISETP.NE.U32.AND P0, PT, RZ, UR4, PT ;  /* 0x00000004ff007c0c */ /* 0x000fe2000bf05070 */
[----:B------:R-:W-:Y:S01]  /*11520*/  IMAD.MOV.U32 R6, RZ, RZ, RZ ;  /* 0x000000ffff067224 */ /* 0x000fe200078e00ff */
[----:B------:R-:W-:Y:S01]  /*11530*/  ULDC.64 UR6, c[0x0][0xa08] ;  /* 0x0002820000067ab9 */ /* 0x000fe20000000a00 */
[----:B------:R-:W-:Y:S01]  /*11540*/  ULDC.64 UR8, c[0x0][0xa18] ;  /* 0x0002860000087ab9 */ /* 0x000fe20000000a00 */
[----:B------:R-:W-:-:S02]  /*11550*/  ISETP.NE.AND.EX P0, PT, RZ, UR5, PT, P0 ;  /* 0x00000005ff007c0c */ /* 0x000fc4000bf05300 */
[----:B------:R-:W-:Y:S02]  /*11560*/  ISETP.NE.U32.AND P2, PT, RZ, UR6, PT ;  /* 0x00000006ff007c0c */ /* 0x000fe4000bf45070 */
        /* <DEDUP_REMOVED lines=9> */
[----:B-1----:R1:W5:Y:S01]  /*11600*/  @P0 LDG.E R0, desc[UR58][R2.64] ;  /* 0x0000003a02000981 */ /* 0x002362000c1e1900 */
        /* <DEDUP_REMOVED lines=12> */
[----:B------:R-:W5:Y:S01]  /*116d0*/  @P0 LDG.E R29, desc[UR58][R4.64] ;  /* 0x0000003a041d0981 */ /* 0x000f62000c1e1900 */
[----:B------:R-:W-:-:S03]  /*116e0*/  ULDC.64 UR4, c[0x0][0x418] ;  /* 0x0001060000047ab9 */ /* 0x000fc60000000a00 */
        /* <DEDUP_REMOVED lines=14> */
[----:B------:R-:W0:Y:S04]  /*117d0*/  LDG.E R6, desc[UR58][R2.64] ;  /* 0x0000003a02067981 */ /* 0x000e28000c1e1900 */
[----:B------:R-:W0:Y:S02]  /*117e0*/  LDG.E R2, desc[UR58][R2.64+0x4] ;  /* 0x0000043a02027981 */ /* 0x000e24000c1e1900 */
[----:B0-----:R-:W-:-:S05]  /*117f0*/  IMAD.IADD R8, R2, 0x1, -R6 ;  /* 0x0000000102087824 */ /* 0x001fca00078e0a06 */
[----:B------:R1:W-:Y:S02]  /*11800*/  STL [R1+0x14], R8 ;  /* 0x0000140801007387 */ /* 0x0003e40000100800 */
.L_x_2140:
[----:B------:R-:W-:Y:S01]  /*11810*/  ULDC.64 UR4, c[0x0][0xa20] ;  /* 0x0002880000047ab9 */ /* 0x000fe20000000a00 */
[C---:B------:R-:W-:Y:S01]  /*11820*/  LOP3.LUT R6, R26.reuse, 0xff000000, RZ, 0xc0, !PT ;  /* 0xff0000001a067812 */ /* 0x040fe200078ec0ff */
[----:B-----5:R-:W-:Y:S01]  /*11830*/  IMAD.IADD R29, R29, 0x1, R0 ;  /* 0x000000011d1d7824 */ /* 0x020fe200078e0200 */
[----:B------:R-:W-:Y:S02]  /*11840*/  ISETP.NE.U32.AND P1, PT, RZ, UR4, PT ;  /* 0x00000004ff007c0c */ /* 0x000fe4000bf25070 */
[----:B------:R-:W-:Y:S02]  /*11850*/  SHF.R.U32.HI R6, RZ, 0x8, R6 ;  /* 0x00000008ff067819 */ /* 0x000fe40000011606 */
[----:B------:R-:W-:Y:S02]  /*11860*/  ISETP.NE.AND.EX P1, PT, RZ, UR5, PT, P1 ;  /* 0x00000005ff007c0c */ /* 0x000fe4000bf25310 */
[C---:B------:R-:W-:Y:S02]  /*11870*/  LOP3.LUT R2, R26.reuse, 0xff0000, RZ, 0xc0, !PT ;  /* 0x00ff00001a027812 */ /* 0x040fe400078ec0ff */
[----:B------:R-:W-:Y:S01]  /*11880*/  LOP3.LUT R16, R26, 0xffff, RZ, 0xc0, !PT ;  /* 0x0000ffff1a107812 */ /* 0x000fe200078ec0ff */
[----:B------:R-:W-:Y:S01]  /*11890*/  IMAD.MOV.U32 R26, RZ, RZ, R9 ;  /* 0x000000ffff1a7224 */ /* 0x000fe200078e0009 */
[----:B------:R-:W-:-:S07]  /*118a0*/  LEA.HI R6, R2, R6, RZ, 0x10 ;  /* 0x0000000602067211 */ /* 0x000fce00078f80ff */
[----:B------:R-:W-:Y:S05]  /*118b0*/  @!P1 BRA `(.L_x_2141) ;  /* 0x0000000000109947 */ /* 0x000fea0003800000 */
[----:B------:R-:W-:-:S04]  /*118c0*/  IADD3 R2, P0, R22, UR4, RZ ;  /* 0x0000000416027c10 */ /* 0x000fc8000ff1e0ff */
[----:B------:R-:W-:-:S05]  /*118d0*/  IADD3.X R3, R23, UR5, RZ, P0, !PT ;  /* 0x0000000517037c10 */ /* 0x000fca00087fe4ff */
[----:B------:R2:W5:Y:S01]  /*118e0*/  LDG.E R7, desc[UR58][R2.64] ;  /* 0x0000003a02077981 */ /* 0x000562000c1e1900 */
[----:B------:R-:W-:Y:S05]  /*118f0*/  BRA `(.L_x_2142) ;  /* 0x0000000000107947 */ /* 0x000fea0003800000 */
.L_x_2141:
[----:B------:R-:W-:Y:S05]  /*11900*/  @!P0 BRA `(.L_x_2142) ;  /* 0x00000000000c8947 */ /* 0x000fea0003800000 */
[----:B------:R-:W2:Y:S04]  /*11910*/  LDG.E R7, desc[UR58][R4.64] ;  /* 0x0000003a04077981 */ /* 0x000ea8000c1e1900 */
[----:B------:R-:W2:Y:S02]  /*11920*/  LDG.E R4, desc[UR58][R4.64+0x4] ;  /* 0x0000043a04047981 */ /* 0x000ea4000c1e1900 */
[----:B--2---:R-:W-:-:S07]  /*11930*/  IMAD.IADD R7, R4, 0x1, -R7 ;  /* 0x0000000104077824 */ /* 0x004fce00078e0a07 */
.L_x_2142:
[----:B-----5:R-:W-:Y:S01]  /*11940*/  IMAD.IADD R7, R7, 0x1, -R0 ;  /* 0x0000000107077824 */ /* 0x020fe200078e0a00 */
[----:B------:R-:W-:Y:S01]  /*11950*/  LOP3.LUT R9, R6, 0xff, RZ, 0xc0, !PT ;  /* 0x000000ff06097812 */ /* 0x000fe200078ec0ff */
[----:B------:R-:W3:Y:S01]  /*11960*/  LDC R0, c[0x0][0x448] ;  /* 0x00011200ff007b82 */ /* 0x000ee20000000800 */
[----:B--2---:R-:W-:Y:S01]  /*11970*/  IMAD R2, R25, 0xc0, RZ ;  /* 0x000000c019027824 */ /* 0x004fe200078e02ff */
[----:B------:R-:W-:Y:S01]  /*11980*/  BSSY B0, `(.L_x_2143) ;  /* 0x0000036000007945 */ /* 0x000fe20003800000 */
[----:B------:R-:W-:Y:S02]  /*11990*/  IMAD.MOV.U32 R4, RZ, RZ, RZ ;  /* 0x000000ffff047224 */ /* 0x000fe400078e00ff */
[----:B------:R-:W-:Y:S01]  /*119a0*/  VIADD R2, R2, 0xbf ;  /* 0x000000bf02027836 */ /* 0x000fe20000000000 */
[----:B---3--:R-:W-:-:S13]  /*119b0*/  ISETP.NE.AND P0, PT, R0, 0x1, PT ;  /* 0x000000010000780c */ /* 0x008fda0003f05270 */
[----:B------:R-:W2:Y:S08]  /*119c0*/  @P0 LDC R3, c[0x0][0x44c] ;  /* 0x00011300ff030b82 */ /* 0x000eb00000000800 */
[----:B------:R-:W3:Y:S01]  /*119d0*/  @P0 LDC R0, c[0x0][0x450] ;  /* 0x00011400ff000b82 */ /* 0x000ee20000000800 */
[----:B--2---:R-:W-:-:S05]  /*119e0*/  @P0 IMAD.HI.U32 R3, R2, R3, RZ ;  /* 0x0000000302030227 */ /* 0x004fca00078e00ff */
[----:B---3--:R-:W-:Y:S01]  /*119f0*/  @P0 SHF.R.U32.HI R2, RZ, R0, R3 ;  /* 0x00000000ff020219 */ /* 0x008fe20000011603 */
[C---:B------:R-:W-:Y:S01]  /*11a00*/  VIADD R0, R7.reuse, 0x8f ;  /* 0x0000008f07007836 */ /* 0x040fe20000000000 */
[----:B------:R-:W-:-:S03]  /*11a10*/  IADD3 R7, R7, 0x90, -R8 ;  /* 0x0000009007077810 */ /* 0x000fc60007ffe808 */
[----:B------:R-:W-:-:S04]  /*11a20*/  IMAD.HI R0, R0, 0x38e38e39, RZ ;  /* 0x38e38e3900007827 */ /* 0x000fc800078e02ff */
[----:B------:R-:W-:Y:S01]  /*11a30*/  IMAD.IADD R2, R7, 0x1, R2 ;  /* 0x0000000107027824 */ /* 0x000fe200078e0202 */
[----:B------:R-:W-:Y:S01]  /*11a40*/  SHF.R.U32.HI R3, RZ, 0x1f, R0 ;  /* 0x0000001fff037819 */ /* 0x000fe20000011600 */
[----:B------:R-:W-:Y:S02]  /*11a50*/  IMAD.MOV.U32 R7, RZ, RZ, R4 ;  /* 0x000000ffff077224 */ /* 0x000fe400078e0004 */
[----:B------:R-:W-:Y:S01]  /*11a60*/  IMAD.HI R2, R2, 0x38e38e39, RZ ;  /* 0x38e38e3902027827 */ /* 0x000fe200078e02ff */
[----:B------:R-:W-:-:S04]  /*11a70*/  LEA.HI.SX32 R3, R0, R3, 0x1b ;  /* 0x0000000300037211 */ /* 0x000fc800078fdaff */
[----:B------:R-:W-:-:S04]  /*11a80*/  SHF.R.U32.HI R0, RZ, 0x1f, R2 ;  /* 0x0000001fff007819 */ /* 0x000fc80000011602 */
[----:B------:R-:W-:-:S04]  /*11a90*/  LEA.HI.SX32 R0, R2, R0, 0x1b ;  /* 0x0000000002007211 */ /* 0x000fc800078fdaff */
[----:B01----:R-:W-:Y:S02]  /*11aa0*/  VIMNMX R8, R3, R0, PT ;  /* 0x0000000003087248 */ /* 0x003fe40003fe0100 */
[----:B------:R-:W-:Y:S02]  /*11ab0*/  SHF.R.U32.HI R0, RZ, 0x10, R6 ;  /* 0x00000010ff007819 */ /* 0x000fe40000011606 */
[----:B------:R-:W-:Y:S01]  /*11ac0*/  ISETP.GE.AND P1, PT, R8, 0x1, PT ;  /* 0x000000010800780c */ /* 0x000fe20003f26270 */
[----:B------:R0:W-:Y:S01]  /*11ad0*/  STL [R1+0x18], R8 ;  /* 0x0000180801007387 */ /* 0x0001e20000100800 */
[----:B------:R-:W-:-:S03]  /*11ae0*/  ISETP.NE.AND P0, PT, R0, RZ, PT ;  /* 0x000000ff0000720c */ /* 0x000fc60003f05270 */
[----:B------:R0:W-:Y:S04]  /*11af0*/  STL [R1+0x1c], R4 ;  /* 0x00001c0401007387 */ /* 0x0001e80000100800 */
[----:B------:R0:W-:Y:S06]  /*11b00*/  STL [R1+0x38], R9 ;  /* 0x0000380901007387 */ /* 0x0001ec0000100800 */
[----:B------:R-:W1:Y:S01]  /*11b10*/  @!P0 LDC R0, c[0x0][0x9f0] ;  /* 0x00027c00ff008b82 */ /* 0x000e620000000800 */
[----:B------:R-:W-:Y:S05]  /*11b20*/  @!P1 BRA `(.L_x_2144) ;  /* 0x00000000006c9947 */ /* 0x000fea0003800000 */
[-C--:B01----:R-:W-:Y:S02]  /*11b30*/  IABS R4, R0.reuse ;  /* 0x0000000000047213 */ /* 0x083fe40000000000 */
        /* <DEDUP_REMOVED lines=26> */
.L_x_2144:
[----:B------:R-:W-:Y:S05]  /*11ce0*/  BSYNC B0 ;  /* 0x0000000000007941 */ /* 0x000fea0003800000 */
.L_x_2143:
[----:B-1----:R-:W-:Y:S01]  /*11cf0*/  IMAD.MOV.U32 R0, RZ, RZ, R7 ;  /* 0x000000ffff007224 */ /* 0x002fe200078e0007 */
[----:B------:R-:W-:Y:S03]  /*11d00*/  BSSY B7, `(.L_x_2145) ;  /* 0x0000419000077945 */ /* 0x000fe60003800000 */
[----:B------:R-:W-:-:S05]  /*11d10*/  IMAD R2, R9, R0, RZ ;  /* 0x0000000009027224 */ /* 0x000fca00078e02ff */
[----:B------:R-:W-:Y:S01]  /*11d20*/  VIADDMNMX R0, R2, R0, R8, PT ;  /* 0x0000000002007246 */ /* 0x000fe20003800108 */
[----:B------:R1:W-:Y:S03]  /*11d30*/  STL [R1+0x4], R2 ;  /* 0x0000040201007387 */ /* 0x0003e60000100800 */
[----:B------:R-:W-:Y:S01]  /*11d40*/  ISETP.GT.AND P0, PT, R0, R2, PT ;  /* 0x000000020000720c */ /* 0x000fe20003f04270 */
[----:B------:R1:W-:-:S12]  /*11d50*/  STL [R1+0x20], R0 ;  /* 0x0000200001007387 */ /* 0x0003d80000100800 */
[----:B------:R-:W-:Y:S05]  /*11d60*/  @P0 BRA `(.L_x_2146) ;  /* 0x0000000000440947 */ /* 0x000fea0003800000 */
[----:B-1----:R-:W1:Y:S02]  /*11d70*/  S2R R0, SR_TID.X ;  /* 0x0000000000007919 */ /* 0x002e640000002100 */
[----:B-1----:R-:W-:-:S04]  /*11d80*/  LOP3.LUT R0, R0, 0x7f, RZ, 0xc0, !PT ;  /* 0x0000007f00007812 */ /* 0x002fc800078ec0ff */
[----:B------:R-:W-:-:S13]  /*11d90*/  ISETP.NE.AND P0, PT, R0, RZ, PT ;  /* 0x000000ff0000720c */ /* 0x000fda0003f05270 */
[----:B------:R-:W-:Y:S05]  /*11da0*/  @P0 BRA `(.L_x_2147) ;  /* 0x0000004000380947 */ /* 0x000fea0003800000 */
[----:B------:R-:W1:Y:S01]  /*11db0*/  S2R R5, SR_LANEID ;  /* 0x0000000000057919 */ /* 0x000e620000000000 */
[----:B------:R-:W-:Y:S01]  /*11dc0*/  VOTEU.ANY UR4, UPT, PT ;  /* 0x0000000000047886 */ /* 0x000fe200038e0100 */
[----:B------:R-:W3:Y:S01]  /*11dd0*/  LDC.64 R2, c[0x0][0xc60] ;  /* 0x00031800ff027b82 */ /* 0x000ee20000000a00 */
[----:B------:R-:W1:Y:S02]  /*11de0*/  FLO.U32 R0, UR4 ;  /* 0x0000000400007d00 */ /* 0x000e6400080e0000 */
[----:B-1----:R-:W-:-:S06]  /*11df0*/  ISETP.EQ.U32.AND P0, PT, R0, R5, PT ;  /* 0x000000050000720c */ /* 0x002fcc0003f02070 */
[----:B------:R-:W3:Y:S07]  /*11e00*/  POPC R5, UR4 ;  /* 0x0000000400057d09 */ /* 0x000eee0008000000 */
[----:B---3--:R-:W3:Y:S01]  /*11e10*/  @P0 ATOMG.E.ADD.STRONG.GPU PT, R3, desc[UR58][R2.64], R5 ;  /* 0x00000005020309a8 */ /* 0x008ee200081ee1fa */
[----:B0-----:R-:W0:Y:S02]  /*11e20*/  S2R R4, SR_LTMASK ;  /* 0x0000000000047919 */ /* 0x001e240000003900 */
[----:B0-----:R-:W-:-:S04]  /*11e30*/  LOP3.LUT R4, R4, UR4, RZ, 0xc0, !PT ;  /* 0x0000000404047c12 */ /* 0x001fc8000f8ec0ff */
[----:B--2---:R-:W0:Y:S01]  /*11e40*/  POPC R7, R4 ;  /* 0x0000000400077309 */ /* 0x004e220000000000 */
[----:B---3--:R-:W0:Y:S02]  /*11e50*/  SHFL.IDX PT, R0, R3, R0, 0x1f ;  /* 0x00001f0003007589 */ /* 0x008e2400000e0000 */
[----:B0-----:R-:W-:Y:S01]  /*11e60*/  IADD3 R24, R0, UR36, R7 ;  /* 0x0000002400187c10 */ /* 0x001fe2000fffe007 */
[----:B------:R-:W-:Y:S06]  /*11e70*/  BRA `(.L_x_2147) ;  /* 0x0000004000047947 */ /* 0x000fec0003800000 */
.L_x_2146:
[----:B-1----:R-:W-:Y:S01]  /*11e80*/  VIADD R0, R17, 0x16a00 ;  /* 0x00016a0011007836 */ /* 0x002fe20000000000 */
[----:B------:R-:W-:Y:S04]  /*11e90*/  BSSY B6, `(.L_x_2148) ;  /* 0x0000013000067945 */ /* 0x000fe80003800000 */
[----:B------:R-:W-:-:S13]  /*11ea0*/  LOP3.LUT P0, RZ, R0, 0x1bf, RZ, 0xc0, !PT ;  /* 0x000001bf00ff7812 */ /* 0x000fda000780c0ff */
[----:B------:R-:W-:Y:S05]  /*11eb0*/  @!P0 BRA `(.L_x_2149) ;  /* 0x0000000000408947 */ /* 0x000fea0003800000 */
[----:B------:R-:W-:Y:S01]  /*11ec0*/  MOV R2, 0x0 ;  /* 0x0000000000027802 */ /* 0x000fe20000000f00 */
[----:B------:R-:W-:Y:S01]  /*11ed0*/  ULDC.64 UR6, c[0x4][0xa8] ;  /* 0x01002a0000067ab9 */ /* 0x000fe20000000a00 */
[----:B------:R-:W-:Y:S01]  /*11ee0*/  ULDC.64 UR8, c[0x4][0xb0] ;  /* 0x01002c0000087ab9 */ /* 0x000fe20000000a00 */
[----:B------:R-:W-:Y:S01]  /*11ef0*/  ULDC.64 UR4, c[0x4][0x8] ;  /* 0x0100020000047ab9 */ /* 0x000fe20000000a00 */
[----:B0-----:R-:W-:Y:S02]  /*11f00*/  IMAD.U32 R4, RZ, RZ, UR6 ;  /* 0x00000006ff047e24 */ /* 0x001fe4000f8e00ff */
[----:B------:R-:W0:Y:S01]  /*11f10*/  LDC.64 R2, c[0x4][R2] ;  /* 0x0100000002027b82 */ /* 0x000e220000000a00 */
[----:B------:R-:W-:Y:S02]  /*11f20*/  IMAD.U32 R5, RZ, RZ, UR7 ;  /* 0x00000007ff057e24 */ /* 0x000fe4000f8e00ff */
[----:B------:R-:W-:Y:S02]  /*11f30*/  IMAD.U32 R6, RZ, RZ, UR8 ;  /* 0x00000008ff067e24 */ /* 0x000fe4000f8e00ff */
[----:B--2---:R-:W-:-:S02]  /*11f40*/  IMAD.U32 R7, RZ, RZ, UR9 ;  /* 0x00000009ff077e24 */ /* 0x004fc4000f8e00ff */
[----:B------:R-:W-:Y:S02]  /*11f50*/  IMAD.U32 R10, RZ, RZ, UR4 ;  /* 0x00000004ff0a7e24 */ /* 0x000fe4000f8e00ff */
[----:B------:R-:W-:Y:S02]  /*11f60*/  IMAD.U32 R11, RZ, RZ, UR5 ;  /* 0x00000005ff0b7e24 */ /* 0x000fe4000f8e00ff */
[----:B------:R-:W-:Y:S02]  /*11f70*/  IMAD.MOV.U32 R8, RZ, RZ, 0x70 ;  /* 0x00000070ff087424 */ /* 0x000fe400078e00ff */
[----:B------:R-:W-:Y:S02]  /*11f80*/  IMAD.MOV.U32 R12, RZ, RZ, 0x1 ;  /* 0x00000001ff0c7424 */ /* 0x000fe400078e00ff */
[----:B------:R-:W-:-:S07]  /*11f90*/  IMAD.MOV.U32 R13, RZ, RZ, RZ ;  /* 0x000000ffff0d7224 */ /* 0x000fce00078e00ff */
[----:B------:R-:W-:-:S07]  /*11fa0*/  LEPC R20, `(.L_x_2149) ;  /* 0x000000001014794e */ /* 0x000fce0000000000 */
[----:B0-----:R-:W-:Y:S05]  /*11fb0*/  CALL.ABS.NOINC R2 ;  /* 0x0000000002007343 */ /* 0x001fea0003c00000 */
.L_x_2149:
[----:B------:R-:W-:Y:S05]  /*11fc0*/  BSYNC B6 ;  /* 0x0000000000067941 */ /* 0x000fea0003800000 */
.L_x_2148:
        /* <DEDUP_REMOVED lines=8> */
[----:B------:R1:W3:Y:S01]  /*12050*/  LDC.64 R2, c[0x4][R0] ;  /* 0x0100000000027b82 */ /* 0x0002e20000000a00 */
[----:B0-----:R-:W-:Y:S02]  /*12060*/  IMAD.U32 R4, RZ, RZ, UR6 ;  /* 0x00000006ff047e24 */ /* 0x001fe4000f8e00ff */
[----:B------:R-:W-:Y:S02]  /*12070*/  IMAD.U32 R5, RZ, RZ, UR7 ;  /* 0x00000007ff057e24 */ /* 0x000fe4000f8e00ff */
[----:B------:R-:W-:Y:S02]  /*12080*/  IMAD.U32 R6, RZ, RZ, UR8 ;  /* 0x00000008ff067e24 */ /* 0x000fe4000f8e00ff */
[----:B--2---:R-:W-:-:S02]  /*12090*/  IMAD.U32 R7, RZ, RZ, UR9 ;  /* 0x00000009ff077e24 */ /* 0x004fc4000f8e00ff */
[----:B------:R-:W-:Y:S02]  /*120a0*/  IMAD.U32 R10, RZ, RZ, UR4 ;  /* 0x00000004ff0a7e24 */ /* 0x000fe4000f8e00ff */
[----:B------:R-:W-:Y:S02]  /*120b0*/  IMAD.U32 R11, RZ, RZ, UR5 ;  /* 0x00000005ff0b7e24 */ /* 0x000fe4000f8e00ff */
[----:B------:R-:W-:Y:S02]  /*120c0*/  IMAD.MOV.U32 R8, RZ, RZ, 0x70 ;  /* 0x00000070ff087424 */ /* 0x000fe400078e00ff */
[----:B------:R-:W-:Y:S02]  /*120d0*/  IMAD.MOV.U32 R12, RZ, RZ, 0x1 ;  /* 0x00000001ff0c7424 */ /* 0x000fe400078e00ff */
[----:B-1----:R-:W-:-:S07]  /*120e0*/  IMAD.MOV.U32 R13, RZ, RZ, RZ ;  /* 0x000000ffff0d7224 */ /* 0x002fce00078e00ff */
[----:B------:R-:W-:-:S07]  /*120f0*/  LEPC R20, `(.L_x_2152) ;  /* 0x000000001014794e */ /* 0x000fce0000000000 */
[----:B---3--:R-:W-:Y:S05]  /*12100*/  CALL.ABS.NOINC R2 ;  /* 0x0000000002007343 */ /* 0x008fea0003c00000 */
.L_x_2152:
        /* <DEDUP_REMOVED lines=16> */
.L_x_2151:
[----:B------:R-:W-:Y:S05]  /*12210*/  BSYNC B6 ;  /* 0x0000000000067941 */ /* 0x000fea0003800000 */
.L_x_2150:
[----:B------:R-:W-:Y:S01]  /*12220*/  ULDC.64 UR4, c[0x0][0x9f8] ;  /* 0x00027e0000047ab9 */ /* 0x000fe20000000a00 */
[----:B------:R-:W3:Y:S01]  /*12230*/  LDL R20, [R1+0x20] ;  /* 0x0000200001147983 */ /* 0x000ee20000100800 */
[----:B------:R-:W-:Y:S01]  /*12240*/  ISETP.NE.U32.AND P0, PT, RZ, UR4, PT ;  /* 0x00000004ff007c0c */ /* 0x000fe2000bf05070 */
[----:B------:R-:W1:Y:S03]  /*12250*/  LDC.64 R2, c[0x0][0x418] ;  /* 0x00010600ff027b82 */ /* 0x000e660000000a00 */
[----:B------:R-:W-:-:S13]  /*12260*/  ISETP.NE.AND.EX P0, PT, RZ, UR5, PT, P0 ;  /* 0x00000005ff007c0c */ /* 0x000fda000bf05300 */
[----:B------:R-:W-:-:S04]  /*12270*/  @P0 IADD3 R22, P1, R22, UR4, RZ ;  /* 0x0000000416160c10 */ /* 0x000fc8000ff3e0ff */
[----:B------:R-:W-:Y:S01]  /*12280*/  @P0 IADD3.X R23, R23, UR5, RZ, P1, !PT ;  /* 0x0000000517170c10 */ /* 0x000fe20008ffe4ff */
[----:B------:R-:W-:-:S04]  /*12290*/  ULDC.64 UR4, c[0x0][0xa08] ;  /* 0x0002820000047ab9 */ /* 0x000fc80000000a00 */
[----:B------:R3:W2:Y:S01]  /*122a0*/  @P0 LDG.E R26, desc[UR58][R22.64] ;  /* 0x0000003a161a0981 */ /* 0x0006a2000c1e1900 */
        /* <DEDUP_REMOVED lines=12> */
.L_x_2261:
        /* <DEDUP_REMOVED lines=8> */
.L_x_2264:
        /* <DEDUP_REMOVED lines=8> */
[----:B0-----:R-:W0:Y:S02]  /*12470*/  @P0 LDC.64 R4, c[0x0][0x440] ;  /* 0x00011000ff040b82 */ /* 0x001e240000000a00 */
        /* <DEDUP_REMOVED lines=13> */
.L_x_2156:
[----:B--2---:R-:W-:Y:S01]  /*12550*/  IMAD R0, R18, 0x8, R17 ;  /* 0x0000000812007824 */ /* 0x004fe200078e0211 */
[----:B---3--:R-:W-:-:S04]  /*12560*/  SHF.L.U32 R2, R28, 0x1f, RZ ;  /* 0x0000001f1c027819 */ /* 0x008fc800000006ff */
[----:B------:R-:W2:Y:S02]  /*12570*/  SYNCS.PHASECHK.TRANS64.TRYWAIT P0, [R0+URZ+0x31c40], R2 ;  /* 0x031c4002000075a7 */ /* 0x000ea4000800017f */
[----:B--2---:R-:W-:Y:S05]  /*12580*/  @!P0 BRA `(.L_x_2157) ;  /* 0x0000005000348947 */ /* 0x004fea0003800000 */
.L_x_2265:
        /* <DEDUP_REMOVED lines=11> */
.L_x_2158:
        /* <DEDUP_REMOVED lines=31> */
.L_x_2154:
[----:B0-----:R-:W3:Y:S04]  /*12830*/  LDL.LU R4, [R1+0x10] ;  /* 0x0000100001047983 */ /* 0x001ee80000300800 */
        /* <DEDUP_REMOVED lines=31> */
[----:B-1----:R-:W-:-:S02]  /*12a30*/  IMAD.U32 R7, RZ, RZ, UR9 ;  /* 0x00000009ff077e24 */ /* 0x002fc4000f8e00ff */
[----:B------:R-:W-:Y:S02]  /*12a40*/  IMAD.U32 R10, RZ, RZ, UR4 ;  /* 0x00000004ff0a7e24 */ /* 0x000fe4000f8e00ff */
[----:B------:R-:W-:Y:S02]  /*12a50*/  IMAD.U32 R11, RZ, RZ, UR5 ;  /* 0x00000005ff0b7e24 */ /* 0x000fe4000f8e00ff */
[----:B------:R-:W-:Y:S02]  /*12a60*/  IMAD.MOV.U32 R8, RZ, RZ, 0x70 ;  /* 0x00000070ff087424 */ /* 0x000fe400078e00ff */
[----:B------:R-:W-:Y:S02]  /*12a70*/  IMAD.MOV.U32 R12, RZ, RZ, 0x1 ;  /* 0x00000001ff0c7424 */ /* 0x000fe400078e00ff */
[----:B------:R-:W-:-:S07]  /*12a80*/  IMAD.MOV.U32 R13, RZ, RZ, RZ ;  /* 0x000000ffff0d7224 */ /* 0x000fce00078e00ff */
[----:B------:R-:W-:-:S07]  /*12a90*/  LEPC R20, `(.L_x_2160) ;  /* 0x000000001014794e */ /* 0x000fce0000000000 */
[----:B0-----:R-:W-:Y:S05]  /*12aa0*/  CALL.ABS.NOINC R2 ;  /* 0x0000000002007343 */ /* 0x001fea0003c00000 */
.L_x_2160:
[----:B------:R-:W-:Y:S05]  /*12ab0*/  BSYNC B6 ;  /* 0x0000000000067941 */ /* 0x000fea0003800000 */
.L_x_2159:
[----:B------:R-:W2:Y:S01]  /*12ac0*/  LDL.LU R20, [R1+0x10] ;  /* 0x0000100001147983 */ /* 0x000ea20000300800 */
[----:B------:R-:W3:Y:S01]  /*12ad0*/  LDC R9, c[0x0][0x448] ;  /* 0x00011200ff097b82 */ /* 0x000ee20000000800 */
[----:B------:R-:W-:Y:S01]  /*12ae0*/  ULDC.64 UR4, c[0x0][0x2d8] ;  /* 0x0000b60000047ab9 */ /* 0x000fe20000000a00 */
[----:B------:R-:W-:Y:S01]  /*12af0*/  ULDC.64 UR6, c[0x0][0x2e0] ;  /* 0x0000b80000067ab9 */ /* 0x000fe20000000a00 */
[----:B0-----:R-:W2:Y:S01]  /*12b00*/  LDL.LU.64 R2, [R1+0x30] ;  /* 0x0000300001027983 */ /* 0x001ea20000300a00 */
[----:B------:R-:W-:-:S03]  /*12b10*/  ULDC.64 UR8, c[0x0][0x280] ;  /* 0x0000a00000087ab9 */ /* 0x000fc60000000a00 */
[----:B------:R-:W4:Y:S04]  /*12b20*/  LDL.LU R21, [R1+0x24] ;  /* 0x0000240001157983 */ /* 0x000f280000300800 */
[----:B------:R-:W4:Y:S01]  /*12b30*/  LDL.LU R4, [R1+0xc] ;  /* 0x00000c0001047983 */ /* 0x000f220000300800 */
[----:B------:R-:W0:Y:S01]  /*12b40*/  S2R R10, SR_TID.X ;  /* 0x00000000000a7919 */ /* 0x000e220000002100 */
[----:B------:R-:W1:Y:S01]  /*12b50*/  S2R R11, SR_TID.X ;  /* 0x00000000000b7919 */ /* 0x000e620000002100 */
[----:B---3--:R-:W-:-:S13]  /*12b60*/  ISETP.NE.AND P1, PT, R9, 0x1, PT ;  /* 0x000000010900780c */ /* 0x008fda0003f25270 */
[----:B------:R-:W3:Y:S08]  /*12b70*/  @P1 LDC R5, c[0x0][0x450] ;  /* 0x00011400ff051b82 */ /* 0x000ef00000000800 */
[----:B------:R-:W3:Y:S01]  /*12b80*/  @P1 LDC R8, c[0x0][0x450] ;  /* 0x00011400ff081b82 */ /* 0x000ee20000000800 */
[----:B--2---:R-:W-:Y:S02]  /*12b90*/  IMAD.MOV.U32 R3, RZ, RZ, R20 ;  /* 0x000000ffff037224 */ /* 0x004fe400078e0014 */
[----:B------:R-:W2:Y:S01]  /*12ba0*/  S2R R20, SR_TID.X ;  /* 0x0000000000147919 */ /* 0x000ea20000002100 */
[----:B------:R-:W-:-:S04]  /*12bb0*/  IMAD.WIDE.U32 R2, R16, UR4, R2 ;  /* 0x0000000410027c25 */ /* 0x000fc8000f8e0002 */
[----:B------:R-:W-:Y:S01]  /*12bc0*/  IMAD R3, R16, UR5, R3 ;  /* 0x0000000510037c24 */ /* 0x000fe2000f8e0203 */
[----:B------:R-:W-:Y:S01]  /*12bd0*/  ULDC.64 UR4, c[0x0][0x2d0] ;  /* 0x0000b40000047ab9 */ /* 0x000fe20000000a00 */
[----:B----4-:R-:W-:Y:S02]  /*12be0*/  IMAD R0, R21, UR6, RZ ;  /* 0x0000000615007c24 */ /* 0x010fe4000f8e02ff */
[----:B------:R-:W-:-:S04]  /*12bf0*/  IMAD.WIDE.U32 R2, R4, UR6, R2 ;  /* 0x0000000604027c25 */ /* 0x000fc8000f8e0002 */
[----:B------:R-:W-:Y:S01]  /*12c00*/  IMAD R0, R4, UR7, R0 ;  /* 0x0000000704007c24 */ /* 0x000fe2000f8e0200 */
[----:B------:R-:W-:Y:S01]  /*12c10*/  ULDC.64 UR6, c[0x0][0x2c8] ;  /* 0x0000b20000067ab9 */ /* 0x000fe20000000a00 */
[----:B------:R-:W4:Y:S02]  /*12c20*/  @P1 LDC R4, c[0x0][0x44c] ;  /* 0x00011300ff041b82 */ /* 0x000f240000000800 */
        /* <DEDUP_REMOVED lines=8> */
[----:B-1----:R-:W-:Y:S02]  /*12cb0*/  IMAD.SHL.U32 R20, R11, 0x8, RZ ;  /* 0x000000080b147824 */ /* 0x002fe400078e00ff */
[----:B----4-:R-:W-:Y:S01]  /*12cc0*/  @P1 IMAD.HI.U32 R0, R6, R4, RZ ;  /* 0x0000000406001227 */ /* 0x010fe200078e00ff */
[C---:B------:R-:W-:Y:S02]  /*12cd0*/  LOP3.LUT R10, R21.reuse, 0x40, RZ, 0xfc, !PT ;  /* 0x00000040150a7812 */ /* 0x040fe400078efcff */
[----:B------:R-:W-:Y:S01]  /*12ce0*/  LOP3.LUT R20, R20, 0x18, RZ, 0xc0, !PT ;  /* 0x0000001814147812 */ /* 0x000fe200078ec0ff */
[----:B------:R-:W-:Y:S01]  /*12cf0*/  IMAD.MOV.U32 R4, RZ, RZ, R6 ;  /* 0x000000ffff047224 */ /* 0x000fe200078e0006 */
[----:B---3--:R-:W-:Y:S02]  /*12d00*/  @P1 SHF.R.U32.HI R4, RZ, R5, R0 ;  /* 0x00000005ff041219 */ /* 0x008fe40000011600 */
        /* <DEDUP_REMOVED lines=44> */
[----:B------:R-:W-:-:S03]  /*12fd0*/  IMAD R25, R25, 0xc0, R21 ;  /* 0x000000c019197824 */ /* 0x000fc600078e0215 */
        /* <DEDUP_REMOVED lines=59> */
.L_x_2278:
        /* <DEDUP_REMOVED lines=13> */
.L_x_2162:
        /* <DEDUP_REMOVED lines=18> */
.L_x_2279:
[----:B------:R-:W-:Y:S05]  /*13580*/  BSYNC B0 ;  /* 0x0000000000007941 */ /* 0x000fea0003800000 */
.L_x_2163:
        /* <DEDUP_REMOVED lines=51> */
.L_x_2171:
[----:B------:R-:W-:Y:S01]  /*138c0*/  IMAD R3, R6, 0x8, R17 ;  /* 0x0000000806037824 */ /* 0x000fe200078e0211 */
[----:B------:R-:W-:Y:S01]  /*138d0*/  SHF.L.U32 R2, R10, 0x1f, RZ ;  /* 0x0000001f0a027819 */ /* 0x000fe200000006ff */
[----:B------:R-:W-:Y:S03]  /*138e0*/  BSSY B3, `(.L_x_2172) ;  /* 0x0000003000037945 */ /* 0x000fe60003800000 */
[----:B------:R-:W1:Y:S02]  /*138f0*/  SYNCS.PHASECHK.TRANS64.TRYWAIT P0, [R3+URZ+0x31c40], R2 ;  /* 0x031c4002030075a7 */ /* 0x000e64000800017f */
[----:B-1----:R-:W-:Y:S05]  /*13900*/  @!P0 BRA `(.L_x_2173) ;  /* 0x00000044008c8947 */ /* 0x002fea0003800000 */
.L_x_2280:
[----:B------:R-:W-:Y:S05]  /*13910*/  BSYNC B3 ;  /* 0x0000000000037941 */ /* 0x000fea0003800000 */
.L_x_2172:
        /* <DEDUP_REMOVED lines=12> */
.L_x_2175:
[----:B------:R-:W-:Y:S05]  /*139e0*/  BSYNC B3 ;  /* 0x0000000000037941 */ /* 0x000fea0003800000 */
.L_x_2174:
        /* <DEDUP_REMOVED lines=11> */
.L_x_2176:
        /* <DEDUP_REMOVED lines=16> */
.L_x_2177:
        /* <DEDUP_REMOVED lines=16> */
.L_x_2178:
        /* <DEDUP_REMOVED lines=15> */
.L_x_2281:
[----:B------:R-:W-:Y:S05]  /*13d90*/  BSYNC B3 ;  /* 0x0000000000037941 */ /* 0x000fea0003800000 */
.L_x_2179:
        /* <DEDUP_REMOVED lines=12> */
.L_x_2182:
[----:B------:R-:W-:Y:S05]  /*13e60*/  BSYNC B3 ;  /* 0x0000000000037941 */ /* 0x000fea0003800000 */
.L_x_2181:
        /* <DEDUP_REMOVED lines=11> */
.L_x_2183:
        /* <DEDUP_REMOVED lines=15> */
.L_x_2184:
        /* <DEDUP_REMOVED lines=15> */
.L_x_2185:
        /* <DEDUP_REMOVED lines=12> */
.L_x_2170:
[----:B------:R-:W-:Y:S05]  /*141c0*/  BSYNC B1 ;  /* 0x0000000000017941 */ /* 0x000fea0003800000 */
.L_x_2169:
[----:B------:R-:W2:Y:S01]  /*141d0*/  LDL.LU R0, [R1+0x20] ;  /* 0x0000200001007983 */ /* 0x000ea20000300800 */
[----:B------:R-:W-:Y:S02]  /*141e0*/  IMAD.MOV.U32 R28, RZ, RZ, R10 ;  /* 0x000000ffff1c7224 */ /* 0x000fe400078e000a */
[----:B------:R-:W-:Y:S02]  /*141f0*/  IMAD.MOV.U32 R18, RZ, RZ, R6 ;  /* 0x000000ffff127224 */ /* 0x000fe400078e0006 */
[----:B--2---:R-:W-:-:S07]  /*14200*/  VIADD R0, R0, 0xfffffffd ;  /* 0xfffffffd00007836 */ /* 0x004fce0000000000 */
.L_x_2168:
[----:B------:R-:W-:Y:S05]  /*14210*/  BSYNC B2 ;  /* 0x0000000000027941 */ /* 0x000fea0003800000 */
.L_x_2167:
[----:B------:R-:W-:Y:S01]  /*14220*/  VIADD R7, R7, 0xfffffffe ;  /* 0xfffffffe07077836 */ /* 0x000fe20000000000 */
[----:B------:R-:W-:-:S04]  /*14230*/  LOP3.LUT R2, RZ, R9, RZ, 0x33, !PT ;  /* 0x00000009ff027212 */ /* 0x000fc800078e33ff */
[----:B------:R-:W-:-:S13]  /*14240*/  ISETP.NE.AND P0, PT, R7, R2, PT ;  /* 0x000000020700720c */ /* 0x000fda0003f05270 */
[----:B------:R-:W-:Y:S05]  /*14250*/  @!P0 BRA `(.L_x_2166) ;  /* 0x0000001400908947 */ /* 0x000fea0003800000 */
[----:B------:R-:W-:-:S07]  /*14260*/  IMAD.MOV.U32 R4, RZ, RZ, R22 ;  /* 0x000000ffff047224 */ /* 0x000fce00078e0016 */
.L_x_2220:
        /* <DEDUP_REMOVED lines=32> */
.L_x_2188:
[----:B------:R-:W-:Y:S01]  /*14470*/  IMAD R3, R6, 0x8, R17 ;  /* 0x0000000806037824 */ /* 0x000fe200078e0211 */
[----:B------:R-:W-:Y:S01]  /*14480*/  SHF.L.U32 R2, R7, 0x1f, RZ ;  /* 0x0000001f07027819 */ /* 0x000fe200000006ff */
[----:B------:R-:W-:Y:S03]  /*14490*/  BSSY B2, `(.L_x_2189) ;  /* 0x0000003000027945 */ /* 0x000fe60003800000 */
[----:B------:R-:W1:Y:S02]  /*144a0*/  SYNCS.PHASECHK.TRANS64.TRYWAIT P0, [R3+URZ+0x31c40], R2 ;  /* 0x031c4002030075a7 */ /* 0x000e64000800017f */
[----:B-1----:R-:W-:Y:S05]  /*144b0*/  @!P0 BRA `(.L_x_2190) ;  /* 0x0000003800c88947 */ /* 0x002fea0003800000 */
.L_x_2282:
[----:B------:R-:W-:Y:S05]  /*144c0*/  BSYNC B2 ;  /* 0x0000000000027941 */ /* 0x000fea0003800000 */
.L_x_2189:
        /* <DEDUP_REMOVED lines=12> */
.L_x_2192:
[----:B------:R-:W-:Y:S05]  /*14590*/  BSYNC B2 ;  /* 0x0000000000027941 */ /* 0x000fea0003800000 */
.L_x_2191:
        /* <DEDUP_REMOVED lines=11> */
.L_x_2193:
        /* <DEDUP_REMOVED lines=16> */
.L_x_2194:
        /* <DEDUP_REMOVED lines=16> */
.L_x_2195:
        /* <DEDUP_REMOVED lines=15> */
.L_x_2283:
[----:B------:R-:W-:Y:S05]  /*14940*/  BSYNC B2 ;  /* 0x0000000000027941 */ /* 0x000fea0003800000 */
.L_x_2196:
        /* <DEDUP_REMOVED lines=11> */
.L_x_2199:
[----:B------:R-:W-:Y:S05]  /*14a00*/  BSYNC B2 ;  /* 0x0000000000027941 */ /* 0x000fea0003800000 */
.L_x_2198:
        /* <DEDUP_REMOVED lines=10> */
.L_x_2200:
        /* <DEDUP_REMOVED lines=15> */
.L_x_2201:
        /* <DEDUP_REMOVED lines=15> */
.L_x_2202:
        /* <DEDUP_REMOVED lines=12> */
.L_x_2187:
[----:B------:R-:W-:Y:S05]  /*14d50*/  BSYNC B1 ;  /* 0x0000000000017941 */ /* 0x000fea0003800000 */
.L_x_2186:
        /* <DEDUP_REMOVED lines=32> */
.L_x_2205:
[----:B------:R-:W-:Y:S01]  /*14f60*/  IMAD R2, R18, 0x8, R17 ;  /* 0x0000000812027824 */ /* 0x000fe200078e0211 */
[----:B------:R-:W-:Y:S01]  /*14f70*/  SHF.L.U32 R3, R28, 0x1f, RZ ;  /* 0x0000001f1c037819 */ /* 0x000fe200000006ff */
[----:B------:R-:W-:Y:S03]  /*14f80*/  BSSY B2, `(.L_x_2206) ;  /* 0x0000003000027945 */ /* 0x000fe60003800000 */
[----:B------:R-:W1:Y:S02]  /*14f90*/  SYNCS.PHASECHK.TRANS64.TRYWAIT P0, [R2+URZ+0x31c40], R3 ;  /* 0x031c4003020075a7 */ /* 0x000e64000800017f */
[----:B-1----:R-:W-:Y:S05]  /*14fa0*/  @!P0 BRA `(.L_x_2207) ;  /* 0x0000003000348947 */ /* 0x002fea0003800000 */
.L_x_2284:
[----:B------:R-:W-:Y:S05]  /*14fb0*/  BSYNC B2 ;  /* 0x0000000000027941 */ /* 0x000fea0003800000 */
.L_x_2206:
        /* <DEDUP_REMOVED lines=12> */
.L_x_2209:
[----:B------:R-:W-:Y:S05]  /*15080*/  BSYNC B2 ;  /* 0x0000000000027941 */ /* 0x000fea0003800000 */
.L_x_2208:
        /* <DEDUP_REMOVED lines=12> */
.L_x_2210:
        /* <DEDUP_REMOVED lines=16> */
.L_x_2211:
        /* <DEDUP_REMOVED lines=16> */
.L_x_2212:
        /* <DEDUP_REMOVED lines=15> */
.L_x_2285:
[----:B------:R-:W-:Y:S05]  /*15440*/  BSYNC B2 ;  /* 0x0000000000027941 */ /* 0x000fea0003800000 */
.L_x_2213:
        /* <DEDUP_REMOVED lines=11> */
.L_x_2216:
[----:B------:R-:W-:Y:S05]  /*15500*/  BSYNC B2 ;  /* 0x0000000000027941 */ /* 0x000fea0003800000 */
.L_x_2215:
        /* <DEDUP_REMOVED lines=10> */
.L_x_2217:
        /* <DEDUP_REMOVED lines=15> */
.L_x_2218:
        /* <DEDUP_REMOVED lines=15> */
.L_x_2219:
        /* <DEDUP_REMOVED lines=12> */
.L_x_2204:
[----:B------:R-:W-:Y:S05]  /*15850*/  BSYNC B1 ;  /* 0x0000000000017941 */ /* 0x000fea0003800000 */
.L_x_2203:
[----:B------:R-:W2:Y:S01]  /*15860*/  LDL R2, [R1+0x4] ;  /* 0x0000040001027983 */ /* 0x000ea20000100800 */
[----:B------:R-:W-:Y:S01]  /*15870*/  VIADD R0, R0, 0xfffffffe ;  /* 0xfffffffe00007836 */ /* 0x000fe20000000000 */
[----:B--2---:R-:W-:-:S13]  /*15880*/  ISETP.GT.AND P0, PT, R9, R2, PT ;  /* 0x000000020900720c */ /* 0x004fda0003f04270 */
[----:B------:R-:W-:Y:S05]  /*15890*/  @P0 BRA `(.L_x_2220) ;  /* 0xffffffe800740947 */ /* 0x000fea000383ffff */
.L_x_2166:
[----:B------:R-:W-:Y:S05]  /*158a0*/  BSYNC B0 ;  /* 0x0000000000007941 */ /* 0x000fea0003800000 */
.L_x_2165:
        /* <DEDUP_REMOVED lines=17> */
.L_x_2222:
[----:B------:R-:W-:Y:S05]  /*159c0*/  BSYNC B0 ;  /* 0x0000000000007941 */ /* 0x000fea0003800000 */
.L_x_2221:
        /* <DEDUP_REMOVED lines=9> */
.L_x_2286:
[----:B------:R-:W-:Y:S05]  /*15a60*/  BSYNC B1 ;  /* 0x0000000000017941 */ /* 0x000fea0003800000 */
.L_x_2225:
        /* <DEDUP_REMOVED lines=9> */
.L_x_2228:
[----:B------:R-:W-:Y:S05]  /*15b00*/  BSYNC B1 ;  /* 0x0000000000017941 */ /* 0x000fea0003800000 */
.L_x_2227:
        /* <DEDUP_REMOVED lines=10> */
.L_x_2229:
        /* <DEDUP_REMOVED lines=15> */
.L_x_2230:
        /* <DEDUP_REMOVED lines=15> */
.L_x_2231:
        /* <DEDUP_REMOVED lines=10> */
.L_x_2224:
[----:B------:R-:W-:Y:S05]  /*15e30*/  BSYNC B0 ;  /* 0x0000000000007941 */ /* 0x000fea0003800000 */
.L_x_2223:
[----:B------:R-:W-:-:S05]  /*15e40*/  VIADD R18, R18, 0x1 ;  /* 0x0000000112127836 */ /* 0x000fca0000000000 */
[----:B------:R-:W-:-:S04]  /*15e50*/  ISETP.NE.AND P0, PT, R18, 0x2, PT ;  /* 0x000000021200780c */ /* 0x000fc80003f05270 */
[----:B------:R-:W-:Y:S02]  /*15e60*/  SEL R3, RZ, 0x1, P0 ;  /* 0x00000001ff037807 */ /* 0x000fe40000000000 */
[----:B------:R-:W-:Y:S02]  /*15e70*/  SEL R18, R18, RZ, P0 ;  /* 0x000000ff12127207 */ /* 0x000fe40000000000 */
[----:B------:R-:W-:-:S07]  /*15e80*/  LOP3.LUT R28, R28, R3, RZ, 0x3c, !PT ;  /* 0x000000031c1c7212 */ /* 0x000fce00078e3cff */
.L_x_2147:
[----:B------:R-:W-:Y:S05]  /*15e90*/  BSYNC B7 ;  /* 0x0000000000077941 */ /* 0x000fea0003800000 */
.L_x_2145:
[----:B------:R-:W-:-:S13]  /*15ea0*/  LOP3.LUT P0, RZ, R19, 0x2, RZ, 0xc0, !PT ;  /* 0x0000000213ff7812 */ /* 0x000fda000780c0ff */
[----:B------:R-:W-:Y:S05]  /*15eb0*/  @!P0 BRA `(.L_x_2232) ;  /* 0x0000000000248947 */ /* 0x000fea0003800000 */
[----:B------:R-:W-:Y:S05]  /*15ec0*/  WARPSYNC.ALL ;  /* 0x0000000000007948 */ /* 0x000fea0003800000 */
[----:B------:R-:W1:Y:S08]  /*15ed0*/  S2UR UR5, SR_CgaCtaId ;  /* 0x00000000000579c3 */ /* 0x000e700000008800 */
[----:B------:R-:W-:Y:S06]  /*15ee0*/  BAR.SYNC.DEFER_BLOCKING 0x5, 0x200 ;  /* 0x0148000000007b1d */ /* 0x000fec0000010000 */
[----:B------:R-:W-:-:S02]  /*15ef0*/  UMOV UR4, 0x400 ;  /* 0x0000040000047882 */ /* 0x000fc40000000000 */
[----:B-1----:R-:W-:-:S06]  /*15f00*/  ULEA UR4, UR5, UR4, 0x18 ;  /* 0x0000000405047291 */ /* 0x002fcc000f8ec03f */
[----:B------:R-:W-:-:S05]  /*15f10*/  IMAD.U32 R17, RZ, RZ, UR4 ;  /* 0x00000004ff117e24 */ /* 0x000fca000f8e00ff */
[----:B------:R1:W3:Y:S01]  /*15f20*/  LDS.128 R24, [R17+0x31cd0] ;  /* 0x031cd00011187984 */ /* 0x0002e20000000c00 */
[----:B------:R-:W-:Y:S06]  /*15f30*/  BAR.ARV 0x4, 0x200 ;  /* 0x0108000000007b1d */ /* 0x000fec0000002000 */
[----:B------:R-:W-:Y:S05]  /*15f40*/  BRA `(.L_x_2233) ;  /* 0x0000000c00d47947 */ /* 0x000fea0003800000 */
.L_x_2232:
        /* <DEDUP_REMOVED lines=9> */
[----:B------:R-:W1:Y:S01]  /*15fe0*/  @!P1 LDC.64 R4, c[0x0][0xc78] ;  /* 0x00031e00ff049b82 */ /* 0x000e620000000a00 */
[----:B0-----:R-:W-:-:S05]  /*15ff0*/  @!P1 IMAD.WIDE R2, R9, 0x4, R2 ;  /* 0x0000000409029825 */ /* 0x001fca00078e0202 */
[----:B--2---:R1:W2:Y:S02]  /*16000*/  @!P1 LDG.E R7, desc[UR58][R2.64] ;  /* 0x0000003a02079981 */ /* 0x0042a4000c1e1900 */
        /* <DEDUP_REMOVED lines=31> */
.L_x_2296:
[----:B------:R-:W-:Y:S02]  /*16200*/  ULDC UR4, c[0x0][0xc38] ;  /* 0x00030e0000047ab9 */ /* 0x000fe40000000800 */
[----:B------:R-:W-:-:S04]  /*16210*/  IMAD.U32 R4, RZ, RZ, UR4 ;  /* 0x00000004ff047e24 */ /* 0x000fc8000f8e00ff */
[----:B-1----:R-:W-:-:S04]  /*16220*/  IMAD R3, R14, R4, RZ ;  /* 0x000000040e037224 */ /* 0x002fc800078e02ff */
[----:B------:R-:W-:-:S05]  /*16230*/  IMAD.IADD R6, R6, 0x1, R3 ;  /* 0x0000000106067824 */ /* 0x000fca00078e0203 */
[----:B------:R-:W-:-:S13]  /*16240*/  ISETP.GT.AND P6, PT, R6, R0, PT ;  /* 0x000000000600720c */ /* 0x000fda0003fc4270 */
[----:B------:R-:W-:Y:S05]  /*16250*/  @P6 BRA `(.L_x_2235) ;  /* 0x0000000000a46947 */ /* 0x000fea0003800000 */
.L_x_2238:
        /* <DEDUP_REMOVED lines=35> */
.L_x_2304:
[----:B------:R-:W-:Y:S02]  /*16490*/  ULDC UR4, c[0x0][0xc38] ;  /* 0x00030e0000047ab9 */ /* 0x000fe40000000800 */
[----:B------:R-:W-:-:S04]  /*164a0*/  IMAD.U32 R4, RZ, RZ, UR4 ;  /* 0x00000004ff047e24 */ /* 0x000fc8000f8e00ff */
[----:B-1----:R-:W-:-:S04]  /*164b0*/  IMAD R3, R14, R4, RZ ;  /* 0x000000040e037224 */ /* 0x002fc800078e02ff */
[----:B------:R-:W-:-:S05]  /*164c0*/  IMAD.IADD R6, R3, 0x1, R6 ;  /* 0x0000000103067824 */ /* 0x000fca00078e0206 */
[----:B------:R-:W-:-:S13]  /*164d0*/  ISETP.GT.AND P6, PT, R6, R0, PT ;  /* 0x000000000600720c */ /* 0x000fda0003fc4270 */
[----:B------:R-:W-:Y:S05]  /*164e0*/  @!P6 BRA `(.L_x_2238) ;  /* 0xfffffffc005ce947 */ /* 0x000fea000383ffff */
.L_x_2235:
        /* <DEDUP_REMOVED lines=10> */
.L_x_2309:
[----:B------:R-:W-:-:S13]  /*16590*/  ISETP.NE.AND P0, PT, R3, RZ, PT ;  /* 0x000000ff0300720c */ /* 0x000fda0003f05270 */
[----:B------:R-:W-:Y:S05]  /*165a0*/  @!P0 BRA `(.L_x_2240) ;  /* 0x0000000000108947 */ /* 0x000fea0003800000 */
[----:B------:R-:W-:Y:S01]  /*165b0*/  UMOV UR4, 0xffffffff ;  /* 0xffffffff00047882 */ /* 0x000fe20000000000 */
[----:B------:R-:W-:Y:S02]  /*165c0*/  VIADD R12, R7, 0xffffffff ;  /* 0xffffffff070c7836 */ /* 0x000fe40000000000 */
[----:B------:R-:W-:Y:S05]  /*165d0*/  BRA.DIV UR4, `(.L_x_2241) ;  /* 0x0000002604347947 */ /* 0x000fea000b800000 */
[----:B------:R4:W0:Y:S02]  /*165e0*/  SHFL.IDX PT, R24, R2, R12, 0x1f ;  /* 0x00001f0c02187589 */ /* 0x00082400000e0000 */
.L_x_2240:
        /* <DEDUP_REMOVED lines=48> */
[----:B------:R-:W-:Y:S01]  /*168f0*/  ISETP.GE.AND P2, PT, R3, RZ, PT ;  /* 0x000000ff0300720c */ /* 0x000fe20003f46270 */
[----:B------:R-:W-:-:S04]  /*16900*/  IMAD.MOV R3, RZ, RZ, -R7 ;  /* 0x000000ffff037224 */ /* 0x000fc800078e0a07 */
[----:B------:R-:W-:Y:S02]  /*16910*/  IMAD R3, R25, R3, R0 ;  /* 0x0000000319037224 */ /* 0x000fe400078e0200 */
        /* <DEDUP_REMOVED lines=8> */
.L_x_2242:
[----:B----4-:R-:W0:Y:S02]  /*169a0*/  LDC.64 R2, c[0x0][0xc90] ;  /* 0x00032400ff027b82 */ /* 0x010e240000000a00 */
[----:B0-----:R-:W-:-:S05]  /*169b0*/  IMAD.WIDE R2, R27, 0x4, R2 ;  /* 0x000000041b027825 */ /* 0x001fca00078e0202 */
[----:B------:R0:W2:Y:S02]  /*169c0*/  LDG.E R6, desc[UR58][R2.64] ;  /* 0x0000003a02067981 */ /* 0x0000a4000c1e1900 */
[----:B0-----:R-:W-:Y:S02]  /*169d0*/  IMAD.MOV.U32 R2, RZ, RZ, RZ ;  /* 0x000000ffff027224 */ /* 0x001fe400078e00ff */
[----:B--2---:R-:W-:-:S05]  /*169e0*/  IMAD R5, R25, R6, RZ ;  /* 0x0000000619057224 */ /* 0x004fca00078e02ff */
        /* <DEDUP_REMOVED lines=55> */
.L_x_2243:
[----:B------:R-:W-:-:S05]  /*16d60*/  LOP3.LUT R0, RZ, R3, RZ, 0x33, !PT ;  /* 0x00000003ff007212 */ /* 0x000fca00078e33ff */
[----:B------:R-:W-:Y:S01]  /*16d70*/  IMAD.IADD R25, R25, 0x1, R0 ;  /* 0x0000000119197824 */ /* 0x000fe200078e0200 */
[----:B------:R-:W-:Y:S06]  /*16d80*/  BRA `(.L_x_2244) ;  /* 0x00000000001c7947 */ /* 0x000fec0003800000 */
.L_x_2236:
[----:B------:R-:W-:Y:S01]  /*16d90*/  UMOV UR4, URZ ;  /* 0x0000003f00047c82 */ /* 0x000fe20008000000 */
[----:B------:R-:W-:Y:S01]  /*16da0*/  UMOV UR5, URZ ;  /* 0x0000003f00057c82 */ /* 0x000fe20008000000 */
[----:B------:R-:W-:Y:S01]  /*16db0*/  ULDC UR6, c[0x0][0xc3c] ;  /* 0x00030f0000067ab9 */ /* 0x000fe20000000800 */
[----:B------:R-:W-:Y:S02]  /*16dc0*/  IMAD.MOV.U32 R24, RZ, RZ, R0 ;  /* 0x000000ffff187224 */ /* 0x000fe400078e0000 */
[----:B------:R-:W-:Y:S02]  /*16dd0*/  IMAD.U32 R25, RZ, RZ, UR4 ;  /* 0x00000004ff197e24 */ /* 0x000fe4000f8e00ff */
[----:B------:R-:W-:Y:S02]  /*16de0*/  IMAD.U32 R26, RZ, RZ, UR5 ;  /* 0x00000005ff1a7e24 */ /* 0x000fe4000f8e00ff */
[----:B------:R-:W-:-:S07]  /*16df0*/  IMAD.U32 R27, RZ, RZ, UR6 ;  /* 0x00000006ff1b7e24 */ /* 0x000fce000f8e00ff */
.L_x_2244:
        /* <DEDUP_REMOVED lines=10> */
.L_x_2233:
[----:B------:R-:W-:Y:S02]  /*16ea0*/  ULDC UR4, c[0x0][0xc3c] ;  /* 0x00030f0000047ab9 */ /* 0x000fe40000000800 */
[----:B---3--:R-:W-:-:S13]  /*16eb0*/  ISETP.GE.AND P0, PT, R27, UR4, PT ;  /* 0x000000041b007c0c */ /* 0x008fda000bf06270 */
[----:B------:R-:W-:Y:S05]  /*16ec0*/  @!P0 BRA `(.L_x_2245) ;  /* 0xffffffa400788947 */ /* 0x000fea000383ffff */
[----:B------:R-:W-:Y:S05]  /*16ed0*/  BSYNC B8 ;  /* 0x0000000000087941 */ /* 0x000fea0003800000 */
.L_x_2139:
[----:B-1----:R-:W3:Y:S01]  /*16ee0*/  LDL.LU R0, [R1+0x28] ;  /* 0x0000280001007983 */ /* 0x002ee20000300800 */
[----:B------:R-:W-:Y:S01]  /*16ef0*/  BSSY B0, `(.L_x_2246) ;  /* 0x000000b000007945 */ /* 0x000fe20003800000 */
[----:B------:R-:W0:Y:S01]  /*16f00*/  S2R R5, SR_CgaCtaId ;  /* 0x0000000000057919 */ /* 0x000e220000008800 */
[----:B---3--:R-:W-:-:S05]  /*16f10*/  VIADD R0, R0, 0x1 ;  /* 0x0000000100007836 */ /* 0x008fca0000000000 */
        /* <DEDUP_REMOVED lines=8> */
.L_x_2312:
[----:B------:R-:W-:Y:S05]  /*16fa0*/  BSYNC B0 ;  /* 0x0000000000007941 */ /* 0x000fea0003800000 */
.L_x_2246:
[----:B------:R-:W-:-:S03]  /*16fb0*/  UMOV UR4, 0xffffffff ;  /* 0xffffffff00047882 */ /* 0x000fc60000000000 */
[----:B------:R-:W-:Y:S05]  /*16fc0*/  BRA.DIV UR4, `(.L_x_2248) ;  /* 0x0000001a04f47947 */ /* 0x000fea000b800000 */
[----:B0-----:R-:W0:Y:S02]  /*16fd0*/  S2R R0, SR_TID.X ;  /* 0x0000000000007919 */ /* 0x001e240000002100 */
[----:B0-----:R-:W-:-:S04]  /*16fe0*/  SHF.R.U32.HI R0, RZ, 0x5, R0 ;  /* 0x00000005ff007819 */ /* 0x001fc80000011600 */
[----:B------:R-:W-:-:S05]  /*16ff0*/  LOP3.LUT R0, R0, 0x3, RZ, 0xc0, !PT ;  /* 0x0000000300007812 */ /* 0x000fca00078ec0ff */
[----:B------:R0:W1:Y:S02]  /*17000*/  SHFL.IDX PT, R14, R0, RZ, 0x1f ;  /* 0x00001fff000e7589 */ /* 0x00006400000e0000 */
.L_x_2315:
[----:B-1----:R-:W-:Y:S01]  /*17010*/  ISETP.NE.AND P0, PT, R14, RZ, PT ;  /* 0x000000ff0e00720c */ /* 0x002fe20003f05270 */
[----:B------:R-:W-:-:S12]  /*17020*/  BSSY B0, `(.L_x_2249) ;  /* 0x0000024000007945 */ /* 0x000fd80003800000 */
[----:B------:R-:W-:Y:S05]  /*17030*/  @P0 BRA `(.L_x_2250) ;  /* 0x0000000000880947 */ /* 0x000fea0003800000 */
[----:B------:R-:W-:-:S03]  /*17040*/  UMOV UR4, 0xffffffff ;  /* 0xffffffff00047882 */ /* 0x000fc60000000000 */
[----:B------:R-:W-:Y:S05]  /*17050*/  BRA.DIV UR4, `(.L_x_2251) ;  /* 0x0000001e04047947 */ /* 0x000fea000b800000 */
[----:B------:R-:W-:-:S13]  /*17060*/  ELECT P6, URZ, PT ;  /* 0x00000000003f782f */ /* 0x000fda00038c0000 */
.L_x_2318:
[----:B------:R-:W-:Y:S05]  /*17070*/  @!P6 BRA `(.L_x_2250) ;  /* 0x000000000078e947 */ /* 0x000fea0003800000 */
[----:B0-----:R-:W3:Y:S02]  /*17080*/  LDL.LU R0, [R1+0x3c] ;  /* 0x00003c0001007983 */ /* 0x001ee40000300800 */
[----:B---3--:R-:W-:-:S04]  /*17090*/  LOP3.LUT R0, R0, 0x2, RZ, 0xfc, !PT ;  /* 0x0000000200007812 */ /* 0x008fc800078efcff */
[----:B------:R-:W-:-:S13]  /*170a0*/  ISETP.NE.AND P2, PT, R0, 0x3, PT ;  /* 0x000000030000780c */ /* 0x000fda0003f45270 */
[----:B------:R-:W-:Y:S05]  /*170b0*/  @!P2 BRA `(.L_x_2252) ;  /* 0x000000000004a947 */ /* 0x000fea0003800000 */
[----:B------:R-:W-:Y:S01]  /*170c0*/  BPT.TRAP 0x1 ;  /* 0x000000040000795c */ /* 0x000fe20000300000 */
.L_x_2252:
[----:B------:R-:W-:Y:S01]  /*170d0*/  VIADD R3, R9, 0x31c40 ;  /* 0x00031c4009037836 */ /* 0x000fe20000000000 */
[----:B------:R-:W-:Y:S01]  /*170e0*/  SHF.L.U32 R2, R28, 0x1f, RZ ;  /* 0x0000001f1c027819 */ /* 0x000fe200000006ff */
[C---:B------:R-:W-:Y:S02]  /*170f0*/  VIADD R0, R18.reuse, 0x1 ;  /* 0x0000000112007836 */ /* 0x040fe40000000000 */
[----:B--2---:R-:W-:-:S03]  /*17100*/  IMAD R7, R18, 0x8, R3 ;  /* 0x0000000812077824 */ /* 0x004fc600078e0203 */
        /* <DEDUP_REMOVED lines=8> */
.L_x_2319:
[----:B------:R-:W1:Y:S02]  /*17190*/  SYNCS.PHASECHK.TRANS64.TRYWAIT P0, [R3+URZ], R0 ;  /* 0x00000000030075a7 */ /* 0x000e64000800017f */
[----:B-1----:R-:W-:Y:S05]  /*171a0*/  @!P0 BRA `(.L_x_2254) ;  /* 0x0000001800e48947 */ /* 0x002fea0003800000 */
.L_x_2320:
[----:B------:R-:W-:Y:S05]  /*171b0*/  @!P2 BRA `(.L_x_2255) ;  /* 0x000000000004a947 */ /* 0x000fea0003800000 */
[----:B------:R-:W-:Y:S01]  /*171c0*/  BPT.TRAP 0x1 ;  /* 0x000000040000795c */ /* 0x000fe20000300000 */
.L_x_2255:
[----:B-1----:R-:W-:-:S04]  /*171d0*/  VIADD R3, R9, 0x31c60 ;  /* 0x00031c6009037836 */ /* 0x002fc80000000000 */
[----:B------:R-:W-:-:S04]  /*171e0*/  IMAD R5, R18, 0x8, R3 ;  /* 0x0000000812057824 */ /* 0x000fc800078e0203 */
[----:B------:R-:W1:Y:S02]  /*171f0*/  SYNCS.PHASECHK.TRANS64.TRYWAIT P0, [R5+URZ], R2 ;  /* 0x00000002050075a7 */ /* 0x000e64000800017f */
[----:B-1----:R-:W-:Y:S05]  /*17200*/  @!P0 BRA `(.L_x_2256) ;  /* 0x0000001800e08947 */ /* 0x002fea0003800000 */
.L_x_2321:
[----:B------:R-:W-:-:S07]  /*17210*/  IMAD R3, R4, 0x8, R3 ;  /* 0x0000000804037824 */ /* 0x000fce00078e0203 */
.L_x_2257:
[----:B--2---:R2:W3:Y:S02]  /*17220*/  SYNCS.PHASECHK.TRANS64.TRYWAIT P0, [R3+URZ], R0 ;  /* 0x00000000030075a7 */ /* 0x0044e4000800017f */
[----:B---3--:R-:W-:Y:S05]  /*17230*/  @!P0 NANOSLEEP.SYNCS 0x989680 ;  /* 0x009896800000895d */ /* 0x008fea0003900000 */
[----:B------:R-:W3:Y:S02]  /*17240*/  @!P0 SYNCS.PHASECHK.TRANS64 P0, [R3+URZ], R0 ;  /* 0x00000000030085a7 */ /* 0x000ee4000800007f */
[----:B---3--:R-:W-:Y:S05]  /*17250*/  @!P0 BRA `(.L_x_2257) ;  /* 0xfffffffc00f08947 */ /* 0x008fea000383ffff */
.L_x_2250:
[----:B------:R-:W-:Y:S05]  /*17260*/  BSYNC B0 ;  /* 0x0000000000007941 */ /* 0x000fea0003800000 */
.L_x_2249:
[----:B------:R-:W-:Y:S05]  /*17270*/  EXIT ;  /* 0x000000000000794d */ /* 0x000fea0003800000 */
.L_x_2086:
[----:B0-----:R-:W-:-:S04]  /*17280*/  IMAD.U32 R3, RZ, RZ, UR36 ;  /* 0x00000024ff037e24 */ /* 0x001fc8000f8e00ff */
[----:B------:R0:W1:Y:S03]  /*17290*/  SYNCS.PHASECHK.TRANS64.TRYWAIT P1, [R3+URZ+0x31c00], R0 ;  /* 0x031c0000030075a7 */ /* 0x000066000802017f */
[----:B-1----:R-:W-:Y:S05]  /*172a0*/  @!P1 NANOSLEEP.SYNCS 0x989680 ;  /* 0x009896800000995d */ /* 0x002fea0003900000 */
[----:B------:R-:W1:Y:S02]  /*172b0*/  @!P1 SYNCS.PHASECHK.TRANS64 P1, [R3+URZ+0x31c00], R0 ;  /* 0x031c0000030095a7 */ /* 0x000e64000802007f */
[----:B-1----:R-:W-:Y:S05]  /*172c0*/  @!P1 BRA `(.L_x_2086) ;  /* 0xfffffffc00ec9947 */ /* 0x002fea000383ffff */
[----:B------:R-:W-:Y:S05]  /*172d0*/  BRA `(.L_x_2258) ;  /* 0xfffffea800447947 */ /* 0x000fea000383ffff */
.L_x_2090:
[----:B-1----:R1:W2:Y:S02]  /*172e0*/  SYNCS.PHASECHK.TRANS64.TRYWAIT P2, [R4+URZ+0x31c30], R3 ;  /* 0x031c3003040075a7 */ /* 0x0022a4000804017f */
[----:B--2---:R-:W-:Y:S05]  /*172f0*/  @!P2 NANOSLEEP.SYNCS 0x989680 ;  /* 0x009896800000a95d */ /* 0x004fea0003900000 */
[----:B------:R-:W2:Y:S02]  /*17300*/  @!P2 SYNCS.PHASECHK.TRANS64 P2, [R4+URZ+0x31c30], R3 ;  /* 0x031c30030400a5a7 */ /* 0x000ea4000804007f */
[----:B--2---:R-:W-:Y:S05]  /*17310*/  @!P2 BRA `(.L_x_2090) ;  /* 0xfffffffc00f0a947 */ /* 0x004fea000383ffff */
[----:B------:R-:W-:Y:S05]  /*17320*/  BRA `(.L_x_2089) ;  /* 0xfffffea800647947 */ /* 0x000fea000383ffff */
.L_x_2095:
[----:B--2---:R-:W-:-:S04]  /*17330*/  IMAD.U32 R11, RZ, RZ, UR6 ;  /* 0x00000006ff0b7e24 */ /* 0x004fc8000f8e00ff */
[----:B------:R2:W3:Y:S03]  /*17340*/  SYNCS.PHASECHK.TRANS64.TRYWAIT P2, [R11+URZ+0x31c30], R0 ;  /* 0x031c30000b0075a7 */ /* 0x0004e6000804017f */
[----:B---3--:R-:W-:Y:S05]  /*17350*/  @!P2 NANOSLEEP.SYNCS 0x989680 ;  /* 0x009896800000a95d */ /* 0x008fea0003900000 */
[----:B------:R-:W3:Y:S02]  /*17360*/  @!P2 SYNCS.PHASECHK.TRANS64 P2, [R11+URZ+0x31c30], R0 ;  /* 0x031c30000b00a5a7 */ /* 0x000ee4000804007f */
[----:B---3--:R-:W-:Y:S05]  /*17370*/  @!P2 BRA `(.L_x_2095) ;  /* 0xfffffffc00eca947 */ /* 0x008fea000383ffff */
[----:B------:R-:W-:Y:S05]  /*17380*/  BRA `(.L_x_2092) ;  /* 0xfffffee000fc7947 */ /* 0x000fea000383ffff */
.L_x_2099:
[----:B--2---:R-:W-:-:S04]  /*17390*/  IMAD.U32 R10, RZ, RZ, UR6 ;  /* 0x00000006ff0a7e24 */ /* 0x004fc8000f8e00ff */
[----:B------:R2:W3:Y:S03]  /*173a0*/  SYNCS.PHASECHK.TRANS64.TRYWAIT P2, [R10+URZ+0x31c50], R0 ;  /* 0x031c50000a0075a7 */ /* 0x0004e6000804017f */
[----:B---3--:R-:W-:Y:S05]  /*173b0*/  @!P2 NANOSLEEP.SYNCS 0x989680 ;  /* 0x009896800000a95d */ /* 0x008fea0003900000 */
[----:B------:R-:W3:Y:S02]  /*173c0*/  @!P2 SYNCS.PHASECHK.TRANS64 P2, [R10+URZ+0x31c50], R0 ;  /* 0x031c50000a00a5a7 */ /* 0x000ee4000804007f */
[----:B---3--:R-:W-:Y:S05]  /*173d0*/  @!P2 BRA `(.L_x_2099) ;  /* 0xfffffffc00eca947 */ /* 0x008fea000383ffff */
[----:B------:R-:W-:Y:S05]  /*173e0*/  BRA `(.L_x_2096) ;  /* 0xfffffef800987947 */ /* 0x000fea000383ffff */
.L_x_2105:
[----:B---3--:R-:W-:-:S04]  /*173f0*/  IMAD.U32 R3, RZ, RZ, UR6 ;  /* 0x00000006ff037e24 */ /* 0x008fc8000f8e00ff */
[----:B------:R3:W4:Y:S03]  /*17400*/  SYNCS.PHASECHK.TRANS64.TRYWAIT P2, [R3+URZ+0x31c30], R0 ;  /* 0x031c3000030075a7 */ /* 0x000726000804017f */
[----:B----4-:R-:W-:Y:S05]  /*17410*/  @!P2 NANOSLEEP.SYNCS 0x989680 ;  /* 0x009896800000a95d */ /* 0x010fea0003900000 */
[----:B------:R-:W4:Y:S02]  /*17420*/  @!P2 SYNCS.PHASECHK.TRANS64 P2, [R3+URZ+0x31c30], R0 ;  /* 0x031c30000300a5a7 */ /* 0x000f24000804007f */
[----:B----4-:R-:W-:Y:S05]  /*17430*/  @!P2 BRA `(.L_x_2105) ;  /* 0xfffffffc00eca947 */ /* 0x010fea000383ffff */
[----:B------:R-:W-:Y:S05]  /*17440*/  BRA `(.L_x_2102) ;  /* 0xffffff24007c7947 */ /* 0x000fea000383ffff */
.L_x_2109:
[----:B--2---:R-:W-:-:S04]  /*17450*/  IMAD.U32 R3, RZ, RZ, UR6 ;  /* 0x00000006ff037e24 */ /* 0x004fc8000f8e00ff */
[----:B------:R2:W3:Y:S03]  /*17460*/  SYNCS.PHASECHK.TRANS64.TRYWAIT P2, [R3+URZ+0x31c50], R0 ;  /* 0x031c5000030075a7 */ /* 0x0004e6000804017f */
[----:B---3--:R-:W-:Y:S05]  /*17470*/  @!P2 NANOSLEEP.SYNCS 0x989680 ;  /* 0x009896800000a95d */ /* 0x008fea0003900000 */
[----:B------:R-:W3:Y:S02]  /*17480*/  @!P2 SYNCS.PHASECHK.TRANS64 P2, [R3+URZ+0x31c50], R0 ;  /* 0x031c50000300a5a7 */ /* 0x000ee4000804007f */
[----:B---3--:R-:W-:Y:S05]  /*17490*/  @!P2 BRA `(.L_x_2109) ;  /* 0xfffffffc00eca947 */ /* 0x008fea000383ffff */
[----:B------:R-:W-:Y:S05]  /*174a0*/  BRA `(.L_x_2106) ;  /* 0xffffff3c00187947 */ /* 0x000fea000383ffff */
.L_x_2114:
[----:B----4-:R-:W-:-:S04]  /*174b0*/  IMAD.U32 R9, RZ, RZ, UR9 ;  /* 0x00000009ff097e24 */ /* 0x010fc8000f8e00ff */
[----:B------:R4:W0:Y:S03]  /*174c0*/  SYNCS.PHASECHK.TRANS64.TRYWAIT P0, [R9+URZ+0x31c50], R4 ;  /* 0x031c5004090075a7 */ /* 0x000826000800017f */
[----:B0-----:R-:W-:Y:S05]  /*174d0*/  @!P0 NANOSLEEP.SYNCS 0x989680 ;  /* 0x009896800000895d */ /* 0x001fea0003900000 */
[----:B------:R-:W0:Y:S02]  /*174e0*/  @!P0 SYNCS.PHASECHK.TRANS64 P0, [R9+URZ+0x31c50], R4 ;  /* 0x031c5004090085a7 */ /* 0x000e24000800007f */
[----:B0-----:R-:W-:Y:S05]  /*174f0*/  @!P0 BRA `(.L_x_2114) ;  /* 0xfffffffc00ec8947 */ /* 0x001fea000383ffff */
[----:B------:R-:W-:Y:S05]  /*17500*/  BRA `(.L_x_2113) ;  /* 0xffffff5800f07947 */ /* 0x000fea000383ffff */
.L_x_2153:
        /* <DEDUP_REMOVED lines=11> */
.L_x_2260:
[----:B------:R-:W-:Y:S05]  /*175c0*/  BSYNC B0 ;  /* 0x0000000000007941 */ /* 0x000fea0003800000 */
.L_x_2259:
[----:B------:R-:W-:Y:S05]  /*175d0*/  BRA `(.L_x_2261) ;  /* 0xffffffac00647947 */ /* 0x000fea000383ffff */
.L_x_2155:
[----:B------:R-:W-:Y:S01]  /*175e0*/  BSSY B0, `(.L_x_2262) ;  /* 0x0000006000007945 */ /* 0x000fe20003800000 */
[----:B------:R-:W-:-:S07]  /*175f0*/  IMAD.MOV.U32 R15, RZ, RZ, -0x1 ;  /* 0xffffffffff0f7424 */ /* 0x000fce00078e00ff */
[----:B012---:R-:W-:Y:S05]  /*17600*/  WARPSYNC.COLLECTIVE R15, `(.L_x_2263) ;  /* 0x000000000f0c7348 */ /* 0x007fea0003c00000 */
[----:B------:R-:W-:Y:S02]  /*17610*/  ELECT P6, UR62, PT ;  /* 0x00000000003e782f */ /* 0x000fe400038c0000 */
[----:B------:R-:W-:Y:S01]  /*17620*/  MOV R14, UR62 ;  /* 0x0000003e000e7c02 */ /* 0x000fe20008000f00 */
[----:B012---:R-:W-:Y:S10]  /*17630*/  ENDCOLLECTIVE ;  /* 0x000000000000791b */ /* 0x007ff40003800000 */
.L_x_2263:
[----:B------:R-:W-:Y:S05]  /*17640*/  BSYNC B0 ;  /* 0x0000000000007941 */ /* 0x000fea0003800000 */
.L_x_2262:
[----:B------:R-:W-:Y:S05]  /*17650*/  BRA `(.L_x_2264) ;  /* 0xffffffac00647947 */ /* 0x000fea000383ffff */
.L_x_2157:
[----:B--2---:R2:W3:Y:S02]  /*17660*/  SYNCS.PHASECHK.TRANS64.TRYWAIT P0, [R0+URZ+0x31c40], R2 ;  /* 0x031c4002000075a7 */ /* 0x0044e4000800017f */
[----:B---3--:R-:W-:Y:S05]  /*17670*/  @!P0 NANOSLEEP.SYNCS 0x989680 ;  /* 0x009896800000895d */ /* 0x008fea0003900000 */
[----:B------:R-:W3:Y:S02]  /*17680*/  @!P0 SYNCS.PHASECHK.TRANS64 P0, [R0+URZ+0x31c40], R2 ;  /* 0x031c4002000085a7 */ /* 0x000ee4000800007f */
[----:B---3--:R-:W-:Y:S05]  /*17690*/  @!P0 BRA `(.L_x_2157) ;  /* 0xfffffffc00f08947 */ /* 0x008fea000383ffff */
[----:B------:R-:W-:Y:S05]  /*176a0*/  BRA `(.L_x_2265) ;  /* 0xffffffac00b87947 */ /* 0x000fea000383ffff */
.L_x_2161:
        /* <DEDUP_REMOVED lines=12> */
.L_x_2266:
[----:B------:R-:W-:Y:S02]  /*17770*/  IMAD.MOV.U32 R13, RZ, RZ, R0 ;  /* 0x000000ffff0d7224 */ /* 0x000fe400078e0000 */
[----:B------:R-:W-:-:S07]  /*17780*/  IMAD.MOV.U32 R2, RZ, RZ, R14 ;  /* 0x000000ffff027224 */ /* 0x000fce00078e000e */
[----:B------:R-:W-:Y:S05]  /*17790*/  WARPSYNC.COLLECTIVE R15, `(.L_x_2267) ;  /* 0x000000000f087348 */ /* 0x000fea0003c00000 */
[----:B------:R0:W1:Y:S02]  /*177a0*/  SHFL.IDX P6, R14, R13, R12, R11 ;  /* 0x0000000c0d0e7389 */ /* 0x00006400000c000b */
[----:B01----:R-:W-:Y:S01]  /*177b0*/  ENDCOLLECTIVE ;  /* 0x000000000000791b */ /* 0x003fe20003800000 */
.L_x_2267:
[----:B------:R-:W-:Y:S02]  /*177c0*/  IMAD.MOV.U32 R13, RZ, RZ, R4 ;  /* 0x000000ffff0d7224 */ /* 0x000fe400078e0004 */
[----:B------:R-:W-:Y:S02]  /*177d0*/  IMAD.MOV.U32 R12, RZ, RZ, 0x1 ;  /* 0x00000001ff0c7424 */ /* 0x000fe400078e00ff */
[----:B------:R-:W-:-:S07]  /*177e0*/  IMAD.MOV.U32 R3, RZ, RZ, R14 ;  /* 0x000000ffff037224 */ /* 0x000fce00078e000e */
[----:B------:R-:W-:Y:S05]  /*177f0*/  WARPSYNC.COLLECTIVE R15, `(.L_x_2268) ;  /* 0x000000000f087348 */ /* 0x000fea0003c00000 */
[----:B------:R0:W1:Y:S02]  /*17800*/  SHFL.IDX P6, R14, R13, R12, R11 ;  /* 0x0000000c0d0e7389 */ /* 0x00006400000c000b */
[----:B01----:R-:W-:Y:S01]  /*17810*/  ENDCOLLECTIVE ;  /* 0x000000000000791b */ /* 0x003fe20003800000 */
.L_x_2268:
        /* <DEDUP_REMOVED lines=17> */
.L_x_2269:
[----:B------:R-:W-:Y:S02]  /*17930*/  IMAD.MOV.U32 R13, RZ, RZ, R4 ;  /* 0x000000ffff0d7224 */ /* 0x000fe400078e0004 */
[----:B------:R-:W-:Y:S02]  /*17940*/  IMAD.MOV.U32 R12, RZ, RZ, 0x2 ;  /* 0x00000002ff0c7424 */ /* 0x000fe400078e00ff */
[----:B------:R-:W-:-:S07]  /*17950*/  IMAD.MOV.U32 R3, RZ, RZ, R14 ;  /* 0x000000ffff037224 */ /* 0x000fce00078e000e */
[----:B------:R-:W-:Y:S05]  /*17960*/  WARPSYNC.COLLECTIVE R15, `(.L_x_2270) ;  /* 0x000000000f087348 */ /* 0x000fea0003c00000 */
[----:B------:R0:W1:Y:S02]  /*17970*/  SHFL.IDX P6, R14, R13, R12, R11 ;  /* 0x0000000c0d0e7389 */ /* 0x00006400000c000b */
[----:B01----:R-:W-:Y:S01]  /*17980*/  ENDCOLLECTIVE ;  /* 0x000000000000791b */ /* 0x003fe20003800000 */
.L_x_2270:
        /* <DEDUP_REMOVED lines=18> */
.L_x_2271:
[----:B------:R-:W-:Y:S02]  /*17ab0*/  IMAD.MOV.U32 R13, RZ, RZ, R4 ;  /* 0x000000ffff0d7224 */ /* 0x000fe400078e0004 */
[----:B------:R-:W-:Y:S02]  /*17ac0*/  IMAD.MOV.U32 R12, RZ, RZ, 0x3 ;  /* 0x00000003ff0c7424 */ /* 0x000fe400078e00ff */
[----:B------:R-:W-:-:S07]  /*17ad0*/  IMAD.MOV.U32 R3, RZ, RZ, R14 ;  /* 0x000000ffff037224 */ /* 0x000fce00078e000e */
[----:B------:R-:W-:Y:S05]  /*17ae0*/  WARPSYNC.COLLECTIVE R15, `(.L_x_2272) ;  /* 0x000000000f087348 */ /* 0x000fea0003c00000 */
[----:B------:R0:W1:Y:S02]  /*17af0*/  SHFL.IDX P6, R14, R13, R12, R11 ;  /* 0x0000000c0d0e7389 */ /* 0x00006400000c000b */
[----:B01----:R-:W-:Y:S01]  /*17b00*/  ENDCOLLECTIVE ;  /* 0x000000000000791b */ /* 0x003fe20003800000 */
.L_x_2272:
[----:B------:R-:W-:-:S05]  /*17b10*/  @!P3 LEA R3, P4, R20, R3, 0x1 ;  /* 0x000000031403b211 */ /* 0x000fca00078808ff */
[----:B------:R-:W-:-:S05]  /*17b20*/  @!P3 IMAD.X R2, RZ, RZ, R2, P4 ;  /* 0x000000ffff02b224 */ /* 0x000fca00020e0602 */
[-C--:B------:R-:W-:Y:S01]  /*17b30*/  @!P3 LOP3.LUT R3, R3, R2.reuse, RZ, 0x3c, !PT ;  /* 0x000000020303b212 */ /* 0x080fe200078e3cff */
[----:B------:R-:W-:Y:S02]  /*17b40*/  IMAD.MOV.U32 R13, RZ, RZ, R0 ;  /* 0x000000ffff0d7224 */ /* 0x000fe400078e0000 */
[----:B------:R-:W-:Y:S01]  /*17b50*/  VIADD R0, R25, 0x60 ;  /* 0x0000006019007836 */ /* 0x000fe20000000000 */
[----:B------:R-:W-:-:S04]  /*17b60*/  @!P3 LOP3.LUT R2, R3, R2, RZ, 0x3c, !PT ;  /* 0x000000020302b212 */ /* 0x000fc800078e3cff */
[----:B------:R-:W-:Y:S01]  /*17b70*/  @!P3 LOP3.LUT R3, R3, R2, RZ, 0x3c, !PT ;  /* 0x000000020303b212 */ /* 0x000fe200078e3cff */
[----:B------:R-:W-:-:S07]  /*17b80*/  IMAD.MOV.U32 R4, RZ, RZ, R14 ;  /* 0x000000ffff047224 */ /* 0x000fce00078e000e */
[----:B------:R-:W-:Y:S05]  /*17b90*/  WARPSYNC.COLLECTIVE R15, `(.L_x_2273) ;  /* 0x000000000f087348 */ /* 0x000fea0003c00000 */
[----:B------:R0:W1:Y:S02]  /*17ba0*/  SHFL.IDX P6, R14, R13, R12, R11 ;  /* 0x0000000c0d0e7389 */ /* 0x00006400000c000b */
[----:B01----:R-:W-:Y:S01]  /*17bb0*/  ENDCOLLECTIVE ;  /* 0x000000000000791b */ /* 0x003fe20003800000 */
.L_x_2273:
[----:B------:R-:W-:Y:S01]  /*17bc0*/  @!PT LDS RZ, [RZ] ;  /* 0x00000000fffff984 */ /* 0x000fe20000000800 */
[----:B------:R-:W-:Y:S01]  /*17bd0*/  @!PT LDS RZ, [RZ] ;  /* 0x00000000fffff984 */ /* 0x000fe20000000800 */
[----:B------:R-:W-:Y:S01]  /*17be0*/  @!PT LDS RZ, [RZ] ;  /* 0x00000000fffff984 */ /* 0x000fe20000000800 */
[----:B------:R-:W-:Y:S04]  /*17bf0*/  @!P3 LDGSTS.E.BYPASS.LTC128B.128 [R10+0xea00], desc[UR58][R2.64], !P2 ;  /* 0x0ea00000020abfae */ /* 0x000fe8000d101d7a */
[----:B------:R-:W-:Y:S04]  /*17c00*/  @!P3 LDGSTS.E.BYPASS.LTC128B.128 [R10+0x11a00], desc[UR58][R2.64+0x40], !P1 ;  /* 0x11a00040020abfae */ /* 0x000fe8000c901d7a */
[----:B------:R0:W-:Y:S01]  /*17c10*/  @!P3 LDGSTS.E.BYPASS.LTC128B.128 [R10+0x14a00], desc[UR58][R2.64+0x80], !P0 ;  /* 0x14a00080020abfae */ /* 0x0001e2000c101d7a */
[----:B------:R-:W-:Y:S01]  /*17c20*/  ISETP.GE.AND P3, PT, R0, R5, PT ;  /* 0x000000050000720c */ /* 0x000fe20003f66270 */
[----:B------:R-:W-:-:S02]  /*17c30*/  IMAD.MOV.U32 R13, RZ, RZ, R6 ;  /* 0x000000ffff0d7224 */ /* 0x000fc400078e0006 */
[----:B------:R-:W-:Y:S02]  /*17c40*/  IMAD.MOV.U32 R12, RZ, RZ, RZ ;  /* 0x000000ffff0c7224 */ /* 0x000fe400078e00ff */
[----:B0-----:R-:W-:-:S08]  /*17c50*/  IMAD.MOV.U32 R2, RZ, RZ, R14 ;  /* 0x000000ffff027224 */ /* 0x001fd000078e000e */
[----:B------:R-:W-:Y:S05]  /*17c60*/  WARPSYNC.COLLECTIVE R15, `(.L_x_2274) ;  /* 0x000000000f087348 */ /* 0x000fea0003c00000 */
[----:B------:R0:W1:Y:S02]  /*17c70*/  SHFL.IDX P6, R14, R13, R12, R11 ;  /* 0x0000000c0d0e7389 */ /* 0x00006400000c000b */
[----:B01----:R-:W-:Y:S01]  /*17c80*/  ENDCOLLECTIVE ;  /* 0x000000000000791b */ /* 0x003fe20003800000 */
.L_x_2274:
[----:B------:R-:W-:-:S05]  /*17c90*/  @!P3 LEA R2, P5, R20, R2, 0x1 ;  /* 0x000000021402b211 */ /* 0x000fca00078a08ff */
[----:B------:R-:W-:-:S05]  /*17ca0*/  @!P3 IMAD.X R3, RZ, RZ, R4, P5 ;  /* 0x000000ffff03b224 */ /* 0x000fca00028e0604 */
        /* <DEDUP_REMOVED lines=11> */
.L_x_2275:
        /* <DEDUP_REMOVED lines=8> */
.L_x_2276:
        /* <DEDUP_REMOVED lines=15> */
.L_x_2277:
[----:B------:R-:W-:Y:S01]  /*17ed0*/  IMAD.MOV.U32 R2, RZ, RZ, R14 ;  /* 0x000000ffff027224 */ /* 0x000fe200078e000e */
[----:B------:R-:W-:Y:S06]  /*17ee0*/  BRA `(.L_x_2278) ;  /* 0xffffffb400287947 */ /* 0x000fec000383ffff */
.L_x_2164:
[----:B-1----:R1:W2:Y:S02]  /*17ef0*/  SYNCS.PHASECHK.TRANS64.TRYWAIT P0, [R17+URZ+0x31c20], R0 ;  /* 0x031c2000110075a7 */ /* 0x0022a4000800017f */
[----:B--2---:R-:W-:Y:S05]  /*17f00*/  @!P0 NANOSLEEP.SYNCS 0x989680 ;  /* 0x009896800000895d */ /* 0x004fea0003900000 */
[----:B------:R-:W2:Y:S02]  /*17f10*/  @!P0 SYNCS.PHASECHK.TRANS64 P0, [R17+URZ+0x31c20], R0 ;  /* 0x031c2000110085a7 */ /* 0x000ea4000800007f */
[----:B--2---:R-:W-:Y:S05]  /*17f20*/  @!P0 BRA `(.L_x_2164) ;  /* 0xfffffffc00f08947 */ /* 0x004fea000383ffff */
[----:B------:R-:W-:Y:S05]  /*17f30*/  BRA `(.L_x_2279) ;  /* 0xffffffb400907947 */ /* 0x000fea000383ffff */
.L_x_2173:
[----:B-1----:R1:W2:Y:S02]  /*17f40*/  SYNCS.PHASECHK.TRANS64.TRYWAIT P0, [R3+URZ+0x31c40], R2 ;  /* 0x031c4002030075a7 */ /* 0x0022a4000800017f */
[----:B--2---:R-:W-:Y:S05]  /*17f50*/  @!P0 NANOSLEEP.SYNCS 0x989680 ;  /* 0x009896800000895d */ /* 0x004fea0003900000 */
[----:B------:R-:W2:Y:S02]  /*17f60*/  @!P0 SYNCS.PHASECHK.TRANS64 P0, [R3+URZ+0x31c40], R2 ;  /* 0x031c4002030085a7 */ /* 0x000ea4000800007f */
[----:B--2---:R-:W-:Y:S05]  /*17f70*/  @!P0 BRA `(.L_x_2173) ;  /* 0xfffffffc00f08947 */ /* 0x004fea000383ffff */
[----:B------:R-:W-:Y:S05]  /*17f80*/  BRA `(.L_x_2280) ;  /* 0xffffffb800607947 */ /* 0x000fea000383ffff */
.L_x_2180:
[----:B0-----:R0:W1:Y:S02]  /*17f90*/  SYNCS.PHASECHK.TRANS64.TRYWAIT P0, [R3+URZ+0x60], R2 ;  /* 0x00006002030075a7 */ /* 0x001064000800017f */
[----:B-1----:R-:W-:Y:S05]  /*17fa0*/  @!P0 NANOSLEEP.SYNCS 0x989680 ;  /* 0x009896800000895d */ /* 0x002fea0003900000 */
[----:B------:R-:W1:Y:S02]  /*17fb0*/  @!P0 SYNCS.PHASECHK.TRANS64 P0, [R3+URZ+0x60], R2 ;  /* 0x00006002030085a7 */ /* 0x000e64000800007f */
[----:B-1----:R-:W-:Y:S05]  /*17fc0*/  @!P0 BRA `(.L_x_2180) ;  /* 0xfffffffc00f08947 */ /* 0x002fea000383ffff */
[----:B------:R-:W-:Y:S05]  /*17fd0*/  BRA `(.L_x_2281) ;  /* 0xffffffbc006c7947 */ /* 0x000fea000383ffff */
.L_x_2190:
[----:B-1----:R1:W2:Y:S02]  /*17fe0*/  SYNCS.PHASECHK.TRANS64.TRYWAIT P0, [R3+URZ+0x31c40], R2 ;  /* 0x031c4002030075a7 */ /* 0x0022a4000800017f */
[----:B--2---:R-:W-:Y:S05]  /*17ff0*/  @!P0 NANOSLEEP.SYNCS 0x989680 ;  /* 0x009896800000895d */ /* 0x004fea0003900000 */
[----:B------:R-:W2:Y:S02]  /*18000*/  @!P0 SYNCS.PHASECHK.TRANS64 P0, [R3+URZ+0x31c40], R2 ;  /* 0x031c4002030085a7 */ /* 0x000ea4000800007f */
[----:B--2---:R-:W-:Y:S05]  /*18010*/  @!P0 BRA `(.L_x_2190) ;  /* 0xfffffffc00f08947 */ /* 0x004fea000383ffff */
[----:B------:R-:W-:Y:S05]  /*18020*/  BRA `(.L_x_2282) ;  /* 0xffffffc400247947 */ /* 0x000fea000383ffff */
.L_x_2197:
[----:B0-----:R0:W1:Y:S02]  /*18030*/  SYNCS.PHASECHK.TRANS64.TRYWAIT P0, [R12+URZ+0x60], R28 ;  /* 0x0000601c0c0075a7 */ /* 0x001064000800017f */
[----:B-1----:R-:W-:Y:S05]  /*18040*/  @!P0 NANOSLEEP.SYNCS 0x989680 ;  /* 0x009896800000895d */ /* 0x002fea0003900000 */
[----:B------:R-:W1:Y:S02]  /*18050*/  @!P0 SYNCS.PHASECHK.TRANS64 P0, [R12+URZ+0x60], R28 ;  /* 0x0000601c0c0085a7 */ /* 0x000e64000800007f */
[----:B-1----:R-:W-:Y:S05]  /*18060*/  @!P0 BRA `(.L_x_2197) ;  /* 0xfffffffc00f08947 */ /* 0x002fea000383ffff */
[----:B------:R-:W-:Y:S05]  /*18070*/  BRA `(.L_x_2283) ;  /* 0xffffffc800307947 */ /* 0x000fea000383ffff */
.L_x_2207:
[----:B-1----:R1:W2:Y:S02]  /*18080*/  SYNCS.PHASECHK.TRANS64.TRYWAIT P0, [R2+URZ+0x31c40], R3 ;  /* 0x031c4003020075a7 */ /* 0x0022a4000800017f */
[----:B--2---:R-:W-:Y:S05]  /*18090*/  @!P0 NANOSLEEP.SYNCS 0x989680 ;  /* 0x009896800000895d */ /* 0x004fea0003900000 */
[----:B------:R-:W2:Y:S02]  /*180a0*/  @!P0 SYNCS.PHASECHK.TRANS64 P0, [R2+URZ+0x31c40], R3 ;  /* 0x031c4003020085a7 */ /* 0x000ea4000800007f */
[----:B--2---:R-:W-:Y:S05]  /*180b0*/  @!P0 BRA `(.L_x_2207) ;  /* 0xfffffffc00f08947 */ /* 0x004fea000383ffff */
[----:B------:R-:W-:Y:S05]  /*180c0*/  BRA `(.L_x_2284) ;  /* 0xffffffcc00b87947 */ /* 0x000fea000383ffff */
.L_x_2214:
[----:B0-----:R0:W1:Y:S02]  /*180d0*/  SYNCS.PHASECHK.TRANS64.TRYWAIT P0, [R7+URZ+0x60], R2 ;  /* 0x00006002070075a7 */ /* 0x001064000800017f */
[----:B-1----:R-:W-:Y:S05]  /*180e0*/  @!P0 NANOSLEEP.SYNCS 0x989680 ;  /* 0x009896800000895d */ /* 0x002fea0003900000 */
[----:B------:R-:W1:Y:S02]  /*180f0*/  @!P0 SYNCS.PHASECHK.TRANS64 P0, [R7+URZ+0x60], R2 ;  /* 0x00006002070085a7 */ /* 0x000e64000800007f */
[----:B-1----:R-:W-:Y:S05]  /*18100*/  @!P0 BRA `(.L_x_2214) ;  /* 0xfffffffc00f08947 */ /* 0x002fea000383ffff */
[----:B------:R-:W-:Y:S05]  /*18110*/  BRA `(.L_x_2285) ;  /* 0xffffffd000c87947 */ /* 0x000fea000383ffff */
.L_x_2226:
[----:B-1----:R1:W2:Y:S02]  /*18120*/  SYNCS.PHASECHK.TRANS64.TRYWAIT P0, [R3+URZ+0x31c60], R0 ;  /* 0x031c6000030075a7 */ /* 0x0022a4000800017f */
[----:B--2---:R-:W-:Y:S05]  /*18130*/  @!P0 NANOSLEEP.SYNCS 0x989680 ;  /* 0x009896800000895d */ /* 0x004fea0003900000 */
[----:B------:R-:W2:Y:S02]  /*18140*/  @!P0 SYNCS.PHASECHK.TRANS64 P0, [R3+URZ+0x31c60], R0 ;  /* 0x031c6000030085a7 */ /* 0x000ea4000800007f */
[----:B--2---:R-:W-:Y:S05]  /*18150*/  @!P0 BRA `(.L_x_2226) ;  /* 0xfffffffc00f08947 */ /* 0x004fea000383ffff */
[----:B------:R-:W-:Y:S05]  /*18160*/  BRA `(.L_x_2286) ;  /* 0xffffffd8003c7947 */ /* 0x000fea000383ffff */
.L_x_2234:
[----:B------:R-:W-:Y:S01]  /*18170*/  BSSY B0, `(.L_x_2287) ;  /* 0x0000008000007945 */ /* 0x000fe20003800000 */
[----:B------:R-:W-:Y:S02]  /*18180*/  IMAD.MOV.U32 R13, RZ, RZ, R24 ;  /* 0x000000ffff0d7224 */ /* 0x000fe400078e0018 */
[----:B------:R-:W-:Y:S02]  /*18190*/  IMAD.MOV.U32 R12, RZ, RZ, RZ ;  /* 0x000000ffff0c7224 */ /* 0x000fe400078e00ff */
[----:B------:R-:W-:Y:S02]  /*181a0*/  IMAD.MOV.U32 R11, RZ, RZ, 0x1f ;  /* 0x0000001fff0b7424 */ /* 0x000fe400078e00ff */
[----:B------:R-:W-:-:S07]  /*181b0*/  IMAD.MOV.U32 R15, RZ, RZ, -0x1 ;  /* 0xffffffffff0f7424 */ /* 0x000fce00078e00ff */
[----:B--2---:R-:W-:Y:S05]  /*181c0*/  WARPSYNC.COLLECTIVE R15, `(.L_x_2288) ;  /* 0x000000000f087348 */ /* 0x004fea0003c00000 */
[----:B------:R0:W1:Y:S02]  /*181d0*/  SHFL.IDX P6, R14, R13, R12, R11 ;  /* 0x0000000c0d0e7389 */ /* 0x00006400000c000b */
[----:B012---:R-:W-:Y:S01]  /*181e0*/  ENDCOLLECTIVE ;  /* 0x000000000000791b */ /* 0x007fe20003800000 */
.L_x_2288:
[----:B------:R-:W-:Y:S05]  /*181f0*/  BSYNC B0 ;  /* 0x0000000000007941 */ /* 0x000fea0003800000 */
.L_x_2287:
        /* <DEDUP_REMOVED lines=9> */
.L_x_2289:
        /* <DEDUP_REMOVED lines=23> */
.L_x_2290:
[----:B------:R-:W-:Y:S01]  /*18400*/  IMAD.MOV.U32 R12, RZ, RZ, 0x2 ;  /* 0x00000002ff0c7424 */ /* 0x000fe200078e00ff */
[----:B------:R-:W-:-:S05]  /*18410*/  SEL R4, R14, RZ, P1 ;  /* 0x000000ff0e047207 */ /* 0x000fca0000800000 */
[----:B------:R-:W-:-:S04]  /*18420*/  IMAD.IADD R4, R13, 0x1, R4 ;  /* 0x000000010d047824 */ /* 0x000fc800078e0204 */
[----:B------:R-:W-:-:S07]  /*18430*/  IMAD.MOV.U32 R13, RZ, RZ, R4 ;  /* 0x000000ffff0d7224 */ /* 0x000fce00078e0004 */
[----:B------:R-:W-:Y:S05]  /*18440*/  WARPSYNC.COLLECTIVE R15, `(.L_x_2291) ;  /* 0x000000000f087348 */ /* 0x000fea0003c00000 */
[----:B------:R0:W1:Y:S02]  /*18450*/  SHFL.UP P6, R14, R13, R12, R11 ;  /* 0x0400000c0d0e7389 */ /* 0x00006400000c000b */
[----:B01----:R-:W-:Y:S01]  /*18460*/  ENDCOLLECTIVE ;  /* 0x000000000000791b */ /* 0x003fe20003800000 */
.L_x_2291:
[----:B------:R-:W-:Y:S01]  /*18470*/  IMAD.MOV.U32 R12, RZ, RZ, 0x4 ;  /* 0x00000004ff0c7424 */ /* 0x000fe200078e00ff */
[----:B------:R-:W-:-:S05]  /*18480*/  SEL R3, R14, RZ, P2 ;  /* 0x000000ff0e037207 */ /* 0x000fca0001000000 */
[----:B------:R-:W-:-:S04]  /*18490*/  IMAD.IADD R2, R4, 0x1, R3 ;  /* 0x0000000104027824 */ /* 0x000fc800078e0203 */
[----:B------:R-:W-:-:S07]  /*184a0*/  IMAD.MOV.U32 R13, RZ, RZ, R2 ;  /* 0x000000ffff0d7224 */ /* 0x000fce00078e0002 */
[----:B------:R-:W-:Y:S05]  /*184b0*/  WARPSYNC.COLLECTIVE R15, `(.L_x_2292) ;  /* 0x000000000f087348 */ /* 0x000fea0003c00000 */
[----:B------:R0:W1:Y:S02]  /*184c0*/  SHFL.UP P6, R14, R13, R12, R11 ;  /* 0x0400000c0d0e7389 */ /* 0x00006400000c000b */
[----:B01----:R-:W-:Y:S01]  /*184d0*/  ENDCOLLECTIVE ;  /* 0x000000000000791b */ /* 0x003fe20003800000 */
.L_x_2292:
[----:B------:R-:W-:Y:S01]  /*184e0*/  IMAD.MOV.U32 R12, RZ, RZ, 0x8 ;  /* 0x00000008ff0c7424 */ /* 0x000fe200078e00ff */
[----:B------:R-:W-:-:S05]  /*184f0*/  SEL R3, R14, RZ, P3 ;  /* 0x000000ff0e037207 */ /* 0x000fca0001800000 */
[----:B------:R-:W-:-:S04]  /*18500*/  IMAD.IADD R3, R2, 0x1, R3 ;  /* 0x0000000102037824 */ /* 0x000fc800078e0203 */
[----:B------:R-:W-:-:S07]  /*18510*/  IMAD.MOV.U32 R13, RZ, RZ, R3 ;  /* 0x000000ffff0d7224 */ /* 0x000fce00078e0003 */
[----:B------:R-:W-:Y:S05]  /*18520*/  WARPSYNC.COLLECTIVE R15, `(.L_x_2293) ;  /* 0x000000000f087348 */ /* 0x000fea0003c00000 */
[----:B------:R0:W1:Y:S02]  /*18530*/  SHFL.UP P6, R14, R13, R12, R11 ;  /* 0x0400000c0d0e7389 */ /* 0x00006400000c000b */
[----:B01----:R-:W-:Y:S01]  /*18540*/  ENDCOLLECTIVE ;  /* 0x000000000000791b */ /* 0x003fe20003800000 */
.L_x_2293:
[----:B------:R-:W-:Y:S01]  /*18550*/  IMAD.MOV.U32 R12, RZ, RZ, 0x10 ;  /* 0x00000010ff0c7424 */ /* 0x000fe200078e00ff */
[----:B------:R-:W-:-:S05]  /*18560*/  SEL R4, R14, RZ, P4 ;  /* 0x000000ff0e047207 */ /* 0x000fca0002000000 */
[----:B------:R-:W-:-:S04]  /*18570*/  IMAD.IADD R4, R3, 0x1, R4 ;  /* 0x0000000103047824 */ /* 0x000fc800078e0204 */
[----:B------:R-:W-:-:S07]  /*18580*/  IMAD.MOV.U32 R13, RZ, RZ, R4 ;  /* 0x000000ffff0d7224 */ /* 0x000fce00078e0004 */
[----:B------:R-:W-:Y:S05]  /*18590*/  WARPSYNC.COLLECTIVE R15, `(.L_x_2294) ;  /* 0x000000000f087348 */ /* 0x000fea0003c00000 */
[----:B------:R0:W1:Y:S02]  /*185a0*/  SHFL.UP P6, R14, R13, R12, R11 ;  /* 0x0400000c0d0e7389 */ /* 0x00006400000c000b */
[----:B01----:R-:W-:Y:S01]  /*185b0*/  ENDCOLLECTIVE ;  /* 0x000000000000791b */ /* 0x003fe20003800000 */
.L_x_2294:
        /* <DEDUP_REMOVED lines=8> */
.L_x_2295:
[----:B------:R-:W-:Y:S05]  /*18640*/  BRA `(.L_x_2296) ;  /* 0xffffffd800ec7947 */ /* 0x000fea000383ffff */
.L_x_2237:
[----:B------:R-:W-:Y:S01]  /*18650*/  BSSY B0, `(.L_x_2297) ;  /* 0x0000007000007945 */ /* 0x000fe20003800000 */
[----:B------:R-:W-:Y:S02]  /*18660*/  IMAD.MOV.U32 R12, RZ, RZ, 0x1 ;  /* 0x00000001ff0c7424 */ /* 0x000fe400078e00ff */
[----:B------:R-:W-:Y:S02]  /*18670*/  IMAD.MOV.U32 R11, RZ, RZ, RZ ;  /* 0x000000ffff0b7224 */ /* 0x000fe400078e00ff */
[----:B------:R-:W-:-:S07]  /*18680*/  IMAD.MOV.U32 R15, RZ, RZ, -0x1 ;  /* 0xffffffffff0f7424 */ /* 0x000fce00078e00ff */
[----:B------:R-:W-:Y:S05]  /*18690*/  WARPSYNC.COLLECTIVE R15, `(.L_x_2298) ;  /* 0x000000000f087348 */ /* 0x000fea0003c00000 */
[----:B------:R0:W1:Y:S02]  /*186a0*/  SHFL.UP P6, R14, R13, R12, R11 ;  /* 0x0400000c0d0e7389 */ /* 0x00006400000c000b */
[----:B01----:R-:W-:Y:S01]  /*186b0*/  ENDCOLLECTIVE ;  /* 0x000000000000791b */ /* 0x003fe20003800000 */
.L_x_2298:
[----:B------:R-:W-:Y:S05]  /*186c0*/  BSYNC B0 ;  /* 0x0000000000007941 */ /* 0x000fea0003800000 */
.L_x_2297:
        /* <DEDUP_REMOVED lines=8> */
.L_x_2299:
[----:B------:R-:W-:Y:S01]  /*18750*/  IMAD.MOV.U32 R12, RZ, RZ, 0x4 ;  /* 0x00000004ff0c7424 */ /* 0x000fe200078e00ff */
[----:B------:R-:W-:-:S05]  /*18760*/  SEL R2, R14, RZ, P2 ;  /* 0x000000ff0e027207 */ /* 0x000fca0001000000 */
[----:B------:R-:W-:-:S04]  /*18770*/  IMAD.IADD R2, R13, 0x1, R2 ;  /* 0x000000010d027824 */ /* 0x000fc800078e0202 */
[----:B------:R-:W-:-:S07]  /*18780*/  IMAD.MOV.U32 R13, RZ, RZ, R2 ;  /* 0x000000ffff0d7224 */ /* 0x000fce00078e0002 */
[----:B------:R-:W-:Y:S05]  /*18790*/  WARPSYNC.COLLECTIVE R15, `(.L_x_2300) ;  /* 0x000000000f087348 */ /* 0x000fea0003c00000 */
[----:B------:R0:W1:Y:S02]  /*187a0*/  SHFL.UP P6, R14, R13, R12, R11 ;  /* 0x0400000c0d0e7389 */ /* 0x00006400000c000b */
[----:B01----:R-:W-:Y:S01]  /*187b0*/  ENDCOLLECTIVE ;  /* 0x000000000000791b */ /* 0x003fe20003800000 */
.L_x_2300:
[----:B------:R-:W-:Y:S01]  /*187c0*/  IMAD.MOV.U32 R12, RZ, RZ, 0x8 ;  /* 0x00000008ff0c7424 */ /* 0x000fe200078e00ff */
[----:B------:R-:W-:-:S05]  /*187d0*/  SEL R3, R14, RZ, P3 ;  /* 0x000000ff0e037207 */ /* 0x000fca0001800000 */
[----:B------:R-:W-:-:S04]  /*187e0*/  IMAD.IADD R3, R2, 0x1, R3 ;  /* 0x0000000102037824 */ /* 0x000fc800078e0203 */
[----:B------:R-:W-:-:S07]  /*187f0*/  IMAD.MOV.U32 R13, RZ, RZ, R3 ;  /* 0x000000ffff0d7224 */ /* 0x000fce00078e0003 */
[----:B------:R-:W-:Y:S05]  /*18800*/  WARPSYNC.COLLECTIVE R15, `(.L_x_2301) ;  /* 0x000000000f087348 */ /* 0x000fea0003c00000 */
[----:B------:R0:W1:Y:S02]  /*18810*/  SHFL.UP P6, R14, R13, R12, R11 ;  /* 0x0400000c0d0e7389 */ /* 0x00006400000c000b */
[----:B01----:R-:W-:Y:S01]  /*18820*/  ENDCOLLECTIVE ;  /* 0x000000000000791b */ /* 0x003fe20003800000 */
.L_x_2301:
[----:B------:R-:W-:Y:S01]  /*18830*/  IMAD.MOV.U32 R12, RZ, RZ, 0x10 ;  /* 0x00000010ff0c7424 */ /* 0x000fe200078e00ff */
[----:B------:R-:W-:-:S05]  /*18840*/  SEL R4, R14, RZ, P4 ;  /* 0x000000ff0e047207 */ /* 0x000fca0002000000 */
[----:B------:R-:W-:-:S04]  /*18850*/  IMAD.IADD R4, R3, 0x1, R4 ;  /* 0x0000000103047824 */ /* 0x000fc800078e0204 */
[----:B------:R-:W-:-:S07]  /*18860*/  IMAD.MOV.U32 R13, RZ, RZ, R4 ;  /* 0x000000ffff0d7224 */ /* 0x000fce00078e0004 */
[----:B------:R-:W-:Y:S05]  /*18870*/  WARPSYNC.COLLECTIVE R15, `(.L_x_2302) ;  /* 0x000000000f087348 */ /* 0x000fea0003c00000 */
[----:B------:R0:W1:Y:S02]  /*18880*/  SHFL.UP P6, R14, R13, R12, R11 ;  /* 0x0400000c0d0e7389 */ /* 0x00006400000c000b */
[----:B01----:R-:W-:Y:S01]  /*18890*/  ENDCOLLECTIVE ;  /* 0x000000000000791b */ /* 0x003fe20003800000 */
.L_x_2302:
        /* <DEDUP_REMOVED lines=8> */
.L_x_2303:
[----:B------:R-:W-:Y:S05]  /*18920*/  BRA `(.L_x_2304) ;  /* 0xffffffd800d87947 */ /* 0x000fea000383ffff */
.L_x_2239:
[----:B------:R-:W-:Y:S01]  /*18930*/  BSSY B0, `(.L_x_2305) ;  /* 0x0000006000007945 */ /* 0x000fe20003800000 */
[----:B------:R-:W-:Y:S01]  /*18940*/  PLOP3.LUT P6, PT, P6, PT, PT, 0x8, 0x0 ;  /* 0x000000000000781c */ /* 0x000fe200037ce170 */
[----:B------:R-:W-:-:S12]  /*18950*/  IMAD.MOV.U32 R15, RZ, RZ, -0x1 ;  /* 0xffffffffff0f7424 */ /* 0x000fd800078e00ff */
[----:B0-----:R-:W-:Y:S05]  /*18960*/  WARPSYNC.COLLECTIVE R15, `(.L_x_2306) ;  /* 0x000000000f087348 */ /* 0x001fea0003c00000 */
[----:B------:R-:W-:Y:S01]  /*18970*/  VOTE.ANY R14, PT, P6 ;  /* 0x00000000000e7806 */ /* 0x000fe200030e0100 */
[----:B0-----:R-:W-:Y:S06]  /*18980*/  ENDCOLLECTIVE ;  /* 0x000000000000791b */ /* 0x001fec0003800000 */
.L_x_2306:
[----:B------:R-:W-:Y:S05]  /*18990*/  BSYNC B0 ;  /* 0x0000000000007941 */ /* 0x000fea0003800000 */
.L_x_2305:
        /* <DEDUP_REMOVED lines=10> */
.L_x_2307:
[----:B------:R-:W-:Y:S02]  /*18a40*/  IMAD.MOV.U32 R13, RZ, RZ, R5 ;  /* 0x000000ffff0d7224 */ /* 0x000fe400078e0005 */
[----:B------:R-:W-:-:S07]  /*18a50*/  IMAD.MOV.U32 R25, RZ, RZ, R14 ;  /* 0x000000ffff197224 */ /* 0x000fce00078e000e */
[----:B------:R-:W-:Y:S05]  /*18a60*/  WARPSYNC.COLLECTIVE R15, `(.L_x_2308) ;  /* 0x000000000f087348 */ /* 0x000fea0003c00000 */
[----:B------:R0:W1:Y:S02]  /*18a70*/  SHFL.IDX P6, R14, R13, R12, R11 ;  /* 0x0000000c0d0e7389 */ /* 0x00006400000c000b */
[----:B01----:R-:W-:Y:S01]  /*18a80*/  ENDCOLLECTIVE ;  /* 0x000000000000791b */ /* 0x003fe20003800000 */
.L_x_2308:
[----:B------:R-:W-:Y:S01]  /*18a90*/  IMAD.MOV.U32 R5, RZ, RZ, R14 ;  /* 0x000000ffff057224 */ /* 0x000fe200078e000e */
[----:B------:R-:W-:Y:S06]  /*18aa0*/  BRA `(.L_x_2309) ;  /* 0xffffffd800b87947 */ /* 0x000fec000383ffff */
.L_x_2241:
[----:B------:R-:W-:Y:S01]  /*18ab0*/  BSSY B0, `(.L_x_2310) ;  /* 0x0000007000007945 */ /* 0x000fe20003800000 */
[----:B------:R-:W-:Y:S02]  /*18ac0*/  IMAD.MOV.U32 R13, RZ, RZ, R2 ;  /* 0x000000ffff0d7224 */ /* 0x000fe400078e0002 */
[----:B------:R-:W-:Y:S02]  /*18ad0*/  IMAD.MOV.U32 R11, RZ, RZ, 0x1f ;  /* 0x0000001fff0b7424 */ /* 0x000fe400078e00ff */
[----:B------:R-:W-:-:S07]  /*18ae0*/  IMAD.MOV.U32 R15, RZ, RZ, -0x1 ;  /* 0xffffffffff0f7424 */ /* 0x000fce00078e00ff */
[----:B0123--:R-:W-:Y:S05]  /*18af0*/  WARPSYNC.COLLECTIVE R15, `(.L_x_2311) ;  /* 0x000000000f087348 */ /* 0x00ffea0003c00000 */
[----:B------:R4:W0:Y:S02]  /*18b00*/  SHFL.IDX P6, R14, R13, R12, R11 ;  /* 0x0000000c0d0e7389 */ /* 0x00082400000c000b */
[----:B01234-:R-:W-:Y:S01]  /*18b10*/  ENDCOLLECTIVE ;  /* 0x000000000000791b */ /* 0x01ffe20003800000 */
.L_x_2311:
[----:B------:R-:W-:Y:S05]  /*18b20*/  BSYNC B0 ;  /* 0x0000000000007941 */ /* 0x000fea0003800000 */
.L_x_2310:
[----:B------:R-:W-:Y:S01]  /*18b30*/  IMAD.MOV.U32 R24, RZ, RZ, R14 ;  /* 0x000000ffff187224 */ /* 0x000fe200078e000e */
[----:B------:R-:W-:Y:S06]  /*18b40*/  BRA `(.L_x_2240) ;  /* 0xffffffd800a87947 */ /* 0x000fec000383ffff */
.L_x_2247:
[----:B0-----:R0:W1:Y:S02]  /*18b50*/  SYNCS.PHASECHK.TRANS64.TRYWAIT P0, [R9+URZ+0x31c20], R0 ;  /* 0x031c2000090075a7 */ /* 0x001064000800017f */
[----:B-1----:R-:W-:Y:S05]  /*18b60*/  @!P0 NANOSLEEP.SYNCS 0x989680 ;  /* 0x009896800000895d */ /* 0x002fea0003900000 */
[----:B------:R-:W1:Y:S02]  /*18b70*/  @!P0 SYNCS.PHASECHK.TRANS64 P0, [R9+URZ+0x31c20], R0 ;  /* 0x031c2000090085a7 */ /* 0x000e64000800007f */
[----:B-1----:R-:W-:Y:S05]  /*18b80*/  @!P0 BRA `(.L_x_2247) ;  /* 0xfffffffc00f08947 */ /* 0x002fea000383ffff */
[----:B------:R-:W-:Y:S05]  /*18b90*/  BRA `(.L_x_2312) ;  /* 0xffffffe400007947 */ /* 0x000fea000383ffff */
.L_x_2248:
        /* <DEDUP_REMOVED lines=8> */
[----:B0-2---:R-:W-:Y:S05]  /*18c20*/  WARPSYNC.COLLECTIVE R15, `(.L_x_2314) ;  /* 0x000000000f087348 */ /* 0x005fea0003c00000 */
[----:B------:R1:W3:Y:S02]  /*18c30*/  SHFL.IDX P6, R14, R13, R12, R11 ;  /* 0x0000000c0d0e7389 */ /* 0x0002e400000c000b */
[----:B0123--:R-:W-:Y:S01]  /*18c40*/  ENDCOLLECTIVE ;  /* 0x000000000000791b */ /* 0x00ffe20003800000 */
.L_x_2314:
[----:B------:R-:W-:Y:S05]  /*18c50*/  BSYNC B0 ;  /* 0x0000000000007941 */ /* 0x000fea0003800000 */
.L_x_2313:
[----:B------:R-:W-:Y:S05]  /*18c60*/  BRA `(.L_x_2315) ;  /* 0xffffffe000e87947 */ /* 0x000fea000383ffff */
.L_x_2251:
[----:B------:R-:W-:Y:S01]  /*18c70*/  BSSY B1, `(.L_x_2316) ;  /* 0x0000006000017945 */ /* 0x000fe20003800000 */
[----:B------:R-:W-:-:S07]  /*18c80*/  IMAD.MOV.U32 R15, RZ, RZ, -0x1 ;  /* 0xffffffffff0f7424 */ /* 0x000fce00078e00ff */
[----:B0-2---:R-:W-:Y:S05]  /*18c90*/  WARPSYNC.COLLECTIVE R15, `(.L_x_2317) ;  /* 0x000000000f0c7348 */ /* 0x005fea0003c00000 */
[----:B------:R-:W-:Y:S02]  /*18ca0*/  ELECT P6, UR62, PT ;  /* 0x00000000003e782f */ /* 0x000fe400038c0000 */
[----:B------:R-:W-:Y:S01]  /*18cb0*/  MOV R14, UR62 ;  /* 0x0000003e000e7c02 */ /* 0x000fe20008000f00 */
[----:B0-2---:R-:W-:Y:S10]  /*18cc0*/  ENDCOLLECTIVE ;  /* 0x000000000000791b */ /* 0x005ff40003800000 */
.L_x_2317:
[----:B------:R-:W-:Y:S05]  /*18cd0*/  BSYNC B1 ;  /* 0x0000000000017941 */ /* 0x000fea0003800000 */
.L_x_2316:
[----:B------:R-:W-:Y:S05]  /*18ce0*/  BRA `(.L_x_2318) ;  /* 0xffffffe000e07947 */ /* 0x000fea000383ffff */
.L_x_2253:
[----:B0-----:R0:W1:Y:S02]  /*18cf0*/  SYNCS.PHASECHK.TRANS64.TRYWAIT P0, [R7+URZ], R2 ;  /* 0x00000002070075a7 */ /* 0x001064000800017f */
[----:B-1----:R-:W-:Y:S05]  /*18d00*/  @!P0 NANOSLEEP.SYNCS 0x989680 ;  /* 0x009896800000895d */ /* 0x002fea0003900000 */
[----:B------:R-:W1:Y:S02]  /*18d10*/  @!P0 SYNCS.PHASECHK.TRANS64 P0, [R7+URZ], R2 ;  /* 0x00000002070085a7 */ /* 0x000e64000800007f */
[----:B-1----:R-:W-:Y:S05]  /*18d20*/  @!P0 BRA `(.L_x_2253) ;  /* 0xfffffffc00f08947 */ /* 0x002fea000383ffff */
[----:B------:R-:W-:Y:S05]  /*18d30*/  BRA `(.L_x_2319) ;  /* 0xffffffe400147947 */ /* 0x000fea000383ffff */
.L_x_2254:
[----:B-1----:R1:W2:Y:S02]  /*18d40*/  SYNCS.PHASECHK.TRANS64.TRYWAIT P0, [R3+URZ], R0 ;  /* 0x00000000030075a7 */ /* 0x0022a4000800017f */
[----:B--2---:R-:W-:Y:S05]  /*18d50*/  @!P0 NANOSLEEP.SYNCS 0x989680 ;  /* 0x009896800000895d */ /* 0x004fea0003900000 */
[----:B------:R-:W2:Y:S02]  /*18d60*/  @!P0 SYNCS.PHASECHK.TRANS64 P0, [R3+URZ], R0 ;  /* 0x00000000030085a7 */ /* 0x000ea4000800007f */
[----:B--2---:R-:W-:Y:S05]  /*18d70*/  @!P0 BRA `(.L_x_2254) ;  /* 0xfffffffc00f08947 */ /* 0x004fea000383ffff */
[----:B------:R-:W-:Y:S05]  /*18d80*/  BRA `(.L_x_2320) ;  /* 0xffffffe400087947 */ /* 0x000fea000383ffff */
.L_x_2256:
[----:B-1----:R1:W2:Y:S02]  /*18d90*/  SYNCS.PHASECHK.TRANS64.TRYWAIT P0, [R5+URZ], R2 ;  /* 0x00000002050075a7 */ /* 0x0022a4000800017f */
[----:B--2---:R-:W-:Y:S05]  /*18da0*/  @!P0 NANOSLEEP.SYNCS 0x989680 ;  /* 0x009896800000895d */ /* 0x004fea0003900000 */
[----:B------:R-:W2:Y:S02]  /*18db0*/  @!P0 SYNCS.PHASECHK.TRANS64 P0, [R5+URZ], R2 ;  /* 0x00000002050085a7 */ /* 0x000ea4000800007f */
[----:B--2---:R-:W-:Y:S05]  /*18dc0*/  @!P0 BRA `(.L_x_2256) ;  /* 0xfffffffc00f08947 */ /* 0x004fea000383ffff */
[----:B------:R-:W-:Y:S05]  /*18dd0*/  BRA `(.L_x_2321) ;  /* 0xffffffe4000c7947 */ /* 0x000fea000383ffff */
.L_x_2322:
        /* <DEDUP_REMOVED lines=10> */
.L_x_2783:


//--------------------- .text._ZN7cutlass13device_kernelIN5flash11enable_sm90INS1_16FlashAttnFwdSm90INS1_25CollectiveMainloopFwdSm90ILi2EN4cute5tupleIJNS5_1CILi1EEES8_S8_EEENS6_IJNS7_ILi192EEENS7_ILi144EEENS7_ILi96EEEEEELi96ENS_10bfloat16_tEfNS_4arch4Sm90ELb1ELb0ELb0ELb1ELb0ELb1ELb0ELb0ELb1ELb1ELb1ELb0EEENS1_21CollectiveEpilogueFwdINS6_IJSA_SC_SB_EEES9_SE_SG_Li384ELb1ELb1ELb1ELb0EEENS1_36VarlenDynamicPersistentTileSchedulerILi192ELi144ELi384ELi128ELb1ELb1ELb1ELb1ELb1ELb1EEEEEEEEEvNT_6ParamsE --------------------------
	.section	.text._ZN7cutlass13device_kernelIN5flash11enable_sm90INS1_16FlashAttnFwdSm90INS1_25CollectiveMainloopFwdSm90ILi2EN4cute5tupleIJNS5_1CILi1EEES8_S8_EEENS6_IJNS7_ILi192EEENS7_ILi144EEENS7_ILi96EEEEEELi96ENS_10bfloat16_tEfNS_4arch4Sm90ELb1ELb0ELb0ELb1ELb0ELb1ELb0ELb0ELb1ELb1ELb1ELb0EEENS1_21CollectiveEpilogueFwdINS6_IJSA_SC_SB_EEES9_SE_SG_Li384ELb1ELb1ELb1ELb0EEENS1_36VarlenDynamicPersistentTileSchedulerILi192ELi144ELi384ELi128ELb1ELb1ELb1ELb1ELb1ELb1EEEEEEEEEvNT_6ParamsE,"ax",@progbits
	.align	128
.text._ZN7cutlass13device_kernelIN5flash11enable_sm90INS1_16FlashAttnFwdSm90INS1_25CollectiveMainloopFwdSm90ILi2EN4cute5tupleIJNS5_1CILi1EEES8_S8_EEENS6_IJNS7_ILi192EEENS7_ILi144EEENS7_ILi96EEEEEELi96ENS_10bfloat16_tEfNS_4arch4Sm90ELb1ELb0ELb0ELb1ELb0ELb1ELb0ELb0ELb1ELb1ELb1ELb0EEENS1_21CollectiveEpilogueFwdINS6_IJSA_SC_SB_EEES9_SE_SG_Li384ELb1ELb1ELb1ELb0EEENS1_36VarlenDynamicPersistentTileSchedulerILi192ELi144ELi384ELi128ELb1ELb1ELb1ELb1ELb1ELb1EEEEEEEEEvNT_6ParamsE:
        .type           _ZN7cutlass13device_kernelIN5flash11enable_sm90INS1_16FlashAttnFwdSm90INS1_25CollectiveMainloopFwdSm90ILi2EN4cute5tupleIJNS5_1CILi1EEES8_S8_EEENS6_IJNS7_ILi192EEENS7_ILi144EEENS7_ILi96EEEEEELi96ENS_10bfloat16_tEfNS_4arch4Sm90ELb1ELb0ELb0ELb1ELb0ELb1ELb0ELb0ELb1ELb1ELb1ELb0EEENS1_21CollectiveEpilogueFwdINS6_IJSA_SC_SB_EEES9_SE_SG_Li384ELb1ELb1ELb1ELb0EEENS1_36VarlenDynamicPersistentTileSchedulerILi192ELi144ELi384ELi128ELb1ELb1ELb1ELb1ELb1ELb1EEEEEEEEEvNT_6ParamsE,@function
        .size           _ZN7cutlass13device_kernelIN5flash11enable_sm90INS1_16FlashAttnFwdSm90INS1_25CollectiveMainloopFwdSm90ILi2EN4cute5tupleIJNS5_1CILi1EEES8_S8_EEENS6_IJNS7_ILi192EEENS7_ILi144EEENS7_ILi96EEEEEELi96ENS_10bfloat16_tEfNS_4arch4Sm90ELb1ELb0ELb0ELb1ELb0ELb1ELb0ELb0ELb1ELb1ELb1ELb0EEENS1_21CollectiveEpilogueFwdINS6_IJSA_SC_SB_EEES9_SE_SG_Li384ELb1ELb1ELb1ELb0EEENS1_36VarlenDynamicPersistentTileSchedulerILi192ELi144ELi384ELi128ELb1ELb1ELb1ELb1ELb1ELb1EEEEEEEEEvNT_6ParamsE,(.L_x_2784 - _ZN7cutlass13device_kernelIN5flash11enable_sm90INS1_16FlashAttnFwdSm90INS1_25CollectiveMainloopFwdSm90ILi2EN4cute5tupleIJNS5_1CILi1EEES8_S8_EEENS6_IJNS7_ILi192EEENS7_ILi144EEENS7_ILi96EEEEEELi96ENS_10bfloat16_tEfNS_4arch4Sm90ELb1ELb0ELb0ELb1ELb0ELb1ELb0ELb0ELb1ELb1ELb1ELb0EEENS1_21CollectiveEpilogueFwdINS6_IJSA_SC_SB_EEES9_SE_SG_Li384ELb1ELb1ELb1ELb0EEENS1_36VarlenDynamicPersistentTileSchedulerILi192ELi144ELi384ELi128ELb1ELb1ELb1ELb1ELb1ELb1EEEEEEEEEvNT_6ParamsE)
        .other          _ZN7cutlass13device_kernelIN5flash11enable_sm90INS1_16FlashAttnFwdSm90INS1_25CollectiveMainloopFwdSm90ILi2EN4cute5tupleIJNS5_1CILi1EEES8_S8_EEENS6_IJNS7_ILi192EEENS7_ILi144EEENS7_ILi96EEEEEELi96ENS_10bfloat16_tEfNS_4arch4Sm90ELb1ELb0ELb0ELb1ELb0ELb1ELb0ELb0ELb1ELb1ELb1ELb0EEENS1_21CollectiveEpilogueFwdINS6_IJSA_SC_SB_EEES9_SE_SG_Li384ELb1ELb1ELb1ELb0EEENS1_36VarlenDynamicPersistentTileSchedulerILi192ELi144ELi384ELi128ELb1ELb1ELb1ELb1ELb1ELb1EEEEEEEEEvNT_6ParamsE,@"STO_CUDA_ENTRY STV_DEFAULT"
_ZN7cutlass13device_kernelIN5flash11enable_sm90INS1_16FlashAttnFwdSm90INS1_25CollectiveMainloopFwdSm90ILi2EN4cute5tupleIJNS5_1CILi1EEES8_S8_EEENS6_IJNS7_ILi192EEENS7_ILi144EEENS7_ILi96EEEEEELi96ENS_10bfloat16_tEfNS_4arch4Sm90ELb1ELb0ELb0ELb1ELb0ELb1ELb0ELb0ELb1ELb1ELb1ELb0EEENS1_21CollectiveEpilogueFwdINS6_IJSA_SC_SB_EEES9_SE_SG_Li384ELb1ELb1ELb1ELb0EEENS1_36VarlenDynamicPersistentTileSchedulerILi192ELi144ELi384ELi128ELb1ELb1ELb1ELb1ELb1ELb1EEEEEEEEEvNT_6ParamsE:
        /* <DEDUP_REMOVED lines=23> */
.L_x_2324:
[----:B------:R-:W-:Y:S05]  /*0170*/  BSYNC B0 ;  /* 0x0000000000007941 */ /* 0x000fea0003800000 */
.L_x_2323:
        /* <DEDUP_REMOVED lines=40> */
.L_x_2325:
        /* <DEDUP_REMOVED lines=22> */
.L_x_2326:
        /* <DEDUP_REMOVED lines=18> */
.L_x_2327:
        /* <DEDUP_REMOVED lines=22> */
.L_x_2328:
        /* <DEDUP_REMOVED lines=22> */
.L_x_2329:
        /* <DEDUP_REMOVED lines=9> */
.L_x_2332:
[----:B------:R-:W-:-:S08]  /*09d0*/  NOP ;  /* 0x0000000000007918 */ /* 0x000fd00000000000 */
[----:B------:R-:W0:Y:S02]  /*09e0*/  USETMAXREG.TRY_ALLOC.CTAPOOL UP0, 0xa0 ;  /* 0x000000a0000079c8 */ /* 0x000e240008000600 */
[----:B0-----:R-:W-:-:S13]  /*09f0*/  PLOP3.LUT P0, PT, PT, PT, UP0, 0x80, 0x0 ;  /* 0x000000000000781c */ /* 0x001fda0003f0f008 */
[----:B------:R-:W-:Y:S05]  /*0a00*/  @!P0 BRA `(.L_x_2332) ;  /* 0xfffffffc00f08947 */ /* 0x000fea000383ffff */
[----:B------:R-:W3:Y:S01]  /*0a10*/  LDL.LU R0, [R1] ;  /* 0x0000000001007983 */ /* 0x000ee20000300800 */
        /* <DEDUP_REMOVED lines=15> */
[----:B------:R1:W-:Y:S01]  /*0b10*/  STL [R1], R0 ;  /* 0x0000000001007387 */ /* 0x0003e20000100800 */
        /* <DEDUP_REMOVED lines=15> */
[----:B------:R-:W-:Y:S02]  /*0c10*/  LOP3.LUT R7, R5, 0xfffffffe, RZ, 0xc0, !PT ;  /* 0xfffffffe05077812 */ /* 0x000fe400078ec0ff */
[----:B------:R-:W-:Y:S01]  /*0c20*/  SHF.R.S32.HI R19, RZ, 0x1, R5 ;  /* 0x00000001ff137819 */ /* 0x000fe20000011405 */
[----:B------:R-:W-:Y:S01]  /*0c30*/  IMAD.HI R12, R2, 0x55555556, RZ ;  /* 0x55555556020c7827 */ /* 0x000fe200078e02ff */
[----:B------:R-:W-:-:S02]  /*0c40*/  LOP3.LUT R13, R3, 0xffffff80, RZ, 0xc0, !PT ;  /* 0xffffff80030d7812 */ /* 0x000fc400078ec0ff */
[----:B------:R-:W-:Y:S01]  /*0c50*/  LOP3.LUT R3, R4, 0xfffffff0, RZ, 0xc0, !PT ;  /* 0xfffffff004037812 */ /* 0x000fe200078ec0ff */
[----:B------:R-:W-:Y:S01]  /*0c60*/  IMAD.IADD R8, R0, 0x1, -R7 ;  /* 0x0000000100087824 */ /* 0x000fe200078e0a07 */
[----:B------:R-:W-:Y:S02]  /*0c70*/  LEA.HI R7, R5, R19, RZ, 0x1 ;  /* 0x0000001305077211 */ /* 0x000fe400078f08ff */
[----:B------:R-:W-:Y:S01]  /*0c80*/  LEA.HI R15, R12, R12, RZ, 0x1 ;  /* 0x0000000c0c0f7211 */ /* 0x000fe200078f08ff */
[----:B------:R-:W-:Y:S01]  /*0c90*/  IMAD.IADD R3, R0, 0x1, -R3 ;  /* 0x0000000100037824 */ /* 0x000fe200078e0a03 */
[----:B------:R-:W-:Y:S02]  /*0ca0*/  LOP3.LUT R7, R7, 0x7fffffe, RZ, 0xc0, !PT ;  /* 0x07fffffe07077812 */ /* 0x000fe400078ec0ff */
[----:B------:R-:W-:Y:S02]  /*0cb0*/  LEA.HI R10, R10, R9, RZ, 0x2 ;  /* 0x000000090a0a7211 */ /* 0x000fe400078f10ff */
[----:B------:R-:W-:Y:S01]  /*0cc0*/  SHF.R.S32.HI R5, RZ, 0x4, R4 ;  /* 0x00000004ff057819 */ /* 0x000fe20000011404 */
[----:B------:R-:W-:Y:S01]  /*0cd0*/  IMAD R15, R15, -0x3, R2 ;  /* 0xfffffffd0f0f7824 */ /* 0x000fe200078e0202 */
[----:B------:R-:W-:Y:S01]  /*0ce0*/  LOP3.LUT R10, R10, 0xfffffffc, RZ, 0xc0, !PT ;  /* 0xfffffffc0a0a7812 */ /* 0x000fe200078ec0ff */
[----:B------:R-:W-:Y:S01]  /*0cf0*/  IMAD.IADD R11, R0, 0x1, -R11 ;  /* 0x00000001000b7824 */ /* 0x000fe200078e0a0b */
[----:B------:R-:W-:Y:S01]  /*0d00*/  LEA.HI R4, R4, R5, RZ, 0x1 ;  /* 0x0000000504047211 */ /* 0x000fe200078f08ff */
[----:B------:R-:W-:Y:S01]  /*0d10*/  IMAD.IADD R18, R0, 0x1, -R13 ;  /* 0x0000000100127824 */ /* 0x000fe200078e0a0d */
[----:B------:R-:W-:Y:S01]  /*0d20*/  SHF.R.S32.HI R0, RZ, 0x1f, R3 ;  /* 0x0000001fff007819 */ /* 0x000fe20000011403 */
[----:B------:R-:W-:Y:S01]  /*0d30*/  IMAD.IADD R2, R19, 0x1, -R7 ;  /* 0x0000000113027824 */ /* 0x000fe200078e0a07 */
[----:B------:R-:W-:Y:S01]  /*0d40*/  LOP3.LUT R4, R4, 0x1ffffffe, RZ, 0xc0, !PT ;  /* 0x1ffffffe04047812 */ /* 0x000fe200078ec0ff */
[----:B------:R-:W-:-:S02]  /*0d50*/  IMAD.IADD R10, R9, 0x1, -R10 ;  /* 0x00000001090a7824 */ /* 0x000fc400078e0a0a */
[C---:B------:R-:W-:Y:S01]  /*0d60*/  IMAD R17, R5.reuse, 0x8, R2 ;  /* 0x0000000805117824 */ /* 0x040fe200078e0202 */
[CC--:B------:R-:W-:Y:S02]  /*0d70*/  LEA.HI R2, R0.reuse, R3.reuse, RZ, 0x3 ;  /* 0x0000000300027211 */ /* 0x0c0fe400078f18ff */
[----:B------:R-:W-:Y:S02]  /*0d80*/  SHF.R.S32.HI R9, RZ, 0x1f, R18 ;  /* 0x0000001fff097819 */ /* 0x000fe40000011412 */
[----:B------:R-:W-:Y:S01]  /*0d90*/  LEA.HI R0, R0, R3, RZ, 0x2 ;  /* 0x0000000300007211 */ /* 0x000fe200078f10ff */
[----:B------:R-:W-:Y:S01]  /*0da0*/  IMAD.IADD R4, R5, 0x1, -R4 ;  /* 0x0000000105047824 */ /* 0x000fe200078e0a04 */
[----:B------:R-:W-:Y:S01]  /*0db0*/  LEA.HI R12, R9, R18, RZ, 0x2 ;  /* 0x00000012090c7211 */ /* 0x000fe200078f10ff */
[----:B------:R-:W-:Y:S01]  /*0dc0*/  IMAD.SHL.U32 R5, R2, 0x10, RZ ;  /* 0x0000001002057824 */ /* 0x000fe200078e00ff */
[----:B------:R-:W-:Y:S02]  /*0dd0*/  LOP3.LUT R2, R0, 0x7fffffc, RZ, 0xc0, !PT ;  /* 0x07fffffc00027812 */ /* 0x000fe400078ec0ff */
[----:B------:R-:W-:-:S02]  /*0de0*/  SHF.R.S32.HI R0, RZ, 0x2, R0 ;  /* 0x00000002ff007819 */ /* 0x000fc40000011400 */
[--C-:B------:R-:W-:Y:S02]  /*0df0*/  SHF.R.S32.HI R13, RZ, 0x2, R12.reuse ;  /* 0x00000002ff0d7819 */ /* 0x100fe4000001140c */
[----:B------:R-:W-:Y:S02]  /*0e00*/  SHF.R.S32.HI R14, RZ, 0x1f, R12 ;  /* 0x0000001fff0e7819 */ /* 0x000fe4000001140c */
[----:B------:R-:W-:Y:S01]  /*0e10*/  SHF.R.S32.HI R7, RZ, 0x5, R6 ;  /* 0x00000005ff077819 */ /* 0x000fe20000011406 */
[----:B------:R-:W-:Y:S01]  /*0e20*/  IMAD.SHL.U32 R0, R0, 0x40, RZ ;  /* 0x0000004000007824 */ /* 0x000fe200078e00ff */
[----:B------:R-:W-:Y:S02]  /*0e30*/  LEA.HI R14, R14, R13, RZ, 0x3 ;  /* 0x0000000d0e0e7211 */ /* 0x000fe400078f18ff */
[----:B------:R-:W-:Y:S01]  /*0e40*/  LOP3.LUT R6, R5, 0x7fffff80, RZ, 0xc0, !PT ;  /* 0x7fffff8005067812 */ /* 0x000fe200078ec0ff */
[----:B------:R-:W-:Y:S02]  /*0e50*/  IMAD.IADD R5, R3, 0x1, -R2 ;  /* 0x0000000103057824 */ /* 0x000fe400078e0a02 */
[----:B------:R-:W-:Y:S01]  /*0e60*/  IMAD R16, R7, 0x10, R3 ;  /* 0x0000001007107824 */ /* 0x000fe200078e0203 */
[----:B------:R-:W-:Y:S01]  /*0e70*/  LOP3.LUT R14, R14, 0xfffffff8, RZ, 0xc0, !PT ;  /* 0xfffffff80e0e7812 */ /* 0x000fe200078ec0ff */
[----:B------:R-:W-:Y:S01]  /*0e80*/  IMAD.SHL.U32 R3, R4, 0x8, RZ ;  /* 0x0000000804037824 */ /* 0x000fe200078e00ff */
[----:B------:R-:W-:-:S02]  /*0e90*/  LOP3.LUT R0, R0, 0x40, RZ, 0xc0, !PT ;  /* 0x0000004000007812 */ /* 0x000fc400078ec0ff */
[----:B------:R-:W-:Y:S01]  /*0ea0*/  LEA.HI R9, R9, R18, RZ, 0x5 ;  /* 0x0000001209097211 */ /* 0x000fe200078f28ff */
[----:B------:R-:W-:Y:S01]  /*0eb0*/  IMAD R6, R7, 0x100, R6 ;  /* 0x0000010007067824 */ /* 0x000fe200078e0206 */
[----:B------:R-:W-:Y:S01]  /*0ec0*/  LOP3.LUT R2, R0, 0x8, R3, 0xf8, !PT ;  /* 0x0000000800027812 */ /* 0x000fe200078ef803 */
[----:B------:R-:W-:Y:S01]  /*0ed0*/  IMAD.IADD R14, R13, 0x1, -R14 ;  /* 0x000000010d0e7824 */ /* 0x000fe200078e0a0e */
[----:B------:R-:W-:Y:S02]  /*0ee0*/  SHF.R.U32.HI R7, RZ, 0x3, R0 ;  /* 0x00000003ff077819 */ /* 0x000fe40000011600 */
[----:B------:R-:W-:Y:S01]  /*0ef0*/  SHF.R.S32.HI R9, RZ, 0x5, R9 ;  /* 0x00000005ff097819 */ /* 0x000fe20000011409 */
[----:B------:R-:W-:Y:S01]  /*0f00*/  IMAD R5, R5, 0x10, R6 ;  /* 0x0000001005057824 */ /* 0x000fe200078e0206 */
[----:B------:R-:W-:Y:S01]  /*0f10*/  LOP3.LUT R2, R2, R7, RZ, 0x3c, !PT ;  /* 0x0000000702027212 */ /* 0x000fe200078e3cff */
[----:B------:R-:W-:Y:S02]  /*0f20*/  IMAD.U32 R0, R16, 0x20, R3 ;  /* 0x0000002010007824 */ /* 0x000fe400078e0003 */
[----:B------:R-:W-:Y:S01]  /*0f30*/  IMAD R14, R9, 0x10, R14 ;  /* 0x00000010090e7824 */ /* 0x000fe200078e020e */
[----:B------:R-:W-:Y:S01]  /*0f40*/  STL [R1+0x13c], R18 ;  /* 0x00013c1201007387 */ /* 0x000fe20000100800 */
[----:B------:R-:W-:-:S02]  /*0f50*/  IMAD.IADD R5, R2, 0x1, R5 ;  /* 0x0000000102057824 */ /* 0x000fc400078e0205 */
[----:B------:R-:W-:Y:S01]  /*0f60*/  IMAD R6, R15, 0x40, R14 ;  /* 0x000000400f067824 */ /* 0x000fe200078e020e */
[----:B------:R0:W-:Y:S01]  /*0f70*/  STL [R1+0x154], R0 ;  /* 0x0001540001007387 */ /* 0x0001e20000100800 */
[----:B------:R-:W-:-:S03]  /*0f80*/  IMAD.SHL.U32 R14, R8, 0x4, RZ ;  /* 0x00000004080e7824 */ /* 0x000fc600078e00ff */
[----:B------:R-:W-:Y:S01]  /*0f90*/  STL [R1+0x150], R6 ;  /* 0x0001500601007387 */ /* 0x000fe20000100800 */
[----:B0-----:R-:W-:Y:S02]  /*0fa0*/  VIADD R0, R22, 0xda00 ;  /* 0x0000da0016007836 */ /* 0x001fe40000000000 */
[----:B------:R-:W-:Y:S02]  /*0fb0*/  IMAD.SHL.U32 R8, R8, 0x8, RZ ;  /* 0x0000000808087824 */ /* 0x000fe400078e00ff */
[----:B------:R-:W-:Y:S02]  /*0fc0*/  IMAD.SHL.U32 R10, R10, 0x40, RZ ;  /* 0x000000400a0a7824 */ /* 0x000fe400078e00ff */
[----:B------:R-:W-:Y:S01]  /*0fd0*/  VIADD R3, R14, 0x20 ;  /* 0x000000200e037836 */ /* 0x000fe20000000000 */
[----:B------:R-:W-:-:S05]  /*0fe0*/  LOP3.LUT R12, R12, 0x7ffffffc, RZ, 0xc0, !PT ;  /* 0x7ffffffc0c0c7812 */ /* 0x000fca00078ec0ff */
[----:B------:R-:W-:Y:S02]  /*0ff0*/  IMAD.IADD R12, R18, 0x1, -R12 ;  /* 0x00000001120c7824 */ /* 0x000fe400078e0a0c */
[----:B------:R-:W-:Y:S01]  /*1000*/  IMAD.SHL.U32 R9, R17, 0x20, RZ ;  /* 0x0000002011097824 */ /* 0x000fe200078e00ff */
[----:B------:R-:W-:-:S04]  /*1010*/  LEA.HI R4, R11, R11, RZ, 0x1 ;  /* 0x0000000b0b047211 */ /* 0x000fc800078f08ff */
[----:B------:R-:W-:-:S05]  /*1020*/  LOP3.LUT R4, R4, 0x1ffffffe, RZ, 0xc0, !PT ;  /* 0x1ffffffe04047812 */ /* 0x000fca00078ec0ff */
[----:B------:R-:W-:Y:S01]  /*1030*/  IMAD.IADD R4, R11, 0x1, -R4 ;  /* 0x000000010b047824 */ /* 0x000fe200078e0a04 */
[----:B------:R-:W-:Y:S01]  /*1040*/  CS2R R144, SRZ ;  /* 0x0000000000907805 */ /* 0x000fe2000001ff00 */
[----:B------:R-:W-:Y:S02]  /*1050*/  IMAD.MOV.U32 R150, RZ, RZ, RZ ;  /* 0x000000ffff967224 */ /* 0x000fe400078e00ff */
[----:B------:R-:W-:Y:S01]  /*1060*/  IMAD R23, R5, 0x2, R22 ;  /* 0x0000000205177824 */ /* 0x000fe200078e0216 */
[----:B--2---:R-:W-:-:S05]  /*1070*/  LOP3.LUT R2, R20, 0x1, RZ, 0xfc, !PT ;  /* 0x0000000114027812 */ /* 0x004fca00078efcff */
[----:B------:R-:W-:Y:S04]  /*1080*/  STL [R1+0xac], R2 ;  /* 0x0000ac0201007387 */ /* 0x000fe80000100800 */
[----:B------:R-:W-:Y:S04]  /*1090*/  STL [R1+0x118], RZ ;  /* 0x000118ff01007387 */ /* 0x000fe80000100800 */
[----:B------:R0:W-:Y:S04]  /*10a0*/  STL [R1+0x138], R0 ;  /* 0x0001380001007387 */ /* 0x0001e80000100800 */
[----:B------:R-:W-:Y:S01]  /*10b0*/  STL [R1+0xa8], RZ ;  /* 0x0000a8ff01007387 */ /* 0x000fe20000100800 */
[----:B0-----:R-:W-:Y:S01]  /*10c0*/  SHF.R.S32.HI R0, RZ, 0x1f, R19 ;  /* 0x0000001fff007819 */ /* 0x001fe20000011413 */
[----:B------:R-:W-:-:S02]  /*10d0*/  VIADD R0, R14, 0x10 ;  /* 0x000000100e007836 */ /* 0x000fc40000000000 */
[----:B------:R-:W-:Y:S01]  /*10e0*/  STL [R1+0xb0], R14 ;  /* 0x0000b00e01007387 */ /* 0x000fe20000100800 */
[----:B------:R-:W-:-:S03]  /*10f0*/  LOP3.LUT R2, R10, 0xc0, RZ, 0xc0, !PT ;  /* 0x000000c00a027812 */ /* 0x000fc600078ec0ff */
[----:B------:R-:W-:Y:S04]  /*1100*/  STL [R1+0x40], R8 ;  /* 0x0000400801007387 */ /* 0x000fe80000100800 */
[----:B------:R0:W-:Y:S04]  /*1110*/  STL [R1+0xd0], R0 ;  /* 0x0000d00001007387 */ /* 0x0001e80000100800 */
[----:B------:R1:W-:Y:S01]  /*1120*/  STL [R1+0xc8], R3 ;  /* 0x0000c80301007387 */ /* 0x0003e20000100800 */
[C---:B0-----:R-:W-:Y:S02]  /*1130*/  VIADD R0, R14.reuse, 0x8 ;  /* 0x000000080e007836 */ /* 0x041fe40000000000 */
[----:B-1----:R-:W-:-:S03]  /*1140*/  VIADD R3, R14, 0x18 ;  /* 0x000000180e037836 */ /* 0x002fc60000000000 */
[----:B------:R0:W-:Y:S01]  /*1150*/  STL [R1+0xe0], R0 ;  /* 0x0000e00001007387 */ /* 0x0001e20000100800 */
[----:B------:R-:W-:-:S03]  /*1160*/  IMAD.SHL.U32 R10, R12, 0x2, RZ ;  /* 0x000000020c0a7824 */ /* 0x000fc600078e00ff */
[----:B------:R1:W-:Y:S04]  /*1170*/  STL [R1+0xb8], R2 ;  /* 0x0000b80201007387 */ /* 0x0003e80000100800 */
[----:B------:R2:W-:Y:S01]  /*1180*/  STL [R1+0xe4], R3 ;  /* 0x0000e40301007387 */ /* 0x0005e20000100800 */
[----:B0-----:R-:W-:Y:S02]  /*1190*/  LOP3.LUT R0, R2, 0x8, R8, 0xf8, !PT ;  /* 0x0000000802007812 */ /* 0x001fe400078ef808 */
[----:B-1----:R-:W-:Y:S01]  /*11a0*/  SHF.R.U32.HI R2, RZ, 0x3, R2 ;  /* 0x00000003ff027819 */ /* 0x002fe20000011602 */
[----:B--2---:R-:W-:-:S04]  /*11b0*/  VIADD R3, R14, 0x28 ;  /* 0x000000280e037836 */ /* 0x004fc80000000000 */
[----:B------:R0:W-:Y:S01]  /*11c0*/  STL [R1+0xbc], R2 ;  /* 0x0000bc0201007387 */ /* 0x0001e20000100800 */
[----:B------:R-:W-:Y:S01]  /*11d0*/  LOP3.LUT R0, R0, R2, RZ, 0x3c, !PT ;  /* 0x0000000200007212 */ /* 0x000fe200078e3cff */
[C---:B------:R-:W-:Y:S02]  /*11e0*/  VIADD R8, R10.reuse, 0x8 ;  /* 0x000000080a087836 */ /* 0x040fe40000000000 */
[----:B------:R1:W-:Y:S01]  /*11f0*/  STL [R1+0xe8], R3 ;  /* 0x0000e80301007387 */ /* 0x0003e20000100800 */
[----:B------:R-:W-:-:S03]  /*1200*/  VIADD R7, R10, 0x10 ;  /* 0x000000100a077836 */ /* 0x000fc60000000000 */
        /* <DEDUP_REMOVED lines=21> */
[----:B------:R1:W-:Y:S02]  /*1360*/  STL [R1+0x100], R0 ;  /* 0x0001000001007387 */ /* 0x0003e40000100800 */
.L_x_2491:
[----:B01--4-:R-:W0:Y:S02]  /*1370*/  LDC.64 R2, c[0x0][0xc88] ;  /* 0x00032200ff027b82 */ /* 0x013e240000000a00 */
[----:B0-----:R-:W-:-:S05]  /*1380*/  IMAD.WIDE R2, R107, 0x4, R2 ;  /* 0x000000046b027825 */ /* 0x001fca00078e0202 */
[----:B--2---:R-:W2:Y:S01]  /*1390*/  LDG.E R24, desc[UR60][R2.64] ;  /* 0x0000003c02187981 */ /* 0x004ea2000c1e1900 */
[----:B------:R-:W-:Y:S05]  /*13a0*/  YIELD ;  /* 0x0000000000007946 */ /* 0x000fea0003800000 */
[----:B------:R-:W-:Y:S01]  /*13b0*/  ULDC.64 UR4, c[0x0][0xa28] ;  /* 0x00028a0000047ab9 */ /* 0x000fe20000000a00 */
[----:B------:R-:W-:Y:S01]  /*13c0*/  ULDC.64 UR8, c[0x0][0xa18] ;  /* 0x0002860000087ab9 */ /* 0x000fe20000000a00 */
[----:B------:R-:W-:Y:S01]  /*13d0*/  ISETP.NE.U32.AND P1, PT, RZ, UR4, PT ;  /* 0x00000004ff007c0c */ /* 0x000fe2000bf25070 */
[----:B------:R-:W-:Y:S01]  /*13e0*/  IMAD.MOV.U32 R10, RZ, RZ, RZ ;  /* 0x000000ffff0a7224 */ /* 0x000fe200078e00ff */
[----:B------:R-:W-:Y:S01]  /*13f0*/  ULDC.64 UR6, c[0x0][0xa08] ;  /* 0x0002820000067ab9 */ /* 0x000fe20000000a00 */
[----:B------:R-:W-:Y:S01]  /*1400*/  IMAD.MOV.U32 R74, RZ, RZ, RZ ;  /* 0x000000ffff4a7224 */ /* 0x000fe200078e00ff */
[----:B------:R-:W-:-:S02]  /*1410*/  ISETP.NE.AND.EX P1, PT, RZ, UR5, PT, P1 ;  /* 0x00000005ff007c0c */ /* 0x000fc4000bf25310 */
[----:B------:R-:W-:-:S04]  /*1420*/  ISETP.NE.U32.AND P0, PT, RZ, UR6, PT ;  /* 0x00000006ff007c0c */ /* 0x000fc8000bf05070 */
[----:B------:R-:W-:Y:S02]  /*1430*/  ISETP.NE.AND.EX P0, PT, RZ, UR7, PT, P0 ;  /* 0x00000007ff007c0c */ /* 0x000fe4000bf05300 */
[----:B--2---:R-:W-:Y:S01]  /*1440*/  SHF.R.S32.HI R0, RZ, 0x1f, R24 ;  /* 0x0000001fff007819 */ /* 0x004fe20000011418 */
[----:B------:R-:W-:-:S04]  /*1450*/  IMAD.SHL.U32 R26, R24, 0x4, RZ ;  /* 0x00000004181a7824 */ /* 0x000fc800078e00ff */
[C---:B------:R-:W-:Y:S01]  /*1460*/  @P1 LEA R4, P2, R24.reuse, UR4, 0x2 ;  /* 0x0000000418041c11 */ /* 0x040fe2000f8410ff */
[----:B------:R-:W-:Y:S01]  /*1470*/  STL [R1+0x10c], R24 ;  /* 0x00010c1801007387 */ /* 0x000fe20000100800 */
[C-C-:B------:R-:W-:Y:S02]  /*1480*/  SHF.L.U64.HI R25, R24.reuse, 0x2, R0.reuse ;  /* 0x0000000218197819 */ /* 0x140fe40000010200 */
[----:B------:R-:W-:Y:S01]  /*1490*/  @P1 LEA.HI.X R5, R24, UR5, R0, 0x2, P2 ;  /* 0x0000000518051c11 */ /* 0x000fe200090f1400 */
[----:B------:R-:W-:Y:S01]  /*14a0*/  ULDC UR4, c[0x0][0x288] ;  /* 0x0000a20000047ab9 */ /* 0x000fe20000000800 */
[----:B------:R-:W-:Y:S01]  /*14b0*/  ISETP.NE.U32.AND P2, PT, RZ, UR8, PT ;  /* 0x00000008ff007c0c */ /* 0x000fe2000bf45070 */
[----:B------:R0:W-:Y:S01]  /*14c0*/  STL [R1+0x134], R0 ;  /* 0x0001340001007387 */ /* 0x0001e20000100800 */
[----:B------:R-:W-:Y:S02]  /*14d0*/  IADD3 R8, P3, R26, UR6, RZ ;  /* 0x000000061a087c10 */ /* 0x000fe4000ff7e0ff */
[----:B------:R-:W-:Y:S01]  /*14e0*/  ISETP.NE.AND.EX P2, PT, RZ, UR9, PT, P2 ;  /* 0x00000009ff007c0c */ /* 0x000fe2000bf45320 */
[----:B------:R1:W5:Y:S01]  /*14f0*/  @P1 LDG.E R10, desc[UR60][R4.64] ;  /* 0x0000003c040a1981 */ /* 0x000362000c1e1900 */
[----:B------:R-:W-:-:S03]  /*1500*/  IADD3.X R9, R25, UR7, RZ, P3, !PT ;  /* 0x0000000719097c10 */ /* 0x000fc60009ffe4ff */
[----:B------:R1:W-:Y:S01]  /*1510*/  STL [R1+0x110], R26 ;  /* 0x0001101a01007387 */ /* 0x0003e20000100800 */
[----:B0-----:R-:W-:Y:S01]  /*1520*/  IMAD.U32 R0, RZ, RZ, UR4 ;  /* 0x00000004ff007e24 */ /* 0x001fe2000f8e00ff */
[----:B------:R-:W-:Y:S02]  /*1530*/  ULDC.64 UR4, c[0x0][0x418] ;  /* 0x0001060000047ab9 */ /* 0x000fe40000000a00 */
[----:B------:R1:W5:Y:S04]  /*1540*/  @P0 LDG.E R74, desc[UR60][R8.64] ;  /* 0x0000003c084a0981 */ /* 0x000368000c1e1900 */
[----:B------:R-:W-:Y:S01]  /*1550*/  @P2 IADD3 R6, P1, R26, UR8, RZ ;  /* 0x000000081a062c10 */ /* 0x000fe2000ff3e0ff */
[----:B------:R1:W-:Y:S03]  /*1560*/  STL [R1+0x114], R25 ;  /* 0x0001141901007387 */ /* 0x0003e60000100800 */
[----:B------:R-:W-:-:S05]  /*1570*/  @P2 IADD3.X R7, R25, UR9, RZ, P1, !PT ;  /* 0x0000000919072c10 */ /* 0x000fca0008ffe4ff */
[----:B------:R-:W2:Y:S01]  /*1580*/  @P2 LDG.E R0, desc[UR60][R6.64] ;  /* 0x0000003c06002981 */ /* 0x000ea2000c1e1900 */
        /* <DEDUP_REMOVED lines=8> */
[----:B---3--:R-:W-:Y:S01]  /*1610*/  IMAD.U32 R19, RZ, RZ, UR4 ;  /* 0x00000004ff137e24 */ /* 0x008fe2000f8e00ff */
[----:B--2---:R1:W-:Y:S01]  /*1620*/  STL [R1+0xdc], R0 ;  /* 0x0000dc0001007387 */ /* 0x0043e20000100800 */
[----:B------:R-:W-:Y:S01]  /*1630*/  IMAD.MOV.U32 R12, RZ, RZ, R0 ;  /* 0x000000ffff0c7224 */ /* 0x000fe200078e0000 */
[----:B------:R-:W-:Y:S06]  /*1640*/  @P2 BRA `(.L_x_2334) ;  /* 0x0000000000282947 */ /* 0x000fec0003800000 */
[----:B------:R-:W-:Y:S02]  /*1650*/  ULDC.64 UR4, c[0x0][0xa00] ;  /* 0x0002800000047ab9 */ /* 0x000fe40000000a00 */
[----:B------:R-:W-:-:S04]  /*1660*/  ISETP.NE.U32.AND P1, PT, RZ, UR4, PT ;  /* 0x00000004ff007c0c */ /* 0x000fc8000bf25070 */
[----:B------:R-:W-:-:S13]  /*1670*/  ISETP.NE.AND.EX P1, PT, RZ, UR5, PT, P1 ;  /* 0x00000005ff007c0c */ /* 0x000fda000bf25310 */
[----:B------:R-:W-:Y:S05]  /*1680*/  @!P1 BRA `(.L_x_2334) ;  /* 0x0000000000189947 */ /* 0x000fea0003800000 */
[----:B-1----:R-:W0:Y:S02]  /*1690*/  LDC.64 R4, c[0x0][0xa00] ;  /* 0x00028000ff047b82 */ /* 0x002e240000000a00 */
[----:B0-----:R-:W-:-:S05]  /*16a0*/  IMAD.WIDE R4, R24, 0x4, R4 ;  /* 0x0000000418047825 */ /* 0x001fca00078e0204 */
[----:B------:R-:W2:Y:S04]  /*16b0*/  LDG.E R0, desc[UR60][R4.64] ;  /* 0x0000003c04007981 */ /* 0x000ea8000c1e1900 */
[----:B------:R-:W2:Y:S02]  /*16c0*/  LDG.E R3, desc[UR60][R4.64+0x4] ;  /* 0x0000043c04037981 */ /* 0x000ea4000c1e1900 */
[----:B--2---:R-:W-:-:S05]  /*16d0*/  IMAD.IADD R12, R3, 0x1, -R0 ;  /* 0x00000001030c7824 */ /* 0x004fca00078e0a00 */
[----:B------:R0:W-:Y:S02]  /*16e0*/  STL [R1+0xdc], R12 ;  /* 0x0000dc0c01007387 */ /* 0x0001e40000100800 */
.L_x_2334:
[C---:B------:R-:W-:Y:S01]  /*16f0*/  LOP3.LUT R18, R106.reuse, 0xffff, RZ, 0xc0, !PT ;  /* 0x0000ffff6a127812 */ /* 0x040fe200078ec0ff */
[----:B------:R-:W-:Y:S01]  /*1700*/  ULDC.64 UR4, c[0x0][0xa20] ;  /* 0x0002880000047ab9 */ /* 0x000fe20000000a00 */
[C---:B------:R-:W-:Y:S02]  /*1710*/  LOP3.LUT R3, R106.reuse, 0xff000000, RZ, 0xc0, !PT ;  /* 0xff0000006a037812 */ /* 0x040fe400078ec0ff */
[----:B------:R-:W-:Y:S01]  /*1720*/  ISETP.NE.U32.AND P1, PT, RZ, UR4, PT ;  /* 0x00000004ff007c0c */ /* 0x000fe2000bf25070 */
[----:B------:R2:W-:Y:S01]  /*1730*/  STL [R1+0x104], R18 ;  /* 0x0001041201007387 */ /* 0x0005e20000100800 */
[----:B-1----:R-:W-:Y:S02]  /*1740*/  LOP3.LUT R0, R106, 0xff0000, RZ, 0xc0, !PT ;  /* 0x00ff00006a007812 */ /* 0x002fe400078ec0ff */
[----:B------:R-:W-:Y:S02]  /*1750*/  ISETP.NE.AND.EX P1, PT, RZ, UR5, PT, P1 ;  /* 0x00000005ff007c0c */ /* 0x000fe4000bf25310 */
[----:B------:R-:W-:-:S04]  /*1760*/  SHF.R.U32.HI R3, RZ, 0x8, R3 ;  /* 0x00000008ff037819 */ /* 0x000fc80000011603 */
[----:B------:R-:W-:-:S07]  /*1770*/  LEA.HI R11, R0, R3, RZ, 0x10 ;  /* 0x00000003000b7211 */ /* 0x000fce00078f80ff */
[----:B--2---:R-:W-:Y:S05]  /*1780*/  @!P1 BRA `(.L_x_2335) ;  /* 0x0000000000109947 */ /* 0x004fea0003800000 */
[----:B------:R-:W-:-:S04]  /*1790*/  IADD3 R4, P0, R26, UR4, RZ ;  /* 0x000000041a047c10 */ /* 0x000fc8000ff1e0ff */
[----:B------:R-:W-:-:S05]  /*17a0*/  IADD3.X R5, R25, UR5, RZ, P0, !PT ;  /* 0x0000000519057c10 */ /* 0x000fca00087fe4ff */
[----:B------:R1:W5:Y:S01]  /*17b0*/  LDG.E R19, desc[UR60][R4.64] ;  /* 0x0000003c04137981 */ /* 0x000362000c1e1900 */
[----:B------:R-:W-:Y:S05]  /*17c0*/  BRA `(.L_x_2336) ;  /* 0x0000000000107947 */ /* 0x000fea0003800000 */
.L_x_2335:
[----:B------:R-:W-:Y:S05]  /*17d0*/  @!P0 BRA `(.L_x_2336) ;  /* 0x00000000000c8947 */ /* 0x000fea0003800000 */
[----:B------:R-:W2:Y:S04]  /*17e0*/  LDG.E R0, desc[UR60][R8.64] ;  /* 0x0000003c08007981 */ /* 0x000ea8000c1e1900 */
[----:B------:R-:W2:Y:S02]  /*17f0*/  LDG.E R19, desc[UR60][R8.64+0x4] ;  /* 0x0000043c08137981 */ /* 0x000ea4000c1e1900 */
[----:B--2---:R-:W-:-:S07]  /*1800*/  IMAD.IADD R19, R19, 0x1, -R0 ;  /* 0x0000000113137824 */ /* 0x004fce00078e0a00 */
.L_x_2336:
[----:B------:R-:W-:Y:S01]  /*1810*/  ULDC.64 UR4, c[0x0][0xa10] ;  /* 0x0002840000047ab9 */ /* 0x000fe20000000a00 */
[----:B------:R-:W2:Y:S01]  /*1820*/  LDC R8, c[0x0][0x448] ;  /* 0x00011200ff087b82 */ /* 0x000ea20000000800 */
[----:B------:R-:W-:-:S04]  /*1830*/  ISETP.NE.U32.AND P0, PT, RZ, UR4, PT ;  /* 0x00000004ff007c0c */ /* 0x000fc8000bf05070 */
[----:B------:R-:W-:Y:S01]  /*1840*/  ISETP.NE.AND.EX P0, PT, RZ, UR5, PT, P0 ;  /* 0x00000005ff007c0c */ /* 0x000fe2000bf05300 */
[----:B------:R-:W-:-:S12]  /*1850*/  ULDC.64 UR4, c[0x0][0xa30] ;  /* 0x00028c0000047ab9 */ /* 0x000fd80000000a00 */
[----:B-1----:R-:W1:Y:S02]  /*1860*/  @P0 LDC.64 R4, c[0x0][0xa10] ;  /* 0x00028400ff040b82 */ /* 0x002e640000000a00 */
[----:B-1----:R-:W-:-:S05]  /*1870*/  @P0 IMAD.WIDE R4, R24, 0x4, R4 ;  /* 0x0000000418040825 */ /* 0x002fca00078e0204 */
[----:B------:R-:W3:Y:S04]  /*1880*/  @P0 LDG.E R0, desc[UR60][R4.64] ;  /* 0x0000003c04000981 */ /* 0x000ee8000c1e1900 */
[----:B------:R1:W3:Y:S01]  /*1890*/  @P0 LDG.E R3, desc[UR60][R4.64+0x4] ;  /* 0x0000043c04030981 */ /* 0x0002e2000c1e1900 */
[----:B------:R-:W-:Y:S01]  /*18a0*/  ISETP.NE.U32.AND P1, PT, RZ, UR4, PT ;  /* 0x00000004ff007c0c */ /* 0x000fe2000bf25070 */
[----:B-----5:R-:W-:-:S03]  /*18b0*/  IMAD.MOV.U32 R103, RZ, RZ, R19 ;  /* 0x000000ffff677224 */ /* 0x020fc600078e0013 */
[----:B------:R-:W-:-:S13]  /*18c0*/  ISETP.NE.AND.EX P1, PT, RZ, UR5, PT, P1 ;  /* 0x00000005ff007c0c */ /* 0x000fda000bf25310 */
[----:B------:R-:W-:-:S04]  /*18d0*/  @P1 IADD3 R6, P2, R26, UR4, RZ ;  /* 0x000000041a061c10 */ /* 0x000fc8000ff5e0ff */
[----:B------:R-:W-:-:S05]  /*18e0*/  @P1 IADD3.X R7, R25, UR5, RZ, P2, !PT ;  /* 0x0000000519071c10 */ /* 0x000fca00097fe4ff */
[----:B------:R4:W5:Y:S01]  /*18f0*/  @P1 LDG.E R103, desc[UR60][R6.64] ;  /* 0x0000003c06671981 */ /* 0x000962000c1e1900 */
[----:B--2---:R-:W-:Y:S01]  /*1900*/  ISETP.NE.AND P1, PT, R8, 0x1, PT ;  /* 0x000000010800780c */ /* 0x004fe20003f25270 */
[----:B------:R-:W-:Y:S01]  /*1910*/  IMAD R13, R105, 0xc0, RZ ;  /* 0x000000c0690d7824 */ /* 0x000fe200078e02ff */
[----:B------:R-:W-:Y:S03]  /*1920*/  BSSY B0, `(.L_x_2337) ;  /* 0x0000039000007945 */ /* 0x000fe60003800000 */
[----:B-1----:R-:W-:Y:S01]  /*1930*/  VIADD R4, R13, 0xbf ;  /* 0x000000bf0d047836 */ /* 0x002fe20000000000 */
[----:B------:R1:W-:Y:S07]  /*1940*/  STL [R1+0xf4], R13 ;  /* 0x0000f40d01007387 */ /* 0x0003ee0000100800 */
[----:B------:R-:W2:Y:S01]  /*1950*/  @P1 LDC R9, c[0x0][0x44c] ;  /* 0x00011300ff091b82 */ /* 0x000ea20000000800 */
[----:B-1----:R-:W-:-:S07]  /*1960*/  IMAD.IADD R13, R19, 0x1, -R10 ;  /* 0x00000001130d7824 */ /* 0x002fce00078e0a0a */
[----:B------:R-:W1:Y:S01]  /*1970*/  @P1 LDC R5, c[0x0][0x450] ;  /* 0x00011400ff051b82 */ /* 0x000e620000000800 */
[----:B---3--:R-:W-:Y:S02]  /*1980*/  @P0 IMAD.IADD R2, R3, 0x1, -R0 ;  /* 0x0000000103020824 */ /* 0x008fe400078e0a00 */
[----:B--2---:R-:W-:-:S04]  /*1990*/  @P1 IMAD.HI.U32 R0, R4, R9, RZ ;  /* 0x0000000904001227 */ /* 0x004fc800078e00ff */
[----:B----4-:R-:W-:Y:S01]  /*19a0*/  IMAD.IADD R6, R13, 0x1, R2 ;  /* 0x000000010d067824 */ /* 0x010fe200078e0202 */
[----:B-1----:R-:W-:-:S03]  /*19b0*/  @P1 SHF.R.U32.HI R4, RZ, R5, R0 ;  /* 0x00000005ff041219 */ /* 0x002fc60000011600 */
[C---:B------:R-:W-:Y:S01]  /*19c0*/  VIADD R0, R6.reuse, 0x8f ;  /* 0x0000008f06007836 */ /* 0x040fe20000000000 */
[----:B------:R-:W-:Y:S01]  /*19d0*/  IADD3 R3, R6, 0x90, -R12 ;  /* 0x0000009006037810 */ /* 0x000fe20007ffe80c */
[----:B------:R1:W-:Y:S01]  /*19e0*/  STL [R1+0xec], R6 ;  /* 0x0000ec0601007387 */ /* 0x0003e20000100800 */
[----:B0-----:R-:W-:Y:S01]  /*19f0*/  LOP3.LUT R12, R11, 0xff, RZ, 0xc0, !PT ;  /* 0x000000ff0b0c7812 */ /* 0x001fe200078ec0ff */
[----:B------:R-:W-:-:S04]  /*1a00*/  IMAD.HI R0, R0, 0x38e38e39, RZ ;  /* 0x38e38e3900007827 */ /* 0x000fc800078e02ff */
[----:B------:R-:W-:Y:S01]  /*1a10*/  IMAD.IADD R4, R3, 0x1, R4 ;  /* 0x0000000103047824 */ /* 0x000fe200078e0204 */
[----:B------:R-:W-:Y:S01]  /*1a20*/  SHF.R.U32.HI R3, RZ, 0x1f, R0 ;  /* 0x0000001fff037819 */ /* 0x000fe20000011600 */
[----:B------:R0:W-:Y:S02]  /*1a30*/  STL [R1+0x120], R12 ;  /* 0x0001200c01007387 */ /* 0x0001e40000100800 */
[----:B------:R-:W-:Y:S01]  /*1a40*/  IMAD.HI R4, R4, 0x38e38e39, RZ ;  /* 0x38e38e3904047827 */ /* 0x000fe200078e02ff */
[----:B-1----:R-:W-:Y:S02]  /*1a50*/  SHF.R.U32.HI R6, RZ, 0x10, R11 ;  /* 0x00000010ff067819 */ /* 0x002fe4000001160b */
[----:B------:R-:W-:Y:S01]  /*1a60*/  LEA.HI.SX32 R110, R0, R3, 0x1b ;  /* 0x00000003006e7211 */ /* 0x000fe200078fdaff */
[----:B------:R-:W-:Y:S01]  /*1a70*/  IMAD.MOV.U32 R0, RZ, RZ, RZ ;  /* 0x000000ffff007224 */ /* 0x000fe200078e00ff */
[----:B------:R-:W-:Y:S01]  /*1a80*/  SHF.R.U32.HI R5, RZ, 0x1f, R4 ;  /* 0x0000001fff057819 */ /* 0x000fe20000011604 */
[----:B------:R0:W-:Y:S03]  /*1a90*/  STL [R1+0x108], R6 ;  /* 0x0001080601007387 */ /* 0x0001e60000100800 */
[----:B------:R-:W-:-:S04]  /*1aa0*/  LEA.HI.SX32 R5, R4, R5, 0x1b ;  /* 0x0000000504057211 */ /* 0x000fc800078fdaff */
[----:B------:R-:W-:-:S04]  /*1ab0*/  VIMNMX R9, R110, R5, PT ;  /* 0x000000056e097248 */ /* 0x000fc80003fe0100 */
[----:B------:R-:W-:-:S13]  /*1ac0*/  ISETP.GE.AND P0, PT, R9, 0x1, PT ;  /* 0x000000010900780c */ /* 0x000fda0003f06270 */
        /* <DEDUP_REMOVED lines=30> */
.L_x_2338:
[----:B------:R-:W-:Y:S05]  /*1cb0*/  BSYNC B0 ;  /* 0x0000000000007941 */ /* 0x000fea0003800000 */
.L_x_2337:
        /* <DEDUP_REMOVED lines=36> */
[----:B-1---5:R-:W-:Y:S05]  /*1f00*/  CALL.ABS.NOINC R14 ;  /* 0x000000000e007343 */ /* 0x022fea0003c00000 */
.L_x_2341:
[----:B------:R-:W-:Y:S05]  /*1f10*/  BSYNC B6 ;  /* 0x0000000000067941 */ /* 0x000fea0003800000 */
.L_x_2340:
        /* <DEDUP_REMOVED lines=20> */
.L_x_2343:
[----:B------:R-:W-:Y:S05]  /*2060*/  BSYNC B6 ;  /* 0x0000000000067941 */ /* 0x000fea0003800000 */
.L_x_2342:
[----:B------:R-:W0:Y:S01]  /*2070*/  S2R R20, SR_TID.X ;  /* 0x0000000000147919 */ /* 0x000e220000002100 */
[----:B------:R-:W-:Y:S01]  /*2080*/  ULDC.64 UR4, c[0x0][0x9f8] ;  /* 0x00027e0000047ab9 */ /* 0x000fe20000000a00 */
[----:B------:R-:W-:Y:S01]  /*2090*/  IMAD.MOV.U32 R0, RZ, RZ, R24 ;  /* 0x000000ffff007224 */ /* 0x000fe200078e0018 */
[----:B------:R-:W-:Y:S01]  /*20a0*/  ISETP.NE.U32.AND P0, PT, RZ, UR4, PT ;  /* 0x00000004ff007c0c */ /* 0x000fe2000bf05070 */
[----:B------:R-:W-:Y:S01]  /*20b0*/  IMAD.IADD R74, R74, 0x1, R19 ;  /* 0x000000014a4a7824 */ /* 0x000fe200078e0213 */
[----:B------:R-:W2:Y:S01]  /*20c0*/  LDL.64 R12, [R1+0x40] ;  /* 0x00004000010c7983 */ /* 0x000ea20000100a00 */
[----:B------:R-:W1:Y:S01]  /*20d0*/  LDC.64 R28, c[0x0][0x300] ;  /* 0x0000c000ff1c7b82 */ /* 0x000e620000000a00 */
[----:B------:R-:W-:Y:S02]  /*20e0*/  ISETP.NE.AND.EX P0, PT, RZ, UR5, PT, P0 ;  /* 0x00000005ff007c0c */ /* 0x000fe4000bf05300 */
[----:B------:R-:W3:Y:S04]  /*20f0*/  LDL.64 R38, [R1+0x40] ;  /* 0x0000400001267983 */ /* 0x000ee80000100a00 */
[----:B------:R-:W4:Y:S01]  /*2100*/  LDL.64 R32, [R1+0xb0] ;  /* 0x0000b00001207983 */ /* 0x000f220000100a00 */
[----:B------:R-:W1:Y:S06]  /*2110*/  LDC.64 R66, c[0x0][0x408] ;  /* 0x00010200ff427b82 */ /* 0x000e6c0000000a00 */
[----:B------:R-:W-:-:S02]  /*2120*/  @P0 IADD3 R4, P1, R26, UR4, RZ ;  /* 0x000000041a040c10 */ /* 0x000fc4000ff3e0ff */
[----:B------:R-:W1:Y:S02]  /*2130*/  LDC.64 R72, c[0x0][0x3f8] ;  /* 0x0000fe00ff487b82 */ /* 0x000e640000000a00 */
[----:B------:R-:W-:Y:S01]  /*2140*/  @P0 IADD3.X R5, R25, UR5, RZ, P1, !PT ;  /* 0x0000000519050c10 */ /* 0x000fe20008ffe4ff */
[----:B------:R-:W-:-:S04]  /*2150*/  ULDC.64 UR4, c[0x0][0xa08] ;  /* 0x0002820000047ab9 */ /* 0x000fc80000000a00 */
[----:B------:R0:W4:Y:S02]  /*2160*/  @P0 LDG.E R0, desc[UR60][R4.64] ;  /* 0x0000003c04000981 */ /* 0x000124000c1e1900 */
[----:B0-----:R-:W-:-:S05]  /*2170*/  VIADD R8, R20, 0xffffff80 ;  /* 0xffffff8014087836 */ /* 0x001fca0000000000 */
[----:B------:R-:W-:-:S04]  /*2180*/  SHF.R.S32.HI R9, RZ, 0x1f, R8 ;  /* 0x0000001fff097819 */ /* 0x000fc80000011408 */
[----:B------:R-:W-:-:S04]  /*2190*/  LEA.HI R9, R9, R8, RZ, 0x2 ;  /* 0x0000000809097211 */ /* 0x000fc800078f10ff */
[--C-:B------:R-:W-:Y:S02]  /*21a0*/  SHF.R.S32.HI R19, RZ, 0x2, R9.reuse ;  /* 0x00000002ff137819 */ /* 0x100fe40000011409 */
[----:B------:R-:W-:-:S04]  /*21b0*/  SHF.R.S32.HI R4, RZ, 0x1f, R9 ;  /* 0x0000001fff047819 */ /* 0x000fc80000011409 */
[----:B------:R-:W-:-:S04]  /*21c0*/  LEA.HI R8, R4, R19, RZ, 0x2 ;  /* 0x0000001304087211 */ /* 0x000fc800078f10ff */
[----:B------:R-:W-:-:S05]  /*21d0*/  LOP3.LUT R8, R8, 0xfffffffc, RZ, 0xc0, !PT ;  /* 0xfffffffc08087812 */ /* 0x000fca00078ec0ff */
[----:B------:R-:W-:Y:S02]  /*21e0*/  IMAD.IADD R19, R19, 0x1, -R8 ;  /* 0x0000000113137824 */ /* 0x000fe400078e0a08 */
[----:B------:R-:W4:Y:S04]  /*21f0*/  LDL.64 R8, [R1+0xb0] ;  /* 0x0000b00001087983 */ /* 0x000f280000100a00 */
[----:B------:R-:W4:Y:S01]  /*2200*/  LDL.LU R10, [R1] ;  /* 0x00000000010a7983 */ /* 0x000f220000300800 */
[C---:B------:R-:W-:Y:S02]  /*2210*/  VIADD R35, R20.reuse, 0xffffff80 ;  /* 0xffffff8014237836 */ /* 0x040fe40000000000 */
[C---:B------:R-:W-:Y:S02]  /*2220*/  VIADD R34, R20.reuse, 0xffffff80 ;  /* 0xffffff8014227836 */ /* 0x040fe40000000000 */
[----:B------:R-:W-:-:S02]  /*2230*/  VIADD R40, R20, 0xffffff80 ;  /* 0xffffff8014287836 */ /* 0x000fc40000000000 */
[----:B------:R-:W-:Y:S01]  /*2240*/  VIADD R37, R20, 0xffffff80 ;  /* 0xffffff8014257836 */ /* 0x000fe20000000000 */
[----:B------:R-:W-:-:S04]  /*2250*/  LEA.HI R34, R34, R35, RZ, 0x1 ;  /* 0x0000002322227211 */ /* 0x000fc800078f08ff */
[----:B------:R-:W-:Y:S02]  /*2260*/  LEA.HI R37, R37, R40, RZ, 0x1 ;  /* 0x0000002825257211 */ /* 0x000fe400078f08ff */
[----:B------:R-:W-:Y:S02]  /*2270*/  SHF.R.S32.HI R11, RZ, 0x1f, R74 ;  /* 0x0000001fff0b7819 */ /* 0x000fe4000001144a */
[----:B------:R-:W-:Y:S01]  /*2280*/  SHF.R.U32.HI R36, RZ, 0x7, R20 ;  /* 0x00000007ff247819 */ /* 0x000fe20000011614 */
[----:B--2---:R-:W0:Y:S01]  /*2290*/  LDC R13, c[0x0][0x3f4] ;  /* 0x0000fd00ff0d7b82 */ /* 0x004e220000000800 */
[----:B---3--:R-:W-:-:S05]  /*22a0*/  IMAD.MOV.U32 R38, RZ, RZ, R12 ;  /* 0x000000ffff267224 */ /* 0x008fca00078e000c */
[----:B------:R-:W-:-:S05]  /*22b0*/  SHF.R.S32.HI R39, RZ, 0x1f, R38 ;  /* 0x0000001fff277819 */ /* 0x000fca0000011426 */
[----:B------:R-:W-:Y:S04]  /*22c0*/  STL [R1+0x44], R39 ;  /* 0x0000442701007387 */ /* 0x000fe80000100800 */
[----:B------:R-:W2:Y:S01]  /*22d0*/  LDL R41, [R1+0xb8] ;  /* 0x0000b80001297983 */ /* 0x000ea20000100800 */
[----:B----4-:R-:W-:-:S05]  /*22e0*/  IMAD.MOV.U32 R32, RZ, RZ, R8 ;  /* 0x000000ffff207224 */ /* 0x010fca00078e0008 */
[----:B------:R-:W-:-:S05]  /*22f0*/  SHF.R.S32.HI R33, RZ, 0x1f, R32 ;  /* 0x0000001fff217819 */ /* 0x000fca0000011420 */
[----:B------:R-:W-:Y:S04]  /*2300*/  STL [R1+0xb4], R33 ;  /* 0x0000b42101007387 */ /* 0x000fe80000100800 */
[----:B------:R-:W3:Y:S04]  /*2310*/  LDL R35, [R1+0xbc] ;  /* 0x0000bc0001237983 */ /* 0x000ee80000100800 */
[----:B------:R-:W4:Y:S01]  /*2320*/  LDL R40, [R1+0xc0] ;  /* 0x0000c00001287983 */ /* 0x000f220000100800 */
[-C--:B-1----:R-:W-:Y:S01]  /*2330*/  IMAD R3, R11, R28.reuse, RZ ;  /* 0x0000001c0b037224 */ /* 0x082fe200078e02ff */
[----:B------:R-:W-:Y:S01]  /*2340*/  ISETP.NE.U32.AND P0, PT, RZ, UR4, PT ;  /* 0x00000004ff007c0c */ /* 0x000fe2000bf05070 */
[----:B------:R-:W-:-:S04]  /*2350*/  IMAD.WIDE.U32 R6, R74, R28, RZ ;  /* 0x0000001c4a067225 */ /* 0x000fc800078e00ff */
[----:B------:R-:W-:Y:S01]  /*2360*/  IMAD R3, R74, R29, R3 ;  /* 0x0000001d4a037224 */ /* 0x000fe200078e0203 */
[----:B------:R-:W-:Y:S01]  /*2370*/  ISETP.NE.AND.EX P0, PT, RZ, UR5, PT, P0 ;  /* 0x00000005ff007c0c */ /* 0x000fe2000bf05300 */
[----:B------:R-:W-:Y:S02]  /*2380*/  ULDC.64 UR4, c[0x0][0x308] ;  /* 0x0000c20000047ab9 */ /* 0x000fe40000000a00 */
[----:B------:R-:W-:Y:S01]  /*2390*/  IMAD.IADD R7, R7, 0x1, R3 ;  /* 0x0000000107077824 */ /* 0x000fe200078e0203 */
[----:B------:R-:W-:Y:S02]  /*23a0*/  SHF.R.S32.HI R3, RZ, 0x1f, R0 ;  /* 0x0000001fff037819 */ /* 0x000fe40000011400 */
[----:B------:R-:W-:Y:S01]  /*23b0*/  ISETP.NE.AND P6, PT, R36, 0x1, PT ;  /* 0x000000012400780c */ /* 0x000fe20003fc5270 */
[----:B------:R-:W-:Y:S01]  /*23c0*/  IMAD.WIDE.U32 R4, R18, UR4, R6 ;  /* 0x0000000412047c25 */ /* 0x000fe2000f8e0006 */
[----:B------:R-:W-:-:S03]  /*23d0*/  SEL R85, R3, RZ, !P0 ;  /* 0x000000ff03557207 */ /* 0x000fc60004000000 */
[----:B------:R-:W-:Y:S01]  /*23e0*/  IMAD R5, R18, UR5, R5 ;  /* 0x0000000512057c24 */ /* 0x000fe2000f8e0205 */
[----:B------:R-:W-:Y:S01]  /*23f0*/  ULDC.64 UR4, c[0x0][0x310] ;  /* 0x0000c40000047ab9 */ /* 0x000fe20000000a00 */
[----:B------:R-:W-:Y:S01]  /*2400*/  SEL R21, R0, RZ, !P0 ;  /* 0x000000ff00157207 */ /* 0x000fe20004000000 */
[----:B------:R-:W-:Y:S01]  /*2410*/  IMAD R0, R85, UR4, RZ ;  /* 0x0000000455007c24 */ /* 0x000fe2000f8e02ff */
[----:B------:R-:W-:-:S03]  /*2420*/  SHF.R.S32.HI R34, RZ, 0x1, R34 ;  /* 0x00000001ff227819 */ /* 0x000fc60000011422 */
[C---:B------:R-:W-:Y:S02]  /*2430*/  IMAD R3, R21.reuse, UR5, R0 ;  /* 0x0000000515037c24 */ /* 0x040fe4000f8e0200 */
[----:B------:R-:W-:Y:S01]  /*2440*/  IMAD.WIDE.U32 R24, R21, UR4, R4 ;  /* 0x0000000415187c25 */ /* 0x000fe2000f8e0004 */
[----:B------:R-:W-:Y:S05]  /*2450*/  @!P6 WARPSYNC.ALL ;  /* 0x000000000000e948 */ /* 0x000fea0003800000 */
[----:B------:R-:W-:Y:S01]  /*2460*/  VIADD R0, R38, 0x10 ;  /* 0x0000001026007836 */ /* 0x000fe20000000000 */
[----:B------:R-:W-:Y:S01]  /*2470*/  SHF.R.S32.HI R34, RZ, 0x1f, R34 ;  /* 0x0000001fff227819 */ /* 0x000fe20000011422 */
[----:B------:R-:W-:Y:S01]  /*2480*/  ULDC.64 UR4, c[0x0][0x330] ;  /* 0x0000cc0000047ab9 */ /* 0x000fe20000000a00 */
[----:B------:R-:W-:Y:S01]  /*2490*/  SHF.R.S32.HI R37, RZ, 0x1, R37 ;  /* 0x00000001ff257819 */ /* 0x000fe20000011425 */
[----:B------:R-:W-:Y:S01]  /*24a0*/  IMAD.WIDE.U32 R26, R18, UR4, R38 ;  /* 0x00000004121a7c25 */ /* 0x000fe2000f8e0026 */
[----:B------:R-:W-:Y:S01]  /*24b0*/  ULDC UR4, c[0x0][0x2f4] ;  /* 0x0000bd0000047ab9 */ /* 0x000fe20000000800 */
[----:B------:R-:W-:Y:S01]  /*24c0*/  LOP3.LUT R10, R10, 0xfffffffd, RZ, 0xc0, !PT ;  /* 0xfffffffd0a0a7812 */ /* 0x000fe200078ec0ff */
[----:B------:R-:W-:Y:S01]  /*24d0*/  ULDC.64 UR6, c[0x0][0x338] ;  /* 0x0000ce0000067ab9 */ /* 0x000fe20000000a00 */
[----:B------:R-:W-:Y:S01]  /*24e0*/  IMAD R4, R34, R28, RZ ;  /* 0x0000001c22047224 */ /* 0x000fe200078e02ff */
[----:B------:R-:W-:-:S02]  /*24f0*/  ISETP.GE.AND P1, PT, R0, UR4, PT ;  /* 0x0000000400007c0c */ /* 0x000fc4000bf26270 */
[----:B------:R-:W-:Y:S01]  /*2500*/  ISETP.GE.AND P0, PT, R38, UR4, PT ;  /* 0x0000000426007c0c */ /* 0x000fe2000bf06270 */
[----:B------:R-:W-:Y:S01]  /*2510*/  IMAD R6, R37, R29, R4 ;  /* 0x0000001d25067224 */ /* 0x000fe200078e0204 */
[----:B------:R-:W-:Y:S02]  /*2520*/  SEL R5, RZ, 0xffffffff, P1 ;  /* 0xffffffffff057807 */ /* 0x000fe40000800000 */
[----:B------:R-:W-:Y:S02]  /*2530*/  SEL R4, RZ, 0x1, P0 ;  /* 0x00000001ff047807 */ /* 0x000fe40000000000 */
[----:B------:R-:W-:Y:S01]  /*2540*/  LOP3.LUT P0, RZ, R19, 0x2, RZ, 0xc0, !PT ;  /* 0x0000000213ff7812 */ /* 0x000fe2000780c0ff */
[----:B------:R-:W-:Y:S02]  /*2550*/  IMAD.SHL.U32 R5, R5, 0x2, RZ ;  /* 0x0000000205057824 */ /* 0x000fe400078e00ff */
[----:B------:R-:W-:-:S03]  /*2560*/  IMAD.WIDE.U32 R86, R37, R28, R38 ;  /* 0x0000001c25567225 */ /* 0x000fc600078e0026 */
[----:B------:R-:W-:Y:S01]  /*2570*/  LOP3.LUT R7, R5, 0x2, R4, 0xe2, !PT ;  /* 0x0000000205077812 */ /* 0x000fe200078ee204 */
[----:B------:R-:W-:Y:S01]  /*2580*/  IMAD.IADD R3, R25, 0x1, R3 ;  /* 0x0000000119037824 */ /* 0x000fe200078e0203 */
[----:B------:R-:W-:Y:S01]  /*2590*/  IADD3 R89, P1, R24, R86, RZ ;  /* 0x0000005618597210 */ /* 0x000fe20007f3e0ff */
[C---:B------:R-:W-:Y:S02]  /*25a0*/  VIADD R4, R38.reuse, 0x20 ;  /* 0x0000002026047836 */ /* 0x040fe40000000000 */
[----:B------:R-:W-:Y:S01]  /*25b0*/  VIADD R5, R38, 0x30 ;  /* 0x0000003026057836 */ /* 0x000fe20000000000 */
[----:B------:R-:W-:Y:S01]  /*25c0*/  IADD3.X R86, R3, R87, R6, P1, !PT ;  /* 0x0000005703567210 */ /* 0x000fe20000ffe406 */
[----:B------:R-:W-:Y:S01]  /*25d0*/  IMAD R8, R34, R66, RZ ;  /* 0x0000004222087224 */ /* 0x000fe200078e02ff */
[----:B------:R-:W-:Y:S01]  /*25e0*/  @P0 LOP3.LUT R10, R10, 0x2, RZ, 0xfc, !PT ;  /* 0x000000020a0a0812 */ /* 0x000fe200078efcff */
[----:B------:R-:W-:Y:S01]  /*25f0*/  VIADD R6, R38, 0x40 ;  /* 0x0000004026067836 */ /* 0x000fe20000000000 */
[----:B------:R-:W-:-:S02]  /*2600*/  ISETP.GE.AND P0, PT, R4, UR4, PT ;  /* 0x0000000404007c0c */ /* 0x000fc4000bf06270 */
[----:B------:R-:W-:Y:S01]  /*2610*/  ISETP.GE.AND P1, PT, R5, UR4, PT ;  /* 0x0000000405007c0c */ /* 0x000fe2000bf26270 */
[C---:B------:R-:W-:Y:S01]  /*2620*/  IMAD R15, R37.reuse, R67, R8 ;  /* 0x00000043250f7224 */ /* 0x040fe200078e0208 */
[----:B------:R-:W-:Y:S02]  /*2630*/  SEL R8, RZ, 0x4, P0 ;  /* 0x00000004ff087807 */ /* 0x000fe40000000000 */
[----:B------:R-:W-:Y:S02]  /*2640*/  SEL R9, RZ, 0x8, P1 ;  /* 0x00000008ff097807 */ /* 0x000fe40000800000 */
[----:B------:R-:W-:Y:S01]  /*2650*/  ISETP.GE.AND P0, PT, R6, UR4, PT ;  /* 0x0000000406007c0c */ /* 0x000fe2000bf06270 */
[-C--:B------:R-:W-:Y:S01]  /*2660*/  IMAD.WIDE.U32 R30, R37, R66.reuse, R38 ;  /* 0x00000042251e7225 */ /* 0x080fe200078e0026 */
[----:B------:R-:W-:Y:S02]  /*2670*/  LOP3.LUT R7, R9, R7, R8, 0xfe, !PT ;  /* 0x0000000709077212 */ /* 0x000fe400078efe08 */
[----:B------:R-:W-:Y:S01]  /*2680*/  SEL R12, RZ, 0x10, P0 ;  /* 0x00000010ff0c7807 */ /* 0x000fe20000000000 */
[----:B------:R-:W-:Y:S01]  /*2690*/  IMAD.WIDE.U32 R64, R37, R66, R32 ;  /* 0x0000004225407225 */ /* 0x000fe200078e0020 */
[----:B0-----:R-:W-:-:S02]  /*26a0*/  ISETP.GE.AND P2, PT, R4, R13, PT ;  /* 0x0000000d0400720c */ /* 0x001fc40003f46270 */
[-C--:B------:R-:W-:Y:S01]  /*26b0*/  ISETP.GE.AND P0, PT, R38, R13.reuse, PT ;  /* 0x0000000d2600720c */ /* 0x080fe20003f06270 */
[----:B------:R-:W-:Y:S01]  /*26c0*/  IMAD R27, R18, UR5, R27 ;  /* 0x00000005121b7c24 */ /* 0x000fe2000f8e021b */
[----:B------:R-:W-:Y:S01]  /*26d0*/  LOP3.LUT R12, R7, R12, RZ, 0xfc, !PT ;  /* 0x0000000c070c7212 */ /* 0x000fe200078efcff */
[----:B------:R-:W-:Y:S01]  /*26e0*/  IMAD R85, R85, UR6, RZ ;  /* 0x0000000655557c24 */ /* 0x000fe2000f8e02ff */
[----:B------:R-:W-:Y:S01]  /*26f0*/  ISETP.GE.AND P1, PT, R0, R13, PT ;  /* 0x0000000d0000720c */ /* 0x000fe20003f26270 */
[----:B------:R-:W-:Y:S01]  /*2700*/  IMAD.IADD R31, R31, 0x1, R15 ;  /* 0x000000011f1f7824 */ /* 0x000fe200078e020f */
[----:B------:R-:W-:Y:S01]  /*2710*/  SEL R7, R13, RZ, P0 ;  /* 0x000000ff0d077207 */ /* 0x000fe20000000000 */
[----:B------:R-:W-:Y:S01]  /*2720*/  IMAD.IADD R65, R15, 0x1, R65 ;  /* 0x000000010f417824 */ /* 0x000fe200078e0241 */
[----:B------:R-:W-:Y:S01]  /*2730*/  SEL R15, R13, RZ, P2 ;  /* 0x000000ff0d0f7207 */ /* 0x000fe20001000000 */
[----:B------:R-:W-:Y:S01]  /*2740*/  IMAD R8, R34, R72, RZ ;  /* 0x0000004822087224 */ /* 0x000fe200078e02ff */
[----:B------:R-:W-:Y:S01]  /*2750*/  LOP3.LUT R10, R10, 0xfffffffe, RZ, 0xc0, !PT ;  /* 0xfffffffe0a0a7812 */ /* 0x000fe200078ec0ff */
[----:B------:R-:W-:Y:S01]  /*2760*/  IMAD R85, R21, UR7, R85 ;  /* 0x0000000715557c24 */ /* 0x000fe2000f8e0255 */
[----:B------:R-:W-:Y:S01]  /*2770*/  SEL R9, R13, RZ, P1 ;  /* 0x000000ff0d097207 */ /* 0x000fe20000800000 */
[----:B------:R-:W-:-:S04]  /*2780*/  IMAD.WIDE.U32 R26, R21, UR6, R26 ;  /* 0x00000006151a7c25 */ /* 0x000fc8000f8e001a */
[C---:B------:R-:W-:Y:S02]  /*2790*/  IMAD R21, R37.reuse, R73, R8 ;  /* 0x0000004925157224 */ /* 0x040fe400078e0208 */
[----:B------:R-:W-:Y:S02]  /*27a0*/  IMAD.IADD R8, R38, 0x1, R7 ;  /* 0x0000000126087824 */ /* 0x000fe400078e0207 */
[----:B------:R-:W-:Y:S01]  /*27b0*/  IMAD.WIDE.U32 R68, R37, R72, R38 ;  /* 0x0000004825447225 */ /* 0x000fe200078e0026 */
[----:B------:R-:W-:-:S03]  /*27c0*/  @P2 LOP3.LUT R10, R10, 0x1, RZ, 0xfc, !PT ;  /* 0x000000010a0a2812 */ /* 0x000fc600078efcff */
[----:B------:R-:W-:-:S04]  /*27d0*/  IMAD.WIDE.U32 R70, R37, R72, R32 ;  /* 0x0000004825467225 */ /* 0x000fc800078e0020 */
[----:B------:R-:W-:Y:S02]  /*27e0*/  IMAD.IADD R18, R4, 0x1, R15 ;  /* 0x0000000104127824 */ /* 0x000fe400078e020f */
[----:B------:R-:W-:Y:S01]  /*27f0*/  IMAD.IADD R14, R0, 0x1, R9 ;  /* 0x00000001000e7824 */ /* 0x000fe200078e0209 */
[----:B------:R-:W-:Y:S01]  /*2800*/  SHF.R.S32.HI R9, RZ, 0x1f, R8 ;  /* 0x0000001fff097819 */ /* 0x000fe20000011408 */
[----:B------:R-:W-:Y:S02]  /*2810*/  IMAD.IADD R69, R69, 0x1, R21 ;  /* 0x0000000145457824 */ /* 0x000fe400078e0215 */
[----:B------:R-:W-:Y:S01]  /*2820*/  IMAD.IADD R71, R21, 0x1, R71 ;  /* 0x0000000115477824 */ /* 0x000fe200078e0247 */
[----:B------:R-:W-:Y:S01]  /*2830*/  SHF.R.S32.HI R21, RZ, 0x1f, R18 ;  /* 0x0000001fff157819 */ /* 0x000fe20000011412 */
[----:B------:R0:W-:Y:S01]  /*2840*/  STL [R1], R10 ;  /* 0x0000000a01007387 */ /* 0x0001e20000100800 */
[----:B------:R-:W-:Y:S02]  /*2850*/  SHF.R.S32.HI R15, RZ, 0x1f, R14 ;  /* 0x0000001fff0f7819 */ /* 0x000fe4000001140e */
[----:B------:R-:W-:-:S02]  /*2860*/  LEA.HI R7, R9, R8, RZ, 0x3 ;  /* 0x0000000809077211 */ /* 0x000fc400078f18ff */
[----:B0-----:R-:W-:Y:S02]  /*2870*/  LEA.HI R10, R9, R8, RZ, 0x5 ;  /* 0x00000008090a7211 */ /* 0x001fe400078f28ff */
[CC--:B------:R-:W-:Y:S02]  /*2880*/  LEA.HI R9, R21.reuse, R18.reuse, RZ, 0x3 ;  /* 0x0000001215097211 */ /* 0x0c0fe400078f18ff */
[----:B------:R-:W-:Y:S02]  /*2890*/  LEA.HI R18, R21, R18, RZ, 0x5 ;  /* 0x0000001215127211 */ /* 0x000fe400078f28ff */
[CC--:B------:R-:W-:Y:S02]  /*28a0*/  LEA.HI R8, R15.reuse, R14.reuse, RZ, 0x3 ;  /* 0x0000000e0f087211 */ /* 0x0c0fe400078f18ff */
[----:B------:R-:W-:Y:S02]  /*28b0*/  LEA.HI R15, R15, R14, RZ, 0x5 ;  /* 0x0000000e0f0f7211 */ /* 0x000fe400078f28ff */
[----:B------:R-:W-:-:S02]  /*28c0*/  SHF.R.S32.HI R14, RZ, 0x5, R10 ;  /* 0x00000005ff0e7819 */ /* 0x000fc4000001140a */
[----:B------:R-:W-:Y:S01]  /*28d0*/  SHF.R.S32.HI R32, RZ, 0x5, R18 ;  /* 0x00000005ff207819 */ /* 0x000fe20000011412 */
[----:B------:R-:W-:Y:S01]  /*28e0*/  VIADD R78, R38, 0x50 ;  /* 0x00000050264e7836 */ /* 0x000fe20000000000 */
[----:B-----5:R-:W-:Y:S02]  /*28f0*/  SHF.R.S32.HI R33, RZ, 0x1f, R103 ;  /* 0x0000001fff217819 */ /* 0x020fe40000011467 */
[----:B------:R-:W-:Y:S02]  /*2900*/  IADD3 R74, P2, R37, R74, RZ ;  /* 0x0000004a254a7210 */ /* 0x000fe40007f5e0ff */
[----:B------:R-:W-:-:S03]  /*2910*/  SHF.R.S32.HI R20, RZ, 0x5, R15 ;  /* 0x00000005ff147819 */ /* 0x000fc6000001140f */
[----:B------:R-:W-:Y:S01]  /*2920*/  IMAD.X R75, R34, 0x1, R11, P2 ;  /* 0x00000001224b7824 */ /* 0x000fe200010e060b */
[----:B------:R-:W-:-:S04]  /*2930*/  ISETP.GE.AND P2, PT, R78, UR4, PT ;  /* 0x000000044e007c0c */ /* 0x000fc8000bf46270 */
[----:B------:R-:W-:Y:S01]  /*2940*/  SEL R11, RZ, 0x20, P2 ;  /* 0x00000020ff0b7807 */ /* 0x000fe20001000000 */
[----:B------:R-:W-:Y:S01]  /*2950*/  IMAD R95, R67, 0x90, RZ ;  /* 0x00000090435f7824 */ /* 0x000fe200078e02ff */
[----:B------:R-:W-:Y:S01]  /*2960*/  LOP3.LUT R77, R7, 0xfffffff8, RZ, 0xc0, !PT ;  /* 0xfffffff8074d7812 */ /* 0x000fe200078ec0ff */
[----:B------:R-:W-:Y:S01]  /*2970*/  IMAD.WIDE.U32 R30, R103, R66, R30 ;  /* 0x00000042671e7225 */ /* 0x000fe200078e001e */
[----:B------:R-:W-:-:S03]  /*2980*/  LOP3.LUT R76, R8, 0xfffffff8, RZ, 0xc0, !PT ;  /* 0xfffffff8084c7812 */ /* 0x000fc600078ec0ff */
[----:B------:R-:W-:-:S04]  /*2990*/  IMAD.WIDE.U32 R64, R103, R66, R64 ;  /* 0x0000004267407225 */ /* 0x000fc800078e0040 */
[----:B------:R-:W-:-:S04]  /*29a0*/  IMAD.WIDE.U32 R68, R103, R72, R68 ;  /* 0x0000004867447225 */ /* 0x000fc800078e0044 */
[----:B------:R-:W-:Y:S01]  /*29b0*/  IMAD.WIDE.U32 R70, R103, R72, R70 ;  /* 0x0000004867467225 */ /* 0x000fe200078e0046 */
[----:B------:R-:W-:-:S03]  /*29c0*/  SHF.R.S32.HI R99, RZ, 0x1f, R77 ;  /* 0x0000001fff637819 */ /* 0x000fc6000001144d */
[----:B------:R-:W-:Y:S01]  /*29d0*/  IMAD.SHL.U32 R106, R13, 0x2, RZ ;  /* 0x000000020d6a7824 */ /* 0x000fe200078e00ff */
[----:B------:R-:W-:Y:S01]  /*29e0*/  SHF.R.S32.HI R98, RZ, 0x1f, R76 ;  /* 0x0000001fff627819 */ /* 0x000fe2000001144c */
[----:B------:R-:W-:Y:S02]  /*29f0*/  VIADD R109, R36, 0x8 ;  /* 0x00000008246d7836 */ /* 0x000fe40000000000 */
[----:B------:R-:W-:Y:S01]  /*2a00*/  IMAD.IADD R85, R27, 0x1, R85 ;  /* 0x000000011b557824 */ /* 0x000fe200078e0255 */
[C---:B--2---:R-:W-:Y:S02]  /*2a10*/  LOP3.LUT R21, R41.reuse, 0x18, R9, 0xf8, !PT ;  /* 0x0000001829157812 */ /* 0x044fe400078ef809 */
[C---:B------:R-:W-:Y:S02]  /*2a20*/  LOP3.LUT R10, R41.reuse, 0x18, R7, 0xf8, !PT ;  /* 0x00000018290a7812 */ /* 0x040fe400078ef807 */
[----:B------:R-:W-:Y:S02]  /*2a30*/  LOP3.LUT R18, R41, 0x18, R8, 0xf8, !PT ;  /* 0x0000001829127812 */ /* 0x000fe400078ef808 */
[----:B---3--:R-:W-:-:S02]  /*2a40*/  LOP3.LUT R21, R21, R35, RZ, 0x3c, !PT ;  /* 0x0000002315157212 */ /* 0x008fc400078e3cff */
[----:B------:R-:W-:Y:S01]  /*2a50*/  LOP3.LUT R15, R10, R35, RZ, 0x3c, !PT ;  /* 0x000000230a0f7212 */ /* 0x000fe200078e3cff */
[----:B------:R-:W-:Y:S02]  /*2a60*/  IMAD R10, R33, R66, RZ ;  /* 0x00000042210a7224 */ /* 0x000fe400078e02ff */
[--C-:B----4-:R-:W-:Y:S02]  /*2a70*/  IMAD R32, R32, 0x1200, R40.reuse ;  /* 0x0000120020207824 */ /* 0x110fe400078e0228 */
[----:B------:R-:W-:Y:S02]  /*2a80*/  IMAD R14, R14, 0x1200, R40 ;  /* 0x000012000e0e7824 */ /* 0x000fe400078e0228 */
[----:B------:R-:W-:Y:S02]  /*2a90*/  IMAD.IADD R100, R32, 0x1, R21 ;  /* 0x0000000120647824 */ /* 0x000fe400078e0215 */
[----:B------:R-:W-:Y:S02]  /*2aa0*/  IMAD R21, R103, R67, R10 ;  /* 0x0000004367157224 */ /* 0x000fe400078e020a */
[----:B------:R-:W-:-:S02]  /*2ab0*/  IMAD R10, R33, R72, RZ ;  /* 0x00000048210a7224 */ /* 0x000fc400078e02ff */
[----:B------:R-:W-:Y:S01]  /*2ac0*/  IMAD.IADD R102, R14, 0x1, R15 ;  /* 0x000000010e667824 */ /* 0x000fe200078e020f */
[----:B------:R-:W-:Y:S01]  /*2ad0*/  LOP3.LUT R101, R18, R35, RZ, 0x3c, !PT ;  /* 0x0000002312657212 */ /* 0x000fe200078e3cff */
[----:B------:R-:W-:Y:S01]  /*2ae0*/  IMAD R15, R29, 0x90, RZ ;  /* 0x000000901d0f7824 */ /* 0x000fe200078e02ff */
[----:B------:R-:W-:Y:S01]  /*2af0*/  LOP3.LUT R18, R12, R11, RZ, 0xfc, !PT ;  /* 0x0000000b0c127212 */ /* 0x000fe200078efcff */
[----:B------:R-:W-:Y:S01]  /*2b00*/  IMAD.WIDE.U32 R28, R28, 0x90, RZ ;  /* 0x000000901c1c7825 */ /* 0x000fe200078e00ff */
[----:B------:R-:W-:-:S03]  /*2b10*/  LOP3.LUT R11, R12, 0x1, RZ, 0xc0, !PT ;  /* 0x000000010c0b7812 */ /* 0x000fc600078ec0ff */
[----:B------:R-:W-:Y:S01]  /*2b20*/  IMAD R81, R103, R73, R10 ;  /* 0x0000004967517224 */ /* 0x000fe200078e020a */
[----:B------:R-:W-:Y:S01]  /*2b30*/  LOP3.LUT R10, R9, 0xfffffff8, RZ, 0xc0, !PT ;  /* 0xfffffff8090a7812 */ /* 0x000fe200078ec0ff */
[----:B------:R-:W-:Y:S02]  /*2b40*/  IMAD R33, R73, 0x90, RZ ;  /* 0x0000009049217824 */ /* 0x000fe400078e02ff */
[----:B------:R-:W-:Y:S02]  /*2b50*/  IMAD R20, R20, 0x1200, R40 ;  /* 0x0000120014147824 */ /* 0x000fe400078e0228 */
[----:B------:R-:W-:Y:S01]  /*2b60*/  IMAD.WIDE.U32 R66, R66, 0x90, RZ ;  /* 0x0000009042427825 */ /* 0x000fe200078e00ff */
[----:B------:R-:W-:-:S03]  /*2b70*/  LOP3.LUT R12, R18, 0x2, RZ, 0xc0, !PT ;  /* 0x00000002120c7812 */ /* 0x000fc600078ec0ff */
[----:B------:R-:W-:Y:S01]  /*2b80*/  IMAD.WIDE.U32 R72, R72, 0x90, RZ ;  /* 0x0000009048487825 */ /* 0x000fe200078e00ff */
[C---:B------:R-:W-:Y:S02]  /*2b90*/  LOP3.LUT R13, R18.reuse, 0x4, RZ, 0xc0, !PT ;  /* 0x00000004120d7812 */ /* 0x040fe400078ec0ff */
[C---:B------:R-:W-:Y:S01]  /*2ba0*/  LOP3.LUT R14, R18.reuse, 0x8, RZ, 0xc0, !PT ;  /* 0x00000008120e7812 */ /* 0x040fe200078ec0ff */
[----:B------:R-:W-:Y:S01]  /*2bb0*/  IMAD.IADD R94, R29, 0x1, R15 ;  /* 0x000000011d5e7824 */ /* 0x000fe200078e020f */
[----:B------:R-:W-:Y:S01]  /*2bc0*/  LOP3.LUT R15, R18, 0x10, RZ, 0xc0, !PT ;  /* 0x00000010120f7812 */ /* 0x000fe200078ec0ff */
[----:B------:R-:W-:Y:S01]  /*2bd0*/  IMAD.IADD R83, R69, 0x1, R81 ;  /* 0x0000000145537824 */ /* 0x000fe200078e0251 */
[----:B------:R-:W-:Y:S01]  /*2be0*/  SHF.R.S32.HI R97, RZ, 0x1f, R10 ;  /* 0x0000001fff617819 */ /* 0x000fe2000001140a */
[----:B------:R-:W-:Y:S01]  /*2bf0*/  IMAD.IADD R101, R20, 0x1, R101 ;  /* 0x0000000114657824 */ /* 0x000fe200078e0265 */
[----:B------:R-:W-:Y:S01]  /*2c00*/  LOP3.LUT R18, R18, 0x20, RZ, 0xc0, !PT ;  /* 0x0000002012127812 */ /* 0x000fe200078ec0ff */
[----:B------:R-:W-:-:S02]  /*2c10*/  IMAD.IADD R95, R67, 0x1, R95 ;  /* 0x00000001435f7824 */ /* 0x000fc400078e025f */
[----:B------:R-:W-:Y:S02]  /*2c20*/  IMAD.IADD R96, R73, 0x1, R33 ;  /* 0x0000000149607824 */ /* 0x000fe400078e0221 */
[----:B------:R-:W-:Y:S02]  /*2c30*/  IMAD.IADD R84, R31, 0x1, R21 ;  /* 0x000000011f547824 */ /* 0x000fe400078e0215 */
[----:B------:R-:W-:Y:S02]  /*2c40*/  IMAD.IADD R82, R21, 0x1, R65 ;  /* 0x0000000115527824 */ /* 0x000fe400078e0241 */
[----:B------:R-:W-:Y:S01]  /*2c50*/  IMAD.IADD R81, R81, 0x1, R71 ;  /* 0x0000000151517824 */ /* 0x000fe200078e0247 */
[----:B------:R-:W-:Y:S06]  /*2c60*/  @!P6 BAR.SYNC.DEFER_BLOCKING 0x9, 0x100 ;  /* 0x024400000000eb1d */ /* 0x000fec0000010000 */
.L_x_2399:
[----:B------:R-:W2:Y:S01]  /*2c70*/  LDL R20, [R1+0xfc] ;  /* 0x0000fc0001147983 */ /* 0x000ea20000100800 */
[----:B0-----:R-:W0:Y:S01]  /*2c80*/  LDC.64 R90, c[0x0][0x2e8] ;  /* 0x0000ba00ff5a7b82 */ /* 0x001e220000000a00 */
[----:B------:R-:W-:Y:S01]  /*2c90*/  VIADD R39, R16, 0xffffffff ;  /* 0xffffffff10277836 */ /* 0x000fe20000000000 */
[----:B------:R-:W-:Y:S01]  /*2ca0*/  LOP3.LUT P4, RZ, R19, 0x2, RZ, 0xc0, !PT ;  /* 0x0000000213ff7812 */ /* 0x000fe2000788c0ff */
[----:B------:R-:W-:Y:S05]  /*2cb0*/  YIELD ;  /* 0x0000000000007946 */ /* 0x000fea0003800000 */
[----:B-1----:R-:W1:Y:S01]  /*2cc0*/  LDC R104, c[0x0][0x3f4] ;  /* 0x0000fd00ff687b82 */ /* 0x002e620000000800 */
        /* <DEDUP_REMOVED lines=8> */
[C---:B0-----:R-:W-:Y:S02]  /*2d50*/  LEA R36, P3, R16.reuse, R90, 0x1 ;  /* 0x0000005a10247211 */ /* 0x041fe400078608ff */
        /* <DEDUP_REMOVED lines=23> */
[----:B------:R-:W0:Y:S01]  /*2ed0*/  S2R R34, SR_TID.X ;  /* 0x0000000000227919 */ /* 0x000e220000002100 */
        /* <DEDUP_REMOVED lines=12> */
[----:B0-----:R-:W-:-:S02]  /*2fa0*/  VIADD R38, R34, 0xffffff80 ;  /* 0xffffff8022267836 */ /* 0x001fc40000000000 */
[----:B------:R-:W-:-:S05]  /*2fb0*/  VIADD R34, R34, 0xffffff80 ;  /* 0xffffff8022227836 */ /* 0x000fca0000000000 */
[----:B------:R-:W-:Y:S02]  /*2fc0*/  LEA.HI R34, R34, R38, RZ, 0x1 ;  /* 0x0000002622227211 */ /* 0x000fe400078f08ff */
[----:B------:R-:W-:Y:S02]  /*2fd0*/  CS2R R38, SRZ ;  /* 0x0000000000267805 */ /* 0x000fe4000001ff00 */
[----:B------:R-:W-:-:S04]  /*2fe0*/  SHF.R.S32.HI R34, RZ, 0x1, R34 ;  /* 0x00000001ff227819 */ /* 0x000fc80000011422 */
[----:B------:R-:W-:-:S13]  /*2ff0*/  ISETP.GE.AND P4, PT, R34, R87, PT ;  /* 0x000000572200720c */ /* 0x000fda0003f86270 */
[----:B------:R-:W-:Y:S05]  /*3000*/  @P4 BRA `(.L_x_2348) ;  /* 0x0000000000b84947 */ /* 0x000fea0003800000 */
[----:B------:R-:W2:Y:S04]  /*3010*/  LDL.64 R112, [R1+0xb0] ;  /* 0x0000b00001707983 */ /* 0x000ea80000100a00 */
        /* <DEDUP_REMOVED lines=45> */
.L_x_2348:
[----:B------:R-:W-:Y:S05]  /*32f0*/  BSYNC B1 ;  /* 0x0000000000017941 */ /* 0x000fea0003800000 */
.L_x_2347:
        /* <DEDUP_REMOVED lines=52> */
.L_x_2349:
[----:B------:R-:W2:Y:S01]  /*3640*/  LDL R32, [R1+0xa8] ;  /* 0x0000a80001207983 */ /* 0x000ea20000100800 */
[----:B------:R-:W-:Y:S01]  /*3650*/  IMAD R20, R144, 0x8, R22 ;  /* 0x0000000890147824 */ /* 0x000fe200078e0216 */
[----:B------:R-:W-:Y:S01]  /*3660*/  BSSY B1, `(.L_x_2350) ;  /* 0x0000004000017945 */ /* 0x000fe20003800000 */
[----:B--2---:R-:W-:-:S04]  /*3670*/  SHF.L.U32 R88, R32, 0x1f, RZ ;  /* 0x0000001f20587819 */ /* 0x004fc800000006ff */
[----:B------:R-:W0:Y:S02]  /*3680*/  SYNCS.PHASECHK.TRANS64.TRYWAIT P5, [R20+URZ+0x31c90], R88 ;  /* 0x031c9058140075a7 */ /* 0x000e2400080a017f */
[----:B0-----:R-:W-:Y:S05]  /*3690*/  @!P5 BRA `(.L_x_2351) ;  /* 0x0000023400f0d947 */ /* 0x001fea0003800000 */
.L_x_2660:
[----:B------:R-:W-:Y:S05]  /*36a0*/  BSYNC B1 ;  /* 0x0000000000017941 */ /* 0x000fea0003800000 */
.L_x_2350:
[----:B------:R-:W-:Y:S05]  /*36b0*/  @P4 BRA `(.L_x_2352) ;  /* 0x0000003800104947 */ /* 0x000fea0003800000 */
[----:B------:R-:W-:Y:S01]  /*36c0*/  ISETP.NE.AND P4, PT, R11, RZ, PT ;  /* 0x000000ff0b00720c */ /* 0x000fe20003f85270 */
[----:B------:R-:W-:-:S12]  /*36d0*/  BSSY B1, `(.L_x_2353) ;  /* 0x0000036000017945 */ /* 0x000fd80003800000 */
[----:B------:R-:W-:Y:S05]  /*36e0*/  @!P4 BRA `(.L_x_2354) ;  /* 0x0000000000d0c947 */ /* 0x000fea0003800000 */
[----:B------:R-:W2:Y:S01]  /*36f0*/  LDL.64 R56, [R1+0xb0] ;  /* 0x0000b00001387983 */ /* 0x000ea20000100a00 */
[----:B------:R-:W-:Y:S03]  /*3700*/  BSSY B2, `(.L_x_2355) ;  /* 0x0000031000027945 */ /* 0x000fe60003800000 */
[----:B------:R1:W3:Y:S01]  /*3710*/  LDS.128 R32, [R80+0x16800] ;  /* 0x0168000050207984 */ /* 0x0002e20000000c00 */
[----:B--2---:R-:W-:-:S13]  /*3720*/  ISETP.GE.AND P4, PT, R56, R104, PT ;  /* 0x000000683800720c */ /* 0x004fda0003f86270 */
[----:B-1-3--:R-:W-:Y:S05]  /*3730*/  @P4 BRA `(.L_x_2356) ;  /* 0x0000000000b44947 */ /* 0x00afea0003800000 */
[----:B------:R-:W-:Y:S01]  /*3740*/  SHF.R.U64 R59, R90, 0x10, R91 ;  /* 0x000000105a3b7819 */ /* 0x000fe2000000125b */
[----:B------:R-:W-:Y:S01]  /*3750*/  IMAD.U32 R90, R33, 0x10000, RZ ;  /* 0x00010000215a7824 */ /* 0x000fe200078e00ff */
        /* <DEDUP_REMOVED lines=43> */
.L_x_2356:
[----:B------:R-:W-:Y:S05]  /*3a10*/  BSYNC B2 ;  /* 0x0000000000027941 */ /* 0x000fea0003800000 */
.L_x_2355:
[----:B------:R1:W-:Y:S02]  /*3a20*/  STG.E.128 desc[UR60][R36.64], R32 ;  /* 0x0000002024007986 */ /* 0x0003e4000c101d3c */
.L_x_2354:
[----:B------:R-:W-:Y:S05]  /*3a30*/  BSYNC B1 ;  /* 0x0000000000017941 */ /* 0x000fea0003800000 */
.L_x_2353:
        /* <DEDUP_REMOVED lines=53> */
.L_x_2360:
[----:B------:R-:W-:Y:S05]  /*3d90*/  BSYNC B2 ;  /* 0x0000000000027941 */ /* 0x000fea0003800000 */
.L_x_2359:
[----:B------:R2:W-:Y:S02]  /*3da0*/  STG.E.128 desc[UR60][R36.64+0x20], R32 ;  /* 0x0000202024007986 */ /* 0x0005e4000c101d3c */
.L_x_2358:
[----:B------:R-:W-:Y:S05]  /*3db0*/  BSYNC B1 ;  /* 0x0000000000017941 */ /* 0x000fea0003800000 */
.L_x_2357:
        /* <DEDUP_REMOVED lines=52> */
.L_x_2364:
[----:B------:R-:W-:Y:S05]  /*4100*/  BSYNC B2 ;  /* 0x0000000000027941 */ /* 0x000fea0003800000 */
.L_x_2363:
[----:B------:R3:W-:Y:S02]  /*4110*/  STG.E.128 desc[UR60][R36.64+0x40], R32 ;  /* 0x0000402024007986 */ /* 0x0007e4000c101d3c */
.L_x_2362:
[----:B------:R-:W-:Y:S05]  /*4120*/  BSYNC B1 ;  /* 0x0000000000017941 */ /* 0x000fea0003800000 */
.L_x_2361:
        /* <DEDUP_REMOVED lines=52> */
.L_x_2368:
[----:B------:R-:W-:Y:S05]  /*4470*/  BSYNC B2 ;  /* 0x0000000000027941 */ /* 0x000fea0003800000 */
.L_x_2367:
[----:B------:R4:W-:Y:S02]  /*4480*/  STG.E.128 desc[UR60][R36.64+0x60], R32 ;  /* 0x0000602024007986 */ /* 0x0009e4000c101d3c */
.L_x_2366:
[----:B------:R-:W-:Y:S05]  /*4490*/  BSYNC B1 ;  /* 0x0000000000017941 */ /* 0x000fea0003800000 */
.L_x_2365:
        /* <DEDUP_REMOVED lines=53> */
.L_x_2372:
[----:B------:R-:W-:Y:S05]  /*47f0*/  BSYNC B2 ;  /* 0x0000000000027941 */ /* 0x000fea0003800000 */
.L_x_2371:
[----:B------:R1:W-:Y:S02]  /*4800*/  STG.E.128 desc[UR60][R36.64+0x80], R32 ;  /* 0x0000802024007986 */ /* 0x0003e4000c101d3c */
.L_x_2370:
[----:B------:R-:W-:Y:S05]  /*4810*/  BSYNC B1 ;  /* 0x0000000000017941 */ /* 0x000fea0003800000 */
.L_x_2369:
        /* <DEDUP_REMOVED lines=41> */
[CC--:B------:R-:W-:Y:S01]  /*4ab0*/  FMUL.FTZ R34, R32.reuse, R108.reuse ;  /* 0x0000006c20227220 */ /* 0x0c0fe20000410000 */
        /* <DEDUP_REMOVED lines=10> */
.L_x_2374:
[----:B------:R-:W-:Y:S05]  /*4b60*/  BSYNC B1 ;  /* 0x0000000000017941 */ /* 0x000fea0003800000 */
.L_x_2373:
[----:B------:R1:W-:Y:S01]  /*4b70*/  STG.E.128 desc[UR60][R36.64+0xa0], R32 ;  /* 0x0000a02024007986 */ /* 0x0003e2000c101d3c */
[----:B------:R-:W-:Y:S05]  /*4b80*/  BRA `(.L_x_2352) ;  /* 0x0000002000dc7947 */ /* 0x000fea0003800000 */
.L_x_2346:
        /* <DEDUP_REMOVED lines=15> */
[----:B------:R-:W-:-:S04]  /*4c80*/  LEA.HI R32, R32, R33, RZ, 0x1 ;  /* 0x0000002120207211 */ /* 0x000fc800078f08ff */
[----:B------:R-:W-:-:S04]  /*4c90*/  SHF.R.S32.HI R32, RZ, 0x1, R32 ;  /* 0x00000001ff207819 */ /* 0x000fc80000011420 */
[----:B------:R-:W-:Y:S02]  /*4ca0*/  ISETP.GE.AND P4, PT, R32, R87, PT ;  /* 0x000000572000720c */ /* 0x000fe40003f86270 */
[----:B------:R-:W-:-:S11]  /*4cb0*/  CS2R R32, SRZ ;  /* 0x0000000000207805 */ /* 0x000fd6000001ff00 */
[----:B------:R-:W-:Y:S05]  /*4cc0*/  @P4 BRA `(.L_x_2376) ;  /* 0x0000000000804947 */ /* 0x000fea0003800000 */
[----:B------:R-:W2:Y:S01]  /*4cd0*/  LDL.64 R62, [R1+0x40] ;  /* 0x00004000013e7983 */ /* 0x000ea20000100a00 */
        /* <DEDUP_REMOVED lines=21> */
[----:B--2---:R-:W-:-:S13]  /*4e30*/  ISETP.GE.AND P3, PT, R62, R104, PT ;  /* 0x000000683e00720c */ /* 0x004fda0003f66270 */
[----:B------:R-:W5:Y:S04]  /*4e40*/  @!P3 LDG.E.128 R40, desc[UR60][R44.64] ;  /* 0x0000003c2c28b981 */ /* 0x000f68000c1e1d00 */
[----:B------:R-:W5:Y:S01]  /*4e50*/  @!P3 LDG.E.128 R52, desc[UR60][R56.64] ;  /* 0x0000003c3834b981 */ /* 0x000f62000c1e1d00 */
[----:B------:R-:W-:-:S13]  /*4e60*/  ISETP.GE.AND P3, PT, R0, R104, PT ;  /* 0x000000680000720c */ /* 0x000fda0003f66270 */
[----:B------:R-:W5:Y:S04]  /*4e70*/  @!P3 LDG.E.128 R36, desc[UR60][R44.64+0x20] ;  /* 0x0000203c2c24b981 */ /* 0x000f68000c1e1d00 */
[----:B------:R-:W5:Y:S01]  /*4e80*/  @!P3 LDG.E.128 R48, desc[UR60][R56.64+0x20] ;  /* 0x0000203c3830b981 */ /* 0x000f62000c1e1d00 */
[----:B------:R-:W-:-:S13]  /*4e90*/  ISETP.GE.AND P3, PT, R4, R104, PT ;  /* 0x000000680400720c */ /* 0x000fda0003f66270 */
[----:B------:R0:W5:Y:S02]  /*4ea0*/  @!P3 LDG.E.128 R32, desc[UR60][R44.64+0x40] ;  /* 0x0000403c2c20b981 */ /* 0x000164000c1e1d00 */
[----:B0-----:R-:W-:-:S06]  /*4eb0*/  CS2R R44, SRZ ;  /* 0x00000000002c7805 */ /* 0x001fcc000001ff00 */
[----:B------:R0:W5:Y:S02]  /*4ec0*/  @!P3 LDG.E.128 R44, desc[UR60][R56.64+0x40] ;  /* 0x0000403c382cb981 */ /* 0x000164000c1e1d00 */
.L_x_2376:
[----:B------:R-:W-:Y:S05]  /*4ed0*/  BSYNC B1 ;  /* 0x0000000000017941 */ /* 0x000fea0003800000 */
.L_x_2375:
        /* <DEDUP_REMOVED lines=43> */
.L_x_2377:
[----:B------:R-:W2:Y:S01]  /*5190*/  LDL R56, [R1+0xa8] ;  /* 0x0000a80001387983 */ /* 0x000ea20000100800 */
[----:B------:R-:W-:Y:S01]  /*51a0*/  IMAD R20, R144, 0x8, R22 ;  /* 0x0000000890147824 */ /* 0x000fe200078e0216 */
[----:B------:R-:W-:Y:S01]  /*51b0*/  BSSY B1, `(.L_x_2378) ;  /* 0x0000004000017945 */ /* 0x000fe20003800000 */
[----:B--2---:R-:W-:-:S04]  /*51c0*/  SHF.L.U32 R88, R56, 0x1f, RZ ;  /* 0x0000001f38587819 */ /* 0x004fc800000006ff */
[----:B------:R-:W0:Y:S02]  /*51d0*/  SYNCS.PHASECHK.TRANS64.TRYWAIT P5, [R20+URZ+0x31c90], R88 ;  /* 0x031c9058140075a7 */ /* 0x000e2400080a017f */
[----:B0-----:R-:W-:Y:S05]  /*51e0*/  @!P5 BRA `(.L_x_2379) ;  /* 0x0000021c0030d947 */ /* 0x001fea0003800000 */
.L_x_2661:
[----:B------:R-:W-:Y:S05]  /*51f0*/  BSYNC B1 ;  /* 0x0000000000017941 */ /* 0x000fea0003800000 */
.L_x_2378:
[----:B------:R-:W-:Y:S05]  /*5200*/  @P4 BRA `(.L_x_2352) ;  /* 0x0000001c003c4947 */ /* 0x000fea0003800000 */
[----:B------:R-:W1:Y:S01]  /*5210*/  S2R R56, SR_TID.X ;  /* 0x0000000000387919 */ /* 0x000e620000002100 */
[----:B------:R-:W2:Y:S01]  /*5220*/  LDC R107, c[0x0][0x2f4] ;  /* 0x0000bd00ff6b7b82 */ /* 0x000ea20000000800 */
[----:B------:R-:W-:Y:S01]  /*5230*/  ISETP.NE.AND P4, PT, R11, RZ, PT ;  /* 0x000000ff0b00720c */ /* 0x000fe20003f85270 */
[----:B------:R-:W-:Y:S01]  /*5240*/  ULDC.64 UR4, c[0x0][0x300] ;  /* 0x0000c00000047ab9 */ /* 0x000fe20000000a00 */
[----:B------:R-:W-:Y:S01]  /*5250*/  IMAD.MOV.U32 R93, RZ, RZ, R92 ;  /* 0x000000ffff5d7224 */ /* 0x000fe200078e005c */
[----:B------:R-:W-:Y:S01]  /*5260*/  BSSY B1, `(.L_x_2380) ;  /* 0x0000094000017945 */ /* 0x000fe20003800000 */
[----:B------:R-:W-:Y:S02]  /*5270*/  IMAD.MOV.U32 R92, RZ, RZ, R60 ;  /* 0x000000ffff5c7224 */ /* 0x000fe400078e003c */
[----:B--2---:R-:W-:Y:S02]  /*5280*/  IMAD.IADD R111, R107, 0x1, -R106 ;  /* 0x000000016b6f7824 */ /* 0x004fe400078e0a6a */
[----:B-1----:R-:W-:-:S02]  /*5290*/  VIADD R58, R56, 0xffffff80 ;  /* 0xffffff80383a7836 */ /* 0x002fc40000000000 */
[C---:B------:R-:W-:Y:S02]  /*52a0*/  VIADD R57, R56.reuse, 0xffffff80 ;  /* 0xffffff8038397836 */ /* 0x040fe40000000000 */
[C---:B------:R-:W-:Y:S02]  /*52b0*/  VIADD R59, R56.reuse, 0xffffff80 ;  /* 0xffffff80383b7836 */ /* 0x040fe40000000000 */
[----:B------:R-:W-:Y:S01]  /*52c0*/  VIADD R56, R56, 0xffffff80 ;  /* 0xffffff8038387836 */ /* 0x000fe20000000000 */
[----:B------:R-:W-:-:S04]  /*52d0*/  LEA.HI R57, R57, R58, RZ, 0x1 ;  /* 0x0000003a39397211 */ /* 0x000fc800078f08ff */
[----:B------:R-:W-:Y:S02]  /*52e0*/  LEA.HI R56, R56, R59, RZ, 0x1 ;  /* 0x0000003b38387211 */ /* 0x000fe400078f08ff */
[----:B------:R-:W-:Y:S02]  /*52f0*/  SHF.R.S32.HI R57, RZ, 0x1, R57 ;  /* 0x00000001ff397819 */ /* 0x000fe40000011439 */
[----:B------:R-:W-:-:S03]  /*5300*/  SHF.R.S32.HI R56, RZ, 0x1, R56 ;  /* 0x00000001ff387819 */ /* 0x000fc60000011438 */
[----:B------:R-:W-:Y:S01]  /*5310*/  IMAD.WIDE.U32 R92, R57, UR4, R92 ;  /* 0x00000004395c7c25 */ /* 0x000fe2000f8e005c */
[----:B------:R-:W-:-:S05]  /*5320*/  SHF.R.S32.HI R56, RZ, 0x1f, R56 ;  /* 0x0000001fff387819 */ /* 0x000fca0000011438 */
[----:B------:R-:W-:-:S04]  /*5330*/  IMAD R56, R56, UR4, RZ ;  /* 0x0000000438387c24 */ /* 0x000fc8000f8e02ff */
[----:B------:R-:W-:-:S04]  /*5340*/  IMAD R56, R57, UR5, R56 ;  /* 0x0000000539387c24 */ /* 0x000fc8000f8e0238 */
[----:B------:R-:W-:Y:S01]  /*5350*/  IMAD.IADD R108, R56, 0x1, R93 ;  /* 0x00000001386c7824 */ /* 0x000fe200078e025d */
[----:B------:R-:W-:Y:S06]  /*5360*/  @!P4 BRA `(.L_x_2381) ;  /* 0x00000008000cc947 */ /* 0x000fec0003800000 */
[----:B------:R-:W2:Y:S04]  /*5370*/  LDL R62, [R1+0xb8] ;  /* 0x0000b800013e7983 */ /* 0x000ea80000100800 */
[----:B------:R-:W3:Y:S04]  /*5380*/  LDL R58, [R1+0xbc] ;  /* 0x0000bc00013a7983 */ /* 0x000ee80000100800 */
[----:B------:R-:W4:Y:S04]  /*5390*/  LDL R59, [R1+0xc0] ;  /* 0x0000c000013b7983 */ /* 0x000f280000100800 */
[----:B------:R-:W5:Y:S01]  /*53a0*/  LDL.64 R126, [R1+0x40] ;  /* 0x00004000017e7983 */ /* 0x000f620000100a00 */
        /* <DEDUP_REMOVED lines=8> */
[----:B------:R-:W-:Y:S01]  /*5430*/  SHF.R.S32.HI R57, RZ, 0x2, R57 ;  /* 0x00000002ff397819 */ /* 0x000fe20000011439 */
        /* <DEDUP_REMOVED lines=11> */
[----:B-----5:R-:W-:-:S13]  /*54f0*/  ISETP.GE.AND P4, PT, R126, R104, PT ;  /* 0x000000687e00720c */ /* 0x020fda0003f86270 */
        /* <DEDUP_REMOVED lines=93> */
.L_x_2383:
[----:B------:R-:W-:Y:S05]  /*5ad0*/  BSYNC B2 ;  /* 0x0000000000027941 */ /* 0x000fea0003800000 */
.L_x_2382:
        /* <DEDUP_REMOVED lines=12> */
.L_x_2381:
[----:B------:R-:W-:Y:S05]  /*5ba0*/  BSYNC B1 ;  /* 0x0000000000017941 */ /* 0x000fea0003800000 */
.L_x_2380:
        /* <DEDUP_REMOVED lines=120> */
.L_x_2387:
[----:B------:R-:W-:Y:S05]  /*6330*/  BSYNC B2 ;  /* 0x0000000000027941 */ /* 0x000fea0003800000 */
.L_x_2386:
        /* <DEDUP_REMOVED lines=12> */
.L_x_2385:
[----:B------:R-:W-:Y:S05]  /*6400*/  BSYNC B1 ;  /* 0x0000000000017941 */ /* 0x000fea0003800000 */
.L_x_2384:
[----:B------:R-:W-:-:S13]  /*6410*/  ISETP.NE.AND P4, PT, R13, RZ, PT ;  /* 0x000000ff0d00720c */ /* 0x000fda0003f85270 */
[----:B------:R-:W-:Y:S05]  /*6420*/  @!P4 BRA `(.L_x_2352) ;  /* 0x0000000800b4c947 */ /* 0x000fea0003800000 */
[----:B---3--:R-:W3:Y:S04]  /*6430*/  LDL R36, [R1] ;  /* 0x0000000001247983 */ /* 0x008ee80000100800 */
        /* <DEDUP_REMOVED lines=123> */
.L_x_2389:
[----:B------:R-:W-:Y:S05]  /*6bf0*/  BSYNC B1 ;  /* 0x0000000000017941 */ /* 0x000fea0003800000 */
.L_x_2388:
        /* <DEDUP_REMOVED lines=10> */
.L_x_2345:
[----:B------:R-:W2:Y:S02]  /*6ca0*/  LDL R32, [R1+0xac] ;  /* 0x0000ac0001207983 */ /* 0x000ea40000100800 */
[----:B--2---:R-:W-:-:S13]  /*6cb0*/  ISETP.NE.AND P3, PT, R32, 0x3, PT ;  /* 0x000000032000780c */ /* 0x004fda0003f65270 */
[----:B------:R-:W-:Y:S05]  /*6cc0*/  @!P3 BRA `(.L_x_2390) ;  /* 0x000000000004b947 */ /* 0x000fea0003800000 */
[----:B------:R-:W-:Y:S01]  /*6cd0*/  BPT.TRAP 0x1 ;  /* 0x000000040000795c */ /* 0x000fe20000300000 */
.L_x_2390:
[----:B------:R-:W2:Y:S01]  /*6ce0*/  LDL R32, [R1+0xa8] ;  /* 0x0000a80001207983 */ /* 0x000ea20000100800 */
[----:B------:R-:W-:Y:S01]  /*6cf0*/  IMAD R20, R144, 0x8, R22 ;  /* 0x0000000890147824 */ /* 0x000fe200078e0216 */
[----:B------:R-:W-:Y:S01]  /*6d00*/  BSSY B1, `(.L_x_2391) ;  /* 0x0000006000017945 */ /* 0x000fe20003800000 */
[----:B------:R-:W-:-:S05]  /*6d10*/  IMAD R87, R16, -0x90, R2 ;  /* 0xffffff7010577824 */ /* 0x000fca00078e0202 */
[----:B------:R-:W-:Y:S02]  /*6d20*/  VIMNMX R87, R87, 0x90, PT ;  /* 0x0000009057577848 */ /* 0x000fe40003fe0100 */
[----:B--2---:R-:W-:-:S04]  /*6d30*/  SHF.L.U32 R88, R32, 0x1f, RZ ;  /* 0x0000001f20587819 */ /* 0x004fc800000006ff */
[----:B------:R-:W0:Y:S02]  /*6d40*/  SYNCS.PHASECHK.TRANS64.TRYWAIT P4, [R20+URZ+0x31c90], R88 ;  /* 0x031c9058140075a7 */ /* 0x000e24000808017f */
[----:B0-----:R-:W-:Y:S05]  /*6d50*/  @!P4 BRA `(.L_x_2392) ;  /* 0x000002000068c947 */ /* 0x001fea0003800000 */
.L_x_2662:
[----:B------:R-:W-:Y:S05]  /*6d60*/  BSYNC B1 ;  /* 0x0000000000017941 */ /* 0x000fea0003800000 */
.L_x_2391:
[----:B------:R-:W1:Y:S02]  /*6d70*/  S2R R32, SR_TID.X ;  /* 0x0000000000207919 */ /* 0x000e640000002100 */
[C---:B-1----:R-:W-:Y:S02]  /*6d80*/  VIADD R33, R32.reuse, 0xffffff80 ;  /* 0xffffff8020217836 */ /* 0x042fe40000000000 */
[----:B------:R-:W-:-:S05]  /*6d90*/  VIADD R32, R32, 0xffffff80 ;  /* 0xffffff8020207836 */ /* 0x000fca0000000000 */
[----:B------:R-:W-:-:S04]  /*6da0*/  LEA.HI R32, R32, R33, RZ, 0x1 ;  /* 0x0000002120207211 */ /* 0x000fc800078f08ff */
[----:B------:R-:W-:-:S04]  /*6db0*/  SHF.R.S32.HI R32, RZ, 0x1, R32 ;  /* 0x00000001ff207819 */ /* 0x000fc80000011420 */
        /* <DEDUP_REMOVED lines=20> */
.L_x_2352:
[----:B------:R-:W-:Y:S05]  /*6f00*/  BSYNC B0 ;  /* 0x0000000000007941 */ /* 0x000fea0003800000 */
.L_x_2344:
        /* <DEDUP_REMOVED lines=17> */
.L_x_2394:
[----:B------:R-:W-:Y:S05]  /*7020*/  BSYNC B0 ;  /* 0x0000000000007941 */ /* 0x000fea0003800000 */
.L_x_2393:
[----:B------:R-:W2:Y:S01]  /*7030*/  SYNCS.PHASECHK.TRANS64.TRYWAIT P3, [R20+URZ+0x31cb0], R88 ;  /* 0x031cb058140075a7 */ /* 0x000ea2000806017f */
[----:B------:R-:W-:Y:S04]  /*7040*/  BSSY B0, `(.L_x_2395) ;  /* 0x0000002000007945 */ /* 0x000fe80003800000 */
[----:B--2---:R-:W-:Y:S05]  /*7050*/  @!P3 BRA `(.L_x_2396) ;  /* 0x000001fc00bcb947 */ /* 0x004fea0003800000 */
.L_x_2663:
[----:B------:R-:W-:Y:S05]  /*7060*/  BSYNC B0 ;  /* 0x0000000000007941 */ /* 0x000fea0003800000 */
.L_x_2395:
[----:B-1----:R-:W1:Y:S01]  /*7070*/  S2R R32, SR_TID.X ;  /* 0x0000000000207919 */ /* 0x002e620000002100 */
[----:B------:R-:W-:Y:S01]  /*7080*/  BSSY B0, `(.L_x_2397) ;  /* 0x0000026000007945 */ /* 0x000fe20003800000 */
[C---:B-1----:R-:W-:Y:S02]  /*7090*/  VIADD R33, R32.reuse, 0xffffff80 ;  /* 0xffffff8020217836 */ /* 0x042fe40000000000 */
[----:B------:R-:W-:-:S05]  /*70a0*/  VIADD R32, R32, 0xffffff80 ;  /* 0xffffff8020207836 */ /* 0x000fca0000000000 */
[----:B------:R-:W-:-:S04]  /*70b0*/  LEA.HI R32, R32, R33, RZ, 0x1 ;  /* 0x0000002120207211 */ /* 0x000fc800078f08ff */
[----:B------:R-:W-:-:S04]  /*70c0*/  SHF.R.S32.HI R32, RZ, 0x1, R32 ;  /* 0x00000001ff207819 */ /* 0x000fc80000011420 */
[----:B------:R-:W-:-:S13]  /*70d0*/  ISETP.GE.AND P3, PT, R32, R87, PT ;  /* 0x000000572000720c */ /* 0x000fda0003f66270 */
[----:B------:R-:W-:Y:S05]  /*70e0*/  @P3 BRA `(.L_x_2398) ;  /* 0x00000000007c3947 */ /* 0x000fea0003800000 */
[----:B------:R-:W3:Y:S01]  /*70f0*/  LDL.64 R38, [R1+0x40] ;  /* 0x0000400001267983 */ /* 0x000ee20000100a00 */
[----:B------:R-:W-:Y:S01]  /*7100*/  IMAD.WIDE R34, R16, 0x90, R74 ;  /* 0x0000009010227825 */ /* 0x000fe200078e024a */
[----:B------:R-:W-:-:S03]  /*7110*/  ULDC.64 UR4, c[0x0][0x328] ;  /* 0x0000ca0000047ab9 */ /* 0x000fc60000000a00 */
[----:B------:R-:W-:Y:S02]  /*7120*/  IMAD R35, R35, UR4, RZ ;  /* 0x0000000423237c24 */ /* 0x000fe4000f8e02ff */
[----:B------:R-:W-:Y:S02]  /*7130*/  IMAD.MOV.U32 R32, RZ, RZ, R26 ;  /* 0x000000ffff207224 */ /* 0x000fe400078e001a */
        /* <DEDUP_REMOVED lines=8> */
[----:B---3--:R-:W-:-:S13]  /*71c0*/  ISETP.GE.AND P3, PT, R38, UR4, PT ;  /* 0x0000000426007c0c */ /* 0x008fda000bf66270 */
        /* <DEDUP_REMOVED lines=17> */
.L_x_2398:
[----:B------:R-:W-:Y:S05]  /*72e0*/  BSYNC B0 ;  /* 0x0000000000007941 */ /* 0x000fea0003800000 */
.L_x_2397:
[----:B------:R-:W3:Y:S01]  /*72f0*/  LDL.LU R21, [R1+0xa8] ;  /* 0x0000a80001157983 */ /* 0x000ee20000300800 */
[----:B0-2---:R-:W-:Y:S02]  /*7300*/  @!P4 VIADD R20, R20, 0x31cc0 ;  /* 0x00031cc01414c836 */ /* 0x005fe40000000000 */
[----:B------:R-:W-:Y:S01]  /*7310*/  VIADD R144, R144, 0x1 ;  /* 0x0000000190907836 */ /* 0x000fe20000000000 */
[----:B------:R-:W-:Y:S01]  /*7320*/  @!PT LDS RZ, [RZ] ;  /* 0x00000000fffff984 */ /* 0x000fe20000000800 */
[----:B------:R-:W-:Y:S01]  /*7330*/  @!PT LDS RZ, [RZ] ;  /* 0x00000000fffff984 */ /* 0x000fe20000000800 */
[----:B------:R-:W-:Y:S01]  /*7340*/  @!PT LDS RZ, [RZ] ;  /* 0x00000000fffff984 */ /* 0x000fe20000000800 */
[----:B------:R-:W-:Y:S01]  /*7350*/  @!PT LDS RZ, [RZ] ;  /* 0x00000000fffff984 */ /* 0x000fe20000000800 */
[----:B------:R0:W-:Y:S06]  /*7360*/  MEMBAR.ALL.CTA ;  /* 0x0000000000007992 */ /* 0x0001ec0000008000 */
[----:B0-----:R-:W0:Y:S01]  /*7370*/  FENCE.VIEW.ASYNC.S ;  /* 0x00000000000073c6 */ /* 0x001e220000000000 */
[----:B------:R-:W-:Y:S01]  /*7380*/  @!P4 PRMT R20, RZ, 0x654, R20 ;  /* 0x00000654ff14c816 */ /* 0x000fe20000000014 */
[----:B0-----:R0:W-:Y:S01]  /*7390*/  BAR.SYNC.DEFER_BLOCKING R109, 0x80 ;  /* 0x0002006d0000751d */ /* 0x0011e20000010000 */
[----:B------:R-:W-:-:S04]  /*73a0*/  ISETP.NE.AND P3, PT, R144, 0x2, PT ;  /* 0x000000029000780c */ /* 0x000fc80003f65270 */
[----:B------:R-:W-:Y:S01]  /*73b0*/  SEL R144, R144, RZ, P3 ;  /* 0x000000ff90907207 */ /* 0x000fe20001800000 */
[----:B------:R2:W-:Y:S02]  /*73c0*/  @!P4 SYNCS.ARRIVE.TRANS64.RED.A1T0 RZ, [R20+URZ], RZ ;  /* 0x000000ff14ffc9a7 */ /* 0x0005e4000810043f */
[----:B--2---:R-:W-:-:S04]  /*73d0*/  SEL R20, RZ, 0x1, P3 ;  /* 0x00000001ff147807 */ /* 0x004fc80001800000 */
[----:B---3--:R-:W-:-:S05]  /*73e0*/  LOP3.LUT R21, R21, R20, RZ, 0x3c, !PT ;  /* 0x0000001415157212 */ /* 0x008fca00078e3cff */
[----:B------:R0:W-:Y:S01]  /*73f0*/  STL [R1+0xa8], R21 ;  /* 0x0000a81501007387 */ /* 0x0001e20000100800 */
[----:B------:R-:W-:Y:S05]  /*7400*/  @P2 BRA `(.L_x_2399) ;  /* 0xffffffb800182947 */ /* 0x000fea000383ffff */
[----:B0-----:R-:W0:Y:S01]  /*7410*/  S2R R21, SR_TID.X ;  /* 0x0000000000157919 */ /* 0x001e220000002100 */
[----:B------:R-:W-:Y:S02]  /*7420*/  PLOP3.LUT P0, PT, PT, PT, PT, 0x8, 0x0 ;  /* 0x000000000000781c */ /* 0x000fe40003f0e170 */
[----:B0-----:R-:W-:-:S04]  /*7430*/  SHF.R.U32.HI R21, RZ, 0x7, R21 ;  /* 0x00000007ff157819 */ /* 0x001fc80000011615 */
[----:B------:R-:W-:-:S13]  /*7440*/  ISETP.NE.AND P5, PT, R21, 0x1, PT ;  /* 0x000000011500780c */ /* 0x000fda0003fa5270 */
[----:B------:R-:W-:Y:S06]  /*7450*/  @!P5 BAR.ARV 0x9, 0x100 ;  /* 0x024400000000db1d */ /* 0x000fec0000002000 */
.L_x_2339:
[----:B------:R-:W2:Y:S01]  /*7460*/  LDL R6, [R1+0xf4] ;  /* 0x0000f40001067983 */ /* 0x000ea20000100800 */
[----:B------:R-:W0:Y:S03]  /*7470*/  LDC R0, c[0x0][0x448] ;  /* 0x00011200ff007b82 */ /* 0x000e260000000800 */
[----:B------:R-:W3:Y:S04]  /*7480*/  LDL R5, [R1+0xdc] ;  /* 0x0000dc0001057983 */ /* 0x000ee80000100800 */
[----:B------:R-:W3:Y:S01]  /*7490*/  LDL R4, [R1+0xec] ;  /* 0x0000ec0001047983 */ /* 0x000ee20000100800 */
[----:B------:R-:W-:Y:S01]  /*74a0*/  IMAD.MOV.U32 R96, RZ, RZ, RZ ;  /* 0x000000ffff607224 */ /* 0x000fe200078e00ff */
[----:B0-----:R-:W-:-:S13]  /*74b0*/  ISETP.NE.AND P1, PT, R0, 0x1, PT ;  /* 0x000000010000780c */ /* 0x001fda0003f25270 */
[----:B------:R-:W0:Y:S08]  /*74c0*/  @P1 LDC R3, c[0x0][0x44c] ;  /* 0x00011300ff031b82 */ /* 0x000e300000000800 */
[----:B------:R-:W4:Y:S01]  /*74d0*/  @P1 LDC R2, c[0x0][0x450] ;  /* 0x00011400ff021b82 */ /* 0x000f220000000800 */
[----:B--2---:R-:W-:-:S04]  /*74e0*/  VIADD R0, R6, 0xbf ;  /* 0x000000bf06007836 */ /* 0x004fc80000000000 */
[----:B0-----:R-:W-:Y:S01]  /*74f0*/  @P1 IMAD.HI.U32 R3, R0, R3, RZ ;  /* 0x0000000300031227 */ /* 0x001fe200078e00ff */
[----:B---3--:R-:W-:-:S04]  /*7500*/  IADD3 R5, R4, 0x90, -R5 ;  /* 0x0000009004057810 */ /* 0x008fc80007ffe805 */
[----:B----4-:R-:W-:-:S05]  /*7510*/  @P1 SHF.R.U32.HI R0, RZ, R2, R3 ;  /* 0x00000002ff001219 */ /* 0x010fca0000011603 */
[----:B------:R-:W-:-:S04]  /*7520*/  IMAD.IADD R0, R5, 0x1, R0 ;  /* 0x0000000105007824 */ /* 0x000fc800078e0200 */
[----:B------:R-:W-:-:S05]  /*7530*/  IMAD.HI R0, R0, 0x38e38e39, RZ ;  /* 0x38e38e3900007827 */ /* 0x000fca00078e02ff */
[----:B------:R-:W-:-:S04]  /*7540*/  SHF.R.U32.HI R3, RZ, 0x1f, R0 ;  /* 0x0000001fff037819 */ /* 0x000fc80000011600 */
[----:B------:R-:W-:-:S04]  /*7550*/  LEA.HI.SX32 R3, R0, R3, 0x1b ;  /* 0x0000000300037211 */ /* 0x000fc800078fdaff */
[----:B------:R-:W-:-:S04]  /*7560*/  VIMNMX R9, R110, R3, PT ;  /* 0x000000036e097248 */ /* 0x000fc80003fe0100 */
[----:B------:R-:W-:Y:S01]  /*7570*/  ISETP.GE.AND P1, PT, R9, 0x1, PT ;  /* 0x000000010900780c */ /* 0x000fe20003f26270 */
[----:B------:R-:W-:-:S12]  /*7580*/  @P0 BRA `(.L_x_2400) ;  /* 0x00000000000c0947 */ /* 0x000fd80003800000 */
[----:B------:R-:W0:Y:S01]  /*7590*/  FENCE.VIEW.ASYNC.G ;  /* 0x00000000000073c6 */ /* 0x000e220000000100 */
[----:B------:R-:W-:Y:S05]  /*75a0*/  WARPSYNC.ALL ;  /* 0x0000000000007948 */ /* 0x000fea0003800000 */
[----:B0-----:R-:W-:Y:S06]  /*75b0*/  BAR.ARV 0xc, 0x200 ;  /* 0x0308000000007b1d */ /* 0x001fec0000002000 */
.L_x_2400:
[----:B------:R-:W-:Y:S04]  /*75c0*/  BSSY B0, `(.L_x_2401) ;  /* 0x0000021000007945 */ /* 0x000fe80003800000 */
[----:B------:R-:W-:Y:S05]  /*75d0*/  @!P1 BRA `(.L_x_2402) ;  /* 0x00000000007c9947 */ /* 0x000fea0003800000 */
[----:B------:R-:W2:Y:S01]  /*75e0*/  LDL R0, [R1+0x108] ;  /* 0x0001080001007983 */ /* 0x000ea20000100800 */
[----:B------:R-:W-:Y:S01]  /*75f0*/  ULDC UR4, c[0x0][0x9f0] ;  /* 0x00027c0000047ab9 */ /* 0x000fe20000000800 */
[----:B--2---:R-:W-:-:S04]  /*7600*/  ISETP.NE.AND P0, PT, R0, RZ, PT ;  /* 0x000000ff0000720c */ /* 0x004fc80003f05270 */
[----:B------:R-:W-:-:S04]  /*7610*/  SEL R6, R0, UR4, P0 ;  /* 0x0000000400067c07 */ /* 0x000fc80008000000 */
[-C--:B------:R-:W-:Y:S02]  /*7620*/  IABS R5, R6.reuse ;  /* 0x0000000600057213 */ /* 0x080fe40000000000 */
        /* <DEDUP_REMOVED lines=26> */
.L_x_2402:
[----:B------:R-:W-:Y:S05]  /*77d0*/  BSYNC B0 ;  /* 0x0000000000007941 */ /* 0x000fea0003800000 */
.L_x_2401:
[----:B------:R-:W2:Y:S01]  /*77e0*/  LDL R0, [R1+0x120] ;  /* 0x0001200001007983 */ /* 0x000ea20000100800 */
[----:B------:R-:W-:Y:S02]  /*77f0*/  PLOP3.LUT P0, PT, PT, PT, PT, 0x80, 0x0 ;  /* 0x000000000000781c */ /* 0x000fe40003f0f070 */
        /* <DEDUP_REMOVED lines=18> */
[----:B-1----:R-:W-:Y:S02]  /*7920*/  CS2R R36, SRZ ;  /* 0x0000000000247805 */ /* 0x002fe4000001ff00 */
[----:B------:R-:W-:Y:S02]  /*7930*/  CS2R R34, SRZ ;  /* 0x0000000000227805 */ /* 0x000fe4000001ff00 */
[----:B------:R-:W-:Y:S02]  /*7940*/  CS2R R32, SRZ ;  /* 0x0000000000207805 */ /* 0x000fe4000001ff00 */
[----:B------:R-:W-:Y:S02]  /*7950*/  CS2R R30, SRZ ;  /* 0x00000000001e7805 */ /* 0x000fe4000001ff00 */
[----:B------:R-:W-:-:S02]  /*7960*/  CS2R R28, SRZ ;  /* 0x00000000001c7805 */ /* 0x000fc4000001ff00 */
[----:B------:R-:W-:Y:S02]  /*7970*/  CS2R R26, SRZ ;  /* 0x00000000001a7805 */ /* 0x000fe4000001ff00 */
[----:B------:R-:W-:Y:S01]  /*7980*/  CS2R R24, SRZ ;  /* 0x0000000000187805 */ /* 0x000fe2000001ff00 */
[----:B--2---:R-:W-:-:S05]  /*7990*/  IMAD R0, R0, R96, RZ ;  /* 0x0000006000007224 */ /* 0x004fca00078e02ff */
        /* <DEDUP_REMOVED lines=13> */
.L_x_2666:
[----:B------:R-:W1:Y:S01]  /*7a70*/  LDL R2, [R1+0xc4] ;  /* 0x0000c40001027983 */ /* 0x000e620000100800 */
[----:B------:R-:W-:Y:S01]  /*7a80*/  BSSY B6, `(.L_x_2405) ;  /* 0x000001f000067945 */ /* 0x000fe20003800000 */
[----:B-1----:R-:W-:-:S05]  /*7a90*/  IMAD.HI R0, R2, 0x55555556, RZ ;  /* 0x5555555602007827 */ /* 0x002fca00078e02ff */
[----:B------:R-:W-:-:S05]  /*7aa0*/  LEA.HI R0, R0, R0, RZ, 0x1 ;  /* 0x0000000000007211 */ /* 0x000fca00078f08ff */
[----:B------:R-:W-:Y:S02]  /*7ab0*/  IMAD R3, R0, -0x3, R2 ;  /* 0xfffffffd00037824 */ /* 0x000fe400078e0202 */
[----:B------:R-:W-:Y:S02]  /*7ac0*/  VIADD R2, R22, 0x24300 ;  /* 0x0002430016027836 */ /* 0x000fe40000000000 */
[C---:B------:R-:W-:Y:S02]  /*7ad0*/  IMAD R0, R3.reuse, 0x1000, R22 ;  /* 0x0000100003007824 */ /* 0x040fe400078e0216 */
[----:B------:R-:W-:Y:S01]  /*7ae0*/  IMAD R3, R3, 0x800, R2 ;  /* 0x0000080003037824 */ /* 0x000fe200078e0202 */
[----:B------:R-:W-:Y:S01]  /*7af0*/  LOP3.LUT P0, RZ, R2, 0x9f, RZ, 0xc0, !PT ;  /* 0x0000009f02ff7812 */ /* 0x000fe2000780c0ff */
[----:B------:R-:W-:-:S03]  /*7b00*/  VIADD R0, R0, 0xda00 ;  /* 0x0000da0000007836 */ /* 0x000fc60000000000 */
[----:B------:R-:W-:Y:S02]  /*7b10*/  SHF.R.U32.HI R3, RZ, 0x4, R3 ;  /* 0x00000004ff037819 */ /* 0x000fe40000011603 */
[----:B------:R-:W-:Y:S02]  /*7b20*/  SHF.R.U32.HI R0, RZ, 0x4, R0 ;  /* 0x00000004ff007819 */ /* 0x000fe40000011600 */
[----:B------:R-:W-:Y:S02]  /*7b30*/  LOP3.LUT R3, R3, 0x3fff, RZ, 0xc0, !PT ;  /* 0x00003fff03037812 */ /* 0x000fe400078ec0ff */
[----:B------:R-:W-:-:S03]  /*7b40*/  LOP3.LUT R2, R0, 0x3fff, RZ, 0xc0, !PT ;  /* 0x00003fff00027812 */ /* 0x000fc600078ec0ff */
[----:B------:R1:W-:Y:S01]  /*7b50*/  STL [R1+0xd8], R3 ;  /* 0x0000d80301007387 */ /* 0x0003e20000100800 */
[----:B------:R-:W-:Y:S05]  /*7b60*/  @!P0 BRA `(.L_x_2406) ;  /* 0x0000000000408947 */ /* 0x000fea0003800000 */
[----:B------:R-:W-:Y:S01]  /*7b70*/  MOV R0, 0x0 ;  /* 0x0000000000007802 */ /* 0x000fe20000000f00 */
[----:B------:R-:W-:Y:S01]  /*7b80*/  ULDC.64 UR4, c[0x4][0xa8] ;  /* 0x01002a0000047ab9 */ /* 0x000fe20000000a00 */
[----:B------:R-:W-:Y:S01]  /*7b90*/  ULDC.64 UR6, c[0x4][0xb0] ;  /* 0x01002c0000067ab9 */ /* 0x000fe20000000a00 */
[----:B------:R-:W-:Y:S01]  /*7ba0*/  IMAD.U32 R4, RZ, RZ, UR4 ;  /* 0x00000004ff047e24 */ /* 0x000fe2000f8e00ff */
[----:B0-----:R0:W2:Y:S01]  /*7bb0*/  LDC.64 R14, c[0x4][R0] ;  /* 0x01000000000e7b82 */ /* 0x0010a20000000a00 */
        /* <DEDUP_REMOVED lines=11> */
.L_x_2406:
[----:B------:R-:W-:Y:S05]  /*7c70*/  BSYNC B6 ;  /* 0x0000000000067941 */ /* 0x000fea0003800000 */
.L_x_2405:
        /* <DEDUP_REMOVED lines=13> */
.L_x_2410:
[----:B--2---:R2:W3:Y:S02]  /*7d50*/  SYNCS.PHASECHK.TRANS64.TRYWAIT P0, [R22+URZ+0x31c00], R3 ;  /* 0x031c0003160075a7 */ /* 0x0044e4000800017f */
[----:B---3--:R-:W-:Y:S05]  /*7d60*/  @!P0 NANOSLEEP.SYNCS 0x989680 ;  /* 0x009896800000895d */ /* 0x008fea0003900000 */
[----:B------:R-:W3:Y:S02]  /*7d70*/  @!P0 SYNCS.PHASECHK.TRANS64 P0, [R22+URZ+0x31c00], R3 ;  /* 0x031c0003160085a7 */ /* 0x000ee4000800007f */
[----:B---3--:R-:W-:Y:S05]  /*7d80*/  @!P0 BRA `(.L_x_2410) ;  /* 0xfffffffc00f08947 */ /* 0x008fea000383ffff */
.L_x_2409:
[----:B------:R-:W-:Y:S05]  /*7d90*/  BSYNC B0 ;  /* 0x0000000000007941 */ /* 0x000fea0003800000 */
.L_x_2408:
[----:B------:R-:W-:Y:S05]  /*7da0*/  BRA `(.L_x_2411) ;  /* 0x0000004000d47947 */ /* 0x000fea0003800000 */
.L_x_2407:
[----:B-1----:R-:W2:Y:S01]  /*7db0*/  LDL R3, [R1+0x138] ;  /* 0x0001380001037983 */ /* 0x002ea20000100800 */
[----:B-----5:R-:W-:Y:S01]  /*7dc0*/  SHF.R.S32.HI R0, RZ, 0x1f, R103 ;  /* 0x0000001fff007819 */ /* 0x020fe20000011467 */
[----:B------:R-:W-:Y:S01]  /*7dd0*/  ULDC.64 UR4, c[0x0][0x3f8] ;  /* 0x0000fe0000047ab9 */ /* 0x000fe20000000a00 */
[----:B------:R-:W-:Y:S01]  /*7de0*/  ULDC.64 UR6, c[0x0][0x408] ;  /* 0x0001020000067ab9 */ /* 0x000fe20000000a00 */
[----:B------:R-:W-:-:S04]  /*7df0*/  IMAD.WIDE.U32 R16, R103, UR4, RZ ;  /* 0x0000000467107c25 */ /* 0x000fc8000f8e00ff */
[C---:B------:R-:W-:Y:S02]  /*7e00*/  IMAD R4, R0.reuse, UR4, RZ ;  /* 0x0000000400047c24 */ /* 0x040fe4000f8e02ff */
[----:B------:R-:W-:Y:S02]  /*7e10*/  IMAD R0, R0, UR6, RZ ;  /* 0x0000000600007c24 */ /* 0x000fe4000f8e02ff */
[C---:B------:R-:W-:Y:S02]  /*7e20*/  IMAD R25, R103.reuse, UR5, R4 ;  /* 0x0000000567197c24 */ /* 0x040fe4000f8e0204 */
[C---:B------:R-:W-:Y:S02]  /*7e30*/  IMAD R27, R103.reuse, UR7, R0 ;  /* 0x00000007671b7c24 */ /* 0x040fe4000f8e0200 */
[----:B------:R-:W-:-:S04]  /*7e40*/  IMAD.WIDE.U32 R18, R103, UR6, RZ ;  /* 0x0000000667127c25 */ /* 0x000fc8000f8e00ff */
[----:B------:R-:W-:Y:S02]  /*7e50*/  IMAD.IADD R25, R25, 0x1, R17 ;  /* 0x0000000119197824 */ /* 0x000fe400078e0211 */
[----:B------:R-:W-:Y:S01]  /*7e60*/  IMAD.IADD R27, R27, 0x1, R19 ;  /* 0x000000011b1b7824 */ /* 0x000fe200078e0213 */
[----:B--2---:R-:W-:-:S13]  /*7e70*/  LOP3.LUT P0, RZ, R3, 0x1bf, RZ, 0xc0, !PT ;  /* 0x000001bf03ff7812 */ /* 0x004fda000780c0ff */
[----:B------:R-:W-:Y:S05]  /*7e80*/  @!P0 BRA `(.L_x_2412) ;  /* 0x0000000000408947 */ /* 0x000fea0003800000 */
[----:B------:R-:W-:Y:S01]  /*7e90*/  MOV R0, 0x0 ;  /* 0x0000000000007802 */ /* 0x000fe20000000f00 */
[----:B------:R-:W-:Y:S01]  /*7ea0*/  ULDC.64 UR4, c[0x4][0xa8] ;  /* 0x01002a0000047ab9 */ /* 0x000fe20000000a00 */
[----:B------:R-:W-:Y:S01]  /*7eb0*/  ULDC.64 UR6, c[0x4][0xb0] ;  /* 0x01002c0000067ab9 */ /* 0x000fe20000000a00 */
[----:B------:R-:W-:Y:S01]  /*7ec0*/  IMAD.U32 R4, RZ, RZ, UR4 ;  /* 0x00000004ff047e24 */ /* 0x000fe2000f8e00ff */
[----:B0-----:R0:W1:Y:S01]  /*7ed0*/  LDC.64 R14, c[0x4][R0] ;  /* 0x01000000000e7b82 */ /* 0x0010620000000a00 */
        /* <DEDUP_REMOVED lines=11> */
.L_x_2412:
[----:B------:R-:W2:Y:S01]  /*7f90*/  LDL R24, [R1+0xf4] ;  /* 0x0000f40001187983 */ /* 0x000ea20000100800 */
[----:B------:R-:W-:Y:S01]  /*7fa0*/  ULDC.U8 UR4, c[0x0][0x410] ;  /* 0x0001040000047ab9 */ /* 0x000fe20000000000 */
[----:B------:R-:W1:Y:S01]  /*7fb0*/  S2R R20, SR_TID.X ;  /* 0x0000000000147919 */ /* 0x000e620000002100 */
[----:B------:R-:W-:Y:S01]  /*7fc0*/  ISETP.NE.AND P0, PT, RZ, UR4, PT ;  /* 0x00000004ff007c0c */ /* 0x000fe2000bf05270 */
[----:B------:R-:W-:Y:S01]  /*7fd0*/  BSSY B0, `(.L_x_2413) ;  /* 0x000040a000007945 */ /* 0x000fe20003800000 */
[C---:B-1----:R-:W-:Y:S02]  /*7fe0*/  VIADD R21, R20.reuse, 0xffffff80 ;  /* 0xffffff8014157836 */ /* 0x042fe40000000000 */
[----:B------:R-:W-:-:S05]  /*7ff0*/  VIADD R20, R20, 0xffffff80 ;  /* 0xffffff8014147836 */ /* 0x000fca0000000000 */
[----:B------:R-:W-:-:S04]  /*8000*/  LEA.HI R20, R20, R21, RZ, 0x1 ;  /* 0x0000001514147211 */ /* 0x000fc800078f08ff */
[----:B------:R-:W-:-:S05]  /*8010*/  SHF.R.S32.HI R20, RZ, 0x1, R20 ;  /* 0x00000001ff147819 */ /* 0x000fca0000011414 */
[----:B--2---:R-:W-:Y:S01]  /*8020*/  IMAD.IADD R10, R20, 0x1, R24 ;  /* 0x00000001140a7824 */ /* 0x004fe200078e0218 */
[----:B------:R-:W-:Y:S06]  /*8030*/  @!P0 BRA `(.L_x_2414) ;  /* 0x0000001c00e48947 */ /* 0x000fec0003800000 */
[----:B------:R-:W1:Y:S01]  /*8040*/  LDC R17, c[0x0][0x448] ;  /* 0x00011200ff117b82 */ /* 0x000e620000000800 */
[----:B------:R-:W-:Y:S01]  /*8050*/  ULDC.64 UR4, c[0x0][0x3f8] ;  /* 0x0000fe0000047ab9 */ /* 0x000fe20000000a00 */
[----:B------:R-:W-:Y:S01]  /*8060*/  ULDC.64 UR6, c[0x0][0x408] ;  /* 0x0001020000067ab9 */ /* 0x000fe20000000a00 */
[----:B------:R-:W-:Y:S02]  /*8070*/  IMAD.MOV.U32 R6, RZ, RZ, R16 ;  /* 0x000000ffff067224 */ /* 0x000fe400078e0010 */
        /* <DEDUP_REMOVED lines=8> */
[----:B--2---:R-:W-:-:S04]  /*8100*/  @P0 SHF.R.U32.HI R3, RZ, R5, R0 ;  /* 0x00000005ff030219 */ /* 0x004fc80000011600 */
[----:B------:R-:W-:Y:S01]  /*8110*/  SHF.R.S32.HI R0, RZ, 0x1f, R3 ;  /* 0x0000001fff007819 */ /* 0x000fe20000011403 */
[----:B------:R-:W-:-:S04]  /*8120*/  IMAD.WIDE.U32 R6, R3, UR4, R6 ;  /* 0x0000000403067c25 */ /* 0x000fc8000f8e0006 */
[C---:B------:R-:W-:Y:S02]  /*8130*/  IMAD R4, R0.reuse, UR4, RZ ;  /* 0x0000000400047c24 */ /* 0x040fe4000f8e02ff */
[----:B------:R-:W-:Y:S02]  /*8140*/  IMAD R0, R0, UR6, RZ ;  /* 0x0000000600007c24 */ /* 0x000fe4000f8e02ff */
[C---:B------:R-:W-:Y:S01]  /*8150*/  IMAD R13, R3.reuse, UR5, R4 ;  /* 0x00000005030d7c24 */ /* 0x040fe2000f8e0204 */
[----:B------:R-:W-:Y:S01]  /*8160*/  ULDC.64 UR4, c[0x0][0x3e8] ;  /* 0x0000fa0000047ab9 */ /* 0x000fe20000000a00 */
[----:B------:R-:W-:-:S04]  /*8170*/  IMAD.WIDE.U32 R8, R3, UR6, R8 ;  /* 0x0000000603087c25 */ /* 0x000fc8000f8e0008 */
[----:B------:R-:W-:Y:S01]  /*8180*/  IMAD R5, R3, UR7, R0 ;  /* 0x0000000703057c24 */ /* 0x000fe2000f8e0200 */
[----:B------:R-:W-:Y:S01]  /*8190*/  ULDC.64 UR6, c[0x0][0x400] ;  /* 0x0001000000067ab9 */ /* 0x000fe20000000a00 */
[----:B------:R-:W-:Y:S01]  /*81a0*/  IMAD.IADD R13, R7, 0x1, R13 ;  /* 0x00000001070d7824 */ /* 0x000fe200078e020d */
[----:B------:R-:W-:Y:S01]  /*81b0*/  LEA R0, P0, R6, UR4, 0x1 ;  /* 0x0000000406007c11 */ /* 0x000fe2000f8008ff */
[----:B------:R-:W-:Y:S01]  /*81c0*/  IMAD.IADD R5, R9, 0x1, R5 ;  /* 0x0000000109057824 */ /* 0x000fe200078e0205 */
[----:B------:R-:W-:Y:S01]  /*81d0*/  LEA R4, P1, R8, UR6, 0x1 ;  /* 0x0000000608047c11 */ /* 0x000fe2000f8208ff */
[----:B------:R-:W-:Y:S01]  /*81e0*/  UMOV UR4, 0xffffffff ;  /* 0xffffffff00047882 */ /* 0x000fe20000000000 */
[----:B------:R-:W-:Y:S02]  /*81f0*/  LEA.HI.X R13, R6, UR5, R13, 0x1, P0 ;  /* 0x00000005060d7c11 */ /* 0x000fe400080f0c0d */
[----:B------:R-:W-:Y:S01]  /*8200*/  LEA.HI.X R5, R8, UR7, R5, 0x1, P1 ;  /* 0x0000000708057c11 */ /* 0x000fe200088f0c05 */
[----:B------:R-:W-:Y:S08]  /*8210*/  BRA.DIV UR4, `(.L_x_2415) ;  /* 0x000001ee04887947 */ /* 0x000ff0000b800000 */
[----:B------:R1:W2:Y:S04]  /*8220*/  SHFL.IDX PT, R3, R13, RZ, 0x1e1f ;  /* 0x001e1fff0d037589 */ /* 0x0002a800000e0000 */
[----:B------:R-:W3:Y:S04]  /*8230*/  SHFL.IDX PT, R0, R0, RZ, 0x1e1f ;  /* 0x001e1fff00007589 */ /* 0x000ee800000e0000 */
[----:B------:R-:W4:Y:S04]  /*8240*/  SHFL.IDX PT, R5, R5, RZ, 0x1e1f ;  /* 0x001e1fff05057589 */ /* 0x000f2800000e0000 */
[----:B-1----:R-:W0:Y:S02]  /*8250*/  SHFL.IDX PT, R4, R4, RZ, 0x1e1f ;  /* 0x001e1fff04047589 */ /* 0x002e2400000e0000 */
.L_x_2672:
[----:B------:R-:W5:Y:S04]  /*8260*/  LDL R6, [R1+0xdc] ;  /* 0x0000dc0001067983 */ /* 0x000f680000100800 */
[----:B------:R-:W2:Y:S01]  /*8270*/  LDL R52, [R1+0x118] ;  /* 0x0001180001347983 */ /* 0x000ea20000100800 */
[----:B------:R-:W-:Y:S01]  /*8280*/  BSSY B1, `(.L_x_2416) ;  /* 0x0000060000017945 */ /* 0x000fe20003800000 */
[----:B------:R-:W-:Y:S02]  /*8290*/  CS2R R8, SRZ ;  /* 0x0000000000087805 */ /* 0x000fe4000001ff00 */
[----:B------:R-:W-:Y:S02]  /*82a0*/  CS2R R12, SRZ ;  /* 0x00000000000c7805 */ /* 0x000fe4000001ff00 */
[----:B------:R-:W-:-:S02]  /*82b0*/  CS2R R24, SRZ ;  /* 0x0000000000187805 */ /* 0x000fc4000001ff00 */
[----:B------:R-:W-:Y:S02]  /*82c0*/  CS2R R26, SRZ ;  /* 0x00000000001a7805 */ /* 0x000fe4000001ff00 */
[----:B------:R-:W-:Y:S02]  /*82d0*/  CS2R R30, SRZ ;  /* 0x00000000001e7805 */ /* 0x000fe4000001ff00 */
[----:B0-----:R-:W-:Y:S02]  /*82e0*/  CS2R R14, SRZ ;  /* 0x00000000000e7805 */ /* 0x001fe4000001ff00 */
[----:B------:R-:W-:Y:S02]  /*82f0*/  CS2R R18, SRZ ;  /* 0x0000000000127805 */ /* 0x000fe4000001ff00 */
[----:B------:R-:W-:Y:S02]  /*8300*/  CS2R R28, SRZ ;  /* 0x00000000001c7805 */ /* 0x000fe4000001ff00 */
[----:B------:R-:W-:Y:S01]  /*8310*/  CS2R R34, SRZ ;  /* 0x0000000000227805 */ /* 0x000fe2000001ff00 */
[----:B-----5:R-:W-:Y:S01]  /*8320*/  IMAD R6, R6, R17, RZ ;  /* 0x0000001106067224 */ /* 0x020fe200078e02ff */
[----:B------:R-:W-:-:S03]  /*8330*/  CS2R R16, SRZ ;  /* 0x0000000000107805 */ /* 0x000fc6000001ff00 */
[----:B------:R-:W-:Y:S01]  /*8340*/  IMAD R105, R105, -0xc0, R6 ;  /* 0xffffff4069697824 */ /* 0x000fe200078e0206 */
[----:B------:R-:W-:Y:S02]  /*8350*/  ISETP.GE.AND P1, PT, R10, R6, PT ;  /* 0x000000060a00720c */ /* 0x000fe40003f26270 */
[----:B------:R-:W-:Y:S02]  /*8360*/  CS2R R10, SRZ ;  /* 0x00000000000a7805 */ /* 0x000fe4000001ff00 */
[----:B--2---:R-:W-:Y:S02]  /*8370*/  LEA.HI R48, R52, R52, RZ, 0x1 ;  /* 0x0000003434307211 */ /* 0x004fe400078f08ff */
[----:B------:R-:W-:-:S04]  /*8380*/  VIMNMX R105, R105, 0xc0, PT ;  /* 0x000000c069697848 */ /* 0x000fc80003fe0100 */
[----:B------:R-:W-:Y:S02]  /*8390*/  ISETP.GE.AND P0, PT, R20, R105, PT ;  /* 0x000000691400720c */ /* 0x000fe40003f06270 */
[----:B------:R-:W-:Y:S01]  /*83a0*/  CS2R R20, SRZ ;  /* 0x0000000000147805 */ /* 0x000fe2000001ff00 */
[----:B------:R-:W-:Y:S10]  /*83b0*/  @P1 BRA `(.L_x_2417) ;  /* 0x0000000400301947 */ /* 0x000ff40003800000 */
[----:B------:R-:W2:Y:S01]  /*83c0*/  LDL R7, [R1+0xe0] ;  /* 0x0000e00001077983 */ /* 0x000ea20000100800 */
[----:B------:R-:W-:-:S03]  /*83d0*/  ULDC UR4, c[0x0][0x3f4] ;  /* 0x0000fd0000047ab9 */ /* 0x000fc60000000800 */
[----:B------:R-:W3:Y:S04]  /*83e0*/  LDL R40, [R1+0xd0] ;  /* 0x0000d00001287983 */ /* 0x000ee80000100800 */
[----:B------:R-:W4:Y:S04]  /*83f0*/  LDL R39, [R1+0xe4] ;  /* 0x0000e40001277983 */ /* 0x000f280000100800 */
[----:B------:R-:W4:Y:S04]  /*8400*/  LDL R38, [R1+0xc8] ;  /* 0x0000c80001267983 */ /* 0x000f280000100800 */
[----:B------:R-:W4:Y:S04]  /*8410*/  LDL.64 R36, [R1+0xb0] ;  /* 0x0000b00001247983 */ /* 0x000f280000100a00 */
        /* <DEDUP_REMOVED lines=15> */
[----:B------:R-:W-:-:S03]  /*8510*/  @!P4 IADD3 R6, P1, R0, R9, RZ ;  /* 0x000000090006c210 */ /* 0x000fc60007f3e0ff */
[--C-:B----4-:R-:W-:Y:S01]  /*8520*/  @!P4 IMAD.X R9, R5, 0x1, R10.reuse, P2 ;  /* 0x000000010509c824 */ /* 0x110fe200010e060a */
        /* <DEDUP_REMOVED lines=14> */
[----:B------:R-:W-:Y:S01]  /*8610*/  SHF.R.S32.HI R12, RZ, 0x1f, R38 ;  /* 0x0000001fff0c7819 */ /* 0x000fe20000011426 */
[----:B0-----:R-:W-:Y:S01]  /*8620*/  IMAD.SHL.U32 R7, R38, 0x2, RZ ;  /* 0x0000000226077824 */ /* 0x001fe200078e00ff */
[----:B------:R-:W-:Y:S01]  /*8630*/  SHF.L.U64.HI R6, R39, 0x1, R11 ;  /* 0x0000000127067819 */ /* 0x000fe2000001020b */
[----:B------:R-:W-:Y:S01]  /*8640*/  @!P3 IMAD.X R47, R3, 0x1, R10, P5 ;  /* 0x00000001032fb824 */ /* 0x000fe200028e060a */
[----:B------:R-:W-:Y:S01]  /*8650*/  @!P2 IADD3 R42, P5, R0, R41, RZ ;  /* 0x00000029002aa210 */ /* 0x000fe20007fbe0ff */
[----:B------:R-:W-:Y:S01]  /*8660*/  IMAD.SHL.U32 R13, R14, 0x2, RZ ;  /* 0x000000020e0d7824 */ /* 0x000fe200078e00ff */
[----:B------:R-:W-:Y:S01]  /*8670*/  SHF.L.U64.HI R12, R38, 0x1, R12 ;  /* 0x00000001260c7819 */ /* 0x000fe2000001020c */
[--C-:B------:R-:W-:Y:S01]  /*8680*/  @!P2 IMAD.X R41, R5, 0x1, R6.reuse, P4 ;  /* 0x000000010529a824 */ /* 0x100fe200020e0606 */
        /* <DEDUP_REMOVED lines=31> */
.L_x_2417:
[----:B------:R-:W-:Y:S05]  /*8880*/  BSYNC B1 ;  /* 0x0000000000017941 */ /* 0x000fea0003800000 */
.L_x_2416:
[----:B-----5:R-:W-:Y:S01]  /*8890*/  IMAD.MOV.U32 R3, RZ, RZ, R9 ;  /* 0x000000ffff037224 */ /* 0x020fe200078e0009 */
        /* <DEDUP_REMOVED lines=11> */
[----:B----4-:R-:W-:Y:S01]  /*8950*/  IMAD.MOV.U32 R5, RZ, RZ, R17 ;  /* 0x000000ffff057224 */ /* 0x010fe200078e0011 */
        /* <DEDUP_REMOVED lines=38> */
.L_x_2673:
[----:B------:R-:W-:Y:S05]  /*8bc0*/  BSYNC B1 ;  /* 0x0000000000017941 */ /* 0x000fea0003800000 */
.L_x_2418:
[----:B------:R-:W-:Y:S02]  /*8bd0*/  PRMT R52, R0, 0x7610, R52 ;  /* 0x0000761000347816 */ /* 0x000fe40000000034 */
[----:B------:R-:W-:Y:S01]  /*8be0*/  PRMT R40, R40, 0x5410, R4 ;  /* 0x0000541028287816 */ /* 0x000fe20000000004 */
[----:B------:R-:W-:Y:S06]  /*8bf0*/  @P0 BRA `(.L_x_2420) ;  /* 0x00000034001c0947 */ /* 0x000fec0003800000 */
[----:B------:R-:W2:Y:S01]  /*8c00*/  LDL.64 R56, [R1+0xb0] ;  /* 0x0000b00001387983 */ /* 0x000ea20000100a00 */
[----:B------:R-:W2:Y:S03]  /*8c10*/  LDC R4, c[0x0][0x3f4] ;  /* 0x0000fd00ff047b82 */ /* 0x000ea60000000800 */
[----:B------:R-:W3:Y:S04]  /*8c20*/  LDL R59, [R1+0xfc] ;  /* 0x0000fc00013b7983 */ /* 0x000ee80000100800 */
[----:B------:R-:W4:Y:S04]  /*8c30*/  LDL R55, [R1+0xe0] ;  /* 0x0000e00001377983 */ /* 0x000f280000100800 */
[----:B------:R-:W5:Y:S04]  /*8c40*/  LDL R54, [R1+0xd0] ;  /* 0x0000d00001367983 */ /* 0x000f680000100800 */
[----:B------:R-:W5:Y:S04]  /*8c50*/  LDL R53, [R1+0xe4] ;  /* 0x0000e40001357983 */ /* 0x000f680000100800 */
[----:B------:R-:W5:Y:S04]  /*8c60*/  LDL R7, [R1+0xc8] ;  /* 0x0000c80001077983 */ /* 0x000f680000100800 */
[----:B------:R-:W5:Y:S01]  /*8c70*/  LDL R6, [R1+0xe8] ;  /* 0x0000e80001067983 */ /* 0x000f620000100800 */
[----:B------:R-:W-:-:S04]  /*8c80*/  LEA.HI R32, R33, R32, RZ, 0x2 ;  /* 0x0000002021207211 */ /* 0x000fc800078f10ff */
[--C-:B------:R-:W-:Y:S02]  /*8c90*/  SHF.R.S32.HI R0, RZ, 0x2, R32.reuse ;  /* 0x00000002ff007819 */ /* 0x100fe40000011420 */
[----:B0-----:R-:W-:-:S04]  /*8ca0*/  SHF.R.S32.HI R3, RZ, 0x1f, R32 ;  /* 0x0000001fff037819 */ /* 0x001fc80000011420 */
[----:B------:R-:W-:-:S04]  /*8cb0*/  LEA.HI R3, R3, R0, RZ, 0x2 ;  /* 0x0000000003037211 */ /* 0x000fc800078f10ff */
[----:B------:R-:W-:Y:S01]  /*8cc0*/  LOP3.LUT R5, R3, 0xfffffffc, RZ, 0xc0, !PT ;  /* 0xfffffffc03057812 */ /* 0x000fe200078ec0ff */
[----:B------:R-:W-:Y:S04]  /*8cd0*/  BSSY B1, `(.L_x_2421) ;  /* 0x000003a000017945 */ /* 0x000fe80003800000 */
[----:B------:R-:W-:-:S05]  /*8ce0*/  IMAD.IADD R5, R0, 0x1, -R5 ;  /* 0x0000000100057824 */ /* 0x000fca00078e0a05 */
[----:B------:R-:W-:Y:S02]  /*8cf0*/  LOP3.LUT P0, RZ, R5, 0x2, RZ, 0xc0, !PT ;  /* 0x0000000205ff7812 */ /* 0x000fe4000780c0ff */
[----:B--2---:R-:W-:Y:S01]  /*8d00*/  ISETP.GE.AND P6, PT, R56, R4, PT ;  /* 0x000000043800720c */ /* 0x004fe20003fc6270 */
[----:B---3--:R-:W-:-:S04]  /*8d10*/  IMAD R3, R59, 0x2, R22 ;  /* 0x000000023b037824 */ /* 0x008fc800078e0216 */
[----:B------:R-:W-:Y:S01]  /*8d20*/  VIADD R0, R3, 0x20 ;  /* 0x0000002003007836 */ /* 0x000fe20000000000 */
[-C--:B----4-:R-:W-:Y:S02]  /*8d30*/  ISETP.GE.AND P1, PT, R55, R4.reuse, PT ;  /* 0x000000043700720c */ /* 0x090fe40003f26270 */
[-C--:B-----5:R-:W-:Y:S02]  /*8d40*/  ISETP.GE.AND P2, PT, R54, R4.reuse, PT ;  /* 0x000000043600720c */ /* 0x0a0fe40003f46270 */
[-C--:B------:R-:W-:Y:S02]  /*8d50*/  ISETP.GE.AND P3, PT, R53, R4.reuse, PT ;  /* 0x000000043500720c */ /* 0x080fe40003f66270 */
[-C--:B------:R-:W-:Y:S02]  /*8d60*/  ISETP.GE.AND P4, PT, R7, R4.reuse, PT ;  /* 0x000000040700720c */ /* 0x080fe40003f86270 */
[----:B------:R-:W-:Y:S01]  /*8d70*/  ISETP.GE.AND P5, PT, R6, R4, PT ;  /* 0x000000040600720c */ /* 0x000fe20003fa6270 */
[----:B------:R-:W-:-:S12]  /*8d80*/  @P6 BRA `(.L_x_2422) ;  /* 0x0000000000b86947 */ /* 0x000fd80003800000 */
[----:B------:R-:W0:Y:S01]  /*8d90*/  LDS.128 R4, [R3+0xda00] ;  /* 0x00da000003047984 */ /* 0x000e220000000c00 */
[----:B------:R-:W-:Y:S02]  /*8da0*/  SHF.R.U64 R32, R30, 0x10, R31 ;  /* 0x000000101e207819 */ /* 0x000fe4000000121f */
[----:B------:R-:W-:Y:S02]  /*8db0*/  SHF.R.U32.HI R54, RZ, 0x10, R35 ;  /* 0x00000010ff367819 */ /* 0x000fe40000011623 */
[----:B------:R-:W-:Y:S02]  /*8dc0*/  SHF.R.U32.HI R30, RZ, 0x10, R31 ;  /* 0x00000010ff1e7819 */ /* 0x000fe4000001161f */
[----:B------:R-:W-:Y:S02]  /*8dd0*/  SHF.R.U64 R53, R34, 0x10, R35 ;  /* 0x0000001022357819 */ /* 0x000fe40000001223 */
[----:B------:R-:W-:Y:S02]  /*8de0*/  PRMT R54, R40, 0x5432, R54 ;  /* 0x0000543228367816 */ /* 0x000fe40000000036 */
[----:B------:R-:W-:-:S02]  /*8df0*/  PRMT R35, R38, 0x5432, R30 ;  /* 0x0000543226237816 */ /* 0x000fc4000000001e */
[----:B------:R-:W-:Y:S01]  /*8e00*/  PRMT R53, R52, 0x5410, R53 ;  /* 0x0000541034357816 */ /* 0x000fe20000000035 */
[C---:B------:R-:W-:Y:S01]  /*8e10*/  IMAD.U32 R55, R54.reuse, 0x10000, RZ ;  /* 0x0001000036377824 */ /* 0x040fe200078e00ff */
[----:B------:R-:W-:Y:S01]  /*8e20*/  LOP3.LUT R54, R54, 0xffff0000, RZ, 0xc0, !PT ;  /* 0xffff000036367812 */ /* 0x000fe200078ec0ff */
[----:B------:R-:W-:Y:S01]  /*8e30*/  IMAD.U32 R52, R35, 0x10000, RZ ;  /* 0x0001000023347824 */ /* 0x000fe200078e00ff */
[----:B------:R-:W-:Y:S02]  /*8e40*/  PRMT R34, R37, 0x5432, R32 ;  /* 0x0000543225227816 */ /* 0x000fe40000000020 */
[----:B------:R-:W-:Y:S02]  /*8e50*/  LOP3.LUT R35, R35, 0xffff0000, RZ, 0xc0, !PT ;  /* 0xffff000023237812 */ /* 0x000fe400078ec0ff */
[C---:B0-----:R-:W-:Y:S01]  /*8e60*/  LOP3.LUT R31, R6.reuse, 0xffff0000, RZ, 0xc0, !PT ;  /* 0xffff0000061f7812 */ /* 0x041fe200078ec0ff */
[----:B------:R-:W-:Y:S01]  /*8e70*/  IMAD.U32 R30, R6, 0x10000, RZ ;  /* 0x00010000061e7824 */ /* 0x000fe200078e00ff */
[C---:B------:R-:W-:Y:S01]  /*8e80*/  LOP3.LUT R33, R7.reuse, 0xffff0000, RZ, 0xc0, !PT ;  /* 0xffff000007217812 */ /* 0x040fe200078ec0ff */
[----:B------:R-:W-:-:S02]  /*8e90*/  IMAD.U32 R32, R7, 0x10000, RZ ;  /* 0x0001000007207824 */ /* 0x000fc400078e00ff */
[CC--:B------:R-:W-:Y:S01]  /*8ea0*/  FMUL.FTZ R57, R31.reuse, R55.reuse ;  /* 0x000000371f397220 */ /* 0x0c0fe20000410000 */
[----:B------:R-:W-:Y:S01]  /*8eb0*/  FMUL.FTZ R56, R31, R52 ;  /* 0x000000341f387220 */ /* 0x000fe20000410000 */
[----:B------:R-:W-:Y:S01]  /*8ec0*/  FMUL.FTZ R31, R33, R54 ;  /* 0x00000036211f7220 */ /* 0x000fe20000410000 */
[----:B------:R-:W-:Y:S02]  /*8ed0*/  IMAD.U32 R6, R4, 0x10000, RZ ;  /* 0x0001000004067824 */ /* 0x000fe400078e00ff */
        /* <DEDUP_REMOVED lines=25> */
.L_x_2422:
[----:B------:R-:W-:Y:S05]  /*9070*/  BSYNC B1 ;  /* 0x0000000000017941 */ /* 0x000fea0003800000 */
.L_x_2421:
        /* <DEDUP_REMOVED lines=49> */
.L_x_2424:
[----:B------:R-:W-:Y:S05]  /*9390*/  BSYNC B1 ;  /* 0x0000000000017941 */ /* 0x000fea0003800000 */
.L_x_2423:
        /* <DEDUP_REMOVED lines=48> */
.L_x_2426:
[----:B------:R-:W-:Y:S05]  /*96a0*/  BSYNC B1 ;  /* 0x0000000000017941 */ /* 0x000fea0003800000 */
.L_x_2425:
        /* <DEDUP_REMOVED lines=48> */
.L_x_2428:
[----:B------:R-:W-:Y:S05]  /*99b0*/  BSYNC B1 ;  /* 0x0000000000017941 */ /* 0x000fea0003800000 */
.L_x_2427:
        /* <DEDUP_REMOVED lines=48> */
.L_x_2430:
[----:B------:R-:W-:Y:S05]  /*9cc0*/  BSYNC B1 ;  /* 0x0000000000017941 */ /* 0x000fea0003800000 */
.L_x_2429:
        /* <DEDUP_REMOVED lines=48> */
.L_x_2414:
        /* <DEDUP_REMOVED lines=30> */
[----:B------:R-:W1:Y:S04]  /*a1b0*/  SHFL.IDX PT, R3, R13, RZ, 0x1e1f ;  /* 0x001e1fff0d037589 */ /* 0x000e6800000e0000 */
[----:B------:R-:W2:Y:S04]  /*a1c0*/  SHFL.IDX PT, R0, R0, RZ, 0x1e1f ;  /* 0x001e1fff00007589 */ /* 0x000ea800000e0000 */
[----:B------:R-:W3:Y:S04]  /*a1d0*/  SHFL.IDX PT, R5, R5, RZ, 0x1e1f ;  /* 0x001e1fff05057589 */ /* 0x000ee800000e0000 */
[----:B0-----:R0:W4:Y:S01]  /*a1e0*/  SHFL.IDX PT, R14, R4, RZ, 0x1e1f ;  /* 0x001e1fff040e7589 */ /* 0x00112200000e0000 */
[----:B-1----:R-:W-:-:S02]  /*a1f0*/  IMAD.MOV.U32 R21, RZ, RZ, R3 ;  /* 0x000000ffff157224 */ /* 0x002fc400078e0003 */
[----:B0-2---:R-:W-:-:S07]  /*a200*/  IMAD.MOV.U32 R20, RZ, RZ, R0 ;  /* 0x000000ffff147224 */ /* 0x005fce00078e0000 */
.L_x_2679:
[----:B------:R-:W2:Y:S04]  /*a210*/  LDL R3, [R1+0xdc] ;  /* 0x0000dc0001037983 */ /* 0x000ea80000100800 */
[----:B------:R-:W5:Y:S01]  /*a220*/  LDL R33, [R1+0x118] ;  /* 0x0001180001217983 */ /* 0x000f620000100800 */
[----:B------:R-:W0:Y:S01]  /*a230*/  S2R R0, SR_TID.X ;  /* 0x0000000000007919 */ /* 0x000e220000002100 */
[----:B------:R-:W-:Y:S01]  /*a240*/  BSSY B1, `(.L_x_2432) ;  /* 0x0000046000017945 */ /* 0x000fe20003800000 */
[----:B----4-:R-:W-:Y:S01]  /*a250*/  IMAD.MOV.U32 R34, RZ, RZ, R14 ;  /* 0x000000ffff227224 */ /* 0x010fe200078e000e */
[----:B------:R-:W-:Y:S01]  /*a260*/  CS2R R6, SRZ ;  /* 0x0000000000067805 */ /* 0x000fe2000001ff00 */
[----:B---3--:R-:W-:Y:S01]  /*a270*/  IMAD.MOV.U32 R35, RZ, RZ, R5 ;  /* 0x000000ffff237224 */ /* 0x008fe200078e0005 */
        /* <DEDUP_REMOVED lines=8> */
[----:B------:R-:W-:Y:S01]  /*a300*/  CS2R R30, SRZ ;  /* 0x00000000001e7805 */ /* 0x000fe2000001ff00 */
[----:B--2---:R-:W-:Y:S02]  /*a310*/  IMAD R17, R3, R17, RZ ;  /* 0x0000001103117224 */ /* 0x004fe400078e02ff */
[C---:B0-----:R-:W-:Y:S02]  /*a320*/  VIADD R3, R0.reuse, 0xffffff80 ;  /* 0xffffff8000037836 */ /* 0x041fe40000000000 */
[----:B------:R-:W-:Y:S01]  /*a330*/  VIADD R0, R0, 0xffffff80 ;  /* 0xffffff8000007836 */ /* 0x000fe20000000000 */
[----:B------:R-:W-:Y:S01]  /*a340*/  ISETP.GE.AND P1, PT, R10, R17, PT ;  /* 0x000000110a00720c */ /* 0x000fe20003f26270 */
[----:B------:R-:W-:-:S03]  /*a350*/  IMAD R105, R105, -0xc0, R17 ;  /* 0xffffff4069697824 */ /* 0x000fc600078e0211 */
[----:B------:R-:W-:Y:S02]  /*a360*/  LEA.HI R0, R0, R3, RZ, 0x1 ;  /* 0x0000000300007211 */ /* 0x000fe400078f08ff */
[----:B------:R-:W-:Y:S02]  /*a370*/  VIMNMX R105, R105, 0xc0, PT ;  /* 0x000000c069697848 */ /* 0x000fe40003fe0100 */
[----:B------:R-:W-:Y:S02]  /*a380*/  SHF.R.S32.HI R0, RZ, 0x1, R0 ;  /* 0x00000001ff007819 */ /* 0x000fe40000011400 */
[----:B------:R-:W-:Y:S02]  /*a390*/  CS2R R10, SRZ ;  /* 0x00000000000a7805 */ /* 0x000fe4000001ff00 */
[----:B------:R-:W-:Y:S02]  /*a3a0*/  CS2R R16, SRZ ;  /* 0x0000000000107805 */ /* 0x000fe4000001ff00 */
[----:B------:R-:W-:-:S02]  /*a3b0*/  ISETP.GE.AND P0, PT, R0, R105, PT ;  /* 0x000000690000720c */ /* 0x000fc40003f06270 */
[----:B-----5:R-:W-:Y:S01]  /*a3c0*/  LEA.HI R0, R33, R33, RZ, 0x1 ;  /* 0x0000002121007211 */ /* 0x020fe200078f08ff */
[----:B------:R-:W-:Y:S10]  /*a3d0*/  @P1 BRA `(.L_x_2433) ;  /* 0x0000000000b01947 */ /* 0x000ff40003800000 */
[----:B------:R-:W2:Y:S01]  /*a3e0*/  LDL.64 R42, [R1+0x40] ;  /* 0x00004000012a7983 */ /* 0x000ea20000100a00 */
[----:B------:R-:W-:-:S03]  /*a3f0*/  ULDC UR4, c[0x0][0x3f4] ;  /* 0x0000fd0000047ab9 */ /* 0x000fc60000000800 */
[----:B------:R-:W3:Y:S04]  /*a400*/  LDL R39, [R1+0xd0] ;  /* 0x0000d00001277983 */ /* 0x000ee80000100800 */
[----:B------:R-:W4:Y:S04]  /*a410*/  LDL R38, [R1+0xc8] ;  /* 0x0000c80001267983 */ /* 0x000f280000100800 */
[----:B------:R-:W3:Y:S01]  /*a420*/  LDL.64 R36, [R1+0xb0] ;  /* 0x0000b00001247983 */ /* 0x000ee20000100a00 */
        /* <DEDUP_REMOVED lines=8> */
[----:B--2---:R-:W-:-:S02]  /*a4b0*/  VIADD R3, R42, 0x10 ;  /* 0x000000102a037836 */ /* 0x004fc40000000000 */
[----:B------:R-:W-:-:S03]  /*a4c0*/  VIADD R4, R42, 0x20 ;  /* 0x000000202a047836 */ /* 0x000fc60000000000 */
[----:B------:R-:W-:Y:S02]  /*a4d0*/  ISETP.GE.AND P2, PT, R3, UR4, PT ;  /* 0x0000000403007c0c */ /* 0x000fe4000bf46270 */
[----:B------:R-:W-:Y:S01]  /*a4e0*/  ISETP.GE.AND P1, PT, R42, UR4, PT ;  /* 0x000000042a007c0c */ /* 0x000fe2000bf26270 */
[C---:B---3--:R-:W-:Y:S02]  /*a4f0*/  IMAD.IADD R5, R36.reuse, 0x1, R39 ;  /* 0x0000000124057824 */ /* 0x048fe400078e0227 */
[----:B----4-:R-:W-:Y:S01]  /*a500*/  IMAD.IADD R3, R36, 0x1, R38 ;  /* 0x0000000124037824 */ /* 0x010fe200078e0226 */
[----:B------:R-:W-:Y:S02]  /*a510*/  ISETP.GE.AND P3, PT, R4, UR4, PT ;  /* 0x0000000404007c0c */ /* 0x000fe4000bf66270 */
[----:B------:R-:W-:Y:S02]  /*a520*/  SHF.R.S32.HI R6, RZ, 0x1f, R5 ;  /* 0x0000001fff067819 */ /* 0x000fe40000011405 */
[----:B------:R-:W-:-:S02]  /*a530*/  SHF.R.S32.HI R4, RZ, 0x1f, R3 ;  /* 0x0000001fff047819 */ /* 0x000fc40000011403 */
[----:B------:R-:W-:Y:S02]  /*a540*/  LEA.HI R6, R6, R5, RZ, 0x3 ;  /* 0x0000000506067211 */ /* 0x000fe400078f18ff */
[----:B------:R-:W-:Y:S02]  /*a550*/  LEA.HI R3, R4, R3, RZ, 0x3 ;  /* 0x0000000304037211 */ /* 0x000fe400078f18ff */
[----:B------:R-:W-:Y:S02]  /*a560*/  SHF.R.S32.HI R8, RZ, 0x3, R6 ;  /* 0x00000003ff087819 */ /* 0x000fe40000011406 */
[----:B------:R-:W-:Y:S01]  /*a570*/  SHF.R.S32.HI R41, RZ, 0x3, R3 ;  /* 0x00000003ff297819 */ /* 0x000fe20000011403 */
[----:B------:R-:W-:-:S04]  /*a580*/  @!P1 IMAD.WIDE R12, R42, 0x2, R20 ;  /* 0x000000022a0c9825 */ /* 0x000fc800078e0214 */
[----:B------:R-:W-:Y:S01]  /*a590*/  @!P2 IMAD.SHL.U32 R3, R8, 0x8, RZ ;  /* 0x000000080803a824 */ /* 0x000fe200078e00ff */
[----:B------:R0:W5:Y:S01]  /*a5a0*/  @!P1 LD.E.128 R16, desc[UR60][R12.64] ;  /* 0x0000003c0c109980 */ /* 0x000162000c101d00 */
[----:B------:R-:W-:Y:S01]  /*a5b0*/  @!P3 IMAD.SHL.U32 R41, R41, 0x8, RZ ;  /* 0x000000082929b824 */ /* 0x000fe200078e00ff */
[----:B------:R-:W-:Y:S01]  /*a5c0*/  CS2R R4, SRZ ;  /* 0x0000000000047805 */ /* 0x000fe2000001ff00 */
[--C-:B------:R-:W-:Y:S01]  /*a5d0*/  @!P2 IMAD.WIDE R36, R3, 0x2, R20.reuse ;  /* 0x000000020324a825 */ /* 0x100fe200078e0214 */
[----:B------:R-:W-:Y:S02]  /*a5e0*/  CS2R R6, SRZ ;  /* 0x0000000000067805 */ /* 0x000fe4000001ff00 */
[----:B------:R-:W-:Y:S01]  /*a5f0*/  CS2R R8, SRZ ;  /* 0x0000000000087805 */ /* 0x000fe2000001ff00 */
[----:B------:R-:W-:Y:S01]  /*a600*/  @!P3 IMAD.WIDE R38, R41, 0x2, R20 ;  /* 0x000000022926b825 */ /* 0x000fe200078e0214 */
[----:B------:R1:W5:Y:S01]  /*a610*/  @!P2 LD.E.128 R24, desc[UR60][R36.64] ;  /* 0x0000003c2418a980 */ /* 0x000362000c101d00 */
[----:B0-----:R-:W-:-:S02]  /*a620*/  CS2R R12, SRZ ;  /* 0x00000000000c7805 */ /* 0x001fc4000001ff00 */
[--C-:B------:R-:W-:Y:S01]  /*a630*/  @!P2 IMAD.WIDE R20, R3, 0x2, R34.reuse ;  /* 0x000000020314a825 */ /* 0x100fe200078e0222 */
[----:B------:R1:W5:Y:S03]  /*a640*/  @!P3 LD.E.128 R28, desc[UR60][R38.64] ;  /* 0x0000003c261cb980 */ /* 0x000366000c101d00 */
[--C-:B------:R-:W-:Y:S01]  /*a650*/  @!P3 IMAD.WIDE R40, R41, 0x2, R34.reuse ;  /* 0x000000022928b825 */ /* 0x100fe200078e0222 */
[----:B------:R1:W5:Y:S03]  /*a660*/  @!P2 LD.E.128 R8, desc[UR60][R20.64] ;  /* 0x0000003c1408a980 */ /* 0x000366000c101d00 */
[----:B------:R-:W-:Y:S01]  /*a670*/  @!P1 IMAD.WIDE R34, R42, 0x2, R34 ;  /* 0x000000022a229825 */ /* 0x000fe200078e0222 */
[----:B------:R1:W5:Y:S04]  /*a680*/  @!P3 LD.E.128 R12, desc[UR60][R40.64] ;  /* 0x0000003c280cb980 */ /* 0x000368000c101d00 */
[----:B------:R1:W5:Y:S02]  /*a690*/  @!P1 LD.E.128 R4, desc[UR60][R34.64] ;  /* 0x0000003c22049980 */ /* 0x000364000c101d00 */
.L_x_2433:
[----:B------:R-:W-:Y:S05]  /*a6a0*/  BSYNC B1 ;  /* 0x0000000000017941 */ /* 0x000fea0003800000 */
.L_x_2432:
[----:B------:R-:W-:Y:S01]  /*a6b0*/  LOP3.LUT R0, R0, 0xfffffffe, RZ, 0xc0, !PT ;  /* 0xfffffffe00007812 */ /* 0x000fe200078ec0ff */
[----:B-----5:R-:W-:Y:S01]  /*a6c0*/  IMAD.MOV.U32 R3, RZ, RZ, R4 ;  /* 0x000000ffff037224 */ /* 0x020fe200078e0004 */
[----:B------:R-:W-:Y:S01]  /*a6d0*/  BSSY B1, `(.L_x_2434) ;  /* 0x0000031000017945 */ /* 0x000fe20003800000 */
[----:B-1----:R-:W-:Y:S02]  /*a6e0*/  IMAD.MOV.U32 R20, RZ, RZ, R5 ;  /* 0x000000ffff147224 */ /* 0x002fe400078e0005 */
        /* <DEDUP_REMOVED lines=47> */
.L_x_2680:
[----:B------:R-:W-:Y:S05]  /*a9e0*/  BSYNC B1 ;  /* 0x0000000000017941 */ /* 0x000fea0003800000 */
.L_x_2434:
[----:B------:R-:W-:Y:S02]  /*a9f0*/  PRMT R45, R0, 0x7610, R45 ;  /* 0x00007610002d7816 */ /* 0x000fe4000000002d */
[----:B------:R-:W-:Y:S01]  /*aa00*/  PRMT R46, R20, 0x7610, R46 ;  /* 0x00007610142e7816 */ /* 0x000fe2000000002e */
[----:B------:R-:W-:Y:S06]  /*aa10*/  @P0 BRA `(.L_x_2420) ;  /* 0x0000001400940947 */ /* 0x000fec0003800000 */
[----:B------:R-:W2:Y:S01]  /*aa20*/  LDL.64 R34, [R1+0x40] ;  /* 0x0000400001227983 */ /* 0x000ea20000100a00 */
[----:B------:R-:W2:Y:S03]  /*aa30*/  LDC R0, c[0x0][0x3f4] ;  /* 0x0000fd00ff007b82 */ /* 0x000ea60000000800 */
[----:B------:R1:W5:Y:S04]  /*aa40*/  LDL R74, [R1+0xb8] ;  /* 0x0000b800014a7983 */ /* 0x0003680000100800 */
[----:B------:R1:W5:Y:S04]  /*aa50*/  LDL R73, [R1+0x138] ;  /* 0x0001380001497983 */ /* 0x0003680000100800 */
[----:B------:R1:W5:Y:S04]  /*aa60*/  LDL R71, [R1+0xc0] ;  /* 0x0000c00001477983 */ /* 0x0003680000100800 */
[----:B------:R1:W5:Y:S01]  /*aa70*/  LDL R69, [R1+0xbc] ;  /* 0x0000bc0001457983 */ /* 0x0003620000100800 */
[----:B------:R-:W-:Y:S01]  /*aa80*/  BSSY B1, `(.L_x_2436) ;  /* 0x0000074000017945 */ /* 0x000fe20003800000 */
[C---:B--2---:R-:W-:Y:S01]  /*aa90*/  ISETP.GE.AND P0, PT, R34.reuse, R0, PT ;  /* 0x000000002200720c */ /* 0x044fe20003f06270 */
[----:B0-----:R-:W-:-:S02]  /*aaa0*/  VIADD R3, R34, 0x10 ;  /* 0x0000001022037836 */ /* 0x001fc40000000000 */
[----:B------:R-:W-:-:S03]  /*aab0*/  VIADD R33, R34, 0x20 ;  /* 0x0000002022217836 */ /* 0x000fc60000000000 */
[-C--:B------:R-:W-:Y:S02]  /*aac0*/  ISETP.GE.AND P1, PT, R3, R0.reuse, PT ;  /* 0x000000000300720c */ /* 0x080fe40003f26270 */
[----:B------:R-:W-:-:S05]  /*aad0*/  ISETP.GE.AND P2, PT, R33, R0, PT ;  /* 0x000000002100720c */ /* 0x000fca0003f46270 */
[----:B-1----:R-:W-:Y:S08]  /*aae0*/  @P0 BRA `(.L_x_2437) ;  /* 0x0000000400b40947 */ /* 0x002ff00003800000 */
[----:B------:R-:W-:Y:S02]  /*aaf0*/  LEA.HI R3, R32, R32, RZ, 0x1 ;  /* 0x0000002020037211 */ /* 0x000fe400078f08ff */
[----:B------:R-:W-:Y:S02]  /*ab00*/  SHF.R.U64 R63, R4, 0x10, R5 ;  /* 0x00000010043f7819 */ /* 0x000fe40000001205 */
[----:B------:R-:W-:Y:S02]  /*ab10*/  LOP3.LUT R3, R3, 0xfffffffe, RZ, 0xc0, !PT ;  /* 0xfffffffe03037812 */ /* 0x000fe400078ec0ff */
[----:B------:R-:W-:Y:S02]  /*ab20*/  SHF.R.U64 R61, R16, 0x10, R17 ;  /* 0x00000010103d7819 */ /* 0x000fe40000001211 */
[----:B------:R-:W-:Y:S01]  /*ab30*/  SHF.R.U64 R16, R18, 0x10, R19 ;  /* 0x0000001012107819 */ /* 0x000fe20000001213 */
[----:B------:R-:W-:Y:S01]  /*ab40*/  IMAD.IADD R3, R32, 0x1, -R3 ;  /* 0x0000000120037824 */ /* 0x000fe200078e0a03 */
[----:B-----5:R-:W-:-:S02]  /*ab50*/  LOP3.LUT R32, R74, 0x18, R34, 0xf8, !PT ;  /* 0x000000184a207812 */ /* 0x020fc400078ef822 */
[----:B------:R-:W-:Y:S02]  /*ab60*/  SHF.R.U32.HI R19, RZ, 0x10, R19 ;  /* 0x00000010ff137819 */ /* 0x000fe40000011613 */
[----:B------:R-:W-:Y:S02]  /*ab70*/  LEA.HI R3, R0, R3, RZ, 0x1d ;  /* 0x0000000300037211 */ /* 0x000fe400078fe8ff */
[----:B------:R-:W-:Y:S02]  /*ab80*/  LOP3.LUT R32, R32, R69, RZ, 0x3c, !PT ;  /* 0x0000004520207212 */ /* 0x000fe400078e3cff */
[----:B------:R-:W-:Y:S02]  /*ab90*/  SHF.R.S32.HI R20, RZ, 0x1f, R3 ;  /* 0x0000001fff147819 */ /* 0x000fe40000011403 */
[----:B------:R-:W-:Y:S01]  /*aba0*/  PRMT R63, R55, 0x5410, R63 ;  /* 0x00005410373f7816 */ /* 0x000fe2000000003f */
[----:B------:R-:W-:Y:S01]  /*abb0*/  IMAD.IADD R33, R71, 0x1, R32 ;  /* 0x0000000147217824 */ /* 0x000fe200078e0220 */
[----:B------:R-:W-:Y:S01]  /*abc0*/  LEA.HI R20, R20, R3, RZ, 0x2 ;  /* 0x0000000314147211 */ /* 0x000fe200078f10ff */
[----:B------:R-:W-:Y:S01]  /*abd0*/  IMAD.SHL.U32 R3, R3, 0x8, RZ ;  /* 0x0000000803037824 */ /* 0x000fe200078e00ff */
[----:B------:R-:W-:Y:S01]  /*abe0*/  SHF.R.U32.HI R65, RZ, 0x10, R5 ;  /* 0x00000010ff417819 */ /* 0x000fe20000011605 */
[----:B------:R-:W-:Y:S01]  /*abf0*/  IMAD.U32 R66, R63, 0x10000, RZ ;  /* 0x000100003f427824 */ /* 0x000fe200078e00ff */
[----:B------:R-:W-:-:S02]  /*ac00*/  SHF.R.S32.HI R32, RZ, 0x2, R20 ;  /* 0x00000002ff207819 */ /* 0x000fc40000011414 */
[----:B------:R-:W-:Y:S01]  /*ac10*/  LOP3.LUT R20, R74, 0x18, R3, 0xf8, !PT ;  /* 0x000000184a147812 */ /* 0x000fe200078ef803 */
[----:B------:R-:W-:Y:S01]  /*ac20*/  IMAD R3, R33, 0x2, R73 ;  /* 0x0000000221037824 */ /* 0x000fe200078e0249 */
[----:B------:R-:W-:Y:S01]  /*ac30*/  SHF.R.U64 R18, R6, 0x10, R7 ;  /* 0x0000001006127819 */ /* 0x000fe20000001207 */
[----:B------:R-:W-:Y:S01]  /*ac40*/  IMAD R32, R32, 0x1800, R71 ;  /* 0x0000180020207824 */ /* 0x000fe200078e0247 */
[----:B------:R-:W-:Y:S02]  /*ac50*/  LOP3.LUT R33, R20, R69, RZ, 0x3c, !PT ;  /* 0x0000004514217212 */ /* 0x000fe400078e3cff */
[----:B------:R-:W-:Y:S02]  /*ac60*/  PRMT R61, R57, 0x5410, R61 ;  /* 0x00005410393d7816 */ /* 0x000fe4000000003d */
[----:B------:R-:W-:Y:S01]  /*ac70*/  SHF.R.U32.HI R6, RZ, 0x10, R7 ;  /* 0x00000010ff067819 */ /* 0x000fe20000011607 */
[----:B------:R-:W-:Y:S01]  /*ac80*/  IMAD.IADD R37, R32, 0x1, R33 ;  /* 0x0000000120257824 */ /* 0x000fe200078e0221 */
[----:B------:R-:W-:Y:S01]  /*ac90*/  PRMT R4, R58, 0x5410, R19 ;  /* 0x000054103a047816 */ /* 0x000fe20000000013 */
        /* <DEDUP_REMOVED lines=8> */
[----:B------:R-:W-:Y:S01]  /*ad20*/  LOP3.LUT R63, R63, 0xffff0000, RZ, 0xc0, !PT ;  /* 0xffff00003f3f7812 */ /* 0x000fe200078ec0ff */
[----:B------:R-:W-:Y:S01]  /*ad30*/  IMAD.U32 R67, R6, 0x10000, RZ ;  /* 0x0001000006437824 */ /* 0x000fe200078e00ff */
[----:B------:R-:W-:Y:S02]  /*ad40*/  LOP3.LUT R65, R65, 0xffff0000, RZ, 0xc0, !PT ;  /* 0xffff000041417812 */ /* 0x000fe400078ec0ff */
        /* <DEDUP_REMOVED lines=11> */
[----:B------:R-:W-:Y:S01]  /*ae00*/  LOP3.LUT R36, R37, 0xffff0000, RZ, 0xc0, !PT ;  /* 0xffff000025247812 */ /* 0x000fe200078ec0ff */
[----:B------:R-:W-:Y:S01]  /*ae10*/  IMAD.U32 R60, R39, 0x10000, RZ ;  /* 0x00010000273c7824 */ /* 0x000fe200078e00ff */
[----:B------:R-:W-:Y:S01]  /*ae20*/  LOP3.LUT R17, R38, 0xffff0000, RZ, 0xc0, !PT ;  /* 0xffff000026117812 */ /* 0x000fe200078ec0ff */
[C---:B------:R-:W-:Y:S01]  /*ae30*/  FMUL.FTZ R64, R19.reuse, R66 ;  /* 0x0000004213407220 */ /* 0x040fe20000410000 */
[-C--:B------:R-:W-:Y:S01]  /*ae40*/  FMUL.FTZ R70, R19, R32.reuse ;  /* 0x0000002013467220 */ /* 0x080fe20000410000 */
[----:B------:R-:W-:Y:S01]  /*ae50*/  IMAD.U32 R59, R37, 0x10000, RZ ;  /* 0x00010000253b7824 */ /* 0x000fe200078e00ff */
[----:B------:R-:W-:Y:S01]  /*ae60*/  LOP3.LUT R61, R61, 0xffff0000, RZ, 0xc0, !PT ;  /* 0xffff00003d3d7812 */ /* 0x000fe200078ec0ff */
[----:B------:R-:W-:Y:S01]  /*ae70*/  FFMA.FTZ R19, R55, R32, -R64 ;  /* 0x0000002037137223 */ /* 0x000fe20000010840 */
[----:B------:R-:W-:-:S02]  /*ae80*/  IMAD.U32 R64, R62, 0x10000, RZ ;  /* 0x000100003e407824 */ /* 0x000fc400078e00ff */
[----:B------:R-:W-:Y:S01]  /*ae90*/  FFMA.FTZ R32, R55, R66, R70 ;  /* 0x0000004237207223 */ /* 0x000fe20000010046 */
[----:B------:R-:W-:Y:S01]  /*aea0*/  IMAD.U32 R37, R38, 0x10000, RZ ;  /* 0x0001000026257824 */ /* 0x000fe200078e00ff */
[----:B------:R-:W-:Y:S01]  /*aeb0*/  LOP3.LUT R38, R39, 0xffff0000, RZ, 0xc0, !PT ;  /* 0xffff000027267812 */ /* 0x000fe200078ec0ff */
[----:B------:R-:W-:Y:S02]  /*aec0*/  IMAD.U32 R39, R4, 0x10000, RZ ;  /* 0x0001000004277824 */ /* 0x000fe400078e00ff */
[----:B------:R-:W-:Y:S01]  /*aed0*/  FMUL.FTZ R55, R60, R67 ;  /* 0x000000433c377220 */ /* 0x000fe20000410000 */
[----:B------:R-:W-:Y:S02]  /*aee0*/  IMAD.U32 R57, R33, 0x10000, RZ ;  /* 0x0001000021397824 */ /* 0x000fe400078e00ff */
[C---:B------:R-:W-:Y:S01]  /*aef0*/  FMUL.FTZ R66, R59.reuse, R64 ;  /* 0x000000403b427220 */ /* 0x040fe20000410000 */
[----:B------:R-:W-:Y:S01]  /*af00*/  LOP3.LUT R62, R62, 0xffff0000, RZ, 0xc0, !PT ;  /* 0xffff00003e3e7812 */ /* 0x000fe200078ec0ff */
[-C--:B------:R-:W-:Y:S01]  /*af10*/  FMUL.FTZ R60, R60, R39.reuse ;  /* 0x000000273c3c7220 */ /* 0x080fe20000410000 */
[----:B------:R-:W-:Y:S01]  /*af20*/  FFMA.FTZ R55, R58, R39, -R55 ;  /* 0x000000273a377223 */ /* 0x000fe20000010837 */
[-C--:B------:R-:W-:Y:S01]  /*af30*/  FMUL.FTZ R72, R59, R68.reuse ;  /* 0x000000443b487220 */ /* 0x080fe20000410000 */
[----:B------:R-:W-:Y:S01]  /*af40*/  FFMA.FTZ R66, R57, R68, R66 ;  /* 0x0000004439427223 */ /* 0x000fe20000010042 */
[----:B------:R-:W-:Y:S01]  /*af50*/  FMUL.FTZ R39, R35, R63 ;  /* 0x0000003f23277220 */ /* 0x000fe20000410000 */
[----:B------:R-:W-:Y:S01]  /*af60*/  LOP3.LUT R33, R33, 0xffff0000, RZ, 0xc0, !PT ;  /* 0xffff000021217812 */ /* 0x000fe200078ec0ff */
[----:B------:R-:W-:Y:S01]  /*af70*/  FMUL.FTZ R35, R35, R61 ;  /* 0x0000003d23237220 */ /* 0x000fe20000410000 */
[C---:B------:R-:W-:Y:S01]  /*af80*/  FMUL.FTZ R68, R36.reuse, R65 ;  /* 0x0000004124447220 */ /* 0x040fe20000410000 */
[----:B------:R-:W-:Y:S01]  /*af90*/  FMUL.FTZ R36, R36, R62 ;  /* 0x0000003e24247220 */ /* 0x000fe20000410000 */
[----:B------:R-:W-:Y:S01]  /*afa0*/  FFMA.FTZ R67, R58, R67, R60 ;  /* 0x000000433a437223 */ /* 0x000fe2000001003c */
[----:B------:R-:W-:Y:S01]  /*afb0*/  FFMA.FTZ R72, R57, R64, -R72 ;  /* 0x0000004039487223 */ /* 0x000fe20000010848 */
[----:B------:R-:W-:-:S02]  /*afc0*/  IMAD.U32 R60, R18, 0x10000, RZ ;  /* 0x00010000123c7824 */ /* 0x000fc400078e00ff */
[----:B------:R-:W-:Y:S01]  /*afd0*/  FFMA.FTZ R64, R56, R61, -R39 ;  /* 0x0000003d38407223 */ /* 0x000fe20000010827 */
[----:B------:R-:W-:Y:S02]  /*afe0*/  IMAD.U32 R58, R16, 0x10000, RZ ;  /* 0x00010000103a7824 */ /* 0x000fe400078e00ff */
[----:B------:R-:W-:Y:S01]  /*aff0*/  FFMA.FTZ R63, R56, R63, R35 ;  /* 0x0000003f383f7223 */ /* 0x000fe20000010023 */
[----:B------:R-:W-:Y:S01]  /*b000*/  LOP3.LUT R18, R18, 0xffff0000, RZ, 0xc0, !PT ;  /* 0xffff000012127812 */ /* 0x000fe200078ec0ff */
[C---:B------:R-:W-:Y:S01]  /*b010*/  FFMA.FTZ R39, R33.reuse, R62, -R68 ;  /* 0x0000003e21277223 */ /* 0x040fe20000010844 */
[----:B------:R-:W-:Y:S01]  /*b020*/  FFMA.FTZ R65, R33, R65, R36 ;  /* 0x0000004121417223 */ /* 0x000fe20000010024 */
[----:B------:R-:W-:Y:S01]  /*b030*/  LOP3.LUT R35, R6, 0xffff0000, RZ, 0xc0, !PT ;  /* 0xffff000006237812 */ /* 0x000fe200078ec0ff */
[C---:B------:R-:W-:Y:S01]  /*b040*/  FMUL.FTZ R56, R37.reuse, R60 ;  /* 0x0000003c25387220 */ /* 0x040fe20000410000 */
[----:B------:R-:W-:Y:S01]  /*b050*/  LOP3.LUT R16, R16, 0xffff0000, RZ, 0xc0, !PT ;  /* 0xffff000010107812 */ /* 0x000fe200078ec0ff */
[----:B------:R-:W-:Y:S01]  /*b060*/  FMUL.FTZ R36, R37, R58 ;  /* 0x0000003a25247220 */ /* 0x000fe20000410000 */
[----:B------:R-:W-:Y:S01]  /*b070*/  LOP3.LUT R33, R4, 0xffff0000, RZ, 0xc0, !PT ;  /* 0xffff000004217812 */ /* 0x000fe200078ec0ff */
[C---:B------:R-:W-:Y:S01]  /*b080*/  FMUL.FTZ R4, R17.reuse, R18 ;  /* 0x0000001211047220 */ /* 0x040fe20000410000 */
[C---:B------:R-:W-:Y:S01]  /*b090*/  FMUL.FTZ R57, R38.reuse, R35 ;  /* 0x0000002326397220 */ /* 0x040fe20000410000 */
[----:B------:R-:W-:Y:S01]  /*b0a0*/  FMUL.FTZ R17, R17, R16 ;  /* 0x0000001011117220 */ /* 0x000fe20000410000 */
[C---:B------:R-:W-:Y:S01]  /*b0b0*/  FFMA.FTZ R56, R7.reuse, R58, -R56 ;  /* 0x0000003a07387223 */ /* 0x040fe20000010838 */
[-C--:B------:R-:W-:Y:S01]  /*b0c0*/  FMUL.FTZ R6, R38, R33.reuse ;  /* 0x0000002126067220 */ /* 0x080fe20000410000 */
[----:B------:R-:W-:Y:S01]  /*b0d0*/  FFMA.FTZ R36, R7, R60, R36 ;  /* 0x0000003c07247223 */ /* 0x000fe20000010024 */
[C---:B------:R-:W-:Y:S01]  /*b0e0*/  FFMA.FTZ R7, R5.reuse, R16, -R4 ;  /* 0x0000001005077223 */ /* 0x040fe20000010804 */
[C---:B------:R-:W-:Y:S01]  /*b0f0*/  FFMA.FTZ R38, R34.reuse, R33, -R57 ;  /* 0x0000002122267223 */ /* 0x040fe20000010839 */
[----:B------:R-:W-:Y:S01]  /*b100*/  FFMA.FTZ R37, R5, R18, R17 ;  /* 0x0000001205257223 */ /* 0x000fe20000010011 */
[----:B------:R-:W-:Y:S01]  /*b110*/  FFMA.FTZ R34, R34, R35, R6 ;  /* 0x0000002322227223 */ /* 0x000fe20000010006 */
[----:B------:R-:W-:-:S02]  /*b120*/  F2FP.BF16.F32.PACK_AB R4, R64, R19 ;  /* 0x000000134004723e */ /* 0x000fc400000010ff */
[----:B------:R-:W-:Y:S02]  /*b130*/  F2FP.BF16.F32.PACK_AB R6, R7, R56 ;  /* 0x000000380706723e */ /* 0x000fe400000010ff */
[----:B------:R-:W-:Y:S02]  /*b140*/  F2FP.BF16.F32.PACK_AB R5, R39, R72 ;  /* 0x000000482705723e */ /* 0x000fe400000010ff */
[----:B------:R-:W-:Y:S02]  /*b150*/  F2FP.BF16.F32.PACK_AB R7, R38, R55 ;  /* 0x000000372607723e */ /* 0x000fe400000010ff */
[----:B------:R-:W-:Y:S02]  /*b160*/  F2FP.BF16.F32.PACK_AB R16, R63, R32 ;  /* 0x000000203f10723e */ /* 0x000fe400000010ff */
[----:B------:R-:W-:Y:S01]  /*b170*/  F2FP.BF16.F32.PACK_AB R17, R65, R66 ;  /* 0x000000424111723e */ /* 0x000fe200000010ff */
[----:B------:R0:W-:Y:S01]  /*b180*/  STS.128 [R3], R4 ;  /* 0x0000000403007388 */ /* 0x0001e20000000c00 */
[----:B------:R-:W-:-:S02]  /*b190*/  F2FP.BF16.F32.PACK_AB R18, R37, R36 ;  /* 0x000000242512723e */ /* 0x000fc400000010ff */
[----:B------:R-:W-:-:S05]  /*b1a0*/  F2FP.BF16.F32.PACK_AB R19, R34, R67 ;  /* 0x000000432213723e */ /* 0x000fca00000010ff */
[----:B------:R0:W-:Y:S02]  /*b1b0*/  STS.128 [R20+0xda00], R16 ;  /* 0x00da001014007388 */ /* 0x0001e40000000c00 */
.L_x_2437:
[----:B------:R-:W-:Y:S05]  /*b1c0*/  BSYNC B1 ;  /* 0x0000000000017941 */ /* 0x000fea0003800000 */
.L_x_2436:
[----:B------:R-:W-:Y:S04]  /*b1d0*/  BSSY B1, `(.L_x_2438) ;  /* 0x0000075000017945 */ /* 0x000fe80003800000 */
[----:B------:R-:W-:Y:S05]  /*b1e0*/  @P1 BRA `(.L_x_2439) ;  /* 0x0000000400cc1947 */ /* 0x000fea0003800000 */
[----:B0-----:R-:W2:Y:S04]  /*b1f0*/  LDL R3, [R1+0xd0] ;  /* 0x0000d00001037983 */ /* 0x001ea80000100800 */
[----:B------:R-:W2:Y:S01]  /*b200*/  LDL.64 R4, [R1+0xb0] ;  /* 0x0000b00001047983 */ /* 0x000ea20000100a00 */
[--C-:B------:R-:W-:Y:S02]  /*b210*/  SHF.R.U64 R35, R24, 0x10, R25.reuse ;  /* 0x0000001018237819 */ /* 0x100fe40000001219 */
[----:B------:R-:W-:Y:S02]  /*b220*/  SHF.R.U32.HI R24, RZ, 0x10, R25 ;  /* 0x00000010ff187819 */ /* 0x000fe40000011619 */
[----:B------:R-:W-:Y:S02]  /*b230*/  SHF.R.U64 R25, R8, 0x10, R9 ;  /* 0x0000001008197819 */ /* 0x000fe40000001209 */
[----:B------:R-:W-:-:S02]  /*b240*/  SHF.R.U64 R33, R26, 0x10, R27 ;  /* 0x000000101a217819 */ /* 0x000fc4000000121b */
[----:B------:R-:W-:Y:S02]  /*b250*/  PRMT R50, R50, 0x5410, R25 ;  /* 0x0000541032327816 */ /* 0x000fe40000000019 */
[----:B------:R-:W-:Y:S02]  /*b260*/  SHF.R.U32.HI R8, RZ, 0x10, R9 ;  /* 0x00000010ff087819 */ /* 0x000fe40000011609 */
[----:B------:R-:W-:Y:S01]  /*b270*/  PRMT R54, R54, 0x5410, R35 ;  /* 0x0000541036367816 */ /* 0x000fe20000000023 */
[----:B------:R-:W-:Y:S01]  /*b280*/  IMAD.U32 R35, R50, 0x10000, RZ ;  /* 0x0001000032237824 */ /* 0x000fe200078e00ff */
[----:B------:R-:W-:Y:S02]  /*b290*/  PRMT R53, R53, 0x5410, R24 ;  /* 0x0000541035357816 */ /* 0x000fe40000000018 */
[----:B------:R-:W-:Y:S01]  /*b2a0*/  PRMT R52, R52, 0x5410, R33 ;  /* 0x0000541034347816 */ /* 0x000fe20000000021 */
[----:B------:R-:W-:Y:S01]  /*b2b0*/  IMAD.U32 R33, R54, 0x10000, RZ ;  /* 0x0001000036217824 */ /* 0x000fe200078e00ff */
[----:B------:R-:W-:-:S02]  /*b2c0*/  PRMT R49, R49, 0x5410, R8 ;  /* 0x0000541031317816 */ /* 0x000fc40000000008 */
[----:B------:R-:W-:Y:S02]  /*b2d0*/  LOP3.LUT R37, R50, 0xffff0000, RZ, 0xc0, !PT ;  /* 0xffff000032257812 */ /* 0x000fe400078ec0ff */
[--C-:B------:R-:W-:Y:S02]  /*b2e0*/  SHF.R.U64 R9, R10, 0x10, R11.reuse ;  /* 0x000000100a097819 */ /* 0x100fe4000000120b */
[----:B------:R-:W-:Y:S02]  /*b2f0*/  SHF.R.U32.HI R10, RZ, 0x10, R11 ;  /* 0x00000010ff0a7819 */ /* 0x000fe4000001160b */
[----:B------:R-:W-:Y:S02]  /*b300*/  PRMT R48, R48, 0x5410, R9 ;  /* 0x0000541030307816 */ /* 0x000fe40000000009 */
[----:B------:R-:W-:Y:S02]  /*b310*/  SHF.R.U32.HI R26, RZ, 0x10, R27 ;  /* 0x00000010ff1a7819 */ /* 0x000fe4000001161b */
[----:B------:R-:W-:-:S02]  /*b320*/  PRMT R47, R47, 0x5410, R10 ;  /* 0x000054102f2f7816 */ /* 0x000fc4000000000a */
[----:B------:R-:W-:Y:S01]  /*b330*/  PRMT R51, R51, 0x5410, R26 ;  /* 0x0000541033337816 */ /* 0x000fe2000000001a */
[----:B--2---:R-:W-:-:S05]  /*b340*/  IMAD.IADD R3, R4, 0x1, R3 ;  /* 0x0000000104037824 */ /* 0x004fca00078e0203 */
[----:B------:R-:W-:-:S04]  /*b350*/  SHF.R.S32.HI R4, RZ, 0x1f, R3 ;  /* 0x0000001fff047819 */ /* 0x000fc80000011403 */
[CC--:B------:R-:W-:Y:S02]  /*b360*/  LEA.HI R5, R4.reuse, R3.reuse, RZ, 0x3 ;  /* 0x0000000304057211 */ /* 0x0c0fe400078f18ff */
[----:B------:R-:W-:Y:S02]  /*b370*/  LEA.HI R4, R4, R3, RZ, 0x5 ;  /* 0x0000000304047211 */ /* 0x000fe400078f28ff */
[--C-:B------:R-:W-:Y:S02]  /*b380*/  SHF.R.S32.HI R7, RZ, 0x3, R5.reuse ;  /* 0x00000003ff077819 */ /* 0x100fe40000011405 */
        /* <DEDUP_REMOVED lines=89> */
.L_x_2439:
[----:B------:R-:W-:Y:S05]  /*b920*/  BSYNC B1 ;  /* 0x0000000000017941 */ /* 0x000fea0003800000 */
.L_x_2438:
[----:B------:R-:W-:Y:S05]  /*b930*/  @P2 BRA `(.L_x_2420) ;  /* 0x0000000400cc2947 */ /* 0x000fea0003800000 */
[----:B01----:R-:W2:Y:S04]  /*b940*/  LDL R3, [R1+0xc8] ;  /* 0x0000c80001037983 */ /* 0x003ea80000100800 */
[----:B------:R-:W2:Y:S01]  /*b950*/  LDL.64 R4, [R1+0xb0] ;  /* 0x0000b00001047983 */ /* 0x000ea20000100a00 */
        /* <DEDUP_REMOVED lines=30> */
[-C--:B------:R-:W-:Y:S02]  /*bb40*/  LOP3.LUT R5, R5, R69.reuse, RZ, 0x3c, !PT ;  /* 0x0000004505057212 */ /* 0x080fe400078e3cff */
        /* <DEDUP_REMOVED lines=82> */
.L_x_2420:
[----:B------:R-:W-:Y:S05]  /*c070*/  BSYNC B0 ;  /* 0x0000000000007941 */ /* 0x000fea0003800000 */
.L_x_2413:
        /* <DEDUP_REMOVED lines=8> */
.L_x_2411:
[----:B0--3--:R-:W3:Y:S02]  /*c100*/  LDL R0, [R1+0xac] ;  /* 0x0000ac0001007983 */ /* 0x009ee40000100800 */
[----:B---3--:R-:W-:-:S13]  /*c110*/  ISETP.NE.AND P0, PT, R0, 0x3, PT ;  /* 0x000000030000780c */ /* 0x008fda0003f05270 */
[----:B------:R-:W-:Y:S05]  /*c120*/  @!P0 BRA `(.L_x_2440) ;  /* 0x0000000000048947 */ /* 0x000fea0003800000 */
[----:B------:R-:W-:Y:S01]  /*c130*/  BPT.TRAP 0x1 ;  /* 0x000000040000795c */ /* 0x000fe20000300000 */
.L_x_2440:
[----:B------:R-:W-:Y:S01]  /*c140*/  IMAD R21, R145, 0x8, R22 ;  /* 0x0000000891157824 */ /* 0x000fe200078e0216 */
[----:B------:R-:W-:-:S04]  /*c150*/  SHF.L.U32 R0, R150, 0x1f, RZ ;  /* 0x0000001f96007819 */ /* 0x000fc800000006ff */
[----:B------:R0:W3:Y:S01]  /*c160*/  SYNCS.PHASECHK.TRANS64.TRYWAIT P2, [R21+URZ+0x31c30], R0 ;  /* 0x031c3000150075a7 */ /* 0x0000e2000804017f */
[----:B------:R-:W-:Y:S05]  /*c170*/  @!P0 BRA `(.L_x_2441) ;  /* 0x0000000000048947 */ /* 0x000fea0003800000 */
[----:B------:R-:W-:Y:S01]  /*c180*/  BPT.TRAP 0x1 ;  /* 0x000000040000795c */ /* 0x000fe20000300000 */
.L_x_2441:
[----:B-12-4-:R-:W1:Y:S02]  /*c190*/  S2R R3, SR_TID.X ;  /* 0x0000000000037919 */ /* 0x016e640000002100 */
[----:B-1----:R-:W-:-:S04]  /*c1a0*/  LOP3.LUT R3, R3, 0x7f, RZ, 0xc0, !PT ;  /* 0x0000007f03037812 */ /* 0x002fc800078ec0ff */
[----:B------:R-:W-:Y:S01]  /*c1b0*/  ISETP.NE.AND P1, PT, R3, RZ, PT ;  /* 0x000000ff0300720c */ /* 0x000fe20003f25270 */
[----:B---3--:R-:W-:-:S12]  /*c1c0*/  @P2 BRA `(.L_x_2442) ;  /* 0x0000000000082947 */ /* 0x008fd80003800000 */
[----:B------:R-:W1:Y:S02]  /*c1d0*/  SYNCS.PHASECHK.TRANS64.TRYWAIT P2, [R21+URZ+0x31c30], R0 ;  /* 0x031c3000150075a7 */ /* 0x000e64000804017f */
[----:B-1----:R-:W-:Y:S05]  /*c1e0*/  @!P2 BRA `(.L_x_2443) ;  /* 0x000001b000a0a947 */ /* 0x002fea0003800000 */
.L_x_2442:
[----:B------:R-:W-:Y:S05]  /*c1f0*/  WARPSYNC.ALL ;  /* 0x0000000000007948 */ /* 0x000fea0003800000 */
[----:B01----:R-:W-:Y:S01]  /*c200*/  VIADD R0, R22, 0x16a00 ;  /* 0x00016a0016007836 */ /* 0x003fe20000000000 */
[----:B------:R-:W-:Y:S01]  /*c210*/  LOP3.LUT R8, R2, 0x10000, RZ, 0xfc, !PT ;  /* 0x0001000002087812 */ /* 0x000fe200078efcff */
[----:B------:R-:W-:Y:S02]  /*c220*/  IMAD.MOV.U32 R9, RZ, RZ, -0x7fffffe0 ;  /* 0x80000020ff097424 */ /* 0x000fe400078e00ff */
[----:B------:R-:W-:Y:S01]  /*c230*/  IMAD.MOV.U32 R15, RZ, RZ, -0x7fffffe0 ;  /* 0x80000020ff0f7424 */ /* 0x000fe200078e00ff */
[----:B------:R-:W-:Y:S01]  /*c240*/  SHF.R.U32.HI R0, RZ, 0x4, R0 ;  /* 0x00000004ff007819 */ /* 0x000fe20000011600 */
[----:B------:R-:W-:Y:S01]  /*c250*/  WARPGROUP.ARRIVE ;  /* 0x00000000000079c5 */ /* 0x000fe20000000000 */
[----:B------:R-:W-:Y:S01]  /*c260*/  IMAD.MOV.U32 R3, RZ, RZ, -0x7fffffe0 ;  /* 0x80000020ff037424 */ /* 0x000fe200078e00ff */
[----:B------:R-:W0:Y:S01]  /*c270*/  LDC R18, c[0x0][0x448] ;  /* 0x00011200ff127b82 */ /* 0x000e220000000800 */
[----:B------:R-:W-:-:S04]  /*c280*/  LOP3.LUT R0, R0, 0x3fff, RZ, 0xc0, !PT ;  /* 0x00003fff00007812 */ /* 0x000fc800078ec0ff */
[----:B------:R-:W-:-:S05]  /*c290*/  LOP3.LUT R4, R0, 0x10000, RZ, 0xfc, !PT ;  /* 0x0001000000047812 */ /* 0x000fca00078efcff */
[----:B------:R-:W-:Y:S01]  /*c2a0*/  IMAD R14, R145, 0x6c0, R4 ;  /* 0x000006c0910e7824 */ /* 0x000fe200078e0204 */
[----:B------:R-:W-:Y:S01]  /*c2b0*/  R2UR UR4, R8 ;  /* 0x00000000080472ca */ /* 0x000fe200000e0000 */
[----:B------:R1:W-:Y:S01]  /*c2c0*/  STL [R1+0xd4], R4 ;  /* 0x0000d40401007387 */ /* 0x0003e20000100800 */
[----:B------:R-:W-:Y:S02]  /*c2d0*/  R2UR UR5, R9 ;  /* 0x00000000090572ca */ /* 0x000fe400000e0000 */
[C---:B------:R-:W-:Y:S02]  /*c2e0*/  R2UR UR6, R14.reuse ;  /* 0x000000000e0672ca */ /* 0x040fe400000e0000 */
[----:B------:R-:W-:Y:S01]  /*c2f0*/  R2UR UR7, R15 ;  /* 0x000000000f0772ca */ /* 0x000fe200000e0000 */
[----:B------:R-:W-:Y:S01]  /*c300*/  VIADD R2, R14, 0x40 ;  /* 0x000000400e027836 */ /* 0x000fe20000000000 */
[----:B------:R-:W-:Y:S02]  /*c310*/  R2UR UR11, R3 ;  /* 0x00000000030b72ca */ /* 0x000fe400000e0000 */
[----:B------:R-:W-:-:S02]  /*c320*/  R2UR UR8, R8 ;  /* 0x00000000080872ca */ /* 0x000fc400000e0000 */
[C---:B------:R-:W-:Y:S01]  /*c330*/  R2UR UR9, R9.reuse ;  /* 0x00000000090972ca */ /* 0x040fe200000e0000 */
[----:B-1----:R-:W-:Y:S02]  /*c340*/  VIADD R4, R14, 0xc0 ;  /* 0x000000c00e047836 */ /* 0x002fe40000000000 */
[----:B------:R-:W-:Y:S01]  /*c350*/  IMAD.MOV.U32 R5, RZ, RZ, -0x7fffffe0 ;  /* 0x80000020ff057424 */ /* 0x000fe200078e00ff */
[----:B------:R-:W-:Y:S02]  /*c360*/  R2UR UR12, R8 ;  /* 0x00000000080c72ca */ /* 0x000fe400000e0000 */
[C---:B------:R-:W-:Y:S01]  /*c370*/  R2UR UR13, R9.reuse ;  /* 0x00000000090d72ca */ /* 0x040fe200000e0000 */
[----:B------:R-:W-:Y:S01]  /*c380*/  HGMMA.64x16x16.F32.BF16 R88, gdesc[UR4], RZ, !UPT, gsb0 ;  /* 0x00200000045879f0 */ /* 0x000fe2000c0018ff */
[----:B------:R-:W-:Y:S01]  /*c390*/  R2UR UR10, R2 ;  /* 0x00000000020a72ca */ /* 0x000fe200000e0000 */
[----:B------:R-:W-:Y:S02]  /*c3a0*/  VIADD R2, R14, 0x80 ;  /* 0x000000800e027836 */ /* 0x000fe40000000000 */
[----:B------:R-:W-:Y:S01]  /*c3b0*/  IMAD.MOV.U32 R7, RZ, RZ, -0x7fffffe0 ;  /* 0x80000020ff077424 */ /* 0x000fe200078e00ff */
[----:B------:R-:W-:Y:S01]  /*c3c0*/  R2UR UR16, R8 ;  /* 0x00000000081072ca */ /* 0x000fe200000e0000 */
[----:B------:R-:W-:Y:S01]  /*c3d0*/  VIADD R6, R14, 0x100 ;  /* 0x000001000e067836 */ /* 0x000fe20000000000 */
[----:B------:R-:W-:-:S02]  /*c3e0*/  R2UR UR17, R9 ;  /* 0x00000000091172ca */ /* 0x000fc400000e0000 */
[C---:B------:R-:W-:Y:S02]  /*c3f0*/  R2UR UR20, R8.reuse ;  /* 0x00000000081472ca */ /* 0x040fe400000e0000 */
[C---:B------:R-:W-:Y:S02]  /*c400*/  R2UR UR21, R9.reuse ;  /* 0x00000000091572ca */ /* 0x040fe400000e0000 */
[----:B------:R-:W-:Y:S02]  /*c410*/  R2UR UR24, R8 ;  /* 0x00000000081872ca */ /* 0x000fe400000e0000 */
[----:B------:R-:W-:Y:S01]  /*c420*/  R2UR UR25, R9 ;  /* 0x00000000091972ca */ /* 0x000fe200000e0000 */
[----:B------:R-:W-:Y:S02]  /*c430*/  VIADD R10, R14, 0x102 ;  /* 0x000001020e0a7836 */ /* 0x000fe40000000000 */
[----:B------:R-:W-:Y:S02]  /*c440*/  IMAD.MOV.U32 R11, RZ, RZ, -0x7fffffe0 ;  /* 0x80000020ff0b7424 */ /* 0x000fe400078e00ff */
[----:B------:R-:W-:-:S02]  /*c450*/  VIADD R12, R8, 0x300 ;  /* 0x00000300080c7836 */ /* 0x000fc40000000000 */
[----:B------:R-:W-:Y:S02]  /*c460*/  IMAD.MOV.U32 R13, RZ, RZ, -0x7fffffe0 ;  /* 0x80000020ff0d7424 */ /* 0x000fe400078e00ff */
[----:B------:R-:W-:Y:S01]  /*c470*/  IMAD.MOV.U32 R17, RZ, RZ, -0x7fffffe0 ;  /* 0x80000020ff117424 */ /* 0x000fe200078e00ff */
[----:B0-----:R-:W-:Y:S01]  /*c480*/  ISETP.NE.AND P5, PT, R18, 0x1, PT ;  /* 0x000000011200780c */ /* 0x001fe20003fa5270 */
[----:B------:R-:W-:Y:S01]  /*c490*/  VIADD R16, R14, 0x342 ;  /* 0x000003420e107836 */ /* 0x000fe20000000000 */
[----:B------:R-:W2:Y:S01]  /*c4a0*/  LDL.LU R0, [R1] ;  /* 0x0000000001007983 */ /* 0x000ea20000300800 */
[----:B------:R-:W-:Y:S01]  /*c4b0*/  IMAD.MOV.U32 R3, RZ, RZ, -0x7fffffe0 ;  /* 0x80000020ff037424 */ /* 0x000fe200078e00ff */
[----:B------:R-:W-:Y:S01]  /*c4c0*/  R2UR UR6, R2 ;  /* 0x00000000020672ca */ /* 0x000fe200000e0000 */
[----:B------:R-:W-:Y:S01]  /*c4d0*/  VIADD R2, R14, 0x140 ;  /* 0x000001400e027836 */ /* 0x000fe20000000000 */
[----:B------:R-:W-:Y:S02]  /*c4e0*/  R2UR UR4, R8 ;  /* 0x00000000080472ca */ /* 0x000fe400000e0000 */
[----:B------:R-:W-:-:S02]  /*c4f0*/  R2UR UR5, R9 ;  /* 0x00000000090572ca */ /* 0x000fc400000e0000 */
[----:B------:R-:W-:Y:S01]  /*c500*/  R2UR UR14, R4 ;  /* 0x00000000040e72ca */ /* 0x000fe200000e0000 */
[----:B------:R-:W-:Y:S01]  /*c510*/  VIADD R4, R14, 0x180 ;  /* 0x000001800e047836 */ /* 0x000fe20000000000 */
[----:B------:R-:W-:Y:S01]  /*c520*/  R2UR UR7, R3 ;  /* 0x00000000030772ca */ /* 0x000fe200000e0000 */
[----:B------:R-:W-:Y:S01]  /*c530*/  IMAD.MOV.U32 R3, RZ, RZ, -0x7fffffe0 ;  /* 0x80000020ff037424 */ /* 0x000fe200078e00ff */
[----:B------:R-:W-:Y:S01]  /*c540*/  R2UR UR15, R5 ;  /* 0x00000000050f72ca */ /* 0x000fe200000e0000 */
[----:B------:R-:W-:Y:S01]  /*c550*/  IMAD.MOV.U32 R5, RZ, RZ, -0x7fffffe0 ;  /* 0x80000020ff057424 */ /* 0x000fe200078e00ff */
        /* <DEDUP_REMOVED lines=8> */
[----:B------:R-:W3:Y:S01]  /*c5e0*/  LDL R20, [R1+0x100] ;  /* 0x0001000001147983 */ /* 0x000ee20000100800 */
[----:B------:R-:W-:-:S02]  /*c5f0*/  WARPGROUP.DEPBAR.LE gsb0, 0x0 ;  /* 0x00008000000079c5 */ /* 0x000fc40000010000 */
[----:B------:R-:W-:Y:S01]  /*c600*/  WARPGROUP.ARRIVE ;  /* 0x00000000000079c5 */ /* 0x000fe20000000000 */
[----:B------:R-:W-:Y:S01]  /*c610*/  VIADD R18, R14, 0x500 ;  /* 0x000005000e127836 */ /* 0x000fe20000000000 */
[----:B------:R-:W3:Y:S01]  /*c620*/  LDL R100, [R1+0xf4] ;  /* 0x0000f40001647983 */ /* 0x000ee20000100800 */
[----:B------:R-:W-:Y:S01]  /*c630*/  IMAD.MOV.U32 R19, RZ, RZ, -0x7fffffe0 ;  /* 0x80000020ff137424 */ /* 0x000fe200078e00ff */
[----:B------:R-:W0:Y:S02]  /*c640*/  @P5 LDC R15, c[0x0][0x450] ;  /* 0x00011400ff0f5b82 */ /* 0x000e240000000800 */
[----:B------:R-:W-:Y:S01]  /*c650*/  HGMMA.64x16x16.F32.BF16 R80, gdesc[UR8], RZ, !UPT, gsb0 ;  /* 0x00200000085079f0 */ /* 0x000fe2000c0018ff */
[----:B------:R-:W-:Y:S01]  /*c660*/  R2UR UR10, R2 ;  /* 0x00000000020a72ca */ /* 0x000fe200000e0000 */
[----:B------:R-:W-:Y:S01]  /*c670*/  VIADD R2, R14, 0x1c0 ;  /* 0x000001c00e027836 */ /* 0x000fe20000000000 */
[----:B------:R-:W-:Y:S01]  /*c680*/  R2UR UR11, R3 ;  /* 0x00000000030b72ca */ /* 0x000fe200000e0000 */
[----:B------:R-:W-:Y:S01]  /*c690*/  IMAD.MOV.U32 R3, RZ, RZ, -0x7fffffe0 ;  /* 0x80000020ff037424 */ /* 0x000fe200078e00ff */
[----:B------:R-:W-:-:S02]  /*c6a0*/  R2UR UR8, R8 ;  /* 0x00000000080872ca */ /* 0x000fc400000e0000 */
[----:B------:R-:W-:Y:S02]  /*c6b0*/  R2UR UR9, R9 ;  /* 0x00000000090972ca */ /* 0x000fe400000e0000 */
[----:B------:R-:W-:Y:S01]  /*c6c0*/  R2UR UR26, R2 ;  /* 0x00000000021a72ca */ /* 0x000fe200000e0000 */
[----:B------:R-:W-:Y:S01]  /*c6d0*/  VIADD R2, R14, 0x2 ;  /* 0x000000020e027836 */ /* 0x000fe20000000000 */
[----:B------:R-:W-:Y:S01]  /*c6e0*/  R2UR UR27, R3 ;  /* 0x00000000031b72ca */ /* 0x000fe200000e0000 */
[----:B------:R-:W-:Y:S01]  /*c6f0*/  IMAD.MOV.U32 R3, RZ, RZ, -0x7fffffe0 ;  /* 0x80000020ff037424 */ /* 0x000fe200078e00ff */
[----:B------:R-:W-:Y:S02]  /*c700*/  WARPGROUP.DEPBAR.LE gsb0, 0x0 ;  /* 0x00008000000079c5 */ /* 0x000fe40000010000 */
[----:B-----5:R-:W-:-:S06]  /*c710*/  WARPGROUP.ARRIVE ;  /* 0x00000000000079c5 */ /* 0x020fcc0000000000 */
[----:B------:R-:W-:Y:S01]  /*c720*/  HGMMA.64x16x16.F32.BF16 R72, gdesc[UR4], RZ, !UPT, gsb0 ;  /* 0x00200000044879f0 */ /* 0x000fe2000c0018ff */
[----:B------:R-:W-:Y:S01]  /*c730*/  R2UR UR6, R4 ;  /* 0x00000000040672ca */ /* 0x000fe200000e0000 */
[----:B------:R-:W-:Y:S01]  /*c740*/  VIADD R4, R14, 0xc2 ;  /* 0x000000c20e047836 */ /* 0x000fe20000000000 */
[----:B------:R-:W-:Y:S01]  /*c750*/  R2UR UR7, R5 ;  /* 0x00000000050772ca */ /* 0x000fe200000e0000 */
[----:B------:R-:W-:Y:S01]  /*c760*/  IMAD.MOV.U32 R5, RZ, RZ, -0x7fffffe0 ;  /* 0x80000020ff057424 */ /* 0x000fe200078e00ff */
        /* <DEDUP_REMOVED lines=23> */
[----:B------:R-:W-:Y:S02]  /*c8e0*/  R2UR UR8, R6 ;  /* 0x00000000060872ca */ /* 0x000fe400000e0000 */
[----:B------:R-:W-:Y:S02]  /*c8f0*/  R2UR UR9, R7 ;  /* 0x00000000070972ca */ /* 0x000fe400000e0000 */
[----:B--2---:R-:W-:-:S04]  /*c900*/  LOP3.LUT R0, R0, 0xfffffff7, RZ, 0xc0, !PT ;  /* 0xfffffff700007812 */ /* 0x004fc800078ec0ff */
[----:B------:R-:W-:Y:S01]  /*c910*/  @P5 LOP3.LUT R0, R0, 0x8, RZ, 0xfc, !PT ;  /* 0x0000000800005812 */ /* 0x000fe200078efcff */
[----:B------:R-:W-:Y:S02]  /*c920*/  WARPGROUP.DEPBAR.LE gsb0, 0x0 ;  /* 0x00008000000079c5 */ /* 0x000fe40000010000 */
[----:B------:R-:W-:-:S06]  /*c930*/  WARPGROUP.ARRIVE ;  /* 0x00000000000079c5 */ /* 0x000fcc0000000000 */
[----:B------:R-:W-:Y:S01]  /*c940*/  HGMMA.64x16x16.F32.BF16 R40, gdesc[UR20], RZ, !UPT, gsb0 ;  /* 0x00200000142879f0 */ /* 0x000fe2000c0018ff */
[----:B------:R-:W-:Y:S02]  /*c950*/  R2UR UR20, R6 ;  /* 0x00000000061472ca */ /* 0x000fe400000e0000 */
[----:B------:R-:W-:Y:S01]  /*c960*/  R2UR UR21, R7 ;  /* 0x00000000071572ca */ /* 0x000fe200000e0000 */
        /* <DEDUP_REMOVED lines=20> */
[----:B------:R-:W-:Y:S01]  /*cab0*/  HGMMA.64x16x16.F32.BF16 R88, gdesc[UR12], R88, gsb0 ;  /* 0x002000000c5879f0 */ /* 0x000fe20008001858 */
        /* <DEDUP_REMOVED lines=304> */
[----:B------:R1:W-:Y:S01]  /*ddc0*/  STL [R1], R0 ;  /* 0x0000000001007387 */ /* 0x0003e20000100800 */
[----:B---3--:R-:W-:-:S03]  /*ddd0*/  IMAD.IADD R97, R20, 0x1, R100 ;  /* 0x0000000114617824 */ /* 0x008fc600078e0264 */
[----:B------:R-:W2:Y:S04]  /*dde0*/  LDL R98, [R1+0xec] ;  /* 0x0000ec0001627983 */ /* 0x000ea80000100800 */
[----:B------:R-:W3:Y:S01]  /*ddf0*/  LDL R20, [R1+0xf0] ;  /* 0x0000f00001147983 */ /* 0x000ee20000100800 */
[----:B------:R-:W-:Y:S02]  /*de00*/  WARPGROUP.DEPBAR.LE gsb0, 0x0 ;  /* 0x00008000000079c5 */ /* 0x000fe40000010000 */
[----:B------:R-:W-:Y:S01]  /*de10*/  WARPGROUP.ARRIVE ;  /* 0x00000000000079c5 */ /* 0x000fe20000000000 */
[----:B------:R-:W4:Y:S01]  /*de20*/  LDL R99, [R1+0xdc] ;  /* 0x0000dc0001637983 */ /* 0x000f220000100800 */
[----:B------:R-:W-:Y:S01]  /*de30*/  VIADD R16, R14, 0x502 ;  /* 0x000005020e107836 */ /* 0x000fe20000000000 */
[----:B------:R-:W-:Y:S01]  /*de40*/  R2UR UR8, R2 ;  /* 0x00000000020872ca */ /* 0x000fe200000e0000 */
[----:B------:R-:W-:Y:S01]  /*de50*/  IMAD.MOV.U32 R17, RZ, RZ, -0x7fffffe0 ;  /* 0x80000020ff117424 */ /* 0x000fe200078e00ff */
[----:B------:R-:W-:Y:S01]  /*de60*/  R2UR UR9, R3 ;  /* 0x00000000030972ca */ /* 0x000fe200000e0000 */
[----:B------:R-:W-:Y:S01]  /*de70*/  HGMMA.64x16x16.F32.BF16 R80, gdesc[UR4], R80, gsb0 ;  /* 0x00200000045079f0 */ /* 0x000fe20008001850 */
[----:B------:R-:W-:Y:S01]  /*de80*/  R2UR UR10, R16 ;  /* 0x00000000100a72ca */ /* 0x000fe200000e0000 */
[----:B------:R-:W-:Y:S01]  /*de90*/  VIADD R18, R14, 0x542 ;  /* 0x000005420e127836 */ /* 0x000fe20000000000 */
[----:B------:R-:W-:Y:S01]  /*dea0*/  R2UR UR11, R17 ;  /* 0x00000000110b72ca */ /* 0x000fe200000e0000 */
[----:B------:R-:W-:Y:S01]  /*deb0*/  IMAD.MOV.U32 R19, RZ, RZ, -0x7fffffe0 ;  /* 0x80000020ff137424 */ /* 0x000fe200078e00ff */
[----:B------:R-:W-:Y:S01]  /*dec0*/  R2UR UR12, R2 ;  /* 0x00000000020c72ca */ /* 0x000fe200000e0000 */
[----:B-1----:R-:W1:Y:S01]  /*ded0*/  @P5 LDC R0, c[0x0][0x44c] ;  /* 0x00011300ff005b82 */ /* 0x002e620000000800 */
[----:B------:R-:W-:-:S02]  /*dee0*/  WARPGROUP.DEPBAR.LE gsb0, 0x0 ;  /* 0x00008000000079c5 */ /* 0x000fc40000010000 */
[----:B------:R-:W-:-:S07]  /*def0*/  WARPGROUP.ARRIVE ;  /* 0x00000000000079c5 */ /* 0x000fce0000000000 */
[----:B------:R-:W-:Y:S01]  /*df00*/  HGMMA.64x16x16.F32.BF16 R72, gdesc[UR8], R72, gsb0 ;  /* 0x00200000084879f0 */ /* 0x000fe20008001848 */
        /* <DEDUP_REMOVED lines=18> */
[----:B------:R-:W-:Y:S01]  /*e030*/  R2UR UR17, R3 ;  /* 0x00000000031172ca */ /* 0x000fe200000e0000 */
[----:B------:R-:W-:Y:S01]  /*e040*/  VIADD R16, R14, 0x602 ;  /* 0x000006020e107836 */ /* 0x000fe20000000000 */
[----:B------:R-:W-:Y:S01]  /*e050*/  R2UR UR18, R18 ;  /* 0x00000000121272ca */ /* 0x000fe200000e0000 */
[----:B------:R-:W-:Y:S01]  /*e060*/  IMAD.MOV.U32 R17, RZ, RZ, -0x7fffffe0 ;  /* 0x80000020ff117424 */ /* 0x000fe200078e00ff */
[----:B------:R-:W-:-:S02]  /*e070*/  R2UR UR19, R19 ;  /* 0x00000000131372ca */ /* 0x000fc400000e0000 */
[C---:B------:R-:W-:Y:S02]  /*e080*/  R2UR UR20, R2.reuse ;  /* 0x00000000021472ca */ /* 0x040fe400000e0000 */
[----:B------:R-:W-:Y:S01]  /*e090*/  R2UR UR21, R3 ;  /* 0x00000000031572ca */ /* 0x000fe200000e0000 */
[----:B-1----:R-:W-:Y:S01]  /*e0a0*/  @P5 IMAD.HI.U32 R0, R97, R0, RZ ;  /* 0x0000000061005227 */ /* 0x002fe200078e00ff */
[----:B------:R-:W-:Y:S01]  /*e0b0*/  R2UR UR8, R2 ;  /* 0x00000000020872ca */ /* 0x000fe200000e0000 */
[----:B------:R-:W-:Y:S01]  /*e0c0*/  ULDC UR4, c[0x0][0x988] ;  /* 0x0002620000047ab9 */ /* 0x000fe20000000800 */
[----:B------:R-:W-:Y:S02]  /*e0d0*/  WARPGROUP.DEPBAR.LE gsb0, 0x0 ;  /* 0x00008000000079c5 */ /* 0x000fe40000010000 */
[----:B------:R-:W-:-:S06]  /*e0e0*/  WARPGROUP.ARRIVE ;  /* 0x00000000000079c5 */ /* 0x000fcc0000000000 */
[----:B------:R-:W-:Y:S01]  /*e0f0*/  HGMMA.64x16x16.F32.BF16 R48, gdesc[UR16], R48, gsb0 ;  /* 0x00200000103079f0 */ /* 0x000fe20008001830 */
[----:B------:R-:W-:Y:S02]  /*e100*/  R2UR UR22, R16 ;  /* 0x00000000101672ca */ /* 0x000fe400000e0000 */
[----:B------:R-:W-:Y:S02]  /*e110*/  R2UR UR23, R17 ;  /* 0x00000000111772ca */ /* 0x000fe400000e0000 */
[----:B0-----:R-:W-:-:S05]  /*e120*/  @P5 SHF.R.U32.HI R97, RZ, R15, R0 ;  /* 0x0000000fff615219 */ /* 0x001fca0000011600 */
[----:B------:R-:W0:Y:S01]  /*e130*/  SHFL.IDX PT, R0, R97, RZ, 0x1c1f ;  /* 0x001c1fff61007589 */ /* 0x000e2200000e0000 */
[C---:B------:R-:W-:Y:S02]  /*e140*/  IMAD R15, R96.reuse, -0x90, RZ ;  /* 0xffffff70600f7824 */ /* 0x040fe400078e02ff */
[----:B--2---:R-:W-:Y:S01]  /*e150*/  IMAD R17, R96, -0x90, R98 ;  /* 0xffffff7060117824 */ /* 0x004fe200078e0262 */
[----:B------:R-:W-:Y:S02]  /*e160*/  WARPGROUP.DEPBAR.LE gsb0, 0x0 ;  /* 0x00008000000079c5 */ /* 0x000fe40000010000 */
[----:B------:R-:W-:-:S06]  /*e170*/  WARPGROUP.ARRIVE ;  /* 0x00000000000079c5 */ /* 0x000fcc0000000000 */
[----:B------:R-:W-:Y:S01]  /*e180*/  HGMMA.64x16x16.F32.BF16 R40, gdesc[UR20], R40, gsb0 ;  /* 0x00200000142879f0 */ /* 0x000fe20008001828 */
[C---:B---3--:R-:W-:Y:S02]  /*e190*/  IADD3 R15, -R20.reuse, 0x91, R15 ;  /* 0x00000091140f7810 */ /* 0x048fe40007ffe10f */
[----:B------:R-:W-:Y:S02]  /*e1a0*/  IADD3 R17, -R20, 0x90, R17 ;  /* 0x0000009014117810 */ /* 0x000fe40007ffe111 */
[----:B----4-:R-:W-:Y:S01]  /*e1b0*/  IADD3 R16, -R99, R15, R98 ;  /* 0x0000000f63107210 */ /* 0x010fe20007ffe162 */
[----:B------:R-:W-:-:S03]  /*e1c0*/  VIADD R18, R14, 0x642 ;  /* 0x000006420e127836 */ /* 0x000fc60000000000 */
[----:B0-----:R-:W-:Y:S01]  /*e1d0*/  VIADDMNMX R0, R0, R16, R17, PT ;  /* 0x0000001000007246 */ /* 0x001fe20003800111 */
[----:B------:R-:W-:-:S03]  /*e1e0*/  IMAD.MOV.U32 R19, RZ, RZ, -0x7fffffe0 ;  /* 0x80000020ff137424 */ /* 0x000fc600078e00ff */
[C---:B------:R-:W-:Y:S02]  /*e1f0*/  ISETP.GT.AND P3, PT, R0.reuse, RZ, PT ;  /* 0x000000ff0000720c */ /* 0x040fe40003f64270 */
[----:B------:R-:W-:Y:S01]  /*e200*/  ISETP.GT.AND P4, PT, R0, 0x1, PT ;  /* 0x000000010000780c */ /* 0x000fe20003f84270 */
[----:B------:R-:W-:Y:S01]  /*e210*/  IMAD.MOV.U32 R15, RZ, RZ, -0x7fffffe0 ;  /* 0x80000020ff0f7424 */ /* 0x000fe200078e00ff */
[----:B------:R-:W-:Y:S02]  /*e220*/  R2UR UR10, R18 ;  /* 0x00000000120a72ca */ /* 0x000fe400000e0000 */
[----:B------:R-:W-:Y:S02]  /*e230*/  R2UR UR11, R19 ;  /* 0x00000000130b72ca */ /* 0x000fe400000e0000 */
[----:B------:R-:W-:Y:S02]  /*e240*/  R2UR UR9, R3 ;  /* 0x00000000030972ca */ /* 0x000fe400000e0000 */
[----:B------:R-:W-:-:S02]  /*e250*/  ISETP.GT.AND P2, PT, R0, 0x8, PT ;  /* 0x000000080000780c */ /* 0x000fc40003f44270 */
[----:B------:R-:W-:Y:S02]  /*e260*/  FSEL R88, R88, -INF , P3 ;  /* 0xff80000058587808 */ /* 0x000fe40001800000 */
[----:B------:R-:W-:Y:S01]  /*e270*/  FSEL R89, R89, -INF , P4 ;  /* 0xff80000059597808 */ /* 0x000fe20002000000 */
[----:B------:R-:W-:Y:S01]  /*e280*/  VIADD R14, R14, 0x682 ;  /* 0x000006820e0e7836 */ /* 0x000fe20000000000 */
[----:B------:R-:W-:Y:S02]  /*e290*/  R2UR UR15, R15 ;  /* 0x000000000f0f72ca */ /* 0x000fe400000e0000 */
[----:B------:R-:W-:Y:S02]  /*e2a0*/  ISETP.GT.AND P3, PT, R0, 0x9, PT ;  /* 0x000000090000780c */ /* 0x000fe40003f64270 */
[----:B------:R-:W-:Y:S02]  /*e2b0*/  FSEL R92, R92, -INF , P2 ;  /* 0xff8000005c5c7808 */ /* 0x000fe40001000000 */
[----:B------:R-:W-:-:S02]  /*e2c0*/  FMNMX.FTZ R15, R88, R89, !PT ;  /* 0x00000059580f7209 */ /* 0x000fc40007810000 */
[----:B------:R-:W-:Y:S02]  /*e2d0*/  R2UR UR14, R14 ;  /* 0x000000000e0e72ca */ /* 0x000fe400000e0000 */
[----:B------:R-:W-:Y:S02]  /*e2e0*/  ISETP.GT.AND P2, PT, R0, 0x10, PT ;  /* 0x000000100000780c */ /* 0x000fe40003f44270 */
[----:B------:R-:W-:Y:S02]  /*e2f0*/  FSEL R93, R93, -INF , P3 ;  /* 0xff8000005d5d7808 */ /* 0x000fe40001800000 */
[----:B------:R-:W-:Y:S02]  /*e300*/  FMNMX.FTZ R14, R92, R15, !PT ;  /* 0x0000000f5c0e7209 */ /* 0x000fe40007810000 */
[----:B------:R-:W-:Y:S01]  /*e310*/  ISETP.GT.AND P3, PT, R0, 0x11, PT ;  /* 0x000000110000780c */ /* 0x000fe20003f64270 */
[----:B------:R-:W-:Y:S02]  /*e320*/  WARPGROUP.DEPBAR.LE gsb0, 0x0 ;  /* 0x00008000000079c5 */ /* 0x000fe40000010000 */
[----:B------:R-:W-:Y:S01]  /*e330*/  WARPGROUP.ARRIVE ;  /* 0x00000000000079c5 */ /* 0x000fe20000000000 */
[----:B------:R-:W-:-:S02]  /*e340*/  FSEL R80, R80, -INF , P2 ;  /* 0xff80000050507808 */ /* 0x000fc40001000000 */
[----:B------:R-:W-:-:S03]  /*e350*/  FMNMX.FTZ R15, R93, R14, !PT ;  /* 0x0000000e5d0f7209 */ /* 0x000fc60007810000 */
[----:B------:R-:W-:Y:S01]  /*e360*/  HGMMA.64x16x16.F32.BF16 R32, gdesc[UR8], R32, gsb0 ;  /* 0x00200000082079f0 */ /* 0x000fe20008001820 */
[----:B------:R-:W-:Y:S02]  /*e370*/  ISETP.GT.AND P2, PT, R0, 0x18, PT ;  /* 0x000000180000780c */ /* 0x000fe40003f44270 */
[----:B------:R-:W-:Y:S02]  /*e380*/  FSEL R81, R81, -INF , P3 ;  /* 0xff80000051517808 */ /* 0x000fe40001800000 */
[----:B------:R-:W-:Y:S02]  /*e390*/  FMNMX.FTZ R14, R80, R15, !PT ;  /* 0x0000000f500e7209 */ /* 0x000fe40007810000 */
[----:B------:R-:W-:Y:S02]  /*e3a0*/  ISETP.GT.AND P3, PT, R0, 0x19, PT ;  /* 0x000000190000780c */ /* 0x000fe40003f64270 */
[----:B------:R-:W-:Y:S02]  /*e3b0*/  FSEL R84, R84, -INF , P2 ;  /* 0xff80000054547808 */ /* 0x000fe40001000000 */
        /* <DEDUP_REMOVED lines=28> */
[----:B------:R-:W-:Y:S02]  /*e580*/  R2UR UR12, R2 ;  /* 0x00000000020c72ca */ /* 0x000fe400000e0000 */
[----:B------:R-:W-:Y:S02]  /*e590*/  R2UR UR13, R3 ;  /* 0x00000000030d72ca */ /* 0x000fe400000e0000 */
[----:B------:R-:W-:-:S02]  /*e5a0*/  ISETP.GT.AND P3, PT, R0, 0x41, PT ;  /* 0x000000410000780c */ /* 0x000fc40003f64270 */
[----:B------:R-:W-:Y:S02]  /*e5b0*/  FSEL R56, R56, -INF , P2 ;  /* 0xff80000038387808 */ /* 0x000fe40001000000 */
[----:B------:R-:W-:Y:S01]  /*e5c0*/  FMNMX.FTZ R15, R69, R14, !PT ;  /* 0x0000000e450f7209 */ /* 0x000fe20007810000 */
[----:B------:R-:W-:Y:S02]  /*e5d0*/  WARPGROUP.DEPBAR.LE gsb0, 0x0 ;  /* 0x00008000000079c5 */ /* 0x000fe40000010000 */
[----:B------:R-:W-:Y:S01]  /*e5e0*/  ISETP.GT.AND P2, PT, R0, 0x48, PT ;  /* 0x000000480000780c */ /* 0x000fe20003f44270 */
[----:B------:R-:W-:Y:S01]  /*e5f0*/  WARPGROUP.ARRIVE ;  /* 0x00000000000079c5 */ /* 0x000fe20000000000 */
[----:B------:R-:W-:Y:S02]  /*e600*/  FSEL R57, R57, -INF , P3 ;  /* 0xff80000039397808 */ /* 0x000fe40001800000 */
[----:B------:R-:W-:Y:S02]  /*e610*/  FMNMX.FTZ R14, R56, R15, !PT ;  /* 0x0000000f380e7209 */ /* 0x000fe40007810000 */
[----:B------:R-:W-:Y:S01]  /*e620*/  ISETP.GT.AND P3, PT, R0, 0x49, PT ;  /* 0x000000490000780c */ /* 0x000fe20003f64270 */
[----:B------:R-:W-:Y:S01]  /*e630*/  HGMMA.64x16x16.F32.BF16 R24, gdesc[UR12], R24, gsb0 ;  /* 0x002000000c1879f0 */ /* 0x000fe20008001818 */
        /* <DEDUP_REMOVED lines=40> */
[----:B------:R-:W-:Y:S01]  /*e8c0*/  FMNMX.FTZ R14, R36, R15, !PT ;  /* 0x0000000f240e7209 */ /* 0x000fe20007810000 */
[----:B------:R-:W-:Y:S02]  /*e8d0*/  WARPGROUP.DEPBAR.LE gsb0, 0x0 ;  /* 0x00008000000079c5 */ /* 0x000fe40000010000 */
        /* <DEDUP_REMOVED lines=9> */
[----:B------:R-:W-:Y:S02]  /*e970*/  FSEL R29, R29, -INF , P3 ;  /* 0xff8000001d1d7808 */ /* 0x000fe40001800000 */
[----:B------:R-:W-:-:S04]  /*e980*/  FMNMX.FTZ R0, R28, R15, !PT ;  /* 0x0000000f1c007209 */ /* 0x000fc80007810000 */
[----:B------:R-:W-:-:S05]  /*e990*/  FMNMX.FTZ R14, R29, R0, !PT ;  /* 0x000000001d0e7209 */ /* 0x000fca0007810000 */
[----:B------:R-:W0:Y:S04]  /*e9a0*/  SHFL.BFLY PT, R15, R14, 0x2, 0x1f ;  /* 0x0c401f000e0f7f89 */ /* 0x000e2800000e0000 */
[----:B------:R-:W1:Y:S01]  /*e9b0*/  SHFL.IDX PT, R97, R97, 0x1, 0x1c1f ;  /* 0x003c1f0061617f89 */ /* 0x000e6200000e0000 */
[----:B0-----:R-:W-:-:S05]  /*e9c0*/  FMNMX.FTZ R19, R14, R15, !PT ;  /* 0x0000000f0e137209 */ /* 0x001fca0007810000 */
[----:B------:R-:W0:Y:S01]  /*e9d0*/  SHFL.BFLY PT, R20, R19, 0x1, 0x1f ;  /* 0x0c201f0013147f89 */ /* 0x000e2200000e0000 */
[----:B------:R-:W-:Y:S01]  /*e9e0*/  IMAD.U32 R0, RZ, RZ, UR4 ;  /* 0x00000004ff007e24 */ /* 0x000fe2000f8e00ff */
[----:B-1----:R-:W-:-:S04]  /*e9f0*/  VIADDMNMX R16, R97, R16, R17, PT ;  /* 0x0000001061107246 */ /* 0x002fc80003800111 */
[C---:B------:R-:W-:Y:S02]  /*ea00*/  ISETP.GT.AND P3, PT, R16.reuse, RZ, PT ;  /* 0x000000ff1000720c */ /* 0x040fe40003f64270 */
[----:B------:R-:W-:Y:S02]  /*ea10*/  ISETP.GT.AND P4, PT, R16, 0x1, PT ;  /* 0x000000011000780c */ /* 0x000fe40003f84270 */
[----:B0-----:R-:W-:-:S04]  /*ea20*/  FMNMX.FTZ R20, R19, R20, !PT ;  /* 0x0000001413147209 */ /* 0x001fc80007810000 */
[C---:B------:R-:W-:Y:S01]  /*ea30*/  FSETP.NEU.FTZ.AND P2, PT, R20.reuse, -INF , PT ;  /* 0xff8000001400780b */ /* 0x040fe20003f5d000 */
[----:B------:R-:W-:-:S05]  /*ea40*/  FMUL.FTZ R15, R20, R0 ;  /* 0x00000000140f7220 */ /* 0x000fca0000410000 */
[----:B------:R-:W-:Y:S02]  /*ea50*/  FSEL R15, R15, RZ, P2 ;  /* 0x000000ff0f0f7208 */ /* 0x000fe40001000000 */
[----:B------:R-:W-:Y:S02]  /*ea60*/  ISETP.GT.AND P2, PT, R16, 0x8, PT ;  /* 0x000000081000780c */ /* 0x000fe40003f44270 */
[----:B------:R-:W-:Y:S01]  /*ea70*/  FSEL R90, R90, -INF , P3 ;  /* 0xff8000005a5a7808 */ /* 0x000fe20001800000 */
[----:B------:R-:W-:Y:S01]  /*ea80*/  FFMA.FTZ R89, R89, R0, -R15 ;  /* 0x0000000059597223 */ /* 0x000fe2000001080f */
[----:B------:R-:W-:Y:S02]  /*ea90*/  FSEL R91, R91, -INF , P4 ;  /* 0xff8000005b5b7808 */ /* 0x000fe40002000000 */
[----:B------:R-:W-:Y:S01]  /*eaa0*/  ISETP.GT.AND P3, PT, R16, 0x9, PT ;  /* 0x000000091000780c */ /* 0x000fe20003f64270 */
[----:B------:R0:W-:Y:S01]  /*eab0*/  MUFU.EX2 R19, R89 ;  /* 0x0000005900137308 */ /* 0x0001e20000000800 */
[----:B------:R-:W-:-:S02]  /*eac0*/  FSEL R94, R94, -INF , P2 ;  /* 0xff8000005e5e7808 */ /* 0x000fc40001000000 */
[----:B------:R-:W-:Y:S02]  /*ead0*/  FSEL R95, R95, -INF , P3 ;  /* 0xff8000005f5f7808 */ /* 0x000fe40001800000 */
[----:B------:R-:W-:Y:S02]  /*eae0*/  ISETP.GT.AND P2, PT, R16, 0x10, PT ;  /* 0x000000101000780c */ /* 0x000fe40003f44270 */
[----:B0-----:R-:W-:-:S04]  /*eaf0*/  FMNMX.FTZ R89, R90, R91, !PT ;  /* 0x0000005b5a597209 */ /* 0x001fc80007810000 */
[----:B------:R-:W-:Y:S02]  /*eb00*/  FMNMX.FTZ R14, R94, R89, !PT ;  /* 0x000000595e0e7209 */ /* 0x000fe40007810000 */
[----:B------:R-:W-:Y:S02]  /*eb10*/  ISETP.GT.AND P3, PT, R16, 0x11, PT ;  /* 0x000000111000780c */ /* 0x000fe40003f64270 */
[----:B------:R-:W-:Y:S02]  /*eb20*/  FSEL R89, R82, -INF , P2 ;  /* 0xff80000052597808 */ /* 0x000fe40001000000 */
[----:B------:R-:W-:Y:S01]  /*eb30*/  FMNMX.FTZ R14, R95, R14, !PT ;  /* 0x0000000e5f0e7209 */ /* 0x000fe20007810000 */
[-CC-:B------:R-:W-:Y:S01]  /*eb40*/  FFMA.FTZ R82, R84, R0.reuse, -R15.reuse ;  /* 0x0000000054527223 */ /* 0x180fe2000001080f */
[----:B------:R-:W-:Y:S01]  /*eb50*/  FSEL R84, R83, -INF , P3 ;  /* 0xff80000053547808 */ /* 0x000fe20001800000 */
[----:B------:R-:W-:Y:S01]  /*eb60*/  FFMA.FTZ R18, R88, R0, -R15 ;  /* 0x0000000058127223 */ /* 0x000fe2000001080f */
[----:B------:R-:W-:-:S02]  /*eb70*/  ISETP.GT.AND P2, PT, R16, 0x18, PT ;  /* 0x000000181000780c */ /* 0x000fc40003f44270 */
[----:B------:R-:W-:Y:S01]  /*eb80*/  FMNMX.FTZ R83, R89, R14, !PT ;  /* 0x0000000e59537209 */ /* 0x000fe20007810000 */
[-CC-:B------:R-:W-:Y:S01]  /*eb90*/  FFMA.FTZ R88, R92, R0.reuse, -R15.reuse ;  /* 0x000000005c587223 */ /* 0x180fe2000001080f */
[----:B------:R-:W-:Y:S01]  /*eba0*/  FFMA.FTZ R92, R85, R0, -R15 ;  /* 0x00000000555c7223 */ /* 0x000fe2000001080f */
[----:B------:R-:W-:Y:S02]  /*ebb0*/  ISETP.GT.AND P3, PT, R16, 0x19, PT ;  /* 0x000000191000780c */ /* 0x000fe40003f64270 */
[----:B------:R-:W-:Y:S02]  /*ebc0*/  FSEL R86, R86, -INF , P2 ;  /* 0xff80000056567808 */ /* 0x000fe40001000000 */
[----:B------:R-:W-:Y:S02]  /*ebd0*/  FMNMX.FTZ R85, R84, R83, !PT ;  /* 0x0000005354557209 */ /* 0x000fe40007810000 */
[----:B------:R-:W-:Y:S02]  /*ebe0*/  FSEL R87, R87, -INF , P3 ;  /* 0xff80000057577808 */ /* 0x000fe40001800000 */
[----:B------:R-:W-:-:S02]  /*ebf0*/  ISETP.GT.AND P2, PT, R16, 0x20, PT ;  /* 0x000000201000780c */ /* 0x000fc40003f44270 */
        /* <DEDUP_REMOVED lines=15> */
[----:B------:R-:W-:Y:S01]  /*ecf0*/  FMNMX.FTZ R14, R79, R14, !PT ;  /* 0x0000000e4f0e7209 */ /* 0x000fe20007810000 */
[----:B------:R-:W-:Y:S01]  /*ed00*/  FFMA.FTZ R66, R76, R0, -R15 ;  /* 0x000000004c427223 */ /* 0x000fe2000001080f */
[----:B------:R-:W-:Y:S02]  /*ed10*/  FSEL R76, R67, -INF , P3 ;  /* 0xff800000434c7808 */ /* 0x000fe40001800000 */
[----:B------:R-:W-:-:S02]  /*ed20*/  ISETP.GT.AND P2, PT, R16, 0x38, PT ;  /* 0x000000381000780c */ /* 0x000fc40003f44270 */
[----:B------:R-:W-:Y:S01]  /*ed30*/  FMNMX.FTZ R67, R85, R14, !PT ;  /* 0x0000000e55437209 */ /* 0x000fe20007810000 */
[----:B------:R0:W-:Y:S01]  /*ed40*/  MUFU.EX2 R83, R92 ;  /* 0x0000005c00537308 */ /* 0x0001e20000000800 */
[----:B------:R-:W-:Y:S02]  /*ed50*/  ISETP.GT.AND P3, PT, R16, 0x39, PT ;  /* 0x000000391000780c */ /* 0x000fe40003f64270 */
[----:B------:R-:W-:Y:S01]  /*ed60*/  FSEL R70, R70, -INF , P2 ;  /* 0xff80000046467808 */ /* 0x000fe20001000000 */
[----:B0-----:R-:W-:Y:S01]  /*ed70*/  FFMA.FTZ R92, R77, R0, -R15 ;  /* 0x000000004d5c7223 */ /* 0x001fe2000001080f */
        /* <DEDUP_REMOVED lines=11> */
[-CC-:B------:R-:W-:Y:S01]  /*ee30*/  FFMA.FTZ R17, R93, R0.reuse, -R15.reuse ;  /* 0x000000005d117223 */ /* 0x180fe2000001080f */
[----:B------:R-:W-:Y:S01]  /*ee40*/  ISETP.GT.AND P3, PT, R16, 0x49, PT ;  /* 0x000000491000780c */ /* 0x000fe20003f64270 */
[----:B------:R-:W-:Y:S01]  /*ee50*/  FFMA.FTZ R93, R65, R0, -R15 ;  /* 0x00000000415d7223 */ /* 0x000fe2000001080f */
[----:B------:R-:W-:Y:S02]  /*ee60*/  FSEL R62, R62, -INF , P2 ;  /* 0xff8000003e3e7808 */ /* 0x000fe40001000000 */
[----:B------:R-:W-:Y:S01]  /*ee70*/  FMNMX.FTZ R65, R64, R59, !PT ;  /* 0x0000003b40417209 */ /* 0x000fe20007810000 */
[----:B------:R0:W-:Y:S01]  /*ee80*/  MUFU.EX2 R67, R92 ;  /* 0x0000005c00437308 */ /* 0x0001e20000000800 */
[----:B------:R-:W-:Y:S02]  /*ee90*/  ISETP.GT.AND P2, PT, R16, 0x50, PT ;  /* 0x000000501000780c */ /* 0x000fe40003f44270 */
[----:B0-----:R-:W-:-:S02]  /*eea0*/  FSEL R92, R63, -INF , P3 ;  /* 0xff8000003f5c7808 */ /* 0x001fc40001800000 */
[----:B------:R-:W-:Y:S02]  /*eeb0*/  FMNMX.FTZ R63, R62, R65, !PT ;  /* 0x000000413e3f7209 */ /* 0x000fe40007810000 */
[----:B------:R-:W-:Y:S02]  /*eec0*/  ISETP.GT.AND P3, PT, R16, 0x51, PT ;  /* 0x000000511000780c */ /* 0x000fe40003f64270 */
[----:B------:R-:W-:Y:S02]  /*eed0*/  FSEL R65, R50, -INF , P2 ;  /* 0xff80000032417808 */ /* 0x000fe40001000000 */
[----:B------:R-:W-:Y:S02]  /*eee0*/  FMNMX.FTZ R14, R92, R63, !PT ;  /* 0x0000003f5c0e7209 */ /* 0x000fe40007810000 */
[----:B------:R-:W-:Y:S02]  /*eef0*/  ISETP.GT.AND P2, PT, R16, 0x58, PT ;  /* 0x000000581000780c */ /* 0x000fe40003f44270 */
[----:B------:R-:W-:-:S02]  /*ef00*/  FSEL R63, R51, -INF , P3 ;  /* 0xff800000333f7808 */ /* 0x000fc40001800000 */
[----:B------:R-:W-:Y:S01]  /*ef10*/  FMNMX.FTZ R14, R65, R14, !PT ;  /* 0x0000000e410e7209 */ /* 0x000fe20007810000 */
[----:B------:R-:W-:Y:S01]  /*ef20*/  FFMA.FTZ R51, R69, R0, -R15 ;  /* 0x0000000045337223 */ /* 0x000fe2000001080f */
[----:B------:R-:W-:Y:S02]  /*ef30*/  ISETP.GT.AND P3, PT, R16, 0x59, PT ;  /* 0x000000591000780c */ /* 0x000fe40003f64270 */
[----:B------:R-:W-:Y:S02]  /*ef40*/  FSEL R54, R54, -INF , P2 ;  /* 0xff80000036367808 */ /* 0x000fe40001000000 */
[----:B------:R-:W-:Y:S02]  /*ef50*/  FMNMX.FTZ R69, R63, R14, !PT ;  /* 0x0000000e3f457209 */ /* 0x000fe40007810000 */
[----:B------:R-:W-:Y:S02]  /*ef60*/  FSEL R55, R55, -INF , P3 ;  /* 0xff80000037377808 */ /* 0x000fe40001800000 */
[----:B------:R-:W-:-:S02]  /*ef70*/  ISETP.GT.AND P2, PT, R16, 0x60, PT ;  /* 0x000000601000780c */ /* 0x000fc40003f44270 */
[----:B------:R-:W-:Y:S01]  /*ef80*/  FMNMX.FTZ R14, R54, R69, !PT ;  /* 0x00000045360e7209 */ /* 0x000fe20007810000 */
[--C-:B------:R-:W-:Y:S01]  /*ef90*/  FFMA.FTZ R50, R68, R0, -R15.reuse ;  /* 0x0000000044327223 */ /* 0x100fe2000001080f */
[----:B------:R-:W-:Y:S02]  /*efa0*/  ISETP.GT.AND P3, PT, R16, 0x61, PT ;  /* 0x000000611000780c */ /* 0x000fe40003f64270 */
[----:B------:R-:W-:Y:S02]  /*efb0*/  FSEL R68, R42, -INF , P2 ;  /* 0xff8000002a447808 */ /* 0x000fe40001000000 */
[----:B------:R-:W-:Y:S01]  /*efc0*/  FMNMX.FTZ R69, R55, R14, !PT ;  /* 0x0000000e37457209 */ /* 0x000fe20007810000 */
[----:B------:R-:W-:Y:S01]  /*efd0*/  FFMA.FTZ R42, R56, R0, -R15 ;  /* 0x00000000382a7223 */ /* 0x000fe2000001080f */
        /* <DEDUP_REMOVED lines=12> */
[----:B------:R-:W-:Y:S02]  /*f0a0*/  FMNMX.FTZ R14, R57, R14, !PT ;  /* 0x0000000e390e7209 */ /* 0x000fe40007810000 */
[----:B0-----:R-:W-:Y:S01]  /*f0b0*/  FSEL R93, R34, -INF , P2 ;  /* 0xff800000225d7808 */ /* 0x001fe20001000000 */
[----:B------:R-:W-:Y:S01]  /*f0c0*/  FFMA.FTZ R34, R60, R0, -R15 ;  /* 0x000000003c227223 */ /* 0x000fe2000001080f */
[----:B------:R-:W-:Y:S02]  /*f0d0*/  FSEL R60, R35, -INF , P3 ;  /* 0xff800000233c7808 */ /* 0x000fe40001800000 */
[----:B------:R-:W-:-:S02]  /*f0e0*/  ISETP.GT.AND P2, PT, R16, 0x78, PT ;  /* 0x000000781000780c */ /* 0x000fc40003f44270 */
[----:B------:R-:W-:Y:S02]  /*f0f0*/  FMNMX.FTZ R35, R93, R14, !PT ;  /* 0x0000000e5d237209 */ /* 0x000fe40007810000 */
[----:B------:R-:W-:Y:S02]  /*f100*/  ISETP.GT.AND P3, PT, R16, 0x79, PT ;  /* 0x000000791000780c */ /* 0x000fe40003f64270 */
[----:B------:R-:W-:Y:S02]  /*f110*/  FSEL R97, R38, -INF , P2 ;  /* 0xff80000026617808 */ /* 0x000fe40001000000 */
[----:B------:R-:W-:Y:S01]  /*f120*/  FMNMX.FTZ R14, R60, R35, !PT ;  /* 0x000000233c0e7209 */ /* 0x000fe20007810000 */
[----:B------:R0:W-:Y:S01]  /*f130*/  MUFU.EX2 R43, R46 ;  /* 0x0000002e002b7308 */ /* 0x0001e20000000800 */
[----:B------:R-:W-:Y:S02]  /*f140*/  ISETP.GT.AND P2, PT, R16, 0x80, PT ;  /* 0x000000801000780c */ /* 0x000fe40003f44270 */
[----:B------:R-:W-:Y:S01]  /*f150*/  FMNMX.FTZ R14, R97, R14, !PT ;  /* 0x0000000e610e7209 */ /* 0x000fe20007810000 */
[----:B0-----:R-:W-:Y:S01]  /*f160*/  FFMA.FTZ R46, R61, R0, -R15 ;  /* 0x000000003d2e7223 */ /* 0x001fe2000001080f */
[----:B------:R-:W-:-:S02]  /*f170*/  FSEL R61, R39, -INF , P3 ;  /* 0xff800000273d7808 */ /* 0x000fc40001800000 */
        /* <DEDUP_REMOVED lines=9> */
[----:B------:R-:W-:Y:S02]  /*f210*/  FSEL R31, R31, -INF , P3 ;  /* 0xff8000001f1f7808 */ /* 0x000fe40001800000 */
[----:B------:R-:W-:-:S04]  /*f220*/  FMNMX.FTZ R14, R30, R39, !PT ;  /* 0x000000271e0e7209 */ /* 0x000fc80007810000 */
[----:B------:R-:W-:-:S05]  /*f230*/  FMNMX.FTZ R14, R31, R14, !PT ;  /* 0x0000000e1f0e7209 */ /* 0x000fca0007810000 */
[----:B------:R-:W0:Y:S01]  /*f240*/  SHFL.BFLY PT, R39, R14, 0x2, 0x1f ;  /* 0x0c401f000e277f89 */ /* 0x000e2200000e0000 */
[-CC-:B------:R-:W-:Y:S01]  /*f250*/  FFMA.FTZ R38, R48, R0.reuse, -R15.reuse ;  /* 0x0000000030267223 */ /* 0x180fe2000001080f */
[-CC-:B------:R-:W-:Y:S01]  /*f260*/  FFMA.FTZ R48, R49, R0.reuse, -R15.reuse ;  /* 0x0000000031307223 */ /* 0x180fe2000001080f */
[----:B------:R-:W-:Y:S01]  /*f270*/  FFMA.FTZ R49, R53, R0, -R15 ;  /* 0x0000000035317223 */ /* 0x000fe2000001080f */
[----:B0-----:R-:W-:-:S05]  /*f280*/  FMNMX.FTZ R16, R14, R39, !PT ;  /* 0x000000270e107209 */ /* 0x001fca0007810000 */
[----:B------:R-:W0:Y:S01]  /*f290*/  SHFL.BFLY PT, R53, R16, 0x1, 0x1f ;  /* 0x0c201f0010357f89 */ /* 0x000e2200000e0000 */
[-CC-:B------:R-:W-:Y:S01]  /*f2a0*/  FFMA.FTZ R47, R52, R0.reuse, -R15.reuse ;  /* 0x00000000342f7223 */ /* 0x180fe2000001080f */
[-CC-:B------:R-:W-:Y:S01]  /*f2b0*/  FFMA.FTZ R52, R25, R0.reuse, -R15.reuse ;  /* 0x0000000019347223 */ /* 0x180fe2000001080f */
[----:B------:R1:W-:Y:S01]  /*f2c0*/  MUFU.EX2 R35, R46 ;  /* 0x0000002e00237308 */ /* 0x0003e20000000800 */
[-CC-:B------:R-:W-:Y:S01]  /*f2d0*/  FFMA.FTZ R39, R32, R0.reuse, -R15.reuse ;  /* 0x0000000020277223 */ /* 0x180fe2000001080f */
[-CC-:B------:R-:W-:Y:S01]  /*f2e0*/  FFMA.FTZ R32, R28, R0.reuse, -R15.reuse ;  /* 0x000000001c207223 */ /* 0x180fe2000001080f */
[-CC-:B-1----:R-:W-:Y:S01]  /*f2f0*/  FFMA.FTZ R46, R40, R0.reuse, -R15.reuse ;  /* 0x00000000282e7223 */ /* 0x182fe2000001080f */
[----:B------:R-:W-:Y:S01]  /*f300*/  FFMA.FTZ R40, R44, R0, -R15 ;  /* 0x000000002c287223 */ /* 0x000fe2000001080f */
[----:B0-----:R-:W-:-:S04]  /*f310*/  FMNMX.FTZ R14, R16, R53, !PT ;  /* 0x00000035100e7209 */ /* 0x001fc80007810000 */
[C---:B------:R-:W-:Y:S01]  /*f320*/  FSETP.NEU.FTZ.AND P2, PT, R14.reuse, -INF , PT ;  /* 0xff8000000e00780b */ /* 0x040fe20003f5d000 */
[-C--:B------:R-:W-:Y:S01]  /*f330*/  FMUL.FTZ R25, R14, R0.reuse ;  /* 0x000000000e197220 */ /* 0x080fe20000410000 */
[-CC-:B------:R-:W-:Y:S01]  /*f340*/  FFMA.FTZ R44, R45, R0.reuse, -R15.reuse ;  /* 0x000000002d2c7223 */ /* 0x180fe2000001080f */
[----:B------:R-:W-:-:S03]  /*f350*/  FFMA.FTZ R45, R33, R0, -R15 ;  /* 0x00000000212d7223 */ /* 0x000fc6000001080f */
[----:B------:R-:W-:Y:S01]  /*f360*/  FSEL R25, R25, RZ, P2 ;  /* 0x000000ff19197208 */ /* 0x000fe20001000000 */
[----:B------:R-:W-:-:S04]  /*f370*/  FFMA.FTZ R33, R24, R0, -R15 ;  /* 0x0000000018217223 */ /* 0x000fc8000001080f */
[-CC-:B------:R-:W-:Y:S01]  /*f380*/  FFMA.FTZ R24, R90, R0.reuse, -R25.reuse ;  /* 0x000000005a187223 */ /* 0x180fe20000010819 */
[-CC-:B------:R-:W-:Y:S01]  /*f390*/  FFMA.FTZ R28, R91, R0.reuse, -R25.reuse ;  /* 0x000000005b1c7223 */ /* 0x180fe20000010819 */
[----:B------:R-:W0:Y:S01]  /*f3a0*/  MUFU.EX2 R18, R18 ;  /* 0x0000001200127308 */ /* 0x000e220000000800 */
[-CC-:B------:R-:W-:Y:S01]  /*f3b0*/  FFMA.FTZ R53, R94, R0.reuse, -R25.reuse ;  /* 0x000000005e357223 */ /* 0x180fe20000010819 */
[-C--:B------:R-:W-:Y:S01]  /*f3c0*/  FFMA.FTZ R90, R95, R0.reuse, -R25 ;  /* 0x000000005f5a7223 */ /* 0x080fe20000010819 */
[-CC-:B------:R-:W-:Y:S01]  /*f3d0*/  FFMA.FTZ R80, R80, R0.reuse, -R15.reuse ;  /* 0x0000000050507223 */ /* 0x180fe2000001080f */
[----:B------:R-:W-:-:S04]  /*f3e0*/  FFMA.FTZ R81, R81, R0, -R15 ;  /* 0x0000000051517223 */ /* 0x000fc8000001080f */
[----:B------:R-:W-:Y:S01]  /*f3f0*/  MUFU.EX2 R24, R24 ;  /* 0x0000001800187308 */ /* 0x000fe20000000800 */
[-CC-:B------:R-:W-:Y:S01]  /*f400*/  FFMA.FTZ R72, R72, R0.reuse, -R15.reuse ;  /* 0x0000000048487223 */ /* 0x180fe2000001080f */
[-CC-:B------:R-:W-:Y:S01]  /*f410*/  FFMA.FTZ R73, R73, R0.reuse, -R15.reuse ;  /* 0x0000000049497223 */ /* 0x180fe2000001080f */
[-CC-:B------:R-:W-:Y:S01]  /*f420*/  FFMA.FTZ R41, R41, R0.reuse, -R15.reuse ;  /* 0x0000000029297223 */ /* 0x180fe2000001080f */
[----:B------:R-:W-:-:S04]  /*f430*/  FFMA.FTZ R36, R36, R0, -R15 ;  /* 0x0000000024247223 */ /* 0x000fc8000001080f */
[----:B------:R-:W1:Y:S01]  /*f440*/  MUFU.EX2 R28, R28 ;  /* 0x0000001c001c7308 */ /* 0x000e620000000800 */
[-CC-:B------:R-:W-:Y:S01]  /*f450*/  FFMA.FTZ R37, R37, R0.reuse, -R15.reuse ;  /* 0x0000000025257223 */ /* 0x180fe2000001080f */
[-C--:B------:R-:W-:Y:S01]  /*f460*/  FFMA.FTZ R15, R29, R0.reuse, -R15 ;  /* 0x000000001d0f7223 */ /* 0x080fe2000001080f */
[----:B------:R-:W-:-:S05]  /*f470*/  FFMA.FTZ R29, R89, R0, -R25 ;  /* 0x00000000591d7223 */ /* 0x000fca0000010819 */
[----:B------:R-:W2:Y:S01]  /*f480*/  MUFU.EX2 R88, R88 ;  /* 0x0000005800587308 */ /* 0x000ea20000000800 */
[-CC-:B------:R-:W-:Y:S01]  /*f490*/  FFMA.FTZ R89, R84, R0.reuse, -R25.reuse ;  /* 0x0000000054597223 */ /* 0x180fe20000010819 */
[-CC-:B------:R-:W-:Y:S01]  /*f4a0*/  FFMA.FTZ R84, R86, R0.reuse, -R25.reuse ;  /* 0x0000000056547223 */ /* 0x180fe20000010819 */
[----:B------:R-:W-:-:S05]  /*f4b0*/  FFMA.FTZ R86, R75, R0, -R25 ;  /* 0x000000004b567223 */ /* 0x000fca0000010819 */
[----:B------:R-:W3:Y:S01]  /*f4c0*/  MUFU.EX2 R53, R53 ;  /* 0x0000003500357308 */ /* 0x000ee20000000800 */
[-CC-:B------:R-:W-:Y:S01]  /*f4d0*/  FFMA.FTZ R75, R78, R0.reuse, -R25.reuse ;  /* 0x000000004e4b7223 */ /* 0x180fe20000010819 */
[----:B------:R-:W-:Y:S02]  /*f4e0*/  @!P1 VIADD R16, R21, 0x31c40 ;  /* 0x00031c4015109836 */ /* 0x000fe40000000000 */
[----:B------:R-:W-:-:S04]  /*f4f0*/  FFMA.FTZ R78, R85, R0, -R25 ;  /* 0x00000000554e7223 */ /* 0x000fc80000010819 */
[----:B------:R-:W4:Y:S01]  /*f500*/  MUFU.EX2 R17, R17 ;  /* 0x0000001100117308 */ /* 0x000f220000000800 */
[-CC-:B------:R-:W-:Y:S01]  /*f510*/  FFMA.FTZ R85, R76, R0.reuse, -R25.reuse ;  /* 0x000000004c557223 */ /* 0x180fe20000010819 */
[----:B------:R-:W-:-:S06]  /*f520*/  FFMA.FTZ R76, R71, R0, -R25 ;  /* 0x00000000474c7223 */ /* 0x000fcc0000010819 */
[----:B------:R-:W4:Y:S01]  /*f530*/  MUFU.EX2 R90, R90 ;  /* 0x0000005a005a7308 */ /* 0x000f220000000800 */
[-CC-:B------:R-:W-:Y:S01]  /*f540*/  FFMA.FTZ R71, R77, R0.reuse, -R25.reuse ;  /* 0x000000004d477223 */ /* 0x180fe20000010819 */
[----:B------:R-:W-:Y:S01]  /*f550*/  FFMA.FTZ R77, R62, R0, -R25 ;  /* 0x000000003e4d7223 */ /* 0x000fe20000010819 */
[----:B------:R-:W-:Y:S01]  /*f560*/  @!P1 PRMT R16, RZ, 0x654, R16 ;  /* 0x00000654ff109816 */ /* 0x000fe20000000010 */
[----:B0-----:R-:W-:-:S04]  /*f570*/  FADD.FTZ R91, R18, R19 ;  /* 0x00000013125b7221 */ /* 0x001fc80000010000 */
[----:B------:R-:W0:Y:S01]  /*f580*/  MUFU.EX2 R80, R80 ;  /* 0x0000005000507308 */ /* 0x000e220000000800 */
[-CC-:B------:R-:W-:Y:S01]  /*f590*/  FFMA.FTZ R62, R92, R0.reuse, -R25.reuse ;  /* 0x000000005c3e7223 */ /* 0x180fe20000010819 */
[----:B-1----:R-:W-:Y:S01]  /*f5a0*/  FADD.FTZ R92, R24, R28 ;  /* 0x0000001c185c7221 */ /* 0x002fe20000010000 */
[----:B------:R-:W-:Y:S01]  /*f5b0*/  FFMA.FTZ R87, R87, R0, -R25 ;  /* 0x0000000057577223 */ /* 0x000fe20000010819 */
[----:B------:R1:W-:Y:S04]  /*f5c0*/  @!P1 SYNCS.ARRIVE.TRANS64.RED.A1T0 RZ, [R16+URZ], RZ ;  /* 0x000000ff10ff99a7 */ /* 0x0003e8000810043f */
[----:B------:R-:W0:Y:S01]  /*f5d0*/  MUFU.EX2 R29, R29 ;  /* 0x0000001d001d7308 */ /* 0x000e220000000800 */
[----:B--2---:R-:W-:-:S07]  /*f5e0*/  FADD.FTZ R94, R88, R91 ;  /* 0x0000005b585e7221 */ /* 0x004fce0000010000 */
[----:B------:R-:W-:Y:S01]  /*f5f0*/  MUFU.EX2 R81, R81 ;  /* 0x0000005100517308 */ /* 0x000fe20000000800 */
[----:B-1----:R-:W-:Y:S01]  /*f600*/  F2FP.BF16.F32.PACK_AB R16, R19, R18 ;  /* 0x000000121310723e */ /* 0x002fe200000010ff */
[----:B---3--:R-:W-:-:S06]  /*f610*/  FADD.FTZ R19, R53, R92 ;  /* 0x0000005c35137221 */ /* 0x008fcc0000010000 */
[----:B------:R-:W1:Y:S01]  /*f620*/  MUFU.EX2 R89, R89 ;  /* 0x0000005900597308 */ /* 0x000e620000000800 */
[----:B------:R-:W-:Y:S01]  /*f630*/  FFMA.FTZ R74, R74, R0, -R25 ;  /* 0x000000004a4a7223 */ /* 0x000fe20000010819 */
[C---:B----4-:R-:W-:Y:S01]  /*f640*/  FADD.FTZ R91, R17.reuse, R94 ;  /* 0x0000005e115b7221 */ /* 0x050fe20000010000 */
[----:B------:R-:W-:-:S05]  /*f650*/  F2FP.BF16.F32.PACK_AB R18, R17, R88 ;  /* 0x000000581112723e */ /* 0x000fca00000010ff */
[----:B------:R-:W2:Y:S01]  /*f660*/  MUFU.EX2 R82, R82 ;  /* 0x0000005200527308 */ /* 0x000ea20000000800 */
[----:B------:R-:W-:Y:S01]  /*f670*/  F2FP.BF16.F32.PACK_AB R17, R28, R24 ;  /* 0x000000181c11723e */ /* 0x000fe200000010ff */
[C---:B------:R-:W-:Y:S01]  /*f680*/  FADD.FTZ R24, R90.reuse, R19 ;  /* 0x000000135a187221 */ /* 0x040fe20000010000 */
[----:B------:R-:W-:-:S05]  /*f690*/  F2FP.BF16.F32.PACK_AB R19, R90, R53 ;  /* 0x000000355a13723e */ /* 0x000fca00000010ff */
[----:B------:R-:W3:Y:S01]  /*f6a0*/  MUFU.EX2 R84, R84 ;  /* 0x0000005400547308 */ /* 0x000ee20000000800 */
[-CC-:B------:R-:W-:Y:S01]  /*f6b0*/  FFMA.FTZ R53, R63, R0.reuse, -R25.reuse ;  /* 0x000000003f357223 */ /* 0x180fe20000010819 */
[----:B------:R-:W-:Y:S01]  /*f6c0*/  FFMA.FTZ R28, R56, R0, -R25 ;  /* 0x00000000381c7223 */ /* 0x000fe20000010819 */
[----:B0-----:R-:W-:-:S05]  /*f6d0*/  FADD.FTZ R56, R80, R91 ;  /* 0x0000005b50387221 */ /* 0x001fca0000010000 */
[----:B------:R-:W0:Y:S01]  /*f6e0*/  MUFU.EX2 R87, R87 ;  /* 0x0000005700577308 */ /* 0x000e220000000800 */
[----:B------:R-:W-:Y:S01]  /*f6f0*/  FFMA.FTZ R92, R54, R0, -R25 ;  /* 0x00000000365c7223 */ /* 0x000fe20000010819 */
[----:B------:R-:W-:-:S06]  /*f700*/  FADD.FTZ R24, R29, R24 ;  /* 0x000000181d187221 */ /* 0x000fcc0000010000 */
[----:B------:R-:W4:Y:S01]  /*f710*/  MUFU.EX2 R72, R72 ;  /* 0x0000004800487308 */ /* 0x000f220000000800 */
[----:B-1----:R-:W-:Y:S01]  /*f720*/  FADD.FTZ R91, R89, R24 ;  /* 0x00000018595b7221 */ /* 0x002fe20000010000 */
[----:B------:R-:W-:-:S06]  /*f730*/  FFMA.FTZ R79, R79, R0, -R25 ;  /* 0x000000004f4f7223 */ /* 0x000fcc0000010819 */
[----:B------:R-:W1:Y:S08]  /*f740*/  MUFU.EX2 R74, R74 ;  /* 0x0000004a004a7308 */ /* 0x000e700000000800 */
[----:B------:R-:W1:Y:S08]  /*f750*/  MUFU.EX2 R73, R73 ;  /* 0x0000004900497308 */ /* 0x000e700000000800 */
[----:B------:R2:W-:Y:S01]  /*f760*/  MUFU.EX2 R54, R53 ;  /* 0x0000003500367308 */ /* 0x0005e20000000800 */
[----:B------:R-:W-:-:S07]  /*f770*/  FFMA.FTZ R63, R60, R0, -R25 ;  /* 0x000000003c3f7223 */ /* 0x000fce0000010819 */
[----:B------:R-:W1:Y:S01]  /*f780*/  MUFU.EX2 R86, R86 ;  /* 0x0000005600567308 */ /* 0x000e620000000800 */
[----:B--2---:R-:W-:Y:S01]  /*f790*/  FADD.FTZ R53, R81, R56 ;  /* 0x0000003851357221 */ /* 0x004fe20000010000 */
[----:B------:R-:W-:-:S03]  /*f7a0*/  FFMA.FTZ R56, R27, R0, -R25 ;  /* 0x000000001b387223 */ /* 0x000fc60000010819 */
[----:B------:R-:W-:-:S03]  /*f7b0*/  FADD.FTZ R24, R82, R53 ;  /* 0x0000003552187221 */ /* 0x000fc60000010000 */
[----:B------:R2:W-:Y:S01]  /*f7c0*/  MUFU.EX2 R21, R77 ;  /* 0x0000004d00157308 */ /* 0x0005e20000000800 */
[----:B------:R-:W-:Y:S01]  /*f7d0*/  FADD.FTZ R27, R83, R24 ;  /* 0x00000018531b7221 */ /* 0x000fe20000010000 */
[----:B------:R-:W-:-:S06]  /*f7e0*/  FFMA.FTZ R70, R70, R0, -R25 ;  /* 0x0000000046467223 */ /* 0x000fcc0000010819 */
[----:B------:R-:W1:Y:S01]  /*f7f0*/  MUFU.EX2 R66, R66 ;  /* 0x0000004200427308 */ /* 0x000e620000000800 */
[-CC-:B--2---:R-:W-:Y:S01]  /*f800*/  FFMA.FTZ R77, R69, R0.reuse, -R25.reuse ;  /* 0x00000000454d7223 */ /* 0x184fe20000010819 */
[-CC-:B------:R-:W-:Y:S01]  /*f810*/  FFMA.FTZ R69, R57, R0.reuse, -R25.reuse ;  /* 0x0000000039457223 */ /* 0x180fe20000010819 */
[----:B------:R-:W-:Y:S01]  /*f820*/  FFMA.FTZ R57, R26, R0, -R25 ;  /* 0x000000001a397223 */ /* 0x000fe20000010819 */
[----:B---3--:R-:W-:-:S04]  /*f830*/  FADD.FTZ R26, R84, R91 ;  /* 0x0000005b541a7221 */ /* 0x008fc80000010000 */
        /* <DEDUP_REMOVED lines=10> */
[----:B------:R-:W-:Y:S01]  /*f8e0*/  FFMA.FTZ R60, R31, R0, -R25 ;  /* 0x000000001f3c7223 */ /* 0x000fe20000010819 */
[----:B0-----:R-:W-:Y:S01]  /*f8f0*/  FADD.FTZ R25, R87, R26 ;  /* 0x0000001a57197221 */ /* 0x001fe20000010000 */
[----:B----4-:R-:W-:-:S04]  /*f900*/  FADD.FTZ R24, R72, R27 ;  /* 0x0000001b48187221 */ /* 0x010fc80000010000 */
[----:B------:R-:W0:Y:S01]  /*f910*/  MUFU.EX2 R58, R58 ;  /* 0x0000003a003a7308 */ /* 0x000e220000000800 */
[----:B-1----:R-:W-:Y:S01]  /*f920*/  FADD.FTZ R25, R74, R25 ;  /* 0x000000194a197221 */ /* 0x002fe20000010000 */
[----:B------:R-:W-:-:S06]  /*f930*/  FADD.FTZ R27, R73, R24 ;  /* 0x00000018491b7221 */ /* 0x000fcc0000010000 */
[----:B------:R-:W1:Y:S01]  /*f940*/  MUFU.EX2 R78, R78 ;  /* 0x0000004e004e7308 */ /* 0x000e620000000800 */
[----:B------:R-:W-:Y:S01]  /*f950*/  FADD.FTZ R24, R86, R25 ;  /* 0x0000001956187221 */ /* 0x000fe20000010000 */
[----:B------:R-:W-:-:S06]  /*f960*/  FADD.FTZ R26, R66, R27 ;  /* 0x0000001b421a7221 */ /* 0x000fcc0000010000 */
[----:B------:R-:W4:Y:S01]  /*f970*/  MUFU.EX2 R85, R85 ;  /* 0x0000005500557308 */ /* 0x000f220000000800 */
[----:B--2---:R-:W-:Y:S01]  /*f980*/  FADD.FTZ R30, R75, R24 ;  /* 0x000000184b1e7221 */ /* 0x004fe20000010000 */
[----:B------:R2:W-:Y:S01]  /*f990*/  STSM.16.M88.4 [R23+0x24300], R16 ;  /* 0x0243001017007844 */ /* 0x0005e20000000200 */
[----:B------:R-:W-:-:S05]  /*f9a0*/  FADD.FTZ R27, R67, R26 ;  /* 0x0000001a431b7221 */ /* 0x000fca0000010000 */
[----:B------:R-:W4:Y:S08]  /*f9b0*/  MUFU.EX2 R50, R50 ;  /* 0x0000003200327308 */ /* 0x000f300000000800 */
[----:B------:R-:W4:Y:S01]  /*f9c0*/  MUFU.EX2 R70, R70 ;  /* 0x0000004600467308 */ /* 0x000f220000000800 */
[----:B--2---:R-:W-:Y:S01]  /*f9d0*/  F2FP.BF16.F32.PACK_AB R17, R89, R29 ;  /* 0x0000001d5911723e */ /* 0x004fe200000010ff */
[----:B---3--:R-:W-:-:S06]  /*f9e0*/  FADD.FTZ R29, R79, R30 ;  /* 0x0000001e4f1d7221 */ /* 0x008fcc0000010000 */
[----:B------:R-:W2:Y:S01]  /*f9f0*/  MUFU.EX2 R51, R51 ;  /* 0x0000003300337308 */ /* 0x000ea20000000800 */
[----:B0-----:R-:W-:Y:S01]  /*fa00*/  FADD.FTZ R30, R58, R27 ;  /* 0x0000001b3a1e7221 */ /* 0x001fe20000010000 */
[----:B------:R-:W-:Y:S01]  /*fa10*/  F2FP.BF16.F32.PACK_AB R24, R73, R72 ;  /* 0x000000484918723e */ /* 0x000fe200000010ff */
[----:B-1----:R-:W-:-:S05]  /*fa20*/  FADD.FTZ R72, R78, R29 ;  /* 0x0000001d4e487221 */ /* 0x002fca0000010000 */
[----:B------:R-:W0:Y:S01]  /*fa30*/  MUFU.EX2 R76, R76 ;  /* 0x0000004c004c7308 */ /* 0x000e220000000800 */
[----:B------:R-:W-:Y:S01]  /*fa40*/  FADD.FTZ R29, R59, R30 ;  /* 0x0000001e3b1d7221 */ /* 0x000fe20000010000 */
[----:B----4-:R-:W-:-:S06]  /*fa50*/  FADD.FTZ R31, R85, R72 ;  /* 0x00000048551f7221 */ /* 0x010fcc0000010000 */
[----:B------:R-:W1:Y:S01]  /*fa60*/  MUFU.EX2 R42, R42 ;  /* 0x0000002a002a7308 */ /* 0x000e620000000800 */
[----:B------:R-:W-:-:S07]  /*fa70*/  FADD.FTZ R30, R50, R29 ;  /* 0x0000001d321e7221 */ /* 0x000fce0000010000 */
[----:B------:R-:W3:Y:S01]  /*fa80*/  MUFU.EX2 R71, R71 ;  /* 0x0000004700477308 */ /* 0x000ee20000000800 */
[----:B------:R-:W-:Y:S01]  /*fa90*/  F2FP.BF16.F32.PACK_AB R16, R81, R80 ;  /* 0x000000505110723e */ /* 0x000fe200000010ff */
[----:B------:R-:W-:-:S06]  /*faa0*/  FADD.FTZ R31, R70, R31 ;  /* 0x0000001f461f7221 */ /* 0x000fcc0000010000 */
[----:B------:R-:W4:Y:S08]  /*fab0*/  MUFU.EX2 R64, R64 ;  /* 0x0000004000407308 */ /* 0x000f300000000800 */
[----:B------:R-:W4:Y:S01]  /*fac0*/  MUFU.EX2 R34, R34 ;  /* 0x0000002200227308 */ /* 0x000f220000000800 */
[----:B------:R-:W-:-:S07]  /*fad0*/  F2FP.BF16.F32.PACK_AB R26, R67, R66 ;  /* 0x00000042431a723e */ /* 0x000fce00000010ff */
[----:B------:R2:W-:Y:S02]  /*fae0*/  MUFU.EX2 R81, R28 ;  /* 0x0000001c00517308 */ /* 0x0005e40000000800 */
[----:B--2---:R-:W-:Y:S01]  /*faf0*/  F2FP.BF16.F32.PACK_AB R28, R59, R58 ;  /* 0x0000003a3b1c723e */ /* 0x004fe200000010ff */
[----:B------:R-:W-:-:S05]  /*fb00*/  FADD.FTZ R59, R51, R30 ;  /* 0x0000001e333b7221 */ /* 0x000fca0000010000 */
[----:B------:R-:W2:Y:S01]  /*fb10*/  MUFU.EX2 R62, R62 ;  /* 0x0000003e003e7308 */ /* 0x000ea20000000800 */
[----:B------:R-:W-:Y:S01]  /*fb20*/  F2FP.BF16.F32.PACK_AB R30, R51, R50 ;  /* 0x00000032331e723e */ /* 0x000fe200000010ff */
[----:B0-----:R-:W-:Y:S01]  /*fb30*/  FADD.FTZ R50, R76, R31 ;  /* 0x0000001f4c327221 */ /* 0x001fe20000010000 */
[----:B-1----:R-:W-:-:S03]  /*fb40*/  FADD.FTZ R66, R42, R59 ;  /* 0x0000003b2a427221 */ /* 0x002fc60000010000 */
[----:B---3--:R-:W-:Y:S02]  /*fb50*/  FADD.FTZ R51, R71, R50 ;  /* 0x0000003247337221 */ /* 0x008fe40000010000 */
[----:B------:R-:W0:Y:S01]  /*fb60*/  MUFU.EX2 R38, R38 ;  /* 0x0000002600267308 */ /* 0x000e220000000800 */
[----:B------:R-:W-:Y:S01]  /*fb70*/  FADD.FTZ R59, R43, R66 ;  /* 0x000000422b3b7221 */ /* 0x000fe20000010000 */
[----:B------:R-:W-:Y:S01]  /*fb80*/  F2FP.BF16.F32.PACK_AB R18, R83, R82 ;  /* 0x000000525312723e */ /* 0x000fe200000010ff */
[----:B----4-:R-:W-:-:S05]  /*fb90*/  FADD.FTZ R66, R64, R51 ;  /* 0x0000003340427221 */ /* 0x010fca0000010000 */
[----:B------:R-:W1:Y:S01]  /*fba0*/  MUFU.EX2 R65, R65 ;  /* 0x0000004100417308 */ /* 0x000e620000000800 */
[----:B------:R-:W-:Y:S02]  /*fbb0*/  F2FP.BF16.F32.PACK_AB R19, R87, R84 ;  /* 0x000000545713723e */ /* 0x000fe400000010ff */
[----:B------:R-:W-:-:S05]  /*fbc0*/  F2FP.BF16.F32.PACK_AB R31, R76, R70 ;  /* 0x000000464c1f723e */ /* 0x000fca00000010ff */
[----:B------:R-:W3:Y:S01]  /*fbd0*/  MUFU.EX2 R48, R48 ;  /* 0x0000003000307308 */ /* 0x000ee20000000800 */
[----:B------:R-:W-:Y:S01]  /*fbe0*/  FADD.FTZ R70, R34, R59 ;  /* 0x0000003b22467221 */ /* 0x000fe20000010000 */
[----:B------:R-:W-:Y:S01]  /*fbf0*/  FADD.FTZ R51, R21, R66 ;  /* 0x0000004215337221 */ /* 0x000fe20000010000 */
[----:B------:R4:W-:Y:S01]  /*fc00*/  STSM.16.M88.4 [R23+0x25b00], R16 ;  /* 0x025b001017007844 */ /* 0x0009e20000000200 */
[----:B------:R-:W-:-:S04]  /*fc10*/  F2FP.BF16.F32.PACK_AB R25, R86, R74 ;  /* 0x0000004a5619723e */ /* 0x000fc800000010ff */
[----:B------:R-:W3:Y:S01]  /*fc20*/  MUFU.EX2 R47, R47 ;  /* 0x0000002f002f7308 */ /* 0x000ee20000000800 */
[----:B------:R-:W-:-:S07]  /*fc30*/  F2FP.BF16.F32.PACK_AB R27, R79, R75 ;  /* 0x0000004b4f1b723e */ /* 0x000fce00000010ff */
[----:B------:R-:W3:Y:S01]  /*fc40*/  MUFU.EX2 R55, R92 ;  /* 0x0000005c00377308 */ /* 0x000ee20000000800 */
[----:B----4-:R-:W-:Y:S01]  /*fc50*/  F2FP.BF16.F32.PACK_AB R16, R43, R42 ;  /* 0x0000002a2b10723e */ /* 0x010fe200000010ff */
[----:B------:R-:W-:Y:S01]  /*fc60*/  FADD.FTZ R43, R35, R70 ;  /* 0x00000046232b7221 */ /* 0x000fe20000010000 */
[----:B--2---:R-:W-:-:S05]  /*fc70*/  FADD.FTZ R42, R62, R51 ;  /* 0x000000333e2a7221 */ /* 0x004fca0000010000 */
[----:B------:R-:W2:Y:S01]  /*fc80*/  MUFU.EX2 R49, R49 ;  /* 0x0000003100317308 */ /* 0x000ea20000000800 */
[----:B------:R-:W-:Y:S01]  /*fc90*/  F2FP.BF16.F32.PACK_AB R29, R85, R78 ;  /* 0x0000004e551d723e */ /* 0x000fe200000010ff */
[----:B------:R1:W-:Y:S01]  /*fca0*/  STSM.16.M88.4 [R23+0x27300], R24 ;  /* 0x0273001817007844 */ /* 0x0003e20000000200 */
[----:B0-----:R-:W-:-:S05]  /*fcb0*/  FADD.FTZ R43, R38, R43 ;  /* 0x0000002b262b7221 */ /* 0x001fca0000010000 */
[----:B------:R-:W0:Y:S01]  /*fcc0*/  MUFU.EX2 R68, R90 ;  /* 0x0000005a00447308 */ /* 0x000e220000000800 */
[----:B------:R4:W-:Y:S07]  /*fcd0*/  STSM.16.M88.4 [R23+0x28b00], R28 ;  /* 0x028b001c17007844 */ /* 0x0009ee0000000200 */
[----:B------:R-:W0:Y:S01]  /*fce0*/  MUFU.EX2 R46, R46 ;  /* 0x0000002e002e7308 */ /* 0x000e220000000800 */
[----:B-1----:R-:W-:Y:S01]  /*fcf0*/  FADD.FTZ R25, R65, R42 ;  /* 0x0000002a41197221 */ /* 0x002fe20000010000 */
[----:B---3--:R-:W-:-:S06]  /*fd00*/  FADD.FTZ R26, R48, R43 ;  /* 0x0000002b301a7221 */ /* 0x008fcc0000010000 */
[----:B------:R-:W1:Y:S01]  /*fd10*/  MUFU.EX2 R88, R88 ;  /* 0x0000005800587308 */ /* 0x000e620000000800 */
[----:B----4-:R-:W-:Y:S01]  /*fd20*/  FADD.FTZ R28, R54, R25 ;  /* 0x00000019361c7221 */ /* 0x010fe20000010000 */
[----:B------:R-:W-:Y:S01]  /*fd30*/  F2FP.BF16.F32.PACK_AB R19, R62, R21 ;  /* 0x000000153e13723e */ /* 0x000fe200000010ff */
[----:B------:R-:W-:-:S05]  /*fd40*/  FADD.FTZ R26, R47, R26 ;  /* 0x0000001a2f1a7221 */ /* 0x000fca0000010000 */
[----:B------:R-:W3:Y:S01]  /*fd50*/  MUFU.EX2 R41, R41 ;  /* 0x0000002900297308 */ /* 0x000ee20000000800 */
[----:B------:R-:W-:Y:S01]  /*fd60*/  F2FP.BF16.F32.PACK_AB R18, R35, R34 ;  /* 0x000000222312723e */ /* 0x000fe200000010ff */
[----:B------:R-:W-:Y:S01]  /*fd70*/  FADD.FTZ R21, R55, R28 ;  /* 0x0000001c37157221 */ /* 0x000fe20000010000 */
[----:B------:R-:W4:Y:S05]  /*fd80*/  @P5 LDC R35, c[0x0][0x44c] ;  /* 0x00011300ff235b82 */ /* 0x000f2a0000000800 */
[----:B------:R-:W3:Y:S01]  /*fd90*/  MUFU.EX2 R40, R40 ;  /* 0x0000002800287308 */ /* 0x000ee20000000800 */
[----:B--2---:R-:W-:Y:S01]  /*fda0*/  FADD.FTZ R29, R49, R26 ;  /* 0x0000001a311d7221 */ /* 0x004fe20000010000 */
[----:B0-----:R-:W-:Y:S01]  /*fdb0*/  FADD.FTZ R21, R68, R21 ;  /* 0x0000001544157221 */ /* 0x001fe20000010000 */
[----:B------:R-:W0:Y:S05]  /*fdc0*/  @P5 LDC R43, c[0x0][0x450] ;  /* 0x00011400ff2b5b82 */ /* 0x000e2a0000000800 */
[----:B------:R-:W2:Y:S01]  /*fdd0*/  MUFU.EX2 R77, R77 ;  /* 0x0000004d004d7308 */ /* 0x000ea20000000800 */
[----:B------:R-:W-:Y:S01]  /*fde0*/  FADD.FTZ R28, R46, R29 ;  /* 0x0000001d2e1c7221 */ /* 0x000fe20000010000 */
[----:B-1----:R-:W-:-:S06]  /*fdf0*/  FADD.FTZ R30, R88, R21 ;  /* 0x00000015581e7221 */ /* 0x002fcc0000010000 */
[----:B------:R-:W1:Y:S08]  /*fe00*/  MUFU.EX2 R44, R44 ;  /* 0x0000002c002c7308 */ /* 0x000e700000000800 */
[----:B------:R-:W4:Y:S01]  /*fe10*/  MUFU.EX2 R58, R69 ;  /* 0x00000045003a7308 */ /* 0x000f220000000800 */
[----:B---3--:R-:W-:Y:S01]  /*fe20*/  FADD.FTZ R21, R41, R28 ;  /* 0x0000001c29157221 */ /* 0x008fe20000010000 */
[----:B------:R-:W-:-:S06]  /*fe30*/  FADD.FTZ R30, R81, R30 ;  /* 0x0000001e511e7221 */ /* 0x000fcc0000010000 */
[----:B------:R-:W3:Y:S01]  /*fe40*/  MUFU.EX2 R39, R39 ;  /* 0x0000002700277308 */ /* 0x000ee20000000800 */
[----:B------:R-:W-:-:S07]  /*fe50*/  F2FP.BF16.F32.PACK_AB R17, R64, R71 ;  /* 0x000000474011723e */ /* 0x000fce00000010ff */
[----:B------:R-:W0:Y:S01]  /*fe60*/  MUFU.EX2 R93, R93 ;  /* 0x0000005d005d7308 */ /* 0x000e220000000800 */
[----:B------:R-:W-:Y:S01]  /*fe70*/  FADD.FTZ R21, R40, R21 ;  /* 0x0000001528157221 */ /* 0x000fe20000010000 */
[----:B--2---:R-:W-:-:S06]  /*fe80*/  FADD.FTZ R31, R77, R30 ;  /* 0x0000001e4d1f7221 */ /* 0x004fcc0000010000 */
[----:B------:R-:W2:Y:S01]  /*fe90*/  MUFU.EX2 R45, R45 ;  /* 0x0000002d002d7308 */ /* 0x000ea20000000800 */
[----:B------:R-:W-:-:S07]  /*fea0*/  F2FP.BF16.F32.PACK_AB R24, R48, R38 ;  /* 0x000000263018723e */ /* 0x000fce00000010ff */
[----:B------:R-:W2:Y:S01]  /*feb0*/  MUFU.EX2 R50, R63 ;  /* 0x0000003f00327308 */ /* 0x000ea20000000800 */
[----:B------:R4:W-:Y:S01]  /*fec0*/  STSM.16.M88.4 [R23+0x2a300], R16 ;  /* 0x02a3001017007844 */ /* 0x0009e20000000200 */
[----:B-1----:R-:W-:-:S06]  /*fed0*/  FADD.FTZ R38, R44, R21 ;  /* 0x000000152c267221 */ /* 0x002fcc0000010000 */
[----:B------:R-:W1:Y:S08]  /*fee0*/  MUFU.EX2 R36, R36 ;  /* 0x0000002400247308 */ /* 0x000e700000000800 */
[----:B------:R-:W1:Y:S01]  /*fef0*/  MUFU.EX2 R97, R97 ;  /* 0x0000006100617308 */ /* 0x000e620000000800 */
[----:B----4-:R-:W-:Y:S01]  /*ff00*/  FADD.FTZ R16, R58, R31 ;  /* 0x0000001f3a107221 */ /* 0x010fe20000010000 */
[----:B------:R-:W-:Y:S01]  /*ff10*/  F2FP.BF16.F32.PACK_AB R25, R54, R65 ;  /* 0x000000413619723e */ /* 0x000fe200000010ff */
[----:B---3--:R-:W-:Y:S01]  /*ff20*/  FADD.FTZ R38, R39, R38 ;  /* 0x0000002627267221 */ /* 0x008fe20000010000 */
[----:B------:R-:W-:-:S04]  /*ff30*/  F2FP.BF16.F32.PACK_AB R26, R49, R47 ;  /* 0x0000002f311a723e */ /* 0x000fc800000010ff */
[----:B------:R-:W3:Y:S01]  /*ff40*/  MUFU.EX2 R37, R37 ;  /* 0x0000002500257308 */ /* 0x000ee20000000800 */
[----:B------:R-:W-:Y:S01]  /*ff50*/  F2FP.BF16.F32.PACK_AB R27, R68, R55 ;  /* 0x00000037441b723e */ /* 0x000fe200000010ff */
[----:B0-----:R-:W-:-:S06]  /*ff60*/  FADD.FTZ R17, R93, R16 ;  /* 0x000000105d117221 */ /* 0x001fcc0000010000 */
[----:B------:R-:W0:Y:S01]  /*ff70*/  MUFU.EX2 R34, R61 ;  /* 0x0000003d00227308 */ /* 0x000e220000000800 */
[----:B------:R-:W-:-:S04]  /*ff80*/  @P5 IMAD.HI.U32 R18, R100, R35, RZ ;  /* 0x0000002364125227 */ /* 0x000fc800078e00ff */
[----:B--2---:R-:W-:Y:S01]  /*ff90*/  FADD.FTZ R19, R45, R38 ;  /* 0x000000262d137221 */ /* 0x004fe20000010000 */
[----:B------:R2:W-:Y:S02]  /*ffa0*/  STSM.16.M88.4 [R23+0x2bb00], R24 ;  /* 0x02bb001817007844 */ /* 0x0005e40000000200 */
[----:B------:R-:W4:Y:S01]  /*ffb0*/  MUFU.EX2 R33, R33 ;  /* 0x0000002100217308 */ /* 0x000f220000000800 */
[----:B------:R-:W-:-:S07]  /*ffc0*/  FADD.FTZ R16, R50, R17 ;  /* 0x0000001132107221 */ /* 0x000fce0000010000 */
[----:B------:R-:W4:Y:S01]  /*ffd0*/  MUFU.EX2 R57, R57 ;  /* 0x0000003900397308 */ /* 0x000f220000000800 */
[----:B--2---:R-:W-:Y:S01]  /*ffe0*/  IMAD.MOV.U32 R27, RZ, RZ, R100 ;  /* 0x000000ffff1b7224 */ /* 0x004fe200078e0064 */
[----:B------:R-:W-:-:S06]  /*fff0*/  @P5 SHF.R.U32.HI R27, RZ, R43, R18 ;  /* 0x0000002bff1b5219 */ /* 0x000fcc0000011612 */
[----:B------:R-:W2:Y:S01]  /*10000*/  MUFU.EX2 R52, R52 ;  /* 0x0000003400347308 */ /* 0x000ea20000000800 */
[----:B-1----:R-:W-:Y:S01]  /*10010*/  FADD.FTZ R18, R36, R19 ;  /* 0x0000001324127221 */ /* 0x002fe20000010000 */
[----:B------:R-:W-:-:S06]  /*10020*/  FADD.FTZ R19, R97, R16 ;  /* 0x0000001061137221 */ /* 0x000fcc0000010000 */
[----:B------:R-:W-:Y:S01]  /*10030*/  MUFU.EX2 R56, R56 ;  /* 0x0000003800387308 */ /* 0x000fe20000000800 */
[----:B---3--:R-:W-:Y:S01]  /*10040*/  FADD.FTZ R24, R37, R18 ;  /* 0x0000001225187221 */ /* 0x008fe20000010000 */
[----:B0-----:R-:W-:-:S06]  /*10050*/  FADD.FTZ R26, R34, R19 ;  /* 0x00000013221a7221 */ /* 0x001fcc0000010000 */
[----:B------:R-:W-:Y:S08]  /*10060*/  MUFU.EX2 R32, R32 ;  /* 0x0000002000207308 */ /* 0x000ff00000000800 */
[----:B------:R-:W-:Y:S08]  /*10070*/  MUFU.EX2 R15, R15 ;  /* 0x0000000f000f7308 */ /* 0x000ff00000000800 */
[----:B------:R-:W-:Y:S08]  /*10080*/  MUFU.EX2 R53, R53 ;  /* 0x0000003500357308 */ /* 0x000ff00000000800 */
[----:B------:R-:W0:Y:S01]  /*10090*/  MUFU.EX2 R60, R60 ;  /* 0x0000003c003c7308 */ /* 0x000e220000000800 */
[----:B------:R-:W-:Y:S01]  /*100a0*/  F2FP.BF16.F32.PACK_AB R28, R41, R46 ;  /* 0x0000002e291c723e */ /* 0x000fe200000010ff */
[----:B----4-:R-:W-:Y:S01]  /*100b0*/  FADD.FTZ R21, R33, R24 ;  /* 0x0000001821157221 */ /* 0x010fe20000010000 */
[----:B------:R-:W-:Y:S01]  /*100c0*/  F2FP.BF16.F32.PACK_AB R29, R81, R88 ;  /* 0x00000058511d723e */ /* 0x000fe200000010ff */
[----:B------:R-:W-:Y:S01]  /*100d0*/  FADD.FTZ R25, R57, R26 ;  /* 0x0000001a39197221 */ /* 0x000fe20000010000 */
[----:B------:R-:W-:-:S02]  /*100e0*/  F2FP.BF16.F32.PACK_AB R30, R44, R40 ;  /* 0x000000282c1e723e */ /* 0x000fc400000010ff */
[----:B------:R-:W-:Y:S02]  /*100f0*/  F2FP.BF16.F32.PACK_AB R31, R58, R77 ;  /* 0x0000004d3a1f723e */ /* 0x000fe400000010ff */
[----:B------:R-:W-:Y:S01]  /*10100*/  IADD3 R26, R27, R98, -R99 ;  /* 0x000000621b1a7210 */ /* 0x000fe20007ffe863 */
[----:B--2---:R-:W-:Y:S02]  /*10110*/  FADD.FTZ R21, R52, R21 ;  /* 0x0000001534157221 */ /* 0x004fe40000010000 */
[----:B------:R1:W-:Y:S01]  /*10120*/  STSM.16.M88.4 [R23+0x2d300], R28 ;  /* 0x02d3001c17007844 */ /* 0x0003e20000000200 */
[----:B------:R-:W-:Y:S02]  /*10130*/  F2FP.BF16.F32.PACK_AB R16, R45, R39 ;  /* 0x000000272d10723e */ /* 0x000fe400000010ff */
[----:B------:R-:W-:Y:S02]  /*10140*/  F2FP.BF16.F32.PACK_AB R17, R50, R93 ;  /* 0x0000005d3211723e */ /* 0x000fe400000010ff */
[----:B------:R-:W-:-:S02]  /*10150*/  F2FP.BF16.F32.PACK_AB R18, R37, R36 ;  /* 0x000000242512723e */ /* 0x000fc400000010ff */
[----:B------:R-:W-:Y:S02]  /*10160*/  F2FP.BF16.F32.PACK_AB R19, R34, R97 ;  /* 0x000000612213723e */ /* 0x000fe400000010ff */
[----:B0-----:R-:W-:Y:S01]  /*10170*/  F2FP.BF16.F32.PACK_AB R27, R60, R53 ;  /* 0x000000353c1b723e */ /* 0x001fe200000010ff */
[----:B-1----:R-:W-:Y:S01]  /*10180*/  FADD.FTZ R28, R56, R25 ;  /* 0x00000019381c7221 */ /* 0x002fe20000010000 */
[----:B------:R-:W-:Y:S01]  /*10190*/  IMAD.HI R29, R26, 0x38e38e39, RZ ;  /* 0x38e38e391a1d7827 */ /* 0x000fe200078e02ff */
[----:B------:R-:W-:-:S03]  /*101a0*/  F2FP.BF16.F32.PACK_AB R26, R15, R32 ;  /* 0x000000200f1a723e */ /* 0x000fc600000010ff */
[----:B------:R-:W-:Y:S01]  /*101b0*/  FADD.FTZ R32, R32, R21 ;  /* 0x0000001520207221 */ /* 0x000fe20000010000 */
[----:B------:R-:W-:Y:S01]  /*101c0*/  FADD.FTZ R53, R53, R28 ;  /* 0x0000001c35357221 */ /* 0x000fe20000010000 */
[----:B------:R0:W-:Y:S02]  /*101d0*/  STSM.16.M88.4 [R23+0x2eb00], R16 ;  /* 0x02eb001017007844 */ /* 0x0001e40000000200 */
[----:B------:R-:W-:-:S05]  /*101e0*/  FADD.FTZ R15, R15, R32 ;  /* 0x000000200f0f7221 */ /* 0x000fca0000010000 */
[----:B------:R-:W-:Y:S01]  /*101f0*/  STL [R1+0x18], R15 ;  /* 0x0000180f01007387 */ /* 0x000fe20000100800 */
[----:B0-----:R-:W-:-:S05]  /*10200*/  FADD.FTZ R16, R60, R53 ;  /* 0x000000353c107221 */ /* 0x001fca0000010000 */
[----:B------:R0:W-:Y:S04]  /*10210*/  STL [R1+0x3c], R16 ;  /* 0x00003c1001007387 */ /* 0x0001e80000100800 */
[----:B------:R1:W-:Y:S04]  /*10220*/  STL [R1+0x34], RZ ;  /* 0x000034ff01007387 */ /* 0x0003e80000100800 */
        /* <DEDUP_REMOVED lines=13> */
[----:B0-----:R-:W2:Y:S04]  /*10300*/  LDL R16, [R1+0xf8] ;  /* 0x0000f80001107983 */ /* 0x001ea80000100800 */
[----:B------:R1:W-:Y:S04]  /*10310*/  STL [R1+0x8c], RZ ;  /* 0x00008cff01007387 */ /* 0x0003e80000100800 */
[----:B------:R1:W-:Y:S04]  /*10320*/  STL [R1+0x88], RZ ;  /* 0x000088ff01007387 */ /* 0x0003e80000100800 */
[----:B------:R1:W-:Y:S01]  /*10330*/  STL [R1+0xc], RZ ;  /* 0x00000cff01007387 */ /* 0x0003e20000100800 */
[----:B------:R-:W-:-:S03]  /*10340*/  SHF.R.U32.HI R28, RZ, 0x1f, R29 ;  /* 0x0000001fff1c7819 */ /* 0x000fc6000001161d */
[----:B------:R1:W-:Y:S04]  /*10350*/  STL [R1+0x8], RZ ;  /* 0x000008ff01007387 */ /* 0x0003e80000100800 */
[----:B------:R1:W-:Y:S01]  /*10360*/  STL [R1+0x84], RZ ;  /* 0x000084ff01007387 */ /* 0x0003e20000100800 */
[----:B------:R-:W-:-:S03]  /*10370*/  F2FP.BF16.F32.PACK_AB R24, R52, R33 ;  /* 0x000000213418723e */ /* 0x000fc600000010ff */
[----:B------:R1:W-:Y:S01]  /*10380*/  STL [R1+0x80], RZ ;  /* 0x000080ff01007387 */ /* 0x0003e20000100800 */
[----:B------:R-:W-:-:S03]  /*10390*/  F2FP.BF16.F32.PACK_AB R25, R56, R57 ;  /* 0x000000393819723e */ /* 0x000fc600000010ff */
[----:B------:R1:W-:Y:S01]  /*103a0*/  STL [R1+0x4], RZ ;  /* 0x000004ff01007387 */ /* 0x0003e20000100800 */
[----:B------:R-:W-:-:S03]  /*103b0*/  LEA.HI.SX32 R28, R29, R28, 0x1b ;  /* 0x0000001c1d1c7211 */ /* 0x000fc600078fdaff */
[----:B------:R1:W-:Y:S04]  /*103c0*/  STL [R1+0x7c], RZ ;  /* 0x00007cff01007387 */ /* 0x0003e80000100800 */
[----:B------:R1:W-:Y:S04]  /*103d0*/  STL [R1+0x78], RZ ;  /* 0x000078ff01007387 */ /* 0x0003e80000100800 */
[----:B------:R1:W-:Y:S04]  /*103e0*/  STL [R1+0x74], RZ ;  /* 0x000074ff01007387 */ /* 0x0003e80000100800 */
[----:B------:R1:W-:Y:S04]  /*103f0*/  STL [R1+0x70], RZ ;  /* 0x000070ff01007387 */ /* 0x0003e80000100800 */
[----:B------:R1:W-:Y:S04]  /*10400*/  STL [R1+0x6c], RZ ;  /* 0x00006cff01007387 */ /* 0x0003e80000100800 */
[----:B------:R1:W-:Y:S04]  /*10410*/  STL [R1+0x68], RZ ;  /* 0x000068ff01007387 */ /* 0x0003e80000100800 */
[----:B------:R1:W-:Y:S04]  /*10420*/  STSM.16.M88.4 [R23+0x30300], R24 ;  /* 0x0303001817007844 */ /* 0x0003e80000000200 */
[----:B------:R1:W-:Y:S04]  /*10430*/  STL [R1+0x64], RZ ;  /* 0x000064ff01007387 */ /* 0x0003e80000100800 */
[----:B------:R1:W-:Y:S01]  /*10440*/  STL [R1+0x60], RZ ;  /* 0x000060ff01007387 */ /* 0x0003e20000100800 */
[----:B------:R0:W-:Y:S06]  /*10450*/  MEMBAR.ALL.CTA ;  /* 0x0000000000007992 */ /* 0x0001ec0000008000 */
[----:B0-----:R-:W0:Y:S04]  /*10460*/  FENCE.VIEW.ASYNC.S ;  /* 0x00000000000073c6 */ /* 0x001e280000000000 */
[----:B------:R1:W-:Y:S04]  /*10470*/  STL [R1+0x5c], RZ ;  /* 0x00005cff01007387 */ /* 0x0003e80000100800 */
[----:B------:R1:W-:Y:S04]  /*10480*/  STL [R1+0x58], RZ ;  /* 0x000058ff01007387 */ /* 0x0003e80000100800 */
[----:B------:R1:W-:Y:S01]  /*10490*/  STL [R1+0x54], RZ ;  /* 0x000054ff01007387 */ /* 0x0003e20000100800 */
[----:B------:R-:W-:-:S03]  /*104a0*/  VIADD R15, R96, 0xfffffffe ;  /* 0xfffffffe600f7836 */ /* 0x000fc60000000000 */
[----:B------:R1:W-:Y:S01]  /*104b0*/  STL [R1+0x50], RZ ;  /* 0x000050ff01007387 */ /* 0x0003e20000100800 */
[----:B------:R-:W-:Y:S01]  /*104c0*/  IMAD.MOV.U32 R156, RZ, RZ, RZ ;  /* 0x000000ffff9c7224 */ /* 0x000fe200078e00ff */
[----:B------:R-:W-:Y:S01]  /*104d0*/  CS2R R152, SRZ ;  /* 0x0000000000987805 */ /* 0x000fe2000001ff00 */
[----:B------:R-:W-:Y:S01]  /*104e0*/  IMAD.MOV.U32 R148, RZ, RZ, RZ ;  /* 0x000000ffff947224 */ /* 0x000fe200078e00ff */
[----:B------:R-:W-:Y:S02]  /*104f0*/  CS2R R146, SRZ ;  /* 0x0000000000927805 */ /* 0x000fe4000001ff00 */
[----:B------:R-:W-:Y:S01]  /*10500*/  CS2R R142, SRZ ;  /* 0x00000000008e7805 */ /* 0x000fe2000001ff00 */
[----:B------:R-:W-:Y:S01]  /*10510*/  IMAD.MOV.U32 R140, RZ, RZ, RZ ;  /* 0x000000ffff8c7224 */ /* 0x000fe200078e00ff */
[----:B------:R-:W-:Y:S01]  /*10520*/  CS2R R106, SRZ ;  /* 0x00000000006a7805 */ /* 0x000fe2000001ff00 */
[----:B------:R-:W-:Y:S02]  /*10530*/  IMAD.MOV.U32 R138, RZ, RZ, RZ ;  /* 0x000000ffff8a7224 */ /* 0x000fe400078e00ff */
[----:B------:R-:W-:Y:S01]  /*10540*/  IMAD.MOV.U32 R137, RZ, RZ, RZ ;  /* 0x000000ffff897224 */ /* 0x000fe200078e00ff */
[----:B0-----:R-:W-:Y:S01]  /*10550*/  NOP ;  /* 0x0000000000007918 */ /* 0x001fe20000000000 */
[----:B--2---:R-:W-:-:S05]  /*10560*/  VIMNMX R16, R16, R28, !PT ;  /* 0x0000001c10107248 */ /* 0x004fca0007fe0100 */
[----:B------:R1:W-:Y:S04]  /*10570*/  STL [R1+0xcc], R16 ;  /* 0x0000cc1001007387 */ /* 0x0003e80000100800 */
[----:B------:R1:W-:Y:S04]  /*10580*/  STL [R1+0x4c], RZ ;  /* 0x00004cff01007387 */ /* 0x0003e80000100800 */
[----:B------:R1:W-:Y:S01]  /*10590*/  STL [R1+0x48], RZ ;  /* 0x000048ff01007387 */ /* 0x0003e20000100800 */
[----:B------:R-:W-:-:S13]  /*105a0*/  ISETP.GE.AND P2, PT, R15, R16, PT ;  /* 0x000000100f00720c */ /* 0x000fda0003f46270 */
[----:B-1----:R-:W-:Y:S05]  /*105b0*/  @!P2 BRA `(.L_x_2444) ;  /* 0x0000005400cca947 */ /* 0x002fea0003800000 */
        /* <DEDUP_REMOVED lines=24> */
.L_x_2454:
[----:B------:R-:W2:Y:S01]  /*10740*/  LDL R0, [R1+0xc4] ;  /* 0x0000c40001007983 */ /* 0x000ea20000100800 */
[----:B------:R-:W-:Y:S01]  /*10750*/  VIADD R21, R145, 0x1 ;  /* 0x0000000191157836 */ /* 0x000fe20000000000 */
[----:B------:R-:W-:Y:S05]  /*10760*/  YIELD ;  /* 0x0000000000007946 */ /* 0x000fea0003800000 */
[----:B------:R-:W-:-:S04]  /*10770*/  ISETP.NE.AND P3, PT, R21, 0x2, PT ;  /* 0x000000021500780c */ /* 0x000fc80003f65270 */
[----:B------:R-:W-:Y:S02]  /*10780*/  SEL R17, RZ, 0x1, P3 ;  /* 0x00000001ff117807 */ /* 0x000fe40001800000 */
[----:B------:R-:W-:Y:S02]  /*10790*/  SEL R21, R21, RZ, P3 ;  /* 0x000000ff15157207 */ /* 0x000fe40001800000 */
[----:B--2---:R-:W-:Y:S02]  /*107a0*/  ISETP.NE.AND P2, PT, R0, RZ, PT ;  /* 0x000000ff0000720c */ /* 0x004fe40003f45270 */
[----:B------:R-:W-:-:S05]  /*107b0*/  LOP3.LUT R0, R150, R17, RZ, 0x3c, !PT ;  /* 0x0000001196007212 */ /* 0x000fca00078e3cff */
[----:B------:R0:W-:Y:S06]  /*107c0*/  STL [R1+0x2c], R0 ;  /* 0x00002c0001007387 */ /* 0x0001ec0000100800 */
[----:B------:R-:W-:Y:S05]  /*107d0*/  @P2 BRA `(.L_x_2445) ;  /* 0x0000000000302947 */ /* 0x000fea0003800000 */
[----:B------:R-:W-:Y:S05]  /*107e0*/  @!P0 BRA `(.L_x_2446) ;  /* 0x0000000000048947 */ /* 0x000fea0003800000 */
[----:B------:R-:W-:Y:S01]  /*107f0*/  BPT.TRAP 0x1 ;  /* 0x000000040000795c */ /* 0x000fe20000300000 */
.L_x_2446:
[----:B------:R-:W-:Y:S01]  /*10800*/  IMAD R17, R21, 0x8, R22 ;  /* 0x0000000815117824 */ /* 0x000fe200078e0216 */
[----:B0-----:R-:W-:-:S04]  /*10810*/  SHF.L.U32 R0, R0, 0x1f, RZ ;  /* 0x0000001f00007819 */ /* 0x001fc800000006ff */
[----:B------:R0:W1:Y:S01]  /*10820*/  SYNCS.PHASECHK.TRANS64.TRYWAIT P3, [R17+URZ+0x31c30], R0 ;  /* 0x031c3000110075a7 */ /* 0x000062000806017f */
[----:B------:R-:W-:Y:S05]  /*10830*/  @!P0 BRA `(.L_x_2447) ;  /* 0x0000000000048947 */ /* 0x000fea0003800000 */
[----:B------:R-:W-:Y:S01]  /*10840*/  BPT.TRAP 0x1 ;  /* 0x000000040000795c */ /* 0x000fe20000300000 */
.L_x_2447:
[----:B------:R-:W-:Y:S04]  /*10850*/  BSSY B0, `(.L_x_2445) ;  /* 0x0000004000007945 */ /* 0x000fe80003800000 */
[----:B-1----:R-:W-:Y:S05]  /*10860*/  @P3 BRA `(.L_x_2448) ;  /* 0x0000000000083947 */ /* 0x002fea0003800000 */
[----:B------:R-:W1:Y:S02]  /*10870*/  SYNCS.PHASECHK.TRANS64.TRYWAIT P3, [R17+URZ+0x31c30], R0 ;  /* 0x031c3000110075a7 */ /* 0x000e64000806017f */
[----:B-1----:R-:W-:Y:S05]  /*10880*/  @!P3 BRA `(.L_x_2449) ;  /* 0x0000016c000cb947 */ /* 0x002fea0003800000 */
.L_x_2448:
[----:B------:R-:W-:Y:S05]  /*10890*/  BSYNC B0 ;  /* 0x0000000000007941 */ /* 0x000fea0003800000 */
.L_x_2445:
[----:B------:R-:W2:Y:S01]  /*108a0*/  LDL R16, [R1+0xd4] ;  /* 0x0000d40001107983 */ /* 0x000ea20000100800 */
[----:B01----:R-:W0:Y:S01]  /*108b0*/  S2R R0, SR_TID.X ;  /* 0x0000000000007919 */ /* 0x003e220000002100 */
[----:B------:R-:W-:Y:S05]  /*108c0*/  WARPSYNC.ALL ;  /* 0x0000000000007948 */ /* 0x000fea0003800000 */
[----:B------:R-:W-:Y:S02]  /*108d0*/  IMAD.MOV.U32 R79, RZ, RZ, -0x7fffffe0 ;  /* 0x80000020ff4f7424 */ /* 0x000fe400078e00ff */
[----:B------:R-:W-:Y:S02]  /*108e0*/  IMAD.MOV.U32 R75, RZ, RZ, -0x7fffffe0 ;  /* 0x80000020ff4b7424 */ /* 0x000fe400078e00ff */
[----:B------:R-:W-:-:S02]  /*108f0*/  IMAD.MOV.U32 R17, RZ, RZ, -0x7fffffe0 ;  /* 0x80000020ff117424 */ /* 0x000fc400078e00ff */
[----:B------:R-:W-:Y:S01]  /*10900*/  IMAD.MOV.U32 R73, RZ, RZ, -0x7fffffe0 ;  /* 0x80000020ff497424 */ /* 0x000fe200078e00ff */
[----:B------:R-:W-:Y:S02]  /*10910*/  R2UR UR11, R79 ;  /* 0x000000004f0b72ca */ /* 0x000fe400000e0000 */
[----:B------:R-:W-:Y:S02]  /*10920*/  R2UR UR13, R75 ;  /* 0x000000004b0d72ca */ /* 0x000fe400000e0000 */
[----:B------:R-:W-:Y:S02]  /*10930*/  R2UR UR7, R17 ;  /* 0x00000000110772ca */ /* 0x000fe400000e0000 */
[----:B------:R-:W-:Y:S02]  /*10940*/  R2UR UR9, R73 ;  /* 0x00000000490972ca */ /* 0x000fe400000e0000 */
[----:B0-----:R-:W-:-:S05]  /*10950*/  SHF.R.U32.HI R0, RZ, 0x7, R0 ;  /* 0x00000007ff007819 */ /* 0x001fca0000011600 */
[----:B------:R-:W-:-:S05]  /*10960*/  VIADD R0, R0, 0x8 ;  /* 0x0000000800007836 */ /* 0x000fca0000000000 */
[----:B------:R0:W-:Y:S01]  /*10970*/  BAR.SYNC.DEFER_BLOCKING R0, 0x100 ;  /* 0x000400000000751d */ /* 0x0001e20000010000 */
[----:B------:R-:W-:Y:S01]  /*10980*/  IMAD.MOV.U32 R19, RZ, RZ, -0x7fffffe0 ;  /* 0x80000020ff137424 */ /* 0x000fe200078e00ff */
[----:B------:R-:W-:Y:S02]  /*10990*/  MOV R76, UR11 ;  /* 0x0000000b004c7c02 */ /* 0x000fe40008000f00 */
[----:B------:R-:W-:Y:S02]  /*109a0*/  MOV R80, UR7 ;  /* 0x0000000700507c02 */ /* 0x000fe40008000f00 */
[----:B------:R-:W-:Y:S01]  /*109b0*/  UMOV UR11, UR13 ;  /* 0x0000000d000b7c82 */ /* 0x000fe20008000000 */
[----:B------:R-:W-:Y:S01]  /*109c0*/  UMOV UR7, UR9 ;  /* 0x0000000900077c82 */ /* 0x000fe20008000000 */
[----:B------:R-:W-:Y:S01]  /*109d0*/  R2UR UR9, R9 ;  /* 0x00000000090972ca */ /* 0x000fe200000e0000 */
[----:B------:R-:W-:Y:S01]  /*109e0*/  WARPGROUP.ARRIVE ;  /* 0x00000000000079c5 */ /* 0x000fe20000000000 */
[----:B------:R-:W-:-:S13]  /*109f0*/  R2UR UR5, R73 ;  /* 0x00000000490572ca */ /* 0x000fda00000e0000 */
[----:B------:R-:W-:Y:S02]  /*10a00*/  MOV R73, UR5 ;  /* 0x0000000500497c02 */ /* 0x000fe40008000f00 */
[C---:B------:R-:W-:Y:S02]  /*10a10*/  R2UR UR5, R17.reuse ;  /* 0x00000000110572ca */ /* 0x040fe400000e0000 */
[C---:B------:R-:W-:Y:S02]  /*10a20*/  R2UR UR59, R17.reuse ;  /* 0x00000000113b72ca */ /* 0x040fe400000e0000 */
[C---:B------:R-:W-:Y:S02]  /*10a30*/  R2UR UR19, R17.reuse ;  /* 0x00000000111372ca */ /* 0x040fe400000e0000 */
[C---:B------:R-:W-:Y:S02]  /*10a40*/  R2UR UR27, R17.reuse ;  /* 0x00000000111b72ca */ /* 0x040fe400000e0000 */
[----:B------:R-:W-:-:S02]  /*10a50*/  R2UR UR39, R17 ;  /* 0x00000000112772ca */ /* 0x000fc400000e0000 */
[----:B------:R-:W-:-:S03]  /*10a60*/  R2UR UR51, R17 ;  /* 0x00000000113372ca */ /* 0x000fc600000e0000 */
[----:B------:R-:W-:Y:S01]  /*10a70*/  IMAD.U32 R17, RZ, RZ, UR5 ;  /* 0x00000005ff117e24 */ /* 0x000fe2000f8e00ff */
        /* <DEDUP_REMOVED lines=8> */
[C---:B------:R-:W-:Y:S02]  /*10b00*/  VIADD R16, R18.reuse, 0x140 ;  /* 0x0000014012107836 */ /* 0x040fe40000000000 */
[----:B------:R-:W-:Y:S01]  /*10b10*/  VIADD R72, R18, 0x40 ;  /* 0x0000004012487836 */ /* 0x000fe20000000000 */
[----:B------:R-:W-:Y:S02]  /*10b20*/  R2UR UR10, R78 ;  /* 0x000000004e0a72ca */ /* 0x000fe400000e0000 */
[----:B------:R-:W-:-:S02]  /*10b30*/  R2UR UR12, R74 ;  /* 0x000000004a0c72ca */ /* 0x000fc400000e0000 */
[----:B------:R-:W-:Y:S02]  /*10b40*/  R2UR UR6, R16 ;  /* 0x00000000100672ca */ /* 0x000fe400000e0000 */
[----:B------:R-:W-:Y:S01]  /*10b50*/  R2UR UR8, R72 ;  /* 0x00000000480872ca */ /* 0x000fe200000e0000 */
[----:B------:R-:W-:-:S06]  /*10b60*/  VIADD R72, R18, 0x100 ;  /* 0x0000010012487836 */ /* 0x000fcc0000000000 */
[----:B0-----:R-:W-:Y:S02]  /*10b70*/  MOV R0, UR10 ;  /* 0x0000000a00007c02 */ /* 0x001fe40008000f00 */
[----:B------:R-:W-:Y:S01]  /*10b80*/  UMOV UR10, UR12 ;  /* 0x0000000c000a7c82 */ /* 0x000fe20008000000 */
[----:B------:R-:W-:Y:S02]  /*10b90*/  R2UR UR4, R72 ;  /* 0x00000000480472ca */ /* 0x000fe400000e0000 */
[----:B------:R-:W-:Y:S01]  /*10ba0*/  MOV R77, UR6 ;  /* 0x00000006004d7c02 */ /* 0x000fe20008000f00 */
[----:B------:R-:W-:Y:S01]  /*10bb0*/  UMOV UR6, UR8 ;  /* 0x0000000800067c82 */ /* 0x000fe20008000000 */
[----:B------:R-:W-:Y:S02]  /*10bc0*/  MOV R72, UR11 ;  /* 0x0000000b00487c02 */ /* 0x000fe40008000f00 */
[----:B------:R-:W-:Y:S02]  /*10bd0*/  MOV R82, UR10 ;  /* 0x0000000a00527c02 */ /* 0x000fe40008000f00 */
[----:B------:R-:W-:-:S02]  /*10be0*/  R2UR UR10, R18 ;  /* 0x00000000120a72ca */ /* 0x000fc400000e0000 */
[----:B------:R-:W-:Y:S02]  /*10bf0*/  R2UR UR11, R19 ;  /* 0x00000000130b72ca */ /* 0x000fe400000e0000 */
[----:B------:R-:W-:Y:S01]  /*10c00*/  R2UR UR8, R8 ;  /* 0x00000000080872ca */ /* 0x000fe200000e0000 */
[----:B------:R-:W-:-:S12]  /*10c10*/  VIADD R16, R18, 0x200 ;  /* 0x0000020012107836 */ /* 0x000fd80000000000 */
[----:B------:R-:W-:Y:S01]  /*10c20*/  HGMMA.64x16x16.F32.BF16 R136, gdesc[UR8], RZ, !UPT, gsb0 ;  /* 0x00200000088879f0 */ /* 0x000fe2000c0018ff */
[----:B------:R-:W-:Y:S01]  /*10c30*/  R2UR UR18, R16 ;  /* 0x00000000101272ca */ /* 0x000fe200000e0000 */
[----:B------:R-:W-:-:S05]  /*10c40*/  VIADD R16, R18, 0x42 ;  /* 0x0000004212107836 */ /* 0x000fca0000000000 */
[----:B------:R-:W-:Y:S01]  /*10c50*/  R2UR UR26, R16 ;  /* 0x00000000101a72ca */ /* 0x000fe200000e0000 */
[----:B------:R-:W-:-:S05]  /*10c60*/  VIADD R16, R18, 0x102 ;  /* 0x0000010212107836 */ /* 0x000fca0000000000 */
[----:B------:R-:W-:Y:S01]  /*10c70*/  R2UR UR38, R16 ;  /* 0x00000000102672ca */ /* 0x000fe200000e0000 */
[----:B------:R-:W-:-:S05]  /*10c80*/  VIADD R16, R18, 0x1c2 ;  /* 0x000001c212107836 */ /* 0x000fca0000000000 */
[----:B------:R-:W-:Y:S01]  /*10c90*/  R2UR UR50, R16 ;  /* 0x00000000103272ca */ /* 0x000fe200000e0000 */
[----:B------:R-:W-:Y:S01]  /*10ca0*/  VIADD R16, R18, 0x240 ;  /* 0x0000024012107836 */ /* 0x000fe20000000000 */
[----:B------:R-:W-:-:S04]  /*10cb0*/  MOV R81, UR4 ;  /* 0x0000000400517c02 */ /* 0x000fc80008000f00 */
[----:B------:R-:W-:-:S13]  /*10cc0*/  R2UR UR4, R16 ;  /* 0x00000000100472ca */ /* 0x000fda00000e0000 */
[----:B------:R-:W-:Y:S01]  /*10cd0*/  IMAD.U32 R16, RZ, RZ, UR4 ;  /* 0x00000004ff107e24 */ /* 0x000fe2000f8e00ff */
[----:B------:R-:W-:Y:S01]  /*10ce0*/  R2UR UR4, R8 ;  /* 0x00000000080472ca */ /* 0x000fe200000e0000 */
[----:B------:R-:W-:Y:S02]  /*10cf0*/  WARPGROUP.DEPBAR.LE gsb0, 0x0 ;  /* 0x00008000000079c5 */ /* 0x000fe40000010000 */
[----:B------:R-:W-:-:S10]  /*10d00*/  WARPGROUP.ARRIVE ;  /* 0x00000000000079c5 */ /* 0x000fd40000000000 */
[----:B------:R-:W-:Y:S03]  /*10d10*/  HGMMA.64x16x16.F32.BF16 R128, gdesc[UR4], RZ, !UPT, gsb0 ;  /* 0x00200000048079f0 */ /* 0x000fe6000c0018ff */
[----:B------:R-:W-:Y:S02]  /*10d20*/  WARPGROUP.DEPBAR.LE gsb0, 0x0 ;  /* 0x00008000000079c5 */ /* 0x000fe40000010000 */
[----:B------:R-:W-:-:S06]  /*10d30*/  WARPGROUP.ARRIVE ;  /* 0x00000000000079c5 */ /* 0x000fcc0000000000 */
[----:B------:R-:W-:Y:S01]  /*10d40*/  HGMMA.64x16x16.F32.BF16 R120, gdesc[UR56], RZ, !UPT, gsb0 ;  /* 0x00200000387879f0 */ /* 0x000fe2000c0018ff */
[----:B------:R-:W-:Y:S02]  /*10d50*/  R2UR UR11, R72 ;  /* 0x00000000480b72ca */ /* 0x000fe400000e0000 */
[----:B------:R-:W-:Y:S02]  /*10d60*/  R2UR UR10, R82 ;  /* 0x00000000520a72ca */ /* 0x000fe400000e0000 */
[----:B------:R-:W-:Y:S02]  /*10d70*/  R2UR UR8, R8 ;  /* 0x00000000080872ca */ /* 0x000fe400000e0000 */
[----:B------:R-:W-:Y:S01]  /*10d80*/  R2UR UR9, R9 ;  /* 0x00000000090972ca */ /* 0x000fe200000e0000 */
[----:B------:R-:W-:Y:S02]  /*10d90*/  WARPGROUP.DEPBAR.LE gsb0, 0x0 ;  /* 0x00008000000079c5 */ /* 0x000fe40000010000 */
[----:B------:R-:W-:-:S10]  /*10da0*/  WARPGROUP.ARRIVE ;  /* 0x00000000000079c5 */ /* 0x000fd40000000000 */
[----:B------:R-:W-:Y:S01]  /*10db0*/  HGMMA.64x16x16.F32.BF16 R112, gdesc[UR8], RZ, !UPT, gsb0 ;  /* 0x00200000087079f0 */ /* 0x000fe2000c0018ff */
[----:B------:R-:W-:Y:S01]  /*10dc0*/  R2UR UR5, R73 ;  /* 0x00000000490572ca */ /* 0x000fe200000e0000 */
[----:B------:R-:W-:Y:S02]  /*10dd0*/  VIADD R72, R18, 0x440 ;  /* 0x0000044012487836 */ /* 0x000fe40000000000 */
[----:B------:R-:W-:Y:S01]  /*10de0*/  IMAD.MOV.U32 R73, RZ, RZ, -0x7fffffe0 ;  /* 0x80000020ff497424 */ /* 0x000fe200078e00ff */
[----:B------:R-:W-:Y:S02]  /*10df0*/  R2UR UR4, R81 ;  /* 0x00000000510472ca */ /* 0x000fe400000e0000 */
[----:B------:R-:W-:Y:S02]  /*10e00*/  R2UR UR58, R72 ;  /* 0x00000000483a72ca */ /* 0x000fe400000e0000 */
[----:B------:R-:W-:Y:S02]  /*10e10*/  R2UR UR59, R73 ;  /* 0x00000000493b72ca */ /* 0x000fe400000e0000 */
[----:B------:R-:W-:-:S02]  /*10e20*/  R2UR UR56, R8 ;  /* 0x00000000083872ca */ /* 0x000fc400000e0000 */
[----:B------:R-:W-:-:S07]  /*10e30*/  R2UR UR57, R9 ;  /* 0x00000000093972ca */ /* 0x000fce00000e0000 */
[----:B------:R-:W-:Y:S01]  /*10e40*/  MOV R153, UR58 ;  /* 0x0000003a00997c02 */ /* 0x000fe20008000f00 */
[----:B------:R-:W-:Y:S01]  /*10e50*/  UMOV UR58, UR4 ;  /* 0x00000004003a7c82 */ /* 0x000fe20008000000 */
[----:B------:R-:W-:Y:S01]  /*10e60*/  MOV R154, UR59 ;  /* 0x0000003b009a7c02 */ /* 0x000fe20008000f00 */
[----:B------:R-:W-:Y:S01]  /*10e70*/  UMOV UR59, UR5 ;  /* 0x00000005003b7c82 */ /* 0x000fe20008000000 */
        /* <DEDUP_REMOVED lines=10> */
[----:B------:R-:W-:Y:S02]  /*10f20*/  R2UR UR11, R76 ;  /* 0x000000004c0b72ca */ /* 0x000fe400000e0000 */
[----:B------:R-:W-:Y:S02]  /*10f30*/  R2UR UR10, R0 ;  /* 0x00000000000a72ca */ /* 0x000fe400000e0000 */
[----:B------:R-:W-:Y:S02]  /*10f40*/  R2UR UR8, R8 ;  /* 0x00000000080872ca */ /* 0x000fe400000e0000 */
[----:B------:R-:W-:Y:S01]  /*10f50*/  R2UR UR9, R9 ;  /* 0x00000000090972ca */ /* 0x000fe200000e0000 */
[----:B------:R-:W-:Y:S02]  /*10f60*/  VIADD R72, R18, 0x282 ;  /* 0x0000028212487836 */ /* 0x000fe40000000000 */
[----:B------:R-:W-:-:S03]  /*10f70*/  IMAD.MOV.U32 R73, RZ, RZ, -0x7fffffe0 ;  /* 0x80000020ff497424 */ /* 0x000fc600078e00ff */
[----:B------:R-:W-:Y:S01]  /*10f80*/  R2UR UR12, R72 ;  /* 0x00000000480c72ca */ /* 0x000fe200000e0000 */
[----:B------:R-:W-:Y:S02]  /*10f90*/  WARPGROUP.DEPBAR.LE gsb0, 0x0 ;  /* 0x00008000000079c5 */ /* 0x000fe40000010000 */
[----:B------:R-:W-:-:S06]  /*10fa0*/  WARPGROUP.ARRIVE ;  /* 0x00000000000079c5 */ /* 0x000fcc0000000000 */
[----:B------:R-:W-:Y:S01]  /*10fb0*/  HGMMA.64x16x16.F32.BF16 R88, gdesc[UR8], RZ, !UPT, gsb0 ;  /* 0x00200000085879f0 */ /* 0x000fe2000c0018ff */
[----:B------:R-:W-:Y:S01]  /*10fc0*/  R2UR UR13, R73 ;  /* 0x00000000490d72ca */ /* 0x000fe200000e0000 */
[----:B------:R-:W-:Y:S01]  /*10fd0*/  VIADD R74, R18, 0x1c0 ;  /* 0x000001c0124a7836 */ /* 0x000fe20000000000 */
[----:B------:R-:W-:Y:S01]  /*10fe0*/  R2UR UR15, R75 ;  /* 0x000000004b0f72ca */ /* 0x000fe200000e0000 */
[----:B------:R-:W-:-:S03]  /*10ff0*/  IMAD.U32 R146, RZ, RZ, UR12 ;  /* 0x0000000cff927e24 */ /* 0x000fc6000f8e00ff */
[----:B------:R-:W-:Y:S01]  /*11000*/  R2UR UR14, R74 ;  /* 0x000000004a0e72ca */ /* 0x000fe200000e0000 */
[----:B------:R-:W-:Y:S01]  /*11010*/  VIADD R74, R18, 0x2 ;  /* 0x00000002124a7836 */ /* 0x000fe20000000000 */
[----:B------:R-:W-:-:S05]  /*11020*/  R2UR UR12, R8 ;  /* 0x00000000080c72ca */ /* 0x000fca00000e0000 */
[----:B------:R-:W-:Y:S01]  /*11030*/  IMAD.U32 R147, RZ, RZ, UR13 ;  /* 0x0000000dff937e24 */ /* 0x000fe2000f8e00ff */
[----:B------:R-:W-:Y:S02]  /*11040*/  R2UR UR13, R9 ;  /* 0x00000000090d72ca */ /* 0x000fe400000e0000 */
        /* <DEDUP_REMOVED lines=8> */
[----:B------:R-:W-:Y:S02]  /*110d0*/  WARPGROUP.DEPBAR.LE gsb0, 0x0 ;  /* 0x00008000000079c5 */ /* 0x000fe40000010000 */
[----:B------:R-:W-:-:S06]  /*110e0*/  WARPGROUP.ARRIVE ;  /* 0x00000000000079c5 */ /* 0x000fcc0000000000 */
[----:B------:R-:W-:Y:S01]  /*110f0*/  HGMMA.64x16x16.F32.BF16 R80, gdesc[UR12], RZ, !UPT, gsb0 ;  /* 0x002000000c5079f0 */ /* 0x000fe2000c0018ff */
[----:B------:R-:W-:Y:S01]  /*11100*/  R2UR UR44, R74 ;  /* 0x000000004a2c72ca */ /* 0x000fe200000e0000 */
[C---:B------:R-:W-:Y:S02]  /*11110*/  VIADD R74, R18.reuse, 0x380 ;  /* 0x00000380124a7836 */ /* 0x040fe40000000000 */
[----:B------:R-:W-:Y:S01]  /*11120*/  VIADD R78, R18, 0x82 ;  /* 0x00000082124e7836 */ /* 0x000fe20000000000 */
[C---:B------:R-:W-:Y:S02]  /*11130*/  R2UR UR23, R75.reuse ;  /* 0x000000004b1772ca */ /* 0x040fe400000e0000 */
[C---:B------:R-:W-:Y:S02]  /*11140*/  R2UR UR35, R75.reuse ;  /* 0x000000004b2372ca */ /* 0x040fe400000e0000 */
[C---:B------:R-:W-:Y:S02]  /*11150*/  R2UR UR43, R75.reuse ;  /* 0x000000004b2b72ca */ /* 0x040fe400000e0000 */
[----:B------:R-:W-:-:S02]  /*11160*/  R2UR UR49, R75 ;  /* 0x000000004b3172ca */ /* 0x000fc400000e0000 */
[C---:B------:R-:W-:Y:S02]  /*11170*/  R2UR UR45, R75.reuse ;  /* 0x000000004b2d72ca */ /* 0x040fe400000e0000 */
        /* <DEDUP_REMOVED lines=10> */
[----:B------:R-:W-:Y:S01]  /*11220*/  R2UR UR46, R78 ;  /* 0x000000004e2e72ca */ /* 0x000fe200000e0000 */
[----:B------:R0:W-:Y:S01]  /*11230*/  STL [R1+0x164], R22 ;  /* 0x0001641601007387 */ /* 0x0001e20000100800 */
[----:B------:R-:W-:-:S03]  /*11240*/  VIADD R78, R18, 0x202 ;  /* 0x00000202124e7836 */ /* 0x000fc60000000000 */
[----:B------:R1:W-:Y:S02]  /*11250*/  STL [R1+0x160], R20 ;  /* 0x0001601401007387 */ /* 0x0003e40000100800 */
[----:B------:R-:W-:Y:S02]  /*11260*/  R2UR UR54, R78 ;  /* 0x000000004e3672ca */ /* 0x000fe400000e0000 */
[----:B0-----:R-:W-:Y:S02]  /*11270*/  MOV R22, UR61 ;  /* 0x0000003d00167c02 */ /* 0x001fe40008000f00 */
[----:B------:R-:W-:Y:S02]  /*11280*/  R2UR UR61, R75 ;  /* 0x000000004b3d72ca */ /* 0x000fe400000e0000 */
[----:B-1----:R-:W-:Y:S02]  /*11290*/  MOV R20, UR60 ;  /* 0x0000003c00147c02 */ /* 0x002fe40008000f00 */
[----:B------:R-:W-:Y:S01]  /*112a0*/  R2UR UR60, R74 ;  /* 0x000000004a3c72ca */ /* 0x000fe200000e0000 */
[----:B------:R-:W-:-:S02]  /*112b0*/  VIADD R78, R18, 0x2c0 ;  /* 0x000002c0124e7836 */ /* 0x000fc40000000000 */
[C---:B------:R-:W-:Y:S02]  /*112c0*/  VIADD R74, R18.reuse, 0x2c2 ;  /* 0x000002c2124a7836 */ /* 0x040fe40000000000 */
[----:B------:R-:W-:Y:S01]  /*112d0*/  VIADD R72, R18, 0x302 ;  /* 0x0000030212487836 */ /* 0x000fe20000000000 */
[----:B------:R-:W-:Y:S01]  /*112e0*/  R2UR UR52, R78 ;  /* 0x000000004e3472ca */ /* 0x000fe200000e0000 */
[----:B------:R-:W-:Y:S02]  /*112f0*/  VIADD R78, R18, 0x340 ;  /* 0x00000340124e7836 */ /* 0x000fe40000000000 */
[----:B------:R-:W-:Y:S02]  /*11300*/  IMAD.MOV.U32 R75, RZ, RZ, -0x7fffffe0 ;  /* 0x80000020ff4b7424 */ /* 0x000fe400078e00ff */
[----:B------:R-:W-:Y:S01]  /*11310*/  IMAD.MOV.U32 R73, RZ, RZ, -0x7fffffe0 ;  /* 0x80000020ff497424 */ /* 0x000fe200078e00ff */
[----:B------:R-:W-:Y:S02]  /*11320*/  MOV R0, UR61 ;  /* 0x0000003d00007c02 */ /* 0x000fe40008000f00 */
[----:B------:R-:W-:-:S02]  /*11330*/  MOV R157, UR60 ;  /* 0x0000003c009d7c02 */ /* 0x000fc40008000f00 */
[C---:B------:R-:W-:Y:S02]  /*11340*/  R2UR UR31, R79.reuse ;  /* 0x000000004f1f72ca */ /* 0x040fe400000e0000 */
[C---:B------:R-:W-:Y:S02]  /*11350*/  R2UR UR47, R79.reuse ;  /* 0x000000004f2f72ca */ /* 0x040fe400000e0000 */
[C---:B------:R-:W-:Y:S02]  /*11360*/  R2UR UR55, R79.reuse ;  /* 0x000000004f3772ca */ /* 0x040fe400000e0000 */
        /* <DEDUP_REMOVED lines=13> */
[----:B------:R-:W-:-:S02]  /*11440*/  R2UR UR16, R8 ;  /* 0x00000000081072ca */ /* 0x000fc400000e0000 */
[----:B------:R-:W-:Y:S01]  /*11450*/  R2UR UR17, R9 ;  /* 0x00000000091172ca */ /* 0x000fe200000e0000 */
[----:B------:R-:W-:Y:S02]  /*11460*/  WARPGROUP.DEPBAR.LE gsb0, 0x0 ;  /* 0x00008000000079c5 */ /* 0x000fe40000010000 */
[----:B------:R-:W-:Y:S02]  /*11470*/  R2UR UR24, R78 ;  /* 0x000000004e1872ca */ /* 0x000fe400000e0000 */
[----:B------:R-:W-:Y:S02]  /*11480*/  R2UR UR25, R79 ;  /* 0x000000004f1972ca */ /* 0x000fe400000e0000 */
[----:B------:R-:W-:Y:S02]  /*11490*/  R2UR UR20, R74 ;  /* 0x000000004a1472ca */ /* 0x000fe400000e0000 */
[----:B------:R-:W-:Y:S02]  /*114a0*/  R2UR UR21, R75 ;  /* 0x000000004b1572ca */ /* 0x000fe400000e0000 */
[----:B------:R-:W-:-:S02]  /*114b0*/  R2UR UR6, R72 ;  /* 0x00000000480672ca */ /* 0x000fc400000e0000 */
[----:B------:R-:W-:Y:S02]  /*114c0*/  R2UR UR7, R73 ;  /* 0x00000000490772ca */ /* 0x000fe400000e0000 */
[----:B------:R-:W-:-:S06]  /*114d0*/  WARPGROUP.ARRIVE ;  /* 0x00000000000079c5 */ /* 0x000fcc0000000000 */
[----:B------:R-:W-:Y:S01]  /*114e0*/  HGMMA.64x16x16.F32.BF16 R72, gdesc[UR16], RZ, !UPT, gsb0 ;  /* 0x00200000104879f0 */ /* 0x000fe2000c0018ff */
[----:B------:R-:W-:Y:S01]  /*114f0*/  UMOV UR12, UR20 ;  /* 0x00000014000c7c82 */ /* 0x000fe20008000000 */
[----:B------:R-:W-:Y:S01]  /*11500*/  UMOV UR13, UR21 ;  /* 0x00000015000d7c82 */ /* 0x000fe20008000000 */
[----:B------:R-:W-:Y:S02]  /*11510*/  R2UR UR20, R6 ;  /* 0x00000000061472ca */ /* 0x000fe400000e0000 */
[----:B------:R-:W-:Y:S01]  /*11520*/  R2UR UR21, R7 ;  /* 0x00000000071572ca */ /* 0x000fe200000e0000 */
[----:B------:R-:W-:Y:S02]  /*11530*/  WARPGROUP.DEPBAR.LE gsb0, 0x0 ;  /* 0x00008000000079c5 */ /* 0x000fe40000010000 */
[----:B------:R-:W-:-:S10]  /*11540*/  WARPGROUP.ARRIVE ;  /* 0x00000000000079c5 */ /* 0x000fd40000000000 */
[----:B------:R-:W-:Y:S01]  /*11550*/  HGMMA.64x16x16.F32.BF16 R136, gdesc[UR20], R136, gsb0 ;  /* 0x00200000148879f0 */ /* 0x000fe20008001888 */
        /* <DEDUP_REMOVED lines=35> */
[----:B------:R-:W-:Y:S01]  /*11790*/  MOV R156, UR7 ;  /* 0x00000007009c7c02 */ /* 0x000fe20008000f00 */
[----:B------:R-:W-:Y:S01]  /*117a0*/  UMOV UR7, UR45 ;  /* 0x0000002d00077c82 */ /* 0x000fe20008000000 */
[----:B------:R-:W-:Y:S01]  /*117b0*/  MOV R155, UR6 ;  /* 0x00000006009b7c02 */ /* 0x000fe20008000f00 */
        /* <DEDUP_REMOVED lines=17> */
[----:B------:R-:W-:Y:S02]  /*118d0*/  VIADD R148, R18, 0x3c2 ;  /* 0x000003c212947836 */ /* 0x000fe40000000000 */
        /* <DEDUP_REMOVED lines=15> */
[----:B------:R-:W-:-:S03]  /*119d0*/  IMAD.MOV.U32 R149, RZ, RZ, -0x7fffffe0 ;  /* 0x80000020ff957424 */ /* 0x000fc600078e00ff */
[----:B------:R-:W-:Y:S02]  /*119e0*/  R2UR UR30, R148 ;  /* 0x00000000941e72ca */ /* 0x000fe400000e0000 */
[----:B------:R-:W-:Y:S01]  /*119f0*/  R2UR UR31, R149 ;  /* 0x00000000951f72ca */ /* 0x000fe200000e0000 */
[----:B------:R0:W-:Y:S01]  /*11a00*/  STL [R1+0x15c], R15 ;  /* 0x00015c0f01007387 */ /* 0x0001e20000100800 */
[----:B------:R-:W-:-:S03]  /*11a10*/  R2UR UR28, R12 ;  /* 0x000000000c1c72ca */ /* 0x000fc600000e0000 */
[----:B------:R1:W-:Y:S01]  /*11a20*/  STL [R1+0x158], R14 ;  /* 0x0001580e01007387 */ /* 0x0003e20000100800 */
[----:B------:R-:W-:-:S07]  /*11a30*/  R2UR UR29, R13 ;  /* 0x000000000d1d72ca */ /* 0x000fce00000e0000 */
[----:B0-----:R-:W-:Y:S02]  /*11a40*/  MOV R15, UR31 ;  /* 0x0000001f000f7c02 */ /* 0x001fe40008000f00 */
[----:B-1----:R-:W-:Y:S02]  /*11a50*/  MOV R14, UR30 ;  /* 0x0000001e000e7c02 */ /* 0x002fe40008000f00 */
        /* <DEDUP_REMOVED lines=36> */
[----:B------:R-:W-:Y:S01]  /*11ca0*/  UMOV UR46, UR16 ;  /* 0x00000010002e7c82 */ /* 0x000fe20008000000 */
[----:B------:R-:W-:Y:S01]  /*11cb0*/  UMOV UR47, UR17 ;  /* 0x00000011002f7c82 */ /* 0x000fe20008000000 */
[----:B------:R-:W-:Y:S02]  /*11cc0*/  WARPGROUP.DEPBAR.LE gsb0, 0x0 ;  /* 0x00008000000079c5 */ /* 0x000fe40000010000 */
[----:B------:R-:W-:-:S08]  /*11cd0*/  WARPGROUP.ARRIVE ;  /* 0x00000000000079c5 */ /* 0x000fd00000000000 */
        /* <DEDUP_REMOVED lines=9> */
[----:B------:R-:W-:Y:S02]  /*11d70*/  R2UR UR58, R153 ;  /* 0x00000000993a72ca */ /* 0x000fe400000e0000 */
[----:B------:R-:W-:Y:S02]  /*11d80*/  R2UR UR56, R12 ;  /* 0x000000000c3872ca */ /* 0x000fe400000e0000 */
[----:B------:R-:W-:Y:S01]  /*11d90*/  R2UR UR57, R13 ;  /* 0x000000000d3972ca */ /* 0x000fe200000e0000 */
[----:B------:R-:W-:Y:S02]  /*11da0*/  VIADD R16, R18, 0x4c0 ;  /* 0x000004c012107836 */ /* 0x000fe40000000000 */
        /* <DEDUP_REMOVED lines=8> */
[----:B------:R-:W-:Y:S02]  /*11e30*/  R2UR UR26, R16 ;  /* 0x00000000101a72ca */ /* 0x000fe400000e0000 */
[----:B------:R-:W-:Y:S01]  /*11e40*/  R2UR UR27, R17 ;  /* 0x00000000111b72ca */ /* 0x000fe200000e0000 */
[----:B------:R-:W-:-:S05]  /*11e50*/  VIADD R16, R18, 0x540 ;  /* 0x0000054012107836 */ /* 0x000fca0000000000 */
[----:B------:R-:W-:Y:S01]  /*11e60*/  R2UR UR22, R16 ;  /* 0x00000000101672ca */ /* 0x000fe200000e0000 */
[----:B------:R-:W-:-:S04]  /*11e70*/  IMAD.MOV.U32 R16, RZ, RZ, R0 ;  /* 0x000000ffff107224 */ /* 0x000fc800078e0000 */
[----:B------:R-:W-:Y:S01]  /*11e80*/  MOV R148, UR26 ;  /* 0x0000001a00947c02 */ /* 0x000fe20008000f00 */
[----:B------:R-:W-:Y:S01]  /*11e90*/  UMOV UR26, UR60 ;  /* 0x0000003c001a7c82 */ /* 0x000fe20008000000 */
[----:B------:R-:W-:Y:S01]  /*11ea0*/  MOV R149, UR27 ;  /* 0x0000001b00957c02 */ /* 0x000fe20008000f00 */
[----:B------:R-:W-:Y:S01]  /*11eb0*/  UMOV UR27, UR61 ;  /* 0x0000003d001b7c82 */ /* 0x000fe20008000000 */
[----:B------:R-:W-:Y:S02]  /*11ec0*/  R2UR UR61, R16 ;  /* 0x00000000103d72ca */ /* 0x000fe400000e0000 */
[----:B------:R-:W-:Y:S02]  /*11ed0*/  R2UR UR60, R157 ;  /* 0x000000009d3c72ca */ /* 0x000fe400000e0000 */
[----:B------:R-:W-:Y:S02]  /*11ee0*/  R2UR UR56, R10 ;  /* 0x000000000a3872ca */ /* 0x000fe400000e0000 */
[----:B------:R-:W-:-:S07]  /*11ef0*/  R2UR UR57, R11 ;  /* 0x000000000b3972ca */ /* 0x000fce00000e0000 */
[----:B------:R-:W-:Y:S02]  /*11f00*/  UMOV UR59, UR61 ;  /* 0x0000003d003b7c82 */ /* 0x000fe40008000000 */
[----:B------:R-:W-:Y:S01]  /*11f10*/  UMOV UR58, UR60 ;  /* 0x0000003c003a7c82 */ /* 0x000fe20008000000 */
[----:B------:R-:W-:Y:S02]  /*11f20*/  WARPGROUP.DEPBAR.LE gsb0, 0x0 ;  /* 0x00008000000079c5 */ /* 0x000fe40000010000 */
[----:B------:R-:W-:-:S06]  /*11f30*/  WARPGROUP.ARRIVE ;  /* 0x00000000000079c5 */ /* 0x000fcc0000000000 */
[----:B------:R-:W-:Y:S01]  /*11f40*/  HGMMA.64x16x16.F32.BF16 R136, gdesc[UR56], R136, gsb0 ;  /* 0x00200000388879f0 */ /* 0x000fe20008001888 */
[----:B------:R-:W-:-:S05]  /*11f50*/  IMAD.MOV.U32 R17, RZ, RZ, -0x7fffffe0 ;  /* 0x80000020ff117424 */ /* 0x000fca00078e00ff */
[----:B------:R-:W-:Y:S02]  /*11f60*/  R2UR UR23, R17 ;  /* 0x00000000111772ca */ /* 0x000fe400000e0000 */
[----:B------:R-:W-:Y:S02]  /*11f70*/  MOV R0, UR22 ;  /* 0x0000001600007c02 */ /* 0x000fe40008000f00 */
[----:B------:R-:W-:Y:S02]  /*11f80*/  R2UR UR22, R146 ;  /* 0x00000000921672ca */ /* 0x000fe400000e0000 */
[----:B------:R-:W-:Y:S02]  /*11f90*/  R2UR UR20, R10 ;  /* 0x000000000a1472ca */ /* 0x000fe400000e0000 */
[----:B------:R-:W-:-:S05]  /*11fa0*/  R2UR UR21, R11 ;  /* 0x000000000b1572ca */ /* 0x000fca00000e0000 */
[----:B------:R-:W-:Y:S02]  /*11fb0*/  MOV R19, UR23 ;  /* 0x0000001700137c02 */ /* 0x000fe40008000f00 */
        /* <DEDUP_REMOVED lines=10> */
[----:B------:R-:W-:Y:S02]  /*12060*/  R2UR UR37, R11 ;  /* 0x000000000b2572ca */ /* 0x000fe400000e0000 */
[----:B------:R-:W-:Y:S01]  /*12070*/  MOV R152, UR39 ;  /* 0x0000002700987c02 */ /* 0x000fe20008000f00 */
[----:B------:R-:W-:Y:S01]  /*12080*/  UMOV UR39, UR9 ;  /* 0x0000000900277c82 */ /* 0x000fe20008000000 */
[----:B------:R-:W-:Y:S01]  /*12090*/  MOV R151, UR38 ;  /* 0x0000002600977c02 */ /* 0x000fe20008000f00 */
[----:B------:R-:W-:Y:S01]  /*120a0*/  UMOV UR38, UR8 ;  /* 0x0000000800267c82 */ /* 0x000fe20008000000 */
[----:B------:R-:W-:Y:S02]  /*120b0*/  WARPGROUP.DEPBAR.LE gsb0, 0x0 ;  /* 0x00008000000079c5 */ /* 0x000fe40000010000 */
[----:B------:R-:W-:-:S06]  /*120c0*/  WARPGROUP.ARRIVE ;  /* 0x00000000000079c5 */ /* 0x000fcc0000000000 */
        /* <DEDUP_REMOVED lines=145> */
[----:B------:R-:W-:Y:S02]  /*129e0*/  R2UR UR61, R22 ;  /* 0x00000000163d72ca */ /* 0x000fe400000e0000 */
[----:B------:R0:W5:Y:S01]  /*129f0*/  LDL.LU R22, [R1+0x164] ;  /* 0x0001640001167983 */ /* 0x0001620000300800 */
[----:B------:R-:W-:-:S03]  /*12a00*/  R2UR UR60, R20 ;  /* 0x00000000143c72ca */ /* 0x000fc600000e0000 */
[----:B------:R0:W5:Y:S04]  /*12a10*/  LDL.LU R20, [R1+0x160] ;  /* 0x0001600001147983 */ /* 0x0001680000300800 */
[----:B------:R0:W5:Y:S04]  /*12a20*/  LDL.LU R15, [R1+0x15c] ;  /* 0x00015c00010f7983 */ /* 0x0001680000300800 */
[----:B------:R0:W5:Y:S01]  /*12a30*/  LDL.LU R14, [R1+0x158] ;  /* 0x00015800010e7983 */ /* 0x0001620000300800 */
[----:B------:R-:W-:Y:S02]  /*12a40*/  WARPGROUP.DEPBAR.LE gsb0, 0x0 ;  /* 0x00008000000079c5 */ /* 0x000fe40000010000 */
[----:B------:R-:W-:-:S06]  /*12a50*/  WARPGROUP.ARRIVE ;  /* 0x00000000000079c5 */ /* 0x000fcc0000000000 */
        /* <DEDUP_REMOVED lines=41> */
.L_x_2451:
[----:B------:R-:W-:Y:S01]  /*12cf0*/  SHF.L.U32 R0, R150, 0x1f, RZ ;  /* 0x0000001f96007819 */ /* 0x000fe200000006ff */
[----:B-----5:R-:W-:-:S04]  /*12d00*/  IMAD R16, R145, 0x8, R22 ;  /* 0x0000000891107824 */ /* 0x020fc800078e0216 */
[----:B------:R0:W1:Y:S01]  /*12d10*/  SYNCS.PHASECHK.TRANS64.TRYWAIT P2, [R16+URZ+0x31c50], R0 ;  /* 0x031c5000100075a7 */ /* 0x000062000804017f */
[----:B------:R-:W-:Y:S05]  /*12d20*/  @!P0 BRA `(.L_x_2452) ;  /* 0x0000000000048947 */ /* 0x000fea0003800000 */
[----:B------:R-:W-:Y:S01]  /*12d30*/  BPT.TRAP 0x1 ;  /* 0x000000040000795c */ /* 0x000fe20000300000 */
.L_x_2452:
[----:B-1----:R-:W-:Y:S05]  /*12d40*/  @P2 BRA `(.L_x_2450) ;  /* 0x0000000000082947 */ /* 0x002fea0003800000 */
[----:B------:R-:W1:Y:S02]  /*12d50*/  SYNCS.PHASECHK.TRANS64.TRYWAIT P2, [R16+URZ+0x31c50], R0 ;  /* 0x031c5000100075a7 */ /* 0x000e64000804017f */
[----:B-1----:R-:W-:Y:S05]  /*12d60*/  @!P2 BRA `(.L_x_2453) ;  /* 0x0000014400e8a947 */ /* 0x002fea0003800000 */
.L_x_2450:
[----:B------:R-:W2:Y:S01]  /*12d70*/  LDL R148, [R1+0xf4] ;  /* 0x0000f40001947983 */ /* 0x000ea20000100800 */
[----:B------:R-:W3:Y:S03]  /*12d80*/  LDC R149, c[0x0][0x448] ;  /* 0x00011200ff957b82 */ /* 0x000ee60000000800 */
[----:B------:R-:W2:Y:S04]  /*12d90*/  LDL R17, [R1+0x100] ;  /* 0x0001000001117983 */ /* 0x000ea80000100800 */
[----:B------:R-:W4:Y:S04]  /*12da0*/  LDL R147, [R1+0xf0] ;  /* 0x0000f00001937983 */ /* 0x000f280000100800 */
[----:B------:R-:W4:Y:S04]  /*12db0*/  LDL R19, [R1+0xec] ;  /* 0x0000ec0001137983 */ /* 0x000f280000100800 */
[----:B------:R-:W4:Y:S04]  /*12dc0*/  LDL R18, [R1+0xdc] ;  /* 0x0000dc0001127983 */ /* 0x000f280000100800 */
[----:B------:R-:W4:Y:S01]  /*12dd0*/  LDL.LU R146, [R1] ;  /* 0x0000000001927983 */ /* 0x000f220000300800 */
[----:B------:R-:W-:Y:S05]  /*12de0*/  WARPSYNC.ALL ;  /* 0x0000000000007948 */ /* 0x000fea0003800000 */
[----:B---3--:R-:W-:Y:S01]  /*12df0*/  ISETP.NE.AND P2, PT, R149, 0x1, PT ;  /* 0x000000019500780c */ /* 0x008fe20003f45270 */
[----:B------:R-:W-:-:S12]  /*12e00*/  ULDC UR4, c[0x0][0x988] ;  /* 0x0002620000047ab9 */ /* 0x000fd80000000800 */
[----:B01----:R-:W0:Y:S08]  /*12e10*/  @P2 LDC R16, c[0x0][0x44c] ;  /* 0x00011300ff102b82 */ /* 0x003e300000000800 */
[----:B------:R-:W1:Y:S01]  /*12e20*/  @P2 LDC R0, c[0x0][0x450] ;  /* 0x00011400ff002b82 */ /* 0x000e620000000800 */
[----:B--2---:R-:W-:-:S04]  /*12e30*/  IMAD.IADD R17, R17, 0x1, R148 ;  /* 0x0000000111117824 */ /* 0x004fc800078e0294 */
[----:B0-----:R-:W-:-:S05]  /*12e40*/  @P2 IMAD.HI.U32 R16, R17, R16, RZ ;  /* 0x0000001011102227 */ /* 0x001fca00078e00ff */
[----:B-1----:R-:W-:Y:S01]  /*12e50*/  @P2 SHF.R.U32.HI R17, RZ, R0, R16 ;  /* 0x00000000ff112219 */ /* 0x002fe20000011610 */
[----:B-----5:R-:W-:-:S04]  /*12e60*/  IMAD R16, R15, -0x90, RZ ;  /* 0xffffff700f107824 */ /* 0x020fc800078e02ff */
[----:B------:R-:W0:Y:S01]  /*12e70*/  SHFL.IDX PT, R0, R17, RZ, 0x1c1f ;  /* 0x001c1fff11007589 */ /* 0x000e2200000e0000 */
[----:B----4-:R-:W-:Y:S02]  /*12e80*/  IADD3 R16, -R147, 0x1, R16 ;  /* 0x0000000193107810 */ /* 0x010fe40007ffe110 */
[----:B------:R-:W-:Y:S01]  /*12e90*/  LOP3.LUT R146, R146, 0xffffffbf, RZ, 0xc0, !PT ;  /* 0xffffffbf92927812 */ /* 0x000fe200078ec0ff */
[----:B------:R-:W1:Y:S01]  /*12ea0*/  SHFL.IDX PT, R17, R17, 0x1, 0x1c1f ;  /* 0x003c1f0011117f89 */ /* 0x000e6200000e0000 */
[----:B------:R-:W-:Y:S02]  /*12eb0*/  IADD3 R16, -R18, R16, R19 ;  /* 0x0000001012107210 */ /* 0x000fe40007ffe113 */
[----:B------:R-:W-:-:S04]  /*12ec0*/  @P1 LOP3.LUT R146, R146, 0x40, RZ, 0xfc, !PT ;  /* 0x0000004092921812 */ /* 0x000fc800078efcff */
[----:B------:R-:W-:-:S04]  /*12ed0*/  LOP3.LUT R146, R146, 0xffffffdf, RZ, 0xc0, !PT ;  /* 0xffffffdf92927812 */ /* 0x000fc800078ec0ff */
[----:B------:R-:W-:-:S05]  /*12ee0*/  @P0 LOP3.LUT R146, R146, 0x20, RZ, 0xfc, !PT ;  /* 0x0000002092920812 */ /* 0x000fca00078efcff */
[----:B------:R-:W-:Y:S01]  /*12ef0*/  STL [R1], R146 ;  /* 0x0000009201007387 */ /* 0x000fe20000100800 */
[C---:B0-----:R-:W-:Y:S02]  /*12f00*/  IMAD.IADD R0, R16.reuse, 0x1, R0 ;  /* 0x0000000110007824 */ /* 0x041fe400078e0200 */
[----:B-1----:R-:W-:-:S03]  /*12f10*/  IMAD.IADD R17, R16, 0x1, R17 ;  /* 0x0000000110117824 */ /* 0x002fc600078e0211 */
[C---:B------:R-:W-:Y:S02]  /*12f20*/  ISETP.GT.AND P2, PT, R0.reuse, RZ, PT ;  /* 0x000000ff0000720c */ /* 0x040fe40003f44270 */
[C---:B------:R-:W-:Y:S02]  /*12f30*/  ISETP.GT.AND P4, PT, R0.reuse, 0x1, PT ;  /* 0x000000010000780c */ /* 0x040fe40003f84270 */
[----:B------:R-:W-:Y:S02]  /*12f40*/  ISETP.GT.AND P3, PT, R0, 0x8, PT ;  /* 0x000000080000780c */ /* 0x000fe40003f64270 */
[----:B------:R-:W-:Y:S02]  /*12f50*/  FSEL R136, R136, -INF , P2 ;  /* 0xff80000088887808 */ /* 0x000fe40001000000 */
[----:B------:R-:W-:Y:S02]  /*12f60*/  FSEL R137, R137, -INF , P4 ;  /* 0xff80000089897808 */ /* 0x000fe40002000000 */
[----:B------:R-:W-:-:S02]  /*12f70*/  FSEL R140, R140, -INF , P3 ;  /* 0xff8000008c8c7808 */ /* 0x000fc40001800000 */
[C---:B------:R-:W-:Y:S02]  /*12f80*/  ISETP.GT.AND P2, PT, R0.reuse, 0x9, PT ;  /* 0x000000090000780c */ /* 0x040fe40003f44270 */
        /* <DEDUP_REMOVED lines=62> */
[----:B------:R-:W-:Y:S02]  /*13370*/  FMNMX.FTZ R0, R136, R20, !PT ;  /* 0x0000001488007209 */ /* 0x000fe40007810000 */
[----:B------:R-:W-:Y:S02]  /*13380*/  FSEL R73, R73, -INF , P2 ;  /* 0xff80000049497808 */ /* 0x000fe40001000000 */
[----:B------:R-:W-:-:S02]  /*13390*/  FMNMX.FTZ R0, R137, R0, !PT ;  /* 0x0000000089007209 */ /* 0x000fc40007810000 */
[----:B------:R-:W-:Y:S02]  /*133a0*/  ISETP.GT.AND P2, PT, R17, RZ, PT ;  /* 0x000000ff1100720c */ /* 0x000fe40003f44270 */
[----:B------:R-:W-:Y:S02]  /*133b0*/  FMNMX.FTZ R0, R140, R0, !PT ;  /* 0x000000008c007209 */ /* 0x000fe40007810000 */
[----:B------:R-:W-:Y:S02]  /*133c0*/  FSEL R138, R138, -INF , P2 ;  /* 0xff8000008a8a7808 */ /* 0x000fe40001000000 */
[----:B------:R-:W-:Y:S02]  /*133d0*/  FMNMX.FTZ R0, R141, R0, !PT ;  /* 0x000000008d007209 */ /* 0x000fe40007810000 */
[----:B------:R-:W-:Y:S02]  /*133e0*/  ISETP.GT.AND P2, PT, R17, 0x1, PT ;  /* 0x000000011100780c */ /* 0x000fe40003f44270 */
[----:B------:R-:W-:-:S02]  /*133f0*/  FMNMX.FTZ R0, R128, R0, !PT ;  /* 0x0000000080007209 */ /* 0x000fc40007810000 */
[----:B------:R-:W-:Y:S02]  /*13400*/  FSEL R139, R139, -INF , P2 ;  /* 0xff8000008b8b7808 */ /* 0x000fe40001000000 */
[----:B------:R-:W-:Y:S02]  /*13410*/  FMNMX.FTZ R0, R129, R0, !PT ;  /* 0x0000000081007209 */ /* 0x000fe40007810000 */
[----:B------:R-:W-:Y:S02]  /*13420*/  ISETP.GT.AND P2, PT, R17, 0x8, PT ;  /* 0x000000081100780c */ /* 0x000fe40003f44270 */
[----:B------:R-:W-:Y:S02]  /*13430*/  FMNMX.FTZ R0, R132, R0, !PT ;  /* 0x0000000084007209 */ /* 0x000fe40007810000 */
[----:B------:R-:W-:Y:S02]  /*13440*/  FSEL R142, R142, -INF , P2 ;  /* 0xff8000008e8e7808 */ /* 0x000fe40001000000 */
[----:B------:R-:W-:-:S02]  /*13450*/  FMNMX.FTZ R0, R133, R0, !PT ;  /* 0x0000000085007209 */ /* 0x000fc40007810000 */
[----:B------:R-:W-:Y:S02]  /*13460*/  ISETP.GT.AND P2, PT, R17, 0x9, PT ;  /* 0x000000091100780c */ /* 0x000fe40003f44270 */
        /* <DEDUP_REMOVED lines=55> */
[C---:B------:R-:W-:Y:S02]  /*137e0*/  ISETP.GT.AND P2, PT, R17.reuse, 0x40, PT ;  /* 0x000000401100780c */ /* 0x040fe40003f44270 */
[C---:B------:R-:W-:Y:S01]  /*137f0*/  ISETP.GT.AND P1, PT, R17.reuse, 0x71, PT ;  /* 0x000000711100780c */ /* 0x040fe20003f24270 */
[----:B------:R-:W0:Y:S01]  /*13800*/  SHFL.BFLY PT, R18, R0, 0x2, 0x1f ;  /* 0x0c401f0000127f89 */ /* 0x000e2200000e0000 */
[----:B------:R-:W-:Y:S02]  /*13810*/  FSEL R106, R106, -INF , P2 ;  /* 0xff8000006a6a7808 */ /* 0x000fe40001000000 */
[----:B------:R-:W-:-:S02]  /*13820*/  ISETP.GT.AND P2, PT, R17, 0x41, PT ;  /* 0x000000411100780c */ /* 0x000fc40003f44270 */
[----:B------:R-:W-:Y:S02]  /*13830*/  ISETP.GT.AND P0, PT, R17, 0x78, PT ;  /* 0x000000781100780c */ /* 0x000fe40003f04270 */
[----:B------:R-:W-:Y:S02]  /*13840*/  FSEL R107, R107, -INF , P2 ;  /* 0xff8000006b6b7808 */ /* 0x000fe40001000000 */
[C---:B------:R-:W-:Y:S02]  /*13850*/  ISETP.GT.AND P2, PT, R17.reuse, 0x48, PT ;  /* 0x000000481100780c */ /* 0x040fe40003f44270 */
[C---:B------:R-:W-:Y:S02]  /*13860*/  ISETP.GT.AND P3, PT, R17.reuse, 0x81, PT ;  /* 0x000000811100780c */ /* 0x040fe40003f64270 */
        /* <DEDUP_REMOVED lines=8> */
[----:B0-----:R-:W-:Y:S01]  /*138f0*/  FMNMX.FTZ R18, R0, R18, !PT ;  /* 0x0000001200127209 */ /* 0x001fe20007810000 */
[----:B------:R-:W-:Y:S01]  /*13900*/  IMAD.U32 R0, RZ, RZ, UR4 ;  /* 0x00000004ff007e24 */ /* 0x000fe2000f8e00ff */
[----:B------:R-:W-:Y:S02]  /*13910*/  FSEL R99, R99, -INF , P2 ;  /* 0xff80000063637808 */ /* 0x000fe40001000000 */
[----:B------:R-:W-:Y:S01]  /*13920*/  ISETP.GT.AND P2, PT, R17, 0x58, PT ;  /* 0x000000581100780c */ /* 0x000fe20003f44270 */
[----:B------:R-:W0:Y:S01]  /*13930*/  SHFL.BFLY PT, R76, R18, 0x1, 0x1f ;  /* 0x0c201f00124c7f89 */ /* 0x000e2200000e0000 */
[----:B------:R-:W-:Y:S02]  /*13940*/  FSEL R83, R83, -INF , P1 ;  /* 0xff80000053537808 */ /* 0x000fe40000800000 */
[----:B------:R-:W-:Y:S02]  /*13950*/  FSEL R102, R102, -INF , P2 ;  /* 0xff80000066667808 */ /* 0x000fe40001000000 */
[----:B------:R-:W-:-:S02]  /*13960*/  ISETP.GT.AND P2, PT, R17, 0x59, PT ;  /* 0x000000591100780c */ /* 0x000fc40003f44270 */
[----:B------:R-:W-:Y:S02]  /*13970*/  FSEL R86, R86, -INF , P0 ;  /* 0xff80000056567808 */ /* 0x000fe40000000000 */
[----:B------:R-:W-:Y:S02]  /*13980*/  FSEL R103, R103, -INF , P2 ;  /* 0xff80000067677808 */ /* 0x000fe40001000000 */
[----:B------:R-:W-:Y:S02]  /*13990*/  ISETP.GT.AND P2, PT, R17, 0x60, PT ;  /* 0x000000601100780c */ /* 0x000fe40003f44270 */
[----:B------:R-:W-:Y:S02]  /*139a0*/  FSEL R75, R75, -INF , P3 ;  /* 0xff8000004b4b7808 */ /* 0x000fe40001800000 */
[----:B------:R-:W-:Y:S02]  /*139b0*/  FSEL R90, R90, -INF , P2 ;  /* 0xff8000005a5a7808 */ /* 0x000fe40001000000 */
[----:B------:R-:W-:-:S02]  /*139c0*/  ISETP.GT.AND P2, PT, R17, 0x61, PT ;  /* 0x000000611100780c */ /* 0x000fc40003f44270 */
[----:B------:R-:W-:Y:S02]  /*139d0*/  FSEL R78, R78, -INF , P4 ;  /* 0xff8000004e4e7808 */ /* 0x000fe40002000000 */
[----:B------:R-:W-:Y:S02]  /*139e0*/  FSEL R91, R91, -INF , P2 ;  /* 0xff8000005b5b7808 */ /* 0x000fe40001000000 */
[C---:B------:R-:W-:Y:S02]  /*139f0*/  ISETP.GT.AND P2, PT, R17.reuse, 0x68, PT ;  /* 0x000000681100780c */ /* 0x040fe40003f44270 */
[----:B0-----:R-:W-:Y:S02]  /*13a00*/  FMNMX.FTZ R76, R18, R76, !PT ;  /* 0x0000004c124c7209 */ /* 0x001fe40007810000 */
[----:B------:R-:W-:Y:S02]  /*13a10*/  FSEL R94, R94, -INF , P2 ;  /* 0xff8000005e5e7808 */ /* 0x000fe40001000000 */
[----:B------:R-:W-:Y:S01]  /*13a20*/  ISETP.GT.AND P2, PT, R17, 0x69, PT ;  /* 0x000000691100780c */ /* 0x000fe20003f44270 */
[C---:B------:R-:W-:Y:S01]  /*13a30*/  FMUL.FTZ R19, R76.reuse, R0 ;  /* 0x000000004c137220 */ /* 0x040fe20000410000 */
[----:B------:R-:W-:-:S02]  /*13a40*/  FSETP.NEU.FTZ.AND P6, PT, R76, -INF , PT ;  /* 0xff8000004c00780b */ /* 0x000fc40003fdd000 */
[----:B------:R-:W-:Y:S02]  /*13a50*/  FSEL R95, R95, -INF , P2 ;  /* 0xff8000005f5f7808 */ /* 0x000fe40001000000 */
[----:B------:R-:W-:Y:S02]  /*13a60*/  ISETP.GT.AND P2, PT, R17, 0x70, PT ;  /* 0x000000701100780c */ /* 0x000fe40003f44270 */
[----:B------:R-:W-:Y:S02]  /*13a70*/  FSEL R18, R76, RZ, P6 ;  /* 0x000000ff4c127208 */ /* 0x000fe40003000000 */
[----:B------:R-:W-:Y:S02]  /*13a80*/  FSEL R82, R82, -INF , P2 ;  /* 0xff80000052527808 */ /* 0x000fe40001000000 */
[----:B------:R-:W-:Y:S01]  /*13a90*/  FSEL R19, R19, RZ, P6 ;  /* 0x000000ff13137208 */ /* 0x000fe20003000000 */
[----:B------:R-:W-:Y:S01]  /*13aa0*/  FADD.FTZ R18, -R18, R20 ;  /* 0x0000001412127221 */ /* 0x000fe20000010100 */
[----:B------:R-:W-:-:S02]  /*13ab0*/  ISETP.GT.AND P2, PT, R17, 0x80, PT ;  /* 0x000000801100780c */ /* 0x000fc40003f44270 */
[----:B------:R-:W-:Y:S02]  /*13ac0*/  ISETP.GT.AND P6, PT, R17, 0x79, PT ;  /* 0x000000791100780c */ /* 0x000fe40003fc4270 */
[----:B------:R-:W2:Y:S01]  /*13ad0*/  LDL.LU R17, [R1+0x18] ;  /* 0x0000180001117983 */ /* 0x000ea20000300800 */
[-CC-:B------:R-:W-:Y:S01]  /*13ae0*/  FFMA.FTZ R136, R136, R0.reuse, -R19.reuse ;  /* 0x0000000088887223 */ /* 0x180fe20000010813 */
[-CC-:B------:R-:W-:Y:S01]  /*13af0*/  FFMA.FTZ R148, R120, R0.reuse, -R19.reuse ;  /* 0x0000000078947223 */ /* 0x180fe20000010813 */
[-CC-:B------:R-:W-:Y:S01]  /*13b00*/  FFMA.FTZ R120, R108, R0.reuse, -R19.reuse ;  /* 0x000000006c787223 */ /* 0x180fe20000010813 */
[-CC-:B------:R-:W-:Y:S01]  /*13b10*/  FFMA.FTZ R108, R88, R0.reuse, -R19.reuse ;  /* 0x00000000586c7223 */ /* 0x180fe20000010813 */
[----:B------:R-:W-:Y:S01]  /*13b20*/  FFMA.FTZ R88, R16, R0, -R19 ;  /* 0x0000000010587223 */ /* 0x000fe20000010813 */
[----:B------:R-:W-:Y:S01]  /*13b30*/  FSEL R79, R79, -INF , P5 ;  /* 0xff8000004f4f7808 */ /* 0x000fe20002800000 */
[----:B------:R0:W-:Y:S01]  /*13b40*/  MUFU.EX2 R16, R136 ;  /* 0x0000008800107308 */ /* 0x0001e20000000800 */
[----:B------:R-:W-:-:S02]  /*13b50*/  LOP3.LUT P1, RZ, R146, 0x40, RZ, 0xc0, !PT ;  /* 0x0000004092ff7812 */ /* 0x000fc4000782c0ff */
[----:B------:R-:W-:Y:S01]  /*13b60*/  LOP3.LUT P0, RZ, R146, 0x20, RZ, 0xc0, !PT ;  /* 0x0000002092ff7812 */ /* 0x000fe2000780c0ff */
[----:B0-----:R-:W3:Y:S01]  /*13b70*/  LDL R136, [R1+0xd8] ;  /* 0x0000d80001887983 */ /* 0x001ee20000100800 */
[-C--:B------:R-:W-:Y:S01]  /*13b80*/  FMUL.FTZ R18, R18, R0.reuse ;  /* 0x0000000012127220 */ /* 0x080fe20000410000 */
[----:B------:R-:W-:-:S03]  /*13b90*/  FFMA.FTZ R137, R137, R0, -R19 ;  /* 0x0000000089897223 */ /* 0x000fc60000010813 */
[----:B------:R-:W2:Y:S01]  /*13ba0*/  MUFU.EX2 R20, R18 ;  /* 0x0000001200147308 */ /* 0x000ea20000000800 */
[-CC-:B------:R-:W-:Y:S01]  /*13bb0*/  FFMA.FTZ R140, R140, R0.reuse, -R19.reuse ;  /* 0x000000008c8c7223 */ /* 0x180fe20000010813 */
[----:B------:R-:W-:-:S06]  /*13bc0*/  FFMA.FTZ R141, R141, R0, -R19 ;  /* 0x000000008d8d7223 */ /* 0x000fcc0000010813 */
[----:B------:R-:W0:Y:S08]  /*13bd0*/  MUFU.EX2 R137, R137 ;  /* 0x0000008900897308 */ /* 0x000e300000000800 */
[----:B------:R-:W1:Y:S08]  /*13be0*/  MUFU.EX2 R18, R140 ;  /* 0x0000008c00127308 */ /* 0x000e700000000800 */
[----:B------:R-:W4:Y:S01]  /*13bf0*/  MUFU.EX2 R141, R141 ;  /* 0x0000008d008d7308 */ /* 0x000f220000000800 */
[-CC-:B------:R-:W-:Y:S01]  /*13c00*/  FFMA.FTZ R149, R133, R0.reuse, -R19.reuse ;  /* 0x0000000085957223 */ /* 0x180fe20000010813 */
[-CC-:B------:R-:W-:Y:S01]  /*13c10*/  FFMA.FTZ R133, R124, R0.reuse, -R19.reuse ;  /* 0x000000007c857223 */ /* 0x180fe20000010813 */
[-CC-:B------:R-:W-:Y:S01]  /*13c20*/  FFMA.FTZ R124, R104, R0.reuse, -R19.reuse ;  /* 0x00000000687c7223 */ /* 0x180fe20000010813 */
[-CC-:B------:R-:W-:Y:S01]  /*13c30*/  FFMA.FTZ R104, R92, R0.reuse, -R19.reuse ;  /* 0x000000005c687223 */ /* 0x180fe20000010813 */
[----:B------:R-:W-:Y:S01]  /*13c40*/  FFMA.FTZ R92, R72, R0, -R19 ;  /* 0x00000000485c7223 */ /* 0x000fe20000010813 */
[----:B------:R-:W-:-:S02]  /*13c50*/  FSEL R87, R87, -INF , P6 ;  /* 0xff80000057577808 */ /* 0x000fc40003000000 */
[----:B------:R-:W-:Y:S01]  /*13c60*/  FSEL R74, R74, -INF , P2 ;  /* 0xff8000004a4a7808 */ /* 0x000fe20001000000 */
        /* <DEDUP_REMOVED lines=23> */
[----:B--2---:R-:W-:-:S04]  /*13de0*/  FFMA.FTZ R17, R20, R17, R16 ;  /* 0x0000001114117223 */ /* 0x004fc80000010010 */
[----:B0-----:R-:W-:-:S04]  /*13df0*/  FADD.FTZ R17, R137, R17 ;  /* 0x0000001189117221 */ /* 0x001fc80000010000 */
[----:B-1----:R-:W-:-:S04]  /*13e00*/  FADD.FTZ R17, R18, R17 ;  /* 0x0000001112117221 */ /* 0x002fc80000010000 */
[----:B----4-:R-:W-:Y:S01]  /*13e10*/  FADD.FTZ R72, R141, R17 ;  /* 0x000000118d487221 */ /* 0x010fe20000010000 */
        /* <DEDUP_REMOVED lines=43> */
[----:B------:R-:W-:-:S05]  /*140d0*/  FMUL.FTZ R17, R73, R0 ;  /* 0x0000000049117220 */ /* 0x000fca0000410000 */
[----:B------:R-:W-:-:S05]  /*140e0*/  FSEL R17, R17, RZ, P2 ;  /* 0x000000ff11117208 */ /* 0x000fca0001000000 */
[-CC-:B------:R-:W-:Y:S01]  /*140f0*/  FFMA.FTZ R77, R74, R0.reuse, -R17.reuse ;  /* 0x000000004a4d7223 */ /* 0x180fe20000010811 */
[----:B---3--:R-:W-:Y:S01]  /*14100*/  LOP3.LUT R74, R136, 0x10000, RZ, 0xfc, !PT ;  /* 0x00010000884a7812 */ /* 0x008fe200078efcff */
[-CC-:B------:R-:W-:Y:S01]  /*14110*/  FFMA.FTZ R81, R78, R0.reuse, -R17.reuse ;  /* 0x000000004e517223 */ /* 0x180fe20000010811 */
[-CC-:B------:R-:W-:Y:S01]  /*14120*/  FFMA.FTZ R138, R138, R0.reuse, -R17.reuse ;  /* 0x000000008a8a7223 */ /* 0x180fe20000010811 */
[-CC-:B------:R-:W-:Y:S01]  /*14130*/  FFMA.FTZ R139, R139, R0.reuse, -R17.reuse ;  /* 0x000000008b8b7223 */ /* 0x180fe20000010811 */
[-CC-:B------:R-:W-:Y:S01]  /*14140*/  FFMA.FTZ R142, R142, R0.reuse, -R17.reuse ;  /* 0x000000008e8e7223 */ /* 0x180fe20000010811 */
[----:B------:R-:W-:Y:S02]  /*14150*/  VIADD R78, R74, 0x180 ;  /* 0x000001804a4e7836 */ /* 0x000fe40000000000 */
[-CC-:B------:R-:W-:Y:S01]  /*14160*/  FFMA.FTZ R143, R143, R0.reuse, -R17.reuse ;  /* 0x000000008f8f7223 */ /* 0x180fe20000010811 */
[-CC-:B------:R-:W-:Y:S01]  /*14170*/  FFMA.FTZ R130, R130, R0.reuse, -R17.reuse ;  /* 0x0000000082827223 */ /* 0x180fe20000010811 */
[-CC-:B------:R-:W-:Y:S01]  /*14180*/  FFMA.FTZ R131, R131, R0.reuse, -R17.reuse ;  /* 0x0000000083837223 */ /* 0x180fe20000010811 */
[----:B------:R-:W-:Y:S01]  /*14190*/  FFMA.FTZ R134, R134, R0, -R17 ;  /* 0x0000000086867223 */ /* 0x000fe20000010811 */
[----:B------:R-:W-:Y:S01]  /*141a0*/  R2UR UR8, R78 ;  /* 0x000000004e0872ca */ /* 0x000fe200000e0000 */
[----:B------:R-:W-:-:S02]  /*141b0*/  VIADD R78, R74, 0x300 ;  /* 0x000003004a4e7836 */ /* 0x000fc40000000000 */
[-CC-:B------:R-:W-:Y:S01]  /*141c0*/  FFMA.FTZ R135, R135, R0.reuse, -R17.reuse ;  /* 0x0000000087877223 */ /* 0x180fe20000010811 */
[-CC-:B------:R-:W-:Y:S01]  /*141d0*/  FFMA.FTZ R122, R122, R0.reuse, -R17.reuse ;  /* 0x000000007a7a7223 */ /* 0x180fe20000010811 */
[-CC-:B------:R-:W-:Y:S01]  /*141e0*/  FFMA.FTZ R123, R123, R0.reuse, -R17.reuse ;  /* 0x000000007b7b7223 */ /* 0x180fe20000010811 */
[-CC-:B------:R-:W-:Y:S01]  /*141f0*/  FFMA.FTZ R126, R126, R0.reuse, -R17.reuse ;  /* 0x000000007e7e7223 */ /* 0x180fe20000010811 */
[----:B------:R-:W-:Y:S01]  /*14200*/  R2UR UR12, R78 ;  /* 0x000000004e0c72ca */ /* 0x000fe200000e0000 */
        /* <DEDUP_REMOVED lines=27> */
[----:B------:R-:W-:Y:S01]  /*143c0*/  VIADD R78, R74, 0x780 ;  /* 0x000007804a4e7836 */ /* 0x000fe20000000000 */
[----:B------:R-:W-:Y:S01]  /*143d0*/  WARPGROUP.ARRIVE ;  /* 0x00000000000079c5 */ /* 0x000fe20000000000 */
[----:B------:R-:W-:Y:S01]  /*143e0*/  VIADD R17, R22, 0x200 ;  /* 0x0000020016117836 */ /* 0x000fe20000000000 */
[----:B------:R-:W2:Y:S02]  /*143f0*/  LDL.LU R136, [R1+0x3c] ;  /* 0x00003c0001887983 */ /* 0x000ea40000300800 */
[----:B------:R-:W-:Y:S01]  /*14400*/  R2UR UR24, R78 ;  /* 0x000000004e1872ca */ /* 0x000fe200000e0000 */
[C---:B------:R-:W-:Y:S01]  /*14410*/  VIADD R78, R74.reuse, 0x900 ;  /* 0x000009004a4e7836 */ /* 0x040fe20000000000 */
[----:B------:R-:W-:Y:S01]  /*14420*/  SHF.R.U32.HI R17, RZ, 0x4, R17 ;  /* 0x00000004ff117819 */ /* 0x000fe20000011611 */
[----:B------:R-:W-:Y:S01]  /*14430*/  IMAD.MOV.U32 R75, RZ, RZ, -0x3ffffff0 ;  /* 0xc0000010ff4b7424 */ /* 0x000fe200078e00ff */
[----:B------:R-:W-:-:S02]  /*14440*/  R2UR UR4, R74 ;  /* 0x000000004a0472ca */ /* 0x000fc400000e0000 */
[----:B------:R-:W-:Y:S02]  /*14450*/  LOP3.LUT R17, R17, 0x3fff, RZ, 0xc0, !PT ;  /* 0x00003fff11117812 */ /* 0x000fe400078ec0ff */
[----:B------:R-:W-:Y:S01]  /*14460*/  R2UR UR28, R78 ;  /* 0x000000004e1c72ca */ /* 0x000fe200000e0000 */
[C---:B------:R-:W-:Y:S01]  /*14470*/  VIADD R78, R74.reuse, 0xa80 ;  /* 0x00000a804a4e7836 */ /* 0x040fe20000000000 */
[----:B------:R-:W-:Y:S01]  /*14480*/  LOP3.LUT R17, R17, 0x2400000, RZ, 0xfc, !PT ;  /* 0x0240000011117812 */ /* 0x000fe200078efcff */
[----:B------:R-:W-:Y:S01]  /*14490*/  VIADD R74, R74, 0xc00 ;  /* 0x00000c004a4a7836 */ /* 0x000fe20000000000 */
[C---:B------:R-:W-:Y:S02]  /*144a0*/  R2UR UR5, R75.reuse ;  /* 0x000000004b0572ca */ /* 0x040fe400000e0000 */
[----:B------:R-:W-:Y:S01]  /*144b0*/  R2UR UR37, R75 ;  /* 0x000000004b2572ca */ /* 0x000fe200000e0000 */
[----:B------:R-:W-:Y:S01]  /*144c0*/  IMAD.MOV.U32 R75, RZ, RZ, -0x7fffffe0 ;  /* 0x80000020ff4b7424 */ /* 0x000fe200078e00ff */
[----:B------:R-:W-:Y:S01]  /*144d0*/  R2UR UR36, R74 ;  /* 0x000000004a2472ca */ /* 0x000fe200000e0000 */
[----:B------:R-:W-:-:S03]  /*144e0*/  IMAD R74, R145, 0x6c0, R17 ;  /* 0x000006c0914a7824 */ /* 0x000fc600078e0211 */
        /* <DEDUP_REMOVED lines=64> */
[----:B------:R-:W-:Y:S03]  /*148f0*/  HGMMA.64x96x16.F32.BF16 R24, gdesc[UR32].tnspB, R24, gsb0 ;  /* 0x41600000201879f0 */ /* 0x000fe60008001818 */
[----:B------:R-:W0:Y:S01]  /*14900*/  S2R R153, SR_TID.X ;  /* 0x0000000000997919 */ /* 0x000e220000002100 */
[----:B------:R-:W-:Y:S01]  /*14910*/  FMUL.FTZ R14, R14, R0 ;  /* 0x000000000e0e7220 */ /* 0x000fe20000410000 */
[----:B------:R-:W-:Y:S01]  /*14920*/  F2FP.BF16.F32.PACK_AB R16, R137, R16 ;  /* 0x000000108910723e */ /* 0x000fe200000010ff */
[----:B------:R-:W-:Y:S08]  /*14930*/  MUFU.EX2 R17, R138 ;  /* 0x0000008a00117308 */ /* 0x000ff00000000800 */
[----:B------:R-:W2:Y:S01]  /*14940*/  MUFU.EX2 R14, R14 ;  /* 0x0000000e000e7308 */ /* 0x000ea20000000800 */
[----:B------:R-:W-:-:S02]  /*14950*/  WARPGROUP.DEPBAR.LE gsb0, 0x0 ;  /* 0x00008000000079c5 */ /* 0x000fc40000010000 */
[----:B------:R-:W-:-:S06]  /*14960*/  WARPGROUP.ARRIVE ;  /* 0x00000000000079c5 */ /* 0x000fcc0000000000 */
[----:B------:R-:W-:Y:S01]  /*14970*/  HGMMA.64x96x16.F32.BF16 R24, gdesc[UR36].tnspB, R24, gsb0 ;  /* 0x41600000241879f0 */ /* 0x000fe20008001818 */
[----:B0-----:R-:W-:Y:S01]  /*14980*/  SHF.R.U32.HI R137, RZ, 0x7, R153 ;  /* 0x00000007ff897819 */ /* 0x001fe20000011699 */
[----:B------:R-:W0:Y:S01]  /*14990*/  MUFU.EX2 R139, R139 ;  /* 0x0000008b008b7308 */ /* 0x000e220000000800 */
[----:B------:R-:W-:-:S03]  /*149a0*/  ISETP.GE.U32.AND P2, PT, R153, 0x180, PT ;  /* 0x000001809900780c */ /* 0x000fc60003f46070 */
[----:B------:R-:W-:-:S04]  /*149b0*/  VIADD R74, R137, 0x9 ;  /* 0x00000009894a7836 */ /* 0x000fc80000000000 */
[----:B------:R-:W1:Y:S01]  /*149c0*/  MUFU.EX2 R19, R142 ;  /* 0x0000008e00137308 */ /* 0x000e620000000800 */
[----:B------:R-:W-:-:S07]  /*149d0*/  SEL R74, R74, 0x9, !P2 ;  /* 0x000000094a4a7807 */ /* 0x000fce0005000000 */
[----:B------:R-:W3:Y:S01]  /*149e0*/  MUFU.EX2 R143, R143 ;  /* 0x0000008f008f7308 */ /* 0x000ee20000000800 */
[----:B------:R-:W-:Y:S02]  /*149f0*/  @!P1 IMAD R75, R21, 0x8, R22 ;  /* 0x00000008154b9824 */ /* 0x000fe400078e0216 */
[----:B--2---:R-:W-:Y:S02]  /*14a00*/  FFMA.FTZ R137, R14, R136, R17 ;  /* 0x000000880e897223 */ /* 0x004fe40000010011 */
[----:B------:R-:W-:Y:S02]  /*14a10*/  @!P1 VIADD R75, R75, 0x31c40 ;  /* 0x00031c404b4b9836 */ /* 0x000fe40000000000 */
[----:B0-----:R-:W-:Y:S01]  /*14a20*/  FADD.FTZ R137, R139, R137 ;  /* 0x000000898b897221 */ /* 0x001fe20000010000 */
[----:B------:R-:W-:Y:S02]  /*14a30*/  F2FP.BF16.F32.PACK_AB R18, R141, R18 ;  /* 0x000000128d12723e */ /* 0x000fe400000010ff */
[----:B------:R-:W-:Y:S01]  /*14a40*/  F2FP.BF16.F32.PACK_AB R17, R139, R17 ;  /* 0x000000118b11723e */ /* 0x000fe200000010ff */
[----:B-1----:R-:W-:Y:S01]  /*14a50*/  FADD.FTZ R137, R19, R137 ;  /* 0x0000008913897221 */ /* 0x002fe20000010000 */
[----:B------:R-:W-:-:S02]  /*14a60*/  @!P1 PRMT R75, RZ, 0x654, R75 ;  /* 0x00000654ff4b9816 */ /* 0x000fc4000000004b */
[C---:B---3--:R-:W-:Y:S01]  /*14a70*/  F2FP.BF16.F32.PACK_AB R19, R143.reuse, R19 ;  /* 0x000000138f13723e */ /* 0x048fe200000010ff */
[----:B------:R-:W0:Y:S08]  /*14a80*/  MUFU.EX2 R130, R130 ;  /* 0x0000008200827308 */ /* 0x000e300000000800 */
[----:B------:R-:W-:Y:S01]  /*14a90*/  MUFU.EX2 R131, R131 ;  /* 0x0000008300837308 */ /* 0x000fe20000000800 */
[----:B------:R-:W-:-:S07]  /*14aa0*/  FADD.FTZ R137, R143, R137 ;  /* 0x000000898f897221 */ /* 0x000fce0000010000 */
[----:B------:R-:W-:Y:S01]  /*14ab0*/  MUFU.EX2 R134, R134 ;  /* 0x0000008600867308 */ /* 0x000fe20000000800 */
[----:B0-----:R-:W-:-:S07]  /*14ac0*/  FADD.FTZ R137, R130, R137 ;  /* 0x0000008982897221 */ /* 0x001fce0000010000 */
[----:B------:R-:W-:Y:S01]  /*14ad0*/  MUFU.EX2 R135, R135 ;  /* 0x0000008700877308 */ /* 0x000fe20000000800 */
[----:B------:R-:W-:Y:S02]  /*14ae0*/  WARPGROUP.DEPBAR.LE gsb0, 0x0 ;  /* 0x00008000000079c5 */ /* 0x000fe40000010000 */
[----:B------:R0:W-:Y:S06]  /*14af0*/  BAR.ARV R74, 0x100 ;  /* 0x0004004a0000751d */ /* 0x0001ec0000002000 */
[----:B------:R1:W-:Y:S01]  /*14b00*/  @!P1 SYNCS.ARRIVE.TRANS64.RED.A1T0 RZ, [R75+URZ], RZ ;  /* 0x000000ff4bff99a7 */ /* 0x0003e2000810043f */
[----:B0-----:R-:W-:-:S04]  /*14b10*/  @!P1 IMAD R74, R145, 0x8, R22 ;  /* 0x00000008914a9824 */ /* 0x001fc800078e0216 */
[----:B------:R-:W-:-:S05]  /*14b20*/  @!P1 VIADD R74, R74, 0x31c60 ;  /* 0x00031c604a4a9836 */ /* 0x000fca0000000000 */
[----:B------:R-:W-:-:S04]  /*14b30*/  @!P1 PRMT R74, RZ, 0x654, R74 ;  /* 0x00000654ff4a9816 */ /* 0x000fc8000000004a */
[----:B------:R0:W-:Y:S01]  /*14b40*/  @!P1 SYNCS.ARRIVE.TRANS64.RED.A1T0 RZ, [R74+URZ], RZ ;  /* 0x000000ff4aff99a7 */ /* 0x0001e2000810043f */
[----:B------:R2:W-:Y:S02]  /*14b50*/  STSM.16.M88.4 [R23+0x24300], R16 ;  /* 0x0243001017007844 */ /* 0x0005e40000000200 */
[----:B--2---:R-:W2:Y:S08]  /*14b60*/  MUFU.EX2 R16, R152 ;  /* 0x0000009800107308 */ /* 0x004eb00000000800 */
[----:B------:R-:W3:Y:S08]  /*14b70*/  MUFU.EX2 R17, R151 ;  /* 0x0000009700117308 */ /* 0x000ef00000000800 */
[----:B------:R-:W4:Y:S01]  /*14b80*/  MUFU.EX2 R18, R150 ;  /* 0x0000009600127308 */ /* 0x000f220000000800 */
[----:B--2---:R-:W-:-:S07]  /*14b90*/  FADD.FTZ R72, R16, R72 ;  /* 0x0000004810487221 */ /* 0x004fce0000010000 */
[----:B------:R-:W-:Y:S01]  /*14ba0*/  MUFU.EX2 R78, R125 ;  /* 0x0000007d004e7308 */ /* 0x000fe20000000800 */
[----:B---3--:R-:W-:-:S07]  /*14bb0*/  FADD.FTZ R72, R17, R72 ;  /* 0x0000004811487221 */ /* 0x008fce0000010000 */
[----:B------:R-:W2:Y:S08]  /*14bc0*/  MUFU.EX2 R19, R149 ;  /* 0x0000009500137308 */ /* 0x000eb00000000800 */
[----:B------:R-:W-:Y:S08]  /*14bd0*/  MUFU.EX2 R125, R89 ;  /* 0x00000059007d7308 */ /* 0x000ff00000000800 */
[----:B------:R-:W-:Y:S08]  /*14be0*/  MUFU.EX2 R89, R122 ;  /* 0x0000007a00597308 */ /* 0x000ff00000000800 */
[----:B-1----:R-:W-:Y:S08]  /*14bf0*/  MUFU.EX2 R75, R128 ;  /* 0x00000080004b7308 */ /* 0x002ff00000000800 */
[----:B------:R-:W1:Y:S08]  /*14c00*/  MUFU.EX2 R138, R148 ;  /* 0x00000094008a7308 */ /* 0x000e700000000800 */
[----:B------:R4:W-:Y:S08]  /*14c10*/  MUFU.EX2 R128, R88 ;  /* 0x0000005800807308 */ /* 0x0009f00000000800 */
[----:B------:R-:W-:Y:S01]  /*14c20*/  MUFU.EX2 R123, R123 ;  /* 0x0000007b007b7308 */ /* 0x000fe20000000800 */
[----:B----4-:R-:W-:Y:S01]  /*14c30*/  FADD.FTZ R88, R18, R72 ;  /* 0x0000004812587221 */ /* 0x010fe20000010000 */
[----:B------:R-:W-:-:S04]  /*14c40*/  FADD.FTZ R72, R131, R137 ;  /* 0x0000008983487221 */ /* 0x000fc80000010000 */
[----:B------:R-:W-:Y:S02]  /*14c50*/  FADD.FTZ R72, R134, R72 ;  /* 0x0000004886487221 */ /* 0x000fe40000010000 */
[----:B------:R-:W3:Y:S08]  /*14c60*/  MUFU.EX2 R139, R147 ;  /* 0x00000093008b7308 */ /* 0x000ef00000000800 */
[----:B------:R-:W4:Y:S01]  /*14c70*/  MUFU.EX2 R126, R126 ;  /* 0x0000007e007e7308 */ /* 0x000f220000000800 */
[----:B--2---:R-:W-:-:S07]  /*14c80*/  FADD.FTZ R88, R19, R88 ;  /* 0x0000005813587221 */ /* 0x004fce0000010000 */
[----:B------:R-:W2:Y:S08]  /*14c90*/  MUFU.EX2 R133, R133 ;  /* 0x0000008500857308 */ /* 0x000eb00000000800 */
[----:B0-----:R-:W-:Y:S08]  /*14ca0*/  MUFU.EX2 R74, R124 ;  /* 0x0000007c004a7308 */ /* 0x001ff00000000800 */
[----:B------:R0:W-:Y:S08]  /*14cb0*/  MUFU.EX2 R124, R92 ;  /* 0x0000005c007c7308 */ /* 0x0001f00000000800 */
[----:B------:R-:W2:Y:S01]  /*14cc0*/  MUFU.EX2 R127, R127 ;  /* 0x0000007f007f7308 */ /* 0x000ea20000000800 */
[----:B0-----:R-:W-:Y:S01]  /*14cd0*/  FADD.FTZ R92, R135, R72 ;  /* 0x00000048875c7221 */ /* 0x001fe20000010000 */
[----:B-1----:R-:W-:-:S06]  /*14ce0*/  FADD.FTZ R88, R138, R88 ;  /* 0x000000588a587221 */ /* 0x002fcc0000010000 */
[----:B------:R-:W0:Y:S08]  /*14cf0*/  MUFU.EX2 R136, R146 ;  /* 0x0000009200887308 */ /* 0x000e300000000800 */
[----:B------:R-:W-:Y:S08]  /*14d00*/  MUFU.EX2 R79, R93 ;  /* 0x0000005d004f7308 */ /* 0x000ff00000000800 */
[----:B------:R3:W1:Y:S08]  /*14d10*/  MUFU.EX2 R93, R114 ;  /* 0x00000072005d7308 */ /* 0x0006700000000800 */
[----:B------:R4:W-:Y:S01]  /*14d20*/  MUFU.EX2 R72, R90 ;  /* 0x0000005a00487308 */ /* 0x0009e20000000800 */
[----:B---3--:R-:W-:Y:S01]  /*14d30*/  FADD.FTZ R114, R139, R88 ;  /* 0x000000588b727221 */ /* 0x008fe20000010000 */
[----:B----4-:R-:W-:-:S06]  /*14d40*/  FADD.FTZ R90, R89, R92 ;  /* 0x0000005c595a7221 */ /* 0x010fcc0000010000 */
[----:B------:R-:W-:Y:S01]  /*14d50*/  MUFU.EX2 R129, R129 ;  /* 0x0000008100817308 */ /* 0x000fe20000000800 */
[----:B------:R-:W-:-:S07]  /*14d60*/  FADD.FTZ R90, R123, R90 ;  /* 0x0000005a7b5a7221 */ /* 0x000fce0000010000 */
[----:B------:R-:W3:Y:S01]  /*14d70*/  MUFU.EX2 R115, R115 ;  /* 0x0000007300737308 */ /* 0x000ee20000000800 */
[----:B------:R-:W-:Y:S01]  /*14d80*/  FADD.FTZ R90, R126, R90 ;  /* 0x0000005a7e5a7221 */ /* 0x000fe20000010000 */
[----:B--2---:R-:W-:-:S06]  /*14d90*/  FADD.FTZ R114, R133, R114 ;  /* 0x0000007285727221 */ /* 0x004fcc0000010000 */
[----:B------:R-:W-:Y:S01]  /*14da0*/  MUFU.EX2 R132, R132 ;  /* 0x0000008400847308 */ /* 0x000fe20000000800 */
[----:B------:R-:W-:-:S07]  /*14db0*/  FADD.FTZ R90, R127, R90 ;  /* 0x0000005a7f5a7221 */ /* 0x000fce0000010000 */
[----:B------:R-:W2:Y:S01]  /*14dc0*/  MUFU.EX2 R118, R118 ;  /* 0x0000007600767308 */ /* 0x000ea20000000800 */
[----:B0-----:R-:W-:Y:S01]  /*14dd0*/  FADD.FTZ R114, R136, R114 ;  /* 0x0000007288727221 */ /* 0x001fe20000010000 */
[----:B-1----:R-:W-:-:S06]  /*14de0*/  FADD.FTZ R90, R93, R90 ;  /* 0x0000005a5d5a7221 */ /* 0x002fcc0000010000 */
[----:B------:R-:W0:Y:S01]  /*14df0*/  MUFU.EX2 R119, R119 ;  /* 0x0000007700777308 */ /* 0x000e220000000800 */
[----:B---3--:R-:W-:-:S07]  /*14e00*/  FADD.FTZ R90, R115, R90 ;  /* 0x0000005a735a7221 */ /* 0x008fce0000010000 */
[----:B------:R-:W1:Y:S01]  /*14e10*/  MUFU.EX2 R106, R106 ;  /* 0x0000006a006a7308 */ /* 0x000e620000000800 */
[----:B--2---:R-:W-:-:S07]  /*14e20*/  FADD.FTZ R90, R118, R90 ;  /* 0x0000005a765a7221 */ /* 0x004fce0000010000 */
[----:B------:R2:W-:Y:S08]  /*14e30*/  MUFU.EX2 R122, R91 ;  /* 0x0000005b007a7308 */ /* 0x0005f00000000800 */
[----:B------:R-:W3:Y:S01]  /*14e40*/  MUFU.EX2 R107, R107 ;  /* 0x0000006b006b7308 */ /* 0x000ee20000000800 */
[----:B--2---:R-:W-:-:S04]  /*14e50*/  FADD.FTZ R91, R129, R114 ;  /* 0x00000072815b7221 */ /* 0x004fc80000010000 */
[----:B------:R-:W-:-:S03]  /*14e60*/  FADD.FTZ R91, R132, R91 ;  /* 0x0000005b845b7221 */ /* 0x000fc60000010000 */
[----:B------:R-:W2:Y:S01]  /*14e70*/  MUFU.EX2 R121, R121 ;  /* 0x0000007900797308 */ /* 0x000ea20000000800 */
[----:B------:R-:W-:Y:S01]  /*14e80*/  FADD.FTZ R91, R75, R91 ;  /* 0x0000005b4b5b7221 */ /* 0x000fe20000010000 */
[----:B0-----:R-:W-:-:S06]  /*14e90*/  FADD.FTZ R92, R119, R90 ;  /* 0x0000005a775c7221 */ /* 0x001fcc0000010000 */
[----:B------:R-:W0:Y:S01]  /*14ea0*/  MUFU.EX2 R110, R110 ;  /* 0x0000006e006e7308 */ /* 0x000e220000000800 */
[----:B------:R-:W-:Y:S01]  /*14eb0*/  FADD.FTZ R91, R78, R91 ;  /* 0x0000005b4e5b7221 */ /* 0x000fe20000010000 */
[----:B-1----:R-:W-:-:S06]  /*14ec0*/  FADD.FTZ R92, R106, R92 ;  /* 0x0000005c6a5c7221 */ /* 0x002fcc0000010000 */
[----:B------:R-:W-:Y:S01]  /*14ed0*/  MUFU.EX2 R120, R120 ;  /* 0x0000007800787308 */ /* 0x000fe20000000800 */
[----:B------:R-:W-:-:S07]  /*14ee0*/  F2FP.BF16.F32.PACK_AB R16, R17, R16 ;  /* 0x000000101110723e */ /* 0x000fce00000010ff */
[----:B------:R-:W1:Y:S01]  /*14ef0*/  MUFU.EX2 R111, R111 ;  /* 0x0000006f006f7308 */ /* 0x000e620000000800 */
[----:B------:R-:W-:Y:S01]  /*14f00*/  F2FP.BF16.F32.PACK_AB R18, R19, R18 ;  /* 0x000000121312723e */ /* 0x000fe200000010ff */
[----:B------:R-:W-:Y:S01]  /*14f10*/  FADD.FTZ R91, R74, R91 ;  /* 0x0000005b4a5b7221 */ /* 0x000fe20000010000 */
[----:B------:R-:W-:-:S05]  /*14f20*/  F2FP.BF16.F32.PACK_AB R17, R131, R130 ;  /* 0x000000828311723e */ /* 0x000fca00000010ff */
[----:B------:R-:W-:Y:S01]  /*14f30*/  MUFU.EX2 R117, R117 ;  /* 0x0000007500757308 */ /* 0x000fe20000000800 */
[----:B------:R-:W-:Y:S01]  /*14f40*/  F2FP.BF16.F32.PACK_AB R19, R135, R134 ;  /* 0x000000868713723e */ /* 0x000fe200000010ff */
[----:B---3--:R-:W-:-:S06]  /*14f50*/  FADD.FTZ R92, R107, R92 ;  /* 0x0000005c6b5c7221 */ /* 0x008fcc0000010000 */
[----:B------:R-:W3:Y:S01]  /*14f60*/  MUFU.EX2 R98, R98 ;  /* 0x0000006200627308 */ /* 0x000ee20000000800 */
[----:B--2---:R-:W-:Y:S01]  /*14f70*/  FADD.FTZ R91, R121, R91 ;  /* 0x0000005b795b7221 */ /* 0x004fe20000010000 */
[----:B------:R0:W-:Y:S06]  /*14f80*/  STSM.16.M88.4 [R23+0x25b00], R16 ;  /* 0x025b001017007844 */ /* 0x0001ec0000000200 */
[----:B------:R-:W2:Y:S08]  /*14f90*/  MUFU.EX2 R116, R116 ;  /* 0x0000007400747308 */ /* 0x000eb00000000800 */
[----:B------:R-:W4:Y:S01]  /*14fa0*/  MUFU.EX2 R99, R99 ;  /* 0x0000006300637308 */ /* 0x000f220000000800 */
[----:B0-----:R-:W-:-:S07]  /*14fb0*/  FADD.FTZ R16, R110, R92 ;  /* 0x0000005c6e107221 */ /* 0x001fce0000010000 */
[----:B------:R-:W0:Y:S01]  /*14fc0*/  MUFU.EX2 R113, R113 ;  /* 0x0000007100717308 */ /* 0x000e220000000800 */
[----:B-1----:R-:W-:-:S07]  /*14fd0*/  FADD.FTZ R16, R111, R16 ;  /* 0x000000106f107221 */ /* 0x002fce0000010000 */
[----:B------:R-:W1:Y:S01]  /*14fe0*/  MUFU.EX2 R102, R102 ;  /* 0x0000006600667308 */ /* 0x000e620000000800 */
[----:B---3--:R-:W-:-:S07]  /*14ff0*/  FADD.FTZ R16, R98, R16 ;  /* 0x0000001062107221 */ /* 0x008fce0000010000 */
[----:B------:R-:W3:Y:S08]  /*15000*/  MUFU.EX2 R112, R112 ;  /* 0x0000007000707308 */ /* 0x000ef00000000800 */
[----:B------:R2:W-:Y:S08]  /*15010*/  MUFU.EX2 R114, R94 ;  /* 0x0000005e00727308 */ /* 0x0005f00000000800 */
[----:B------:R-:W3:Y:S01]  /*15020*/  MUFU.EX2 R103, R103 ;  /* 0x0000006700677308 */ /* 0x000ee20000000800 */
[----:B--2---:R-:W-:-:S04]  /*15030*/  FADD.FTZ R94, R120, R91 ;  /* 0x0000005b785e7221 */ /* 0x004fc80000010000 */
[----:B------:R-:W-:-:S03]  /*15040*/  FADD.FTZ R94, R117, R94 ;  /* 0x0000005e755e7221 */ /* 0x000fc60000010000 */
[----:B------:R-:W2:Y:S01]  /*15050*/  MUFU.EX2 R109, R109 ;  /* 0x0000006d006d7308 */ /* 0x000ea20000000800 */
[----:B------:R-:W-:Y:S01]  /*15060*/  FADD.FTZ R94, R116, R94 ;  /* 0x0000005e745e7221 */ /* 0x000fe20000010000 */
[----:B----4-:R-:W-:Y:S01]  /*15070*/  FADD.FTZ R18, R99, R16 ;  /* 0x0000001063127221 */ /* 0x010fe20000010000 */
[----:B------:R-:W-:-:S05]  /*15080*/  F2FP.BF16.F32.PACK_AB R16, R121, R74 ;  /* 0x0000004a7910723e */ /* 0x000fca00000010ff */
[----:B------:R-:W4:Y:S01]  /*15090*/  MUFU.EX2 R108, R108 ;  /* 0x0000006c006c7308 */ /* 0x000f220000000800 */
[----:B0-----:R-:W-:Y:S01]  /*150a0*/  FADD.FTZ R17, R113, R94 ;  /* 0x0000005e71117221 */ /* 0x001fe20000010000 */
[----:B-1----:R-:W-:Y:S01]  /*150b0*/  FADD.FTZ R74, R102, R18 ;  /* 0x00000012664a7221 */ /* 0x002fe20000010000 */
[----:B------:R-:W-:-:S05]  /*150c0*/  F2FP.BF16.F32.PACK_AB R89, R123, R89 ;  /* 0x000000597b59723e */ /* 0x000fca00000010ff */
[----:B------:R-:W0:Y:S01]  /*150d0*/  MUFU.EX2 R105, R105 ;  /* 0x0000006900697308 */ /* 0x000e220000000800 */
[----:B---3--:R-:W-:Y:S01]  /*150e0*/  FADD.FTZ R17, R112, R17 ;  /* 0x0000001170117221 */ /* 0x008fe20000010000 */
[----:B------:R-:W-:-:S06]  /*150f0*/  FADD.FTZ R74, R103, R74 ;  /* 0x0000004a674a7221 */ /* 0x000fcc0000010000 */
[----:B------:R-:W1:Y:S01]  /*15100*/  MUFU.EX2 R104, R104 ;  /* 0x0000006800687308 */ /* 0x000e620000000800 */
[----:B--2---:R-:W-:Y:S01]  /*15110*/  FADD.FTZ R19, R109, R17 ;  /* 0x000000116d137221 */ /* 0x004fe20000010000 */
[----:B------:R-:W-:-:S06]  /*15120*/  FADD.FTZ R74, R72, R74 ;  /* 0x0000004a484a7221 */ /* 0x000fcc0000010000 */
[----:B------:R2:W-:Y:S01]  /*15130*/  MUFU.EX2 R123, R95 ;  /* 0x0000005f007b7308 */ /* 0x0005e20000000800 */
[----:B------:R-:W-:Y:S01]  /*15140*/  F2FP.BF16.F32.PACK_AB R94, R78, R75 ;  /* 0x0000004b4e5e723e */ /* 0x000fe200000010ff */
[----:B----4-:R-:W-:-:S06]  /*15150*/  FADD.FTZ R75, R108, R19 ;  /* 0x000000136c4b7221 */ /* 0x010fcc0000010000 */
[----:B------:R-:W3:Y:S01]  /*15160*/  MUFU.EX2 R101, R101 ;  /* 0x0000006500657308 */ /* 0x000ee20000000800 */
[----:B------:R-:W-:-:S07]  /*15170*/  FADD.FTZ R74, R122, R74 ;  /* 0x0000004a7a4a7221 */ /* 0x000fce0000010000 */
[----:B------:R-:W-:Y:S01]  /*15180*/  MUFU.EX2 R82, R82 ;  /* 0x0000005200527308 */ /* 0x000fe20000000800 */
[----:B------:R-:W-:Y:S01]  /*15190*/  F2FP.BF16.F32.PACK_AB R88, R139, R138 ;  /* 0x0000008a8b58723e */ /* 0x000fe200000010ff */
[----:B0-----:R-:W-:Y:S01]  /*151a0*/  FADD.FTZ R75, R105, R75 ;  /* 0x0000004b694b7221 */ /* 0x001fe20000010000 */
[----:B------:R-:W-:-:S05]  /*151b0*/  F2FP.BF16.F32.PACK_AB R90, R136, R133 ;  /* 0x00000085885a723e */ /* 0x000fca00000010ff */
[----:B------:R-:W0:Y:S01]  /*151c0*/  MUFU.EX2 R100, R100 ;  /* 0x0000006400647308 */ /* 0x000e220000000800 */
[----:B------:R-:W-:Y:S01]  /*151d0*/  F2FP.BF16.F32.PACK_AB R91, R127, R126 ;  /* 0x0000007e7f5b723e */ /* 0x000fe200000010ff */
[----:B------:R-:W-:-:S06]  /*151e0*/  FADD.FTZ R74, R114, R74 ;  /* 0x0000004a724a7221 */ /* 0x000fcc0000010000 */
[----:B------:R-:W-:Y:S01]  /*151f0*/  MUFU.EX2 R83, R83 ;  /* 0x0000005300537308 */ /* 0x000fe20000000800 */
[----:B------:R-:W-:Y:S02]  /*15200*/  F2FP.BF16.F32.PACK_AB R92, R132, R129 ;  /* 0x00000081845c723e */ /* 0x000fe400000010ff */
[----:B------:R-:W-:Y:S02]  /*15210*/  F2FP.BF16.F32.PACK_AB R93, R115, R93 ;  /* 0x0000005d735d723e */ /* 0x000fe400000010ff */
[----:B--2---:R-:W-:-:S03]  /*15220*/  F2FP.BF16.F32.PACK_AB R95, R119, R118 ;  /* 0x00000076775f723e */ /* 0x004fc600000010ff */
[----:B------:R-:W2:Y:S01]  /*15230*/  MUFU.EX2 R97, R97 ;  /* 0x0000006100617308 */ /* 0x000ea20000000800 */
[----:B------:R-:W-:Y:S01]  /*15240*/  F2FP.BF16.F32.PACK_AB R17, R107, R106 ;  /* 0x0000006a6b11723e */ /* 0x000fe200000010ff */
[----:B------:R4:W-:Y:S01]  /*15250*/  STSM.16.M88.4 [R23+0x27300], R88 ;  /* 0x0273005817007844 */ /* 0x0009e20000000200 */
[----:B------:R-:W-:Y:S01]  /*15260*/  F2FP.BF16.F32.PACK_AB R18, R117, R120 ;  /* 0x000000787512723e */ /* 0x000fe200000010ff */
[----:B-1----:R-:W-:Y:S01]  /*15270*/  FADD.FTZ R75, R104, R75 ;  /* 0x0000004b684b7221 */ /* 0x002fe20000010000 */
[----:B------:R-:W-:-:S03]  /*15280*/  F2FP.BF16.F32.PACK_AB R19, R111, R110 ;  /* 0x0000006e6f13723e */ /* 0x000fc600000010ff */
[----:B------:R-:W1:Y:S01]  /*15290*/  MUFU.EX2 R86, R86 ;  /* 0x0000005600567308 */ /* 0x000e620000000800 */
[----:B------:R-:W-:Y:S01]  /*152a0*/  STSM.16.M88.4 [R23+0x28b00], R92 ;  /* 0x028b005c17007844 */ /* 0x000fe20000000200 */
[----:B---3--:R-:W-:-:S06]  /*152b0*/  FADD.FTZ R75, R101, R75 ;  /* 0x0000004b654b7221 */ /* 0x008fcc0000010000 */
[----:B------:R-:W3:Y:S01]  /*152c0*/  MUFU.EX2 R96, R96 ;  /* 0x0000006000607308 */ /* 0x000ee20000000800 */
[----:B----4-:R-:W-:Y:S01]  /*152d0*/  FADD.FTZ R89, R123, R74 ;  /* 0x0000004a7b597221 */ /* 0x010fe20000010000 */
[----:B------:R4:W-:Y:S06]  /*152e0*/  STSM.16.M88.4 [R23+0x2a300], R16 ;  /* 0x02a3001017007844 */ /* 0x0009ec0000000200 */
[----:B------:R-:W3:Y:S01]  /*152f0*/  MUFU.EX2 R87, R87 ;  /* 0x0000005700577308 */ /* 0x000ee20000000800 */
[----:B0-----:R-:W-:-:S07]  /*15300*/  FADD.FTZ R75, R100, R75 ;  /* 0x0000004b644b7221 */ /* 0x001fce0000010000 */
[----:B------:R-:W0:Y:S01]  /*15310*/  MUFU.EX2 R77, R77 ;  /* 0x0000004d004d7308 */ /* 0x000e220000000800 */
[----:B----4-:R-:W-:Y:S01]  /*15320*/  FADD.FTZ R16, R82, R89 ;  /* 0x0000005952107221 */ /* 0x010fe20000010000 */
[----:B--2---:R-:W-:-:S03]  /*15330*/  FADD.FTZ R75, R97, R75 ;  /* 0x0000004b614b7221 */ /* 0x004fc60000010000 */
[----:B------:R-:W-:-:S03]  /*15340*/  FADD.FTZ R17, R83, R16 ;  /* 0x0000001053117221 */ /* 0x000fc60000010000 */
[----:B------:R-:W2:Y:S01]  /*15350*/  MUFU.EX2 R80, R80 ;  /* 0x0000005000507308 */ /* 0x000ea20000000800 */
[----:B-1----:R-:W-:Y:S01]  /*15360*/  FADD.FTZ R16, R86, R17 ;  /* 0x0000001156107221 */ /* 0x002fe20000010000 */
[----:B---3--:R-:W-:-:S03]  /*15370*/  FADD.FTZ R18, R96, R75 ;  /* 0x0000004b60127221 */ /* 0x008fc60000010000 */
[----:B------:R-:W-:-:S03]  /*15380*/  FADD.FTZ R16, R87, R16 ;  /* 0x0000001057107221 */ /* 0x000fc60000010000 */
[----:B------:R-:W1:Y:S01]  /*15390*/  MUFU.EX2 R85, R85 ;  /* 0x0000005500557308 */ /* 0x000e620000000800 */
[----:B------:R-:W-:Y:S01]  /*153a0*/  FADD.FTZ R19, R79, R18 ;  /* 0x000000124f137221 */ /* 0x000fe20000010000 */
[----:B0-----:R-:W-:-:S03]  /*153b0*/  FADD.FTZ R17, R77, R16 ;  /* 0x000000104d117221 */ /* 0x001fc60000010000 */
[----:B------:R-:W-:-:S03]  /*153c0*/  FADD.FTZ R18, R124, R19 ;  /* 0x000000137c127221 */ /* 0x000fc60000010000 */
[----:B------:R-:W-:Y:S01]  /*153d0*/  MUFU.EX2 R81, R81 ;  /* 0x0000005100517308 */ /* 0x000fe20000000800 */
[----:B--2---:R-:W-:Y:S01]  /*153e0*/  FADD.FTZ R16, R80, R17 ;  /* 0x0000001150107221 */ /* 0x004fe20000010000 */
[----:B------:R-:W-:Y:S01]  /*153f0*/  FADD.FTZ R19, R125, R18 ;  /* 0x000000127d137221 */ /* 0x000fe20000010000 */
[----:B------:R-:W2:Y:S05]  /*15400*/  LDL R17, [R1+0xcc] ;  /* 0x0000cc0001117983 */ /* 0x000eaa0000100800 */
[----:B------:R-:W0:Y:S01]  /*15410*/  MUFU.EX2 R84, R84 ;  /* 0x0000005400547308 */ /* 0x000e220000000800 */
[----:B------:R-:W-:-:S04]  /*15420*/  FADD.FTZ R18, R128, R19 ;  /* 0x0000001380127221 */ /* 0x000fc80000010000 */
[----:B-1----:R-:W-:-:S05]  /*15430*/  FADD.FTZ R18, R85, R18 ;  /* 0x0000001255127221 */ /* 0x002fca0000010000 */
[----:B------:R1:W-:Y:S01]  /*15440*/  STL [R1+0x18], R18 ;  /* 0x0000181201007387 */ /* 0x0003e20000100800 */
[----:B0-----:R-:W-:Y:S01]  /*15450*/  F2FP.BF16.F32.PACK_AB R127, R84, R81 ;  /* 0x00000051547f723e */ /* 0x001fe200000010ff */
[----:B------:R-:W-:Y:S02]  /*15460*/  FADD.FTZ R81, R81, R16 ;  /* 0x0000001051517221 */ /* 0x000fe40000010000 */
[----:B------:R-:W3:Y:S01]  /*15470*/  LDL R16, [R1+0x2c] ;  /* 0x00002c0001107983 */ /* 0x000ee20000100800 */
[----:B------:R-:W-:Y:S02]  /*15480*/  F2FP.BF16.F32.PACK_AB R116, R113, R116 ;  /* 0x000000747174723e */ /* 0x000fe400000010ff */
[----:B------:R-:W-:Y:S02]  /*15490*/  F2FP.BF16.F32.PACK_AB R117, R99, R98 ;  /* 0x000000626375723e */ /* 0x000fe400000010ff */
        /* <DEDUP_REMOVED lines=12> */
[----:B------:R-:W-:Y:S01]  /*15560*/  F2FP.BF16.F32.PACK_AB R126, R85, R128 ;  /* 0x00000080557e723e */ /* 0x000fe200000010ff */
[----:B------:R0:W-:Y:S04]  /*15570*/  STSM.16.M88.4 [R23+0x2bb00], R116 ;  /* 0x02bb007417007844 */ /* 0x0001e80000000200 */
[----:B------:R0:W-:Y:S04]  /*15580*/  STSM.16.M88.4 [R23+0x2d300], R108 ;  /* 0x02d3006c17007844 */ /* 0x0001e80000000200 */
[----:B------:R0:W-:Y:S01]  /*15590*/  STSM.16.M88.4 [R23+0x2eb00], R100 ;  /* 0x02eb006417007844 */ /* 0x0001e20000000200 */
[----:B-1----:R-:W-:-:S03]  /*155a0*/  FADD.FTZ R18, R84, R81 ;  /* 0x0000005154127221 */ /* 0x002fc60000010000 */
[----:B------:R0:W-:Y:S01]  /*155b0*/  STSM.16.M88.4 [R23+0x30300], R124 ;  /* 0x0303007c17007844 */ /* 0x0001e20000000200 */
[----:B------:R-:W-:Y:S01]  /*155c0*/  @!PT LDS RZ, [RZ] ;  /* 0x00000000fffff984 */ /* 0x000fe20000000800 */
[----:B------:R-:W-:Y:S01]  /*155d0*/  @!PT LDS RZ, [RZ] ;  /* 0x00000000fffff984 */ /* 0x000fe20000000800 */
[----:B------:R-:W-:Y:S01]  /*155e0*/  @!PT LDS RZ, [RZ] ;  /* 0x00000000fffff984 */ /* 0x000fe20000000800 */
[----:B------:R-:W-:Y:S01]  /*155f0*/  @!PT LDS RZ, [RZ] ;  /* 0x00000000fffff984 */ /* 0x000fe20000000800 */
[----:B------:R1:W-:Y:S06]  /*15600*/  MEMBAR.ALL.CTA ;  /* 0x0000000000007992 */ /* 0x0003ec0000008000 */
[----:B-1----:R-:W1:Y:S04]  /*15610*/  FENCE.VIEW.ASYNC.S ;  /* 0x00000000000073c6 */ /* 0x002e680000000000 */
[----:B------:R0:W-:Y:S01]  /*15620*/  STL [R1+0x3c], R18 ;  /* 0x00003c1201007387 */ /* 0x0001e20000100800 */
        /* <DEDUP_REMOVED lines=51> */
[C---:B--2---:R-:W-:Y:S01]  /*15960*/  ISETP.GT.AND P2, PT, R15.reuse, R17, PT ;  /* 0x000000110f00720c */ /* 0x044fe20003f44270 */
[----:B------:R-:W-:Y:S02]  /*15970*/  VIADD R15, R15, 0xffffffff ;  /* 0xffffffff0f0f7836 */ /* 0x000fe40000000000 */
[----:B---3--:R-:W-:Y:S01]  /*15980*/  IMAD.MOV.U32 R150, RZ, RZ, R16 ;  /* 0x000000ffff967224 */ /* 0x008fe200078e0010 */
[----:B-1----:R-:W-:-:S09]  /*15990*/  NOP ;  /* 0x0000000000007918 */ /* 0x002fd20000000000 */
[----:B0-----:R-:W-:Y:S05]  /*159a0*/  @P2 BRA `(.L_x_2454) ;  /* 0xffffffac00642947 */ /* 0x001fea000383ffff */
[----:B------:R0:W-:Y:S01]  /*159b0*/  STL [R1+0x48], R24 ;  /* 0x0000481801007387 */ /* 0x0001e20000100800 */
[----:B------:R-:W-:Y:S02]  /*159c0*/  IMAD.MOV.U32 R106, RZ, RZ, R26 ;  /* 0x000000ffff6a7224 */ /* 0x000fe400078e001a */
[----:B------:R-:W-:Y:S01]  /*159d0*/  IMAD.MOV.U32 R107, RZ, RZ, R27 ;  /* 0x000000ffff6b7224 */ /* 0x000fe200078e001b */
[----:B------:R0:W-:Y:S01]  /*159e0*/  STL [R1+0x4c], R25 ;  /* 0x00004c1901007387 */ /* 0x0001e20000100800 */
[----:B------:R-:W-:Y:S02]  /*159f0*/  IMAD.MOV.U32 R137, RZ, RZ, R30 ;  /* 0x000000ffff897224 */ /* 0x000fe400078e001e */
[----:B------:R-:W-:Y:S01]  /*15a00*/  IMAD.MOV.U32 R138, RZ, RZ, R31 ;  /* 0x000000ffff8a7224 */ /* 0x000fe200078e001f */
[----:B------:R0:W-:Y:S01]  /*15a10*/  STL [R1+0x50], R28 ;  /* 0x0000501c01007387 */ /* 0x0001e20000100800 */
[----:B------:R-:W-:Y:S02]  /*15a20*/  IMAD.MOV.U32 R140, RZ, RZ, R34 ;  /* 0x000000ffff8c7224 */ /* 0x000fe400078e0022 */
[----:B------:R-:W-:Y:S01]  /*15a30*/  IMAD.MOV.U32 R142, RZ, RZ, R35 ;  /* 0x000000ffff8e7224 */ /* 0x000fe200078e0023 */
[----:B------:R0:W-:Y:S01]  /*15a40*/  STL [R1+0x54], R29 ;  /* 0x0000541d01007387 */ /* 0x0001e20000100800 */
[----:B------:R-:W-:-:S02]  /*15a50*/  IMAD.MOV.U32 R143, RZ, RZ, R38 ;  /* 0x000000ffff8f7224 */ /* 0x000fc400078e0026 */
        /* <DEDUP_REMOVED lines=14> */
[----:B------:R-:W-:-:S03]  /*15b40*/  IMAD.MOV.U32 R150, RZ, RZ, R16 ;  /* 0x000000ffff967224 */ /* 0x000fc600078e0010 */
[----:B------:R0:W-:Y:S04]  /*15b50*/  STL [R1+0x6c], R41 ;  /* 0x00006c2901007387 */ /* 0x0001e80000100800 */
        /* <DEDUP_REMOVED lines=24> */
[----:B------:R0:W-:Y:S02]  /*15ce0*/  STL [R1+0x34], R71 ;  /* 0x0000344701007387 */ /* 0x0001e40000100800 */
.L_x_2444:
[----:B------:R-:W2:Y:S02]  /*15cf0*/  LDL R16, [R1+0xf8] ;  /* 0x0000f80001107983 */ /* 0x000ea40000100800 */
[----:B--2---:R-:W-:-:S13]  /*15d00*/  ISETP.GE.AND P2, PT, R15, R16, PT ;  /* 0x000000100f00720c */ /* 0x004fda0003f46270 */
[----:B------:R-:W-:Y:S05]  /*15d10*/  @!P2 BRA `(.L_x_2455) ;  /* 0x0000004c0018a947 */ /* 0x000fea0003800000 */
[----:B------:R-:W-:Y:S02]  /*15d20*/  IMAD.MOV.U32 R17, RZ, RZ, R14 ;  /* 0x000000ffff117224 */ /* 0x000fe400078e000e */
[----:B------:R-:W-:Y:S02]  /*15d30*/  IMAD.MOV.U32 R16, RZ, RZ, R20 ;  /* 0x000000ffff107224 */ /* 0x000fe400078e0014 */
[----:B------:R-:W-:Y:S02]  /*15d40*/  IMAD.MOV.U32 R18, RZ, RZ, R150 ;  /* 0x000000ffff127224 */ /* 0x000fe400078e0096 */
[----:B------:R-:W-:-:S07]  /*15d50*/  IMAD.MOV.U32 R19, RZ, RZ, R145 ;  /* 0x000000ffff137224 */ /* 0x000fce00078e0091 */
.L_x_2466:
[----:B------:R-:W2:Y:S01]  /*15d60*/  LDL R0, [R1+0xc4] ;  /* 0x0000c40001007983 */ /* 0x000ea20000100800 */
[----:B------:R-:W-:Y:S01]  /*15d70*/  VIADD R145, R19, 0x1 ;  /* 0x0000000113917836 */ /* 0x000fe20000000000 */
[----:B------:R-:W-:Y:S05]  /*15d80*/  YIELD ;  /* 0x0000000000007946 */ /* 0x000fea0003800000 */
[----:B------:R-:W-:-:S04]  /*15d90*/  ISETP.NE.AND P3, PT, R145, 0x2, PT ;  /* 0x000000029100780c */ /* 0x000fc80003f65270 */
[----:B------:R-:W-:Y:S02]  /*15da0*/  SEL R21, RZ, 0x1, P3 ;  /* 0x00000001ff157807 */ /* 0x000fe40001800000 */
[----:B------:R-:W-:Y:S02]  /*15db0*/  SEL R145, R145, RZ, P3 ;  /* 0x000000ff91917207 */ /* 0x000fe40001800000 */
[----:B------:R-:W-:Y:S02]  /*15dc0*/  LOP3.LUT R150, R18, R21, RZ, 0x3c, !PT ;  /* 0x0000001512967212 */ /* 0x000fe400078e3cff */
[----:B--2---:R-:W-:-:S13]  /*15dd0*/  ISETP.NE.AND P2, PT, R0, RZ, PT ;  /* 0x000000ff0000720c */ /* 0x004fda0003f45270 */
[----:B-----5:R-:W-:Y:S05]  /*15de0*/  @P2 BRA `(.L_x_2456) ;  /* 0x0000000000302947 */ /* 0x020fea0003800000 */
[----:B------:R-:W-:Y:S05]  /*15df0*/  @!P0 BRA `(.L_x_2457) ;  /* 0x0000000000048947 */ /* 0x000fea0003800000 */
[----:B------:R-:W-:Y:S01]  /*15e00*/  BPT.TRAP 0x1 ;  /* 0x000000040000795c */ /* 0x000fe20000300000 */
.L_x_2457:
[----:B------:R-:W-:Y:S01]  /*15e10*/  IMAD R0, R145, 0x8, R22 ;  /* 0x0000000891007824 */ /* 0x000fe200078e0216 */
[----:B------:R-:W-:-:S04]  /*15e20*/  SHF.L.U32 R21, R150, 0x1f, RZ ;  /* 0x0000001f96157819 */ /* 0x000fc800000006ff */
[----:B------:R1:W2:Y:S01]  /*15e30*/  SYNCS.PHASECHK.TRANS64.TRYWAIT P3, [R0+URZ+0x31c30], R21 ;  /* 0x031c3015000075a7 */ /* 0x0002a2000806017f */
[----:B------:R-:W-:Y:S05]  /*15e40*/  @!P0 BRA `(.L_x_2458) ;  /* 0x0000000000048947 */ /* 0x000fea0003800000 */
[----:B------:R-:W-:Y:S01]  /*15e50*/  BPT.TRAP 0x1 ;  /* 0x000000040000795c */ /* 0x000fe20000300000 */
.L_x_2458:
[----:B------:R-:W-:Y:S04]  /*15e60*/  BSSY B0, `(.L_x_2456) ;  /* 0x0000004000007945 */ /* 0x000fe80003800000 */
[----:B--2---:R-:W-:Y:S05]  /*15e70*/  @P3 BRA `(.L_x_2459) ;  /* 0x0000000000083947 */ /* 0x004fea0003800000 */
[----:B------:R-:W2:Y:S02]  /*15e80*/  SYNCS.PHASECHK.TRANS64.TRYWAIT P3, [R0+URZ+0x31c30], R21 ;  /* 0x031c3015000075a7 */ /* 0x000ea4000806017f */
[----:B--2---:R-:W-:Y:S05]  /*15e90*/  @!P3 BRA `(.L_x_2460) ;  /* 0x0000011400b0b947 */ /* 0x004fea0003800000 */
.L_x_2459:
[----:B------:R-:W-:Y:S05]  /*15ea0*/  BSYNC B0 ;  /* 0x0000000000007941 */ /* 0x000fea0003800000 */
.L_x_2456:
[----:B-12---:R-:W1:Y:S02]  /*15eb0*/  S2R R0, SR_TID.X ;  /* 0x0000000000007919 */ /* 0x006e640000002100 */
[----:B-1----:R-:W-:Y:S02]  /*15ec0*/  SHF.R.U32.HI R14, RZ, 0x7, R0 ;  /* 0x00000007ff0e7819 */ /* 0x002fe40000011600 */
[----:B------:R-:W2:Y:S01]  /*15ed0*/  LDL R0, [R1+0xd4] ;  /* 0x0000d40001007983 */ /* 0x000ea20000100800 */
[----:B------:R-:W-:Y:S05]  /*15ee0*/  WARPSYNC.ALL ;  /* 0x0000000000007948 */ /* 0x000fea0003800000 */
[----:B0-----:R-:W-:Y:S01]  /*15ef0*/  VIADD R28, R14, 0x8 ;  /* 0x000000080e1c7836 */ /* 0x001fe20000000000 */
[----:B------:R-:W-:Y:S01]  /*15f00*/  R2UR UR56, R8 ;  /* 0x00000000083872ca */ /* 0x000fe200000e0000 */
[----:B------:R-:W-:Y:S01]  /*15f10*/  IMAD.MOV.U32 R27, RZ, RZ, -0x7fffffe0 ;  /* 0x80000020ff1b7424 */ /* 0x000fe200078e00ff */
[----:B------:R-:W-:Y:S01]  /*15f20*/  R2UR UR57, R9 ;  /* 0x00000000093972ca */ /* 0x000fe200000e0000 */
[----:B------:R-:W-:Y:S01]  /*15f30*/  IMAD.MOV.U32 R21, RZ, RZ, -0x7fffffe0 ;  /* 0x80000020ff157424 */ /* 0x000fe200078e00ff */
[----:B------:R0:W-:Y:S01]  /*15f40*/  BAR.SYNC.DEFER_BLOCKING R28, 0x100 ;  /* 0x0004001c0000751d */ /* 0x0001e20000010000 */
[----:B------:R-:W-:Y:S01]  /*15f50*/  IMAD.MOV.U32 R25, RZ, RZ, -0x7fffffe0 ;  /* 0x80000020ff197424 */ /* 0x000fe200078e00ff */
[C---:B------:R-:W-:Y:S01]  /*15f60*/  R2UR UR11, R27.reuse ;  /* 0x000000001b0b72ca */ /* 0x040fe200000e0000 */
[----:B------:R-:W-:Y:S01]  /*15f70*/  IMAD.MOV.U32 R97, RZ, RZ, -0x7fffffe0 ;  /* 0x80000020ff617424 */ /* 0x000fe200078e00ff */
[----:B------:R-:W-:Y:S01]  /*15f80*/  R2UR UR13, R27 ;  /* 0x000000001b0d72ca */ /* 0x000fe200000e0000 */
[----:B------:R-:W-:Y:S01]  /*15f90*/  IMAD.MOV.U32 R101, RZ, RZ, -0x7fffffe0 ;  /* 0x80000020ff657424 */ /* 0x000fe200078e00ff */
[----:B------:R-:W-:-:S02]  /*15fa0*/  R2UR UR7, R21 ;  /* 0x00000000150772ca */ /* 0x000fc400000e0000 */
[C---:B------:R-:W-:Y:S02]  /*15fb0*/  R2UR UR9, R25.reuse ;  /* 0x00000000190972ca */ /* 0x040fe400000e0000 */
[----:B------:R-:W-:Y:S02]  /*15fc0*/  R2UR UR5, R25 ;  /* 0x00000000190572ca */ /* 0x000fe400000e0000 */
[C---:B------:R-:W-:Y:S02]  /*15fd0*/  R2UR UR59, R21.reuse ;  /* 0x00000000153b72ca */ /* 0x040fe400000e0000 */
[C---:B------:R-:W-:Y:S02]  /*15fe0*/  R2UR UR19, R21.reuse ;  /* 0x00000000151372ca */ /* 0x040fe400000e0000 */
[----:B0-----:R-:W-:Y:S01]  /*15ff0*/  MOV R28, UR11 ;  /* 0x0000000b001c7c02 */ /* 0x001fe20008000f00 */
[----:B------:R-:W-:Y:S01]  /*16000*/  UMOV UR11, UR13 ;  /* 0x0000000d000b7c82 */ /* 0x000fe20008000000 */
[----:B------:R-:W-:-:S02]  /*16010*/  R2UR UR27, R21 ;  /* 0x00000000151b72ca */ /* 0x000fc400000e0000 */
[----:B------:R-:W-:Y:S01]  /*16020*/  MOV R30, UR7 ;  /* 0x00000007001e7c02 */ /* 0x000fe20008000f00 */
[----:B------:R-:W-:Y:S01]  /*16030*/  UMOV UR7, UR9 ;  /* 0x0000000900077c82 */ /* 0x000fe20008000000 */
[----:B------:R-:W-:Y:S02]  /*16040*/  MOV R34, UR11 ;  /* 0x0000000b00227c02 */ /* 0x000fe40008000f00 */
[----:B------:R-:W-:Y:S01]  /*16050*/  R2UR UR11, R97 ;  /* 0x00000000610b72ca */ /* 0x000fe200000e0000 */
[----:B------:R-:W-:Y:S01]  /*16060*/  WARPGROUP.ARRIVE ;  /* 0x00000000000079c5 */ /* 0x000fe20000000000 */
[----:B------:R-:W-:Y:S02]  /*16070*/  R2UR UR9, R9 ;  /* 0x00000000090972ca */ /* 0x000fe400000e0000 */
[----:B------:R-:W-:Y:S02]  /*16080*/  MOV R32, UR5 ;  /* 0x0000000500207c02 */ /* 0x000fe40008000f00 */
[----:B------:R-:W-:-:S02]  /*16090*/  R2UR UR5, R21 ;  /* 0x00000000150572ca */ /* 0x000fc400000e0000 */
[C---:B------:R-:W-:Y:S02]  /*160a0*/  R2UR UR39, R21.reuse ;  /* 0x00000000152772ca */ /* 0x040fe400000e0000 */
[----:B------:R-:W-:Y:S02]  /*160b0*/  R2UR UR51, R21 ;  /* 0x00000000153372ca */ /* 0x000fe400000e0000 */
[C---:B------:R-:W-:Y:S02]  /*160c0*/  R2UR UR15, R25.reuse ;  /* 0x00000000190f72ca */ /* 0x040fe400000e0000 */
[C---:B------:R-:W-:Y:S02]  /*160d0*/  R2UR UR23, R25.reuse ;  /* 0x00000000191772ca */ /* 0x040fe400000e0000 */
[C---:B------:R-:W-:Y:S02]  /*160e0*/  R2UR UR35, R25.reuse ;  /* 0x00000000192372ca */ /* 0x040fe400000e0000 */
[----:B------:R-:W-:Y:S01]  /*160f0*/  R2UR UR43, R25 ;  /* 0x00000000192b72ca */ /* 0x000fe200000e0000 */
[----:B------:R-:W-:Y:S01]  /*16100*/  IMAD.U32 R21, RZ, RZ, UR5 ;  /* 0x00000005ff157e24 */ /* 0x000fe2000f8e00ff */
[----:B------:R-:W-:-:S02]  /*16110*/  R2UR UR5, R9 ;  /* 0x00000000090572ca */ /* 0x000fc400000e0000 */
[C---:B------:R-:W-:Y:S02]  /*16120*/  R2UR UR55, R25.reuse ;  /* 0x00000000193772ca */ /* 0x040fe400000e0000 */
[C---:B------:R-:W-:Y:S02]  /*16130*/  R2UR UR53, R25.reuse ;  /* 0x00000000193572ca */ /* 0x040fe400000e0000 */
[----:B------:R-:W-:Y:S01]  /*16140*/  R2UR UR41, R25 ;  /* 0x00000000192972ca */ /* 0x000fe200000e0000 */
[----:B------:R-:W-:Y:S01]  /*16150*/  IMAD.MOV.U32 R25, RZ, RZ, -0x7fffffe0 ;  /* 0x80000020ff197424 */ /* 0x000fe200078e00ff */
[C---:B------:R-:W-:Y:S02]  /*16160*/  R2UR UR31, R27.reuse ;  /* 0x000000001b1f72ca */ /* 0x040fe400000e0000 */
[----:B------:R-:W-:Y:S02]  /*16170*/  R2UR UR47, R27 ;  /* 0x000000001b2f72ca */ /* 0x000fe400000e0000 */
[----:B------:R-:W-:Y:S01]  /*16180*/  R2UR UR25, R25 ;  /* 0x00000000191972ca */ /* 0x000fe200000e0000 */
[----:B------:R-:W-:Y:S01]  /*16190*/  IMAD.MOV.U32 R25, RZ, RZ, -0x7fffffe0 ;  /* 0x80000020ff197424 */ /* 0x000fe200078e00ff */
[----:B------:R-:W-:-:S02]  /*161a0*/  R2UR UR49, R27 ;  /* 0x000000001b3172ca */ /* 0x000fc400000e0000 */
[C---:B------:R-:W-:Y:S02]  /*161b0*/  R2UR UR45, R27.reuse ;  /* 0x000000001b2d72ca */ /* 0x040fe400000e0000 */
[----:B------:R-:W-:Y:S01]  /*161c0*/  R2UR UR37, R27 ;  /* 0x000000001b2572ca */ /* 0x000fe200000e0000 */
[----:B------:R-:W-:Y:S01]  /*161d0*/  IMAD.MOV.U32 R27, RZ, RZ, -0x7fffffe0 ;  /* 0x80000020ff1b7424 */ /* 0x000fe200078e00ff */
[----:B------:R-:W-:Y:S02]  /*161e0*/  MOV R14, UR60 ;  /* 0x0000003c000e7c02 */ /* 0x000fe40008000f00 */
[----:B------:R-:W-:Y:S02]  /*161f0*/  R2UR UR16, R8 ;  /* 0x00000000081072ca */ /* 0x000fe400000e0000 */
[----:B------:R-:W-:Y:S01]  /*16200*/  R2UR UR29, R27 ;  /* 0x000000001b1d72ca */ /* 0x000fe200000e0000 */
[----:B------:R-:W-:Y:S01]  /*16210*/  IMAD.MOV.U32 R27, RZ, RZ, -0x7fffffe0 ;  /* 0x80000020ff1b7424 */ /* 0x000fe200078e00ff */
[----:B------:R-:W-:Y:S01]  /*16220*/  R2UR UR17, R9 ;  /* 0x00000000091172ca */ /* 0x000fe200000e0000 */
[----:B--2---:R-:W-:Y:S01]  /*16230*/  IMAD R96, R145, 0x6c0, R0 ;  /* 0x000006c091607824 */ /* 0x004fe200078e0200 */
[----:B------:R-:W-:-:S02]  /*16240*/  MOV R0, UR61 ;  /* 0x0000003d00007c02 */ /* 0x000fc40008000f00 */
[----:B------:R-:W-:Y:S01]  /*16250*/  R2UR UR61, R27 ;  /* 0x000000001b3d72ca */ /* 0x000fe200000e0000 */
        /* <DEDUP_REMOVED lines=22> */
[C---:B------:R-:W-:Y:S01]  /*163c0*/  VIADD R26, R96.reuse, 0x280 ;  /* 0x00000280601a7836 */ /* 0x040fe20000000000 */
[----:B------:R-:W-:Y:S01]  /*163d0*/  MOV R29, UR10 ;  /* 0x0000000a001d7c02 */ /* 0x000fe20008000f00 */
[----:B------:R-:W-:Y:S01]  /*163e0*/  UMOV UR10, UR12 ;  /* 0x0000000c000a7c82 */ /* 0x000fe20008000000 */
[----:B------:R-:W-:Y:S01]  /*163f0*/  MOV R31, UR6 ;  /* 0x00000006001f7c02 */ /* 0x000fe20008000f00 */
[----:B------:R-:W-:Y:S01]  /*16400*/  UMOV UR6, UR8 ;  /* 0x0000000800067c82 */ /* 0x000fe20008000000 */
[----:B------:R-:W-:Y:S01]  /*16410*/  MOV R35, UR10 ;  /* 0x0000000a00237c02 */ /* 0x000fe20008000f00 */
[----:B------:R-:W-:Y:S01]  /*16420*/  IMAD.MOV.U32 R27, RZ, RZ, -0x7fffffe0 ;  /* 0x80000020ff1b7424 */ /* 0x000fe200078e00ff */
[C---:B------:R-:W-:Y:S01]  /*16430*/  R2UR UR10, R96.reuse ;  /* 0x00000000600a72ca */ /* 0x040fe200000e0000 */
[----:B------:R-:W-:Y:S01]  /*16440*/  VIADD R100, R96, 0x3c2 ;  /* 0x000003c260647836 */ /* 0x000fe20000000000 */
[----:B------:R-:W-:-:S02]  /*16450*/  R2UR UR8, R8 ;  /* 0x00000000080872ca */ /* 0x000fc400000e0000 */
[----:B------:R-:W-:Y:S01]  /*16460*/  R2UR UR26, R20 ;  /* 0x00000000141a72ca */ /* 0x000fe200000e0000 */
[----:B------:R-:W-:Y:S01]  /*16470*/  VIADD R20, R96, 0x102 ;  /* 0x0000010260147836 */ /* 0x000fe20000000000 */
[----:B------:R-:W-:Y:S02]  /*16480*/  MOV R33, UR4 ;  /* 0x0000000400217c02 */ /* 0x000fe40008000f00 */
        /* <DEDUP_REMOVED lines=9> */
[----:B------:R-:W-:Y:S01]  /*16520*/  VIADD R20, R96, 0x240 ;  /* 0x0000024060147836 */ /* 0x000fe20000000000 */
[----:B------:R-:W-:Y:S01]  /*16530*/  R2UR UR11, R34 ;  /* 0x00000000220b72ca */ /* 0x000fe200000e0000 */
[----:B------:R-:W-:Y:S01]  /*16540*/  VIADD R24, R96, 0x142 ;  /* 0x0000014260187836 */ /* 0x000fe20000000000 */
[----:B------:R-:W-:-:S02]  /*16550*/  R2UR UR10, R35 ;  /* 0x00000000230a72ca */ /* 0x000fc400000e0000 */
[----:B------:R-:W-:Y:S02]  /*16560*/  R2UR UR4, R20 ;  /* 0x00000000140472ca */ /* 0x000fe400000e0000 */
[----:B------:R-:W-:Y:S02]  /*16570*/  R2UR UR8, R8 ;  /* 0x00000000080872ca */ /* 0x000fe400000e0000 */
[----:B------:R-:W-:Y:S02]  /*16580*/  R2UR UR9, R9 ;  /* 0x00000000090972ca */ /* 0x000fe400000e0000 */
[----:B------:R-:W-:Y:S01]  /*16590*/  R2UR UR42, R24 ;  /* 0x00000000182a72ca */ /* 0x000fe200000e0000 */
[----:B------:R-:W-:Y:S01]  /*165a0*/  VIADD R24, R96, 0x202 ;  /* 0x0000020260187836 */ /* 0x000fe20000000000 */
[----:B------:R-:W-:Y:S01]  /*165b0*/  R2UR UR44, R26 ;  /* 0x000000001a2c72ca */ /* 0x000fe200000e0000 */
[----:B------:R-:W-:Y:S01]  /*165c0*/  VIADD R26, R96, 0x380 ;  /* 0x00000380601a7836 */ /* 0x000fe20000000000 */
[----:B------:R-:W-:-:S02]  /*165d0*/  MOV R97, UR61 ;  /* 0x0000003d00617c02 */ /* 0x000fc40008000f00 */
        /* <DEDUP_REMOVED lines=12> */
[----:B------:R-:W-:-:S02]  /*166a0*/  R2UR UR21, R27 ;  /* 0x000000001b1572ca */ /* 0x000fc400000e0000 */
[----:B------:R-:W-:Y:S01]  /*166b0*/  R2UR UR40, R24 ;  /* 0x00000000182872ca */ /* 0x000fe200000e0000 */
[----:B------:R-:W-:Y:S01]  /*166c0*/  VIADD R24, R96, 0x3c0 ;  /* 0x000003c060187836 */ /* 0x000fe20000000000 */
[----:B------:R-:W-:Y:S01]  /*166d0*/  R2UR UR60, R26 ;  /* 0x000000001a3c72ca */ /* 0x000fe200000e0000 */
[----:B------:R-:W-:-:S03]  /*166e0*/  VIADD R26, R96, 0x2c2 ;  /* 0x000002c2601a7836 */ /* 0x000fc60000000000 */
[----:B------:R-:W-:Y:S01]  /*166f0*/  R2UR UR24, R24 ;  /* 0x00000000181872ca */ /* 0x000fe200000e0000 */
[----:B------:R-:W-:-:S08]  /*16700*/  VIADD R24, R96, 0x440 ;  /* 0x0000044060187836 */ /* 0x000fd00000000000 */
[----:B------:R-:W-:Y:S02]  /*16710*/  MOV R102, UR60 ;  /* 0x0000003c00667c02 */ /* 0x000fe40008000f00 */
[----:B------:R-:W-:Y:S01]  /*16720*/  R2UR UR60, R26 ;  /* 0x000000001a3c72ca */ /* 0x000fe200000e0000 */
[----:B------:R-:W-:Y:S01]  /*16730*/  VIADD R26, R96, 0x342 ;  /* 0x00000342601a7836 */ /* 0x000fe20000000000 */
[----:B------:R-:W-:Y:S02]  /*16740*/  WARPGROUP.DEPBAR.LE gsb0, 0x0 ;  /* 0x00008000000079c5 */ /* 0x000fe40000010000 */
[----:B------:R-:W-:Y:S02]  /*16750*/  WARPGROUP.ARRIVE ;  /* 0x00000000000079c5 */ /* 0x000fe40000000000 */
[----:B------:R-:W-:-:S04]  /*16760*/  R2UR UR20, R26 ;  /* 0x000000001a1472ca */ /* 0x000fc800000e0000 */
[----:B------:R-:W-:Y:S01]  /*16770*/  HGMMA.64x16x16.F32.BF16 R80, gdesc[UR4], RZ, !UPT, gsb0 ;  /* 0x00200000045079f0 */ /* 0x000fe2000c0018ff */
[----:B------:R-:W-:Y:S02]  /*16780*/  R2UR UR5, R32 ;  /* 0x00000000200572ca */ /* 0x000fe400000e0000 */
[----:B------:R-:W-:Y:S02]  /*16790*/  R2UR UR4, R33 ;  /* 0x00000000210472ca */ /* 0x000fe400000e0000 */
        /* <DEDUP_REMOVED lines=14> */
[----:B------:R-:W-:-:S02]  /*16880*/  IMAD.MOV.U32 R25, RZ, RZ, -0x7fffffe0 ;  /* 0x80000020ff197424 */ /* 0x000fc400078e00ff */
[----:B------:R-:W-:Y:S01]  /*16890*/  MOV R103, UR58 ;  /* 0x0000003a00677c02 */ /* 0x000fe20008000f00 */
[----:B------:R-:W-:Y:S01]  /*168a0*/  UMOV UR58, UR4 ;  /* 0x00000004003a7c82 */ /* 0x000fe20008000000 */
[----:B------:R-:W-:Y:S01]  /*168b0*/  MOV R104, UR59 ;  /* 0x0000003b00687c02 */ /* 0x000fe20008000f00 */
[----:B------:R-:W-:Y:S01]  /*168c0*/  UMOV UR59, UR5 ;  /* 0x00000005003b7c82 */ /* 0x000fe20008000000 */
[C---:B------:R-:W-:Y:S02]  /*168d0*/  R2UR UR4, R8.reuse ;  /* 0x00000000080472ca */ /* 0x040fe400000e0000 */
[C---:B------:R-:W-:Y:S02]  /*168e0*/  R2UR UR5, R9.reuse ;  /* 0x00000000090572ca */ /* 0x040fe400000e0000 */
[----:B------:R-:W-:Y:S01]  /*168f0*/  IMAD.U32 R98, RZ, RZ, UR12 ;  /* 0x0000000cff627e24 */ /* 0x000fe2000f8e00ff */
[----:B------:R-:W-:Y:S01]  /*16900*/  R2UR UR12, R8 ;  /* 0x00000000080c72ca */ /* 0x000fe200000e0000 */
[----:B------:R-:W-:Y:S01]  /*16910*/  IMAD.U32 R99, RZ, RZ, UR13 ;  /* 0x0000000dff637e24 */ /* 0x000fe2000f8e00ff */
[----:B------:R-:W-:-:S02]  /*16920*/  R2UR UR13, R9 ;  /* 0x00000000090d72ca */ /* 0x000fc400000e0000 */
[----:B------:R-:W-:Y:S01]  /*16930*/  R2UR UR32, R24 ;  /* 0x00000000182072ca */ /* 0x000fe200000e0000 */
[----:B------:R-:W-:Y:S01]  /*16940*/  VIADD R24, R96, 0x382 ;  /* 0x0000038260187836 */ /* 0x000fe20000000000 */
[----:B------:R-:W-:Y:S01]  /*16950*/  R2UR UR33, R25 ;  /* 0x00000000192172ca */ /* 0x000fe200000e0000 */
[----:B------:R-:W-:Y:S01]  /*16960*/  IMAD.MOV.U32 R25, RZ, RZ, -0x7fffffe0 ;  /* 0x80000020ff197424 */ /* 0x000fe200078e00ff */
        /* <DEDUP_REMOVED lines=10> */
[----:B------:R-:W-:Y:S01]  /*16a10*/  UMOV UR56, UR40 ;  /* 0x0000002800387c82 */ /* 0x000fe20008000000 */
[----:B------:R-:W-:Y:S01]  /*16a20*/  UMOV UR57, UR41 ;  /* 0x0000002900397c82 */ /* 0x000fe20008000000 */
[C---:B------:R-:W-:Y:S01]  /*16a30*/  R2UR UR40, R6.reuse ;  /* 0x00000000062872ca */ /* 0x040fe200000e0000 */
[----:B------:R-:W-:Y:S01]  /*16a40*/  UMOV UR58, UR48 ;  /* 0x00000030003a7c82 */ /* 0x000fe20008000000 */
[C---:B------:R-:W-:Y:S01]  /*16a50*/  R2UR UR41, R7.reuse ;  /* 0x00000000072972ca */ /* 0x040fe200000e0000 */
[----:B------:R-:W-:Y:S01]  /*16a60*/  UMOV UR59, UR49 ;  /* 0x00000031003b7c82 */ /* 0x000fe20008000000 */
[----:B------:R-:W-:Y:S02]  /*16a70*/  R2UR UR48, R6 ;  /* 0x00000000063072ca */ /* 0x000fe400000e0000 */
[----:B------:R-:W-:Y:S01]  /*16a80*/  R2UR UR49, R7 ;  /* 0x00000000073172ca */ /* 0x000fe200000e0000 */
        /* <DEDUP_REMOVED lines=51> */
[----:B------:R-:W-:Y:S01]  /*16dc0*/  UMOV UR22, UR28 ;  /* 0x0000001c00167c82 */ /* 0x000fe20008000000 */
[----:B------:R-:W-:Y:S01]  /*16dd0*/  UMOV UR23, UR29 ;  /* 0x0000001d00177c82 */ /* 0x000fe20008000000 */
[----:B------:R-:W-:Y:S02]  /*16de0*/  R2UR UR28, R6 ;  /* 0x00000000061c72ca */ /* 0x000fe400000e0000 */
[----:B------:R-:W-:Y:S02]  /*16df0*/  R2UR UR29, R7 ;  /* 0x00000000071d72ca */ /* 0x000fe400000e0000 */
[----:B------:R-:W-:Y:S02]  /*16e00*/  R2UR UR20, R10 ;  /* 0x000000000a1472ca */ /* 0x000fe400000e0000 */
[----:B------:R-:W-:Y:S01]  /*16e10*/  R2UR UR21, R11 ;  /* 0x000000000b1572ca */ /* 0x000fe200000e0000 */
[----:B------:R-:W-:-:S02]  /*16e20*/  WARPGROUP.DEPBAR.LE gsb0, 0x0 ;  /* 0x00008000000079c5 */ /* 0x000fc40000010000 */
        /* <DEDUP_REMOVED lines=10> */
[----:B------:R-:W-:-:S07]  /*16ed0*/  R2UR UR29, R13 ;  /* 0x000000000d1d72ca */ /* 0x000fce00000e0000 */
[----:B------:R-:W-:Y:S02]  /*16ee0*/  MOV R101, UR30 ;  /* 0x0000001e00657c02 */ /* 0x000fe40008000f00 */
[----:B------:R-:W-:Y:S02]  /*16ef0*/  MOV R100, UR31 ;  /* 0x0000001f00647c02 */ /* 0x000fe40008000f00 */
[----:B------:R-:W-:Y:S01]  /*16f00*/  R2UR UR30, R20 ;  /* 0x00000000141e72ca */ /* 0x000fe200000e0000 */
[----:B------:R-:W-:Y:S01]  /*16f10*/  VIADD R20, R96, 0x4c0 ;  /* 0x000004c060147836 */ /* 0x000fe20000000000 */
[----:B------:R-:W-:Y:S01]  /*16f20*/  R2UR UR31, R21 ;  /* 0x00000000151f72ca */ /* 0x000fe200000e0000 */
[----:B------:R-:W-:Y:S01]  /*16f30*/  IMAD.MOV.U32 R21, RZ, RZ, -0x7fffffe0 ;  /* 0x80000020ff157424 */ /* 0x000fe200078e00ff */
[----:B------:R-:W-:Y:S02]  /*16f40*/  WARPGROUP.DEPBAR.LE gsb0, 0x0 ;  /* 0x00008000000079c5 */ /* 0x000fe40000010000 */
        /* <DEDUP_REMOVED lines=17> */
[----:B------:R-:W-:Y:S01]  /*17060*/  VIADD R20, R96, 0x540 ;  /* 0x0000054060147836 */ /* 0x000fe20000000000 */
[----:B------:R-:W-:Y:S01]  /*17070*/  R2UR UR27, R21 ;  /* 0x00000000151b72ca */ /* 0x000fe200000e0000 */
[----:B------:R-:W-:Y:S01]  /*17080*/  IMAD.MOV.U32 R21, RZ, RZ, -0x7fffffe0 ;  /* 0x80000020ff157424 */ /* 0x000fe200078e00ff */
[----:B------:R-:W-:-:S03]  /*17090*/  R2UR UR37, R11 ;  /* 0x000000000b2572ca */ /* 0x000fc600000e0000 */
[----:B------:R-:W-:Y:S01]  /*170a0*/  MOV R110, UR38 ;  /* 0x00000026006e7c02 */ /* 0x000fe20008000f00 */
[----:B------:R-:W-:Y:S01]  /*170b0*/  UMOV UR38, UR8 ;  /* 0x0000000800267c82 */ /* 0x000fe20008000000 */
[----:B------:R-:W-:Y:S01]  /*170c0*/  MOV R109, UR39 ;  /* 0x00000027006d7c02 */ /* 0x000fe20008000f00 */
[----:B------:R-:W-:Y:S01]  /*170d0*/  UMOV UR39, UR9 ;  /* 0x0000000900277c82 */ /* 0x000fe20008000000 */
[----:B------:R-:W-:Y:S02]  /*170e0*/  R2UR UR8, R10 ;  /* 0x000000000a0872ca */ /* 0x000fe400000e0000 */
[----:B------:R-:W-:Y:S01]  /*170f0*/  MOV R112, UR26 ;  /* 0x0000001a00707c02 */ /* 0x000fe20008000f00 */
[----:B------:R-:W-:Y:S01]  /*17100*/  UMOV UR26, UR60 ;  /* 0x0000003c001a7c82 */ /* 0x000fe20008000000 */
[----:B------:R-:W-:Y:S01]  /*17110*/  MOV R111, UR27 ;  /* 0x0000001b006f7c02 */ /* 0x000fe20008000f00 */
[----:B------:R-:W-:Y:S01]  /*17120*/  UMOV UR27, UR61 ;  /* 0x0000003d001b7c82 */ /* 0x000fe20008000000 */
[----:B------:R-:W-:Y:S01]  /*17130*/  R2UR UR61, R97 ;  /* 0x00000000613d72ca */ /* 0x000fe200000e0000 */
[----:B------:R-:W-:Y:S01]  /*17140*/  IMAD.MOV.U32 R97, RZ, RZ, -0x7fffffe0 ;  /* 0x80000020ff617424 */ /* 0x000fe200078e00ff */
[----:B------:R-:W-:-:S02]  /*17150*/  R2UR UR60, R102 ;  /* 0x00000000663c72ca */ /* 0x000fc400000e0000 */
[----:B------:R-:W-:Y:S01]  /*17160*/  R2UR UR9, R11 ;  /* 0x000000000b0972ca */ /* 0x000fe200000e0000 */
[----:B------:R-:W-:Y:S02]  /*17170*/  WARPGROUP.DEPBAR.LE gsb0, 0x0 ;  /* 0x00008000000079c5 */ /* 0x000fe40000010000 */
[----:B------:R-:W-:-:S06]  /*17180*/  WARPGROUP.ARRIVE ;  /* 0x00000000000079c5 */ /* 0x000fcc0000000000 */
[----:B------:R-:W-:Y:S01]  /*17190*/  HGMMA.64x16x16.F32.BF16 R48, gdesc[UR40], R48, gsb0 ;  /* 0x00200000283079f0 */ /* 0x000fe20008001830 */
[----:B------:R-:W-:Y:S01]  /*171a0*/  R2UR UR40, R12 ;  /* 0x000000000c2872ca */ /* 0x000fe200000e0000 */
[----:B------:R-:W-:Y:S01]  /*171b0*/  UMOV UR42, UR22 ;  /* 0x00000016002a7c82 */ /* 0x000fe20008000000 */
[----:B------:R-:W-:Y:S01]  /*171c0*/  R2UR UR41, R13 ;  /* 0x000000000d2972ca */ /* 0x000fe200000e0000 */
[----:B------:R-:W-:Y:S01]  /*171d0*/  UMOV UR43, UR23 ;  /* 0x00000017002b7c82 */ /* 0x000fe20008000000 */
[----:B------:R-:W-:Y:S01]  /*171e0*/  R2UR UR22, R20 ;  /* 0x00000000141672ca */ /* 0x000fe200000e0000 */
[----:B------:R-:W-:Y:S01]  /*171f0*/  VIADD R20, R96, 0x580 ;  /* 0x0000058060147836 */ /* 0x000fe20000000000 */
[----:B------:R-:W-:Y:S01]  /*17200*/  R2UR UR23, R21 ;  /* 0x00000000151772ca */ /* 0x000fe200000e0000 */
[----:B------:R-:W-:-:S10]  /*17210*/  IMAD.MOV.U32 R21, RZ, RZ, -0x7fffffe0 ;  /* 0x80000020ff157424 */ /* 0x000fd400078e00ff */
[----:B------:R-:W-:Y:S02]  /*17220*/  MOV R114, UR22 ;  /* 0x0000001600727c02 */ /* 0x000fe40008000f00 */
[----:B------:R-:W-:Y:S02]  /*17230*/  MOV R113, UR23 ;  /* 0x0000001700717c02 */ /* 0x000fe40008000f00 */
[----:B------:R-:W-:Y:S02]  /*17240*/  R2UR UR22, R98 ;  /* 0x00000000621672ca */ /* 0x000fe400000e0000 */
        /* <DEDUP_REMOVED lines=8> */
[----:B------:R-:W-:Y:S02]  /*172d0*/  R2UR UR16, R10 ;  /* 0x000000000a1072ca */ /* 0x000fe400000e0000 */
[----:B------:R-:W-:Y:S01]  /*172e0*/  R2UR UR17, R11 ;  /* 0x000000000b1172ca */ /* 0x000fe200000e0000 */
[----:B------:R-:W-:Y:S02]  /*172f0*/  WARPGROUP.DEPBAR.LE gsb0, 0x0 ;  /* 0x00008000000079c5 */ /* 0x000fe40000010000 */
[----:B------:R-:W-:-:S06]  /*17300*/  WARPGROUP.ARRIVE ;  /* 0x00000000000079c5 */ /* 0x000fcc0000000000 */
[----:B------:R-:W-:Y:S01]  /*17310*/  HGMMA.64x16x16.F32.BF16 R32, gdesc[UR48], R32, gsb0 ;  /* 0x00200000302079f0 */ /* 0x000fe20008001820 */
[----:B------:R-:W-:Y:S01]  /*17320*/  UMOV UR50, UR4 ;  /* 0x0000000400327c82 */ /* 0x000fe20008000000 */
[----:B------:R-:W-:Y:S01]  /*17330*/  UMOV UR51, UR5 ;  /* 0x0000000500337c82 */ /* 0x000fe20008000000 */
[C---:B------:R-:W-:Y:S02]  /*17340*/  R2UR UR4, R12.reuse ;  /* 0x000000000c0472ca */ /* 0x040fe400000e0000 */
[C---:B------:R-:W-:Y:S02]  /*17350*/  R2UR UR5, R13.reuse ;  /* 0x000000000d0572ca */ /* 0x040fe400000e0000 */
[----:B------:R-:W-:Y:S02]  /*17360*/  R2UR UR48, R12 ;  /* 0x000000000c3072ca */ /* 0x000fe400000e0000 */
[----:B------:R-:W-:Y:S01]  /*17370*/  R2UR UR49, R13 ;  /* 0x000000000d3172ca */ /* 0x000fe200000e0000 */
[----:B------:R-:W-:-:S02]  /*17380*/  WARPGROUP.DEPBAR.LE gsb0, 0x0 ;  /* 0x00008000000079c5 */ /* 0x000fc40000010000 */
        /* <DEDUP_REMOVED lines=11> */
[C---:B------:R-:W-:Y:S01]  /*17440*/  R2UR UR28, R10.reuse ;  /* 0x000000000a1c72ca */ /* 0x040fe200000e0000 */
[----:B------:R-:W-:Y:S01]  /*17450*/  UMOV UR30, UR12 ;  /* 0x0000000c001e7c82 */ /* 0x000fe20008000000 */
[C---:B------:R-:W-:Y:S01]  /*17460*/  R2UR UR29, R11.reuse ;  /* 0x000000000b1d72ca */ /* 0x040fe200000e0000 */
        /* <DEDUP_REMOVED lines=170> */
[----:B------:R-:W-:Y:S01]  /*17f10*/  VIADD R96, R96, 0x682 ;  /* 0x0000068260607836 */ /* 0x000fe20000000000 */
        /* <DEDUP_REMOVED lines=49> */
[----:B------:R-:W-:Y:S05]  /*18230*/  @P2 BRA `(.L_x_2461) ;  /* 0x0000000000302947 */ /* 0x000fea0003800000 */
[----:B------:R-:W-:Y:S05]  /*18240*/  @!P0 BRA `(.L_x_2462) ;  /* 0x0000000000048947 */ /* 0x000fea0003800000 */
[----:B------:R-:W-:Y:S01]  /*18250*/  BPT.TRAP 0x1 ;  /* 0x000000040000795c */ /* 0x000fe20000300000 */
.L_x_2462:
[----:B------:R-:W-:Y:S01]  /*18260*/  SHF.L.U32 R0, R18, 0x1f, RZ ;  /* 0x0000001f12007819 */ /* 0x000fe200000006ff */
[----:B------:R-:W-:-:S04]  /*18270*/  IMAD R14, R19, 0x8, R22 ;  /* 0x00000008130e7824 */ /* 0x000fc800078e0216 */
[----:B------:R0:W1:Y:S01]  /*18280*/  SYNCS.PHASECHK.TRANS64.TRYWAIT P2, [R14+URZ+0x31c50], R0 ;  /* 0x031c50000e0075a7 */ /* 0x000062000804017f */
[----:B------:R-:W-:Y:S05]  /*18290*/  @!P0 BRA `(.L_x_2463) ;  /* 0x0000000000048947 */ /* 0x000fea0003800000 */
[----:B------:R-:W-:Y:S01]  /*182a0*/  BPT.TRAP 0x1 ;  /* 0x000000040000795c */ /* 0x000fe20000300000 */
.L_x_2463:
[----:B------:R-:W-:Y:S04]  /*182b0*/  BSSY B0, `(.L_x_2461) ;  /* 0x0000004000007945 */ /* 0x000fe80003800000 */
[----:B-1----:R-:W-:Y:S05]  /*182c0*/  @P2 BRA `(.L_x_2464) ;  /* 0x0000000000082947 */ /* 0x002fea0003800000 */
[----:B------:R-:W1:Y:S02]  /*182d0*/  SYNCS.PHASECHK.TRANS64.TRYWAIT P2, [R14+URZ+0x31c50], R0 ;  /* 0x031c50000e0075a7 */ /* 0x000e64000804017f */
[----:B-1----:R-:W-:Y:S05]  /*182e0*/  @!P2 BRA `(.L_x_2465) ;  /* 0x000000f000b0a947 */ /* 0x002fea0003800000 */
.L_x_2464:
[----:B------:R-:W-:Y:S05]  /*182f0*/  BSYNC B0 ;  /* 0x0000000000007941 */ /* 0x000fea0003800000 */
.L_x_2461:
[----:B------:R-:W2:Y:S01]  /*18300*/  LDL.LU R108, [R1+0x18] ;  /* 0x00001800016c7983 */ /* 0x000ea20000300800 */
[----:B01----:R-:W-:Y:S01]  /*18310*/  FMNMX.FTZ R0, R88, R16, !PT ;  /* 0x0000001058007209 */ /* 0x003fe20007810000 */
[----:B------:R-:W-:Y:S05]  /*18320*/  WARPSYNC.ALL ;  /* 0x0000000000007948 */ /* 0x000fea0003800000 */
[----:B------:R-:W-:Y:S01]  /*18330*/  FMNMX.FTZ R0, R89, R0, !PT ;  /* 0x0000000059007209 */ /* 0x000fe20007810000 */
[----:B------:R-:W-:Y:S01]  /*18340*/  ULDC UR4, c[0x0][0x988] ;  /* 0x0002620000047ab9 */ /* 0x000fe20000000800 */
[----:B------:R-:W-:Y:S02]  /*18350*/  STL [R1+0x158], R2 ;  /* 0x0001580201007387 */ /* 0x000fe40000100800 */
        /* <DEDUP_REMOVED lines=36> */
[----:B------:R-:W-:-:S04]  /*185a0*/  IMAD.U32 R0, RZ, RZ, UR4 ;  /* 0x00000004ff007e24 */ /* 0x000fc8000f8e00ff */
[----:B------:R-:W0:Y:S02]  /*185b0*/  SHFL.BFLY PT, R20, R14, 0x1, 0x1f ;  /* 0x0c201f000e147f89 */ /* 0x000e2400000e0000 */
[----:B0-----:R-:W-:-:S05]  /*185c0*/  FMNMX.FTZ R20, R14, R20, !PT ;  /* 0x000000140e147209 */ /* 0x001fca0007810000 */
[C---:B------:R-:W-:Y:S01]  /*185d0*/  FMUL.FTZ R103, R20.reuse, R0 ;  /* 0x0000000014677220 */ /* 0x040fe20000410000 */
[----:B------:R-:W-:-:S03]  /*185e0*/  FADD.FTZ R96, -R20, R16 ;  /* 0x0000001014607221 */ /* 0x000fc60000010100 */
[-CC-:B------:R-:W-:Y:S01]  /*185f0*/  FFMA.FTZ R101, R28, R0.reuse, -R103.reuse ;  /* 0x000000001c657223 */ /* 0x180fe20000010867 */
[-CC-:B------:R-:W-:Y:S01]  /*18600*/  FFMA.FTZ R18, R92, R0.reuse, -R103.reuse ;  /* 0x000000005c127223 */ /* 0x180fe20000010867 */
[----:B------:R-:W3:Y:S01]  /*18610*/  LDL R28, [R1+0xd8] ;  /* 0x0000d800011c7983 */ /* 0x000ee20000100800 */
[-CC-:B------:R-:W-:Y:S01]  /*18620*/  FFMA.FTZ R14, R88, R0.reuse, -R103.reuse ;  /* 0x00000000580e7223 */ /* 0x180fe20000010867 */
        /* <DEDUP_REMOVED lines=39> */
[C---:B0-----:R-:W-:Y:S01]  /*188a0*/  FADD.FTZ R24, R16.reuse, R24 ;  /* 0x0000001810187221 */ /* 0x041fe20000010000 */
[----:B------:R-:W-:Y:S02]  /*188b0*/  F2FP.BF16.F32.PACK_AB R16, R16, R14 ;  /* 0x0000000e1010723e */ /* 0x000fe400000010ff */
        /* <DEDUP_REMOVED lines=31> */
[----:B------:R-:W0:Y:S03]  /*18ab0*/  MUFU.EX2 R104, R104 ;  /* 0x0000006800687308 */ /* 0x000e260000000800 */
[----:B------:R-:W-:-:S04]  /*18ac0*/  FMNMX.FTZ R14, R39, R14, !PT ;  /* 0x0000000e270e7209 */ /* 0x000fc80007810000 */
[----:B------:R-:W-:-:S04]  /*18ad0*/  FMNMX.FTZ R14, R26, R14, !PT ;  /* 0x0000000e1a0e7209 */ /* 0x000fc80007810000 */
[----:B------:R-:W-:Y:S01]  /*18ae0*/  FMNMX.FTZ R14, R27, R14, !PT ;  /* 0x0000000e1b0e7209 */ /* 0x000fe20007810000 */
[----:B------:R-:W-:-:S03]  /*18af0*/  FADD.FTZ R24, R18, R24 ;  /* 0x0000001812187221 */ /* 0x000fc60000010000 */
[----:B------:R-:W-:-:S04]  /*18b00*/  FMNMX.FTZ R14, R30, R14, !PT ;  /* 0x0000000e1e0e7209 */ /* 0x000fc80007810000 */
[----:B------:R-:W-:Y:S01]  /*18b10*/  FMNMX.FTZ R14, R31, R14, !PT ;  /* 0x0000000e1f0e7209 */ /* 0x000fe20007810000 */
[----:B0-----:R-:W-:-:S04]  /*18b20*/  FADD.FTZ R2, R104, R24 ;  /* 0x0000001868027221 */ /* 0x001fc80000010000 */
[----:B------:R-:W0:Y:S02]  /*18b30*/  SHFL.BFLY PT, R24, R14, 0x2, 0x1f ;  /* 0x0c401f000e187f89 */ /* 0x000e2400000e0000 */
[----:B0-----:R-:W-:-:S05]  /*18b40*/  FMNMX.FTZ R14, R14, R24, !PT ;  /* 0x000000180e0e7209 */ /* 0x001fca0007810000 */
[----:B------:R-:W0:Y:S02]  /*18b50*/  SHFL.BFLY PT, R24, R14, 0x1, 0x1f ;  /* 0x0c201f000e187f89 */ /* 0x000e2400000e0000 */
[----:B0-----:R-:W-:Y:S01]  /*18b60*/  FMNMX.FTZ R14, R14, R24, !PT ;  /* 0x000000180e0e7209 */ /* 0x001fe20007810000 */
[----:B------:R-:W-:-:S05]  /*18b70*/  VIADD R24, R22, 0x200 ;  /* 0x0000020016187836 */ /* 0x000fca0000000000 */
[----:B------:R-:W-:-:S04]  /*18b80*/  SHF.R.U32.HI R24, RZ, 0x4, R24 ;  /* 0x00000004ff187819 */ /* 0x000fc80000011618 */
[----:B------:R-:W-:-:S04]  /*18b90*/  LOP3.LUT R24, R24, 0x3fff, RZ, 0xc0, !PT ;  /* 0x00003fff18187812 */ /* 0x000fc800078ec0ff */
[----:B------:R-:W-:Y:S01]  /*18ba0*/  LOP3.LUT R24, R24, 0x2400000, RZ, 0xfc, !PT ;  /* 0x0240000018187812 */ /* 0x000fe200078efcff */
[----:B------:R-:W-:-:S04]  /*18bb0*/  FMUL.FTZ R25, R14, R0 ;  /* 0x000000000e197220 */ /* 0x000fc80000410000 */
[----:B------:R-:W-:Y:S02]  /*18bc0*/  IMAD R24, R19, 0x6c0, R24 ;  /* 0x000006c013187824 */ /* 0x000fe400078e0218 */
[----:B------:R-:W-:Y:S02]  /*18bd0*/  FFMA.FTZ R127, R26, R0, -R25 ;  /* 0x000000001a7f7223 */ /* 0x000fe40000010819 */
        /* <DEDUP_REMOVED lines=11> */
[----:B------:R-:W-:Y:S01]  /*18c90*/  R2UR UR6, R24 ;  /* 0x00000000180672ca */ /* 0x000fe200000e0000 */
[-CC-:B------:R-:W-:Y:S01]  /*18ca0*/  FFMA.FTZ R90, R90, R0.reuse, -R25.reuse ;  /* 0x000000005a5a7223 */ /* 0x180fe20000010819 */
[-CC-:B------:R-:W-:Y:S02]  /*18cb0*/  FFMA.FTZ R91, R91, R0.reuse, -R25.reuse ;  /* 0x000000005b5b7223 */ /* 0x180fe40000010819 */
[----:B------:R-:W-:Y:S01]  /*18cc0*/  R2UR UR30, R26 ;  /* 0x000000001a1e72ca */ /* 0x000fe200000e0000 */
[----:B------:R-:W-:Y:S02]  /*18cd0*/  VIADD R26, R24, 0x1c0 ;  /* 0x000001c0181a7836 */ /* 0x000fe40000000000 */
        /* <DEDUP_REMOVED lines=34> */
[----:B------:R-:W-:Y:S01]  /*18f00*/  IMAD.MOV.U32 R25, RZ, RZ, -0x7fffffe0 ;  /* 0x80000020ff197424 */ /* 0x000fe200078e00ff */
[----:B------:R-:W-:Y:S02]  /*18f10*/  F2FP.BF16.F32.PACK_AB R18, R104, R18 ;  /* 0x000000126812723e */ /* 0x000fe400000010ff */
[----:B------:R-:W-:Y:S02]  /*18f20*/  R2UR UR38, R24 ;  /* 0x00000000182672ca */ /* 0x000fe400000e0000 */
[C---:B------:R-:W-:Y:S01]  /*18f30*/  R2UR UR7, R25.reuse ;  /* 0x00000000190772ca */ /* 0x040fe200000e0000 */
[----:B------:R-:W2:Y:S01]  /*18f40*/  LDL.LU R24, [R1+0x48] ;  /* 0x0000480001187983 */ /* 0x000ea20000300800 */
[----:B------:R-:W-:Y:S02]  /*18f50*/  R2UR UR39, R25 ;  /* 0x00000000192772ca */ /* 0x000fe400000e0000 */
[----:B---3--:R-:W-:Y:S01]  /*18f60*/  LOP3.LUT R104, R28, 0x10000, RZ, 0xfc, !PT ;  /* 0x000100001c687812 */ /* 0x008fe200078efcff */
[----:B------:R-:W2:Y:S04]  /*18f70*/  LDL.LU R25, [R1+0x4c] ;  /* 0x00004c0001197983 */ /* 0x000ea80000300800 */
        /* <DEDUP_REMOVED lines=32> */
[----:B------:R-:W2:Y:S01]  /*19180*/  LDL.LU R71, [R1+0x34] ;  /* 0x0000340001477983 */ /* 0x000ea20000300800 */
[----:B------:R-:W-:-:S02]  /*19190*/  IMAD.MOV.U32 R27, RZ, RZ, -0x7fffffe0 ;  /* 0x80000020ff1b7424 */ /* 0x000fc400078e00ff */
[----:B------:R-:W-:Y:S01]  /*191a0*/  IMAD.MOV.U32 R105, RZ, RZ, -0x3ffffff0 ;  /* 0xc0000010ff697424 */ /* 0x000fe200078e00ff */
[----:B------:R-:W-:Y:S01]  /*191b0*/  R2UR UR34, R26 ;  /* 0x000000001a2272ca */ /* 0x000fe200000e0000 */
[----:B------:R-:W-:Y:S01]  /*191c0*/  IMAD.MOV.U32 R26, RZ, RZ, R106 ;  /* 0x000000ffff1a7224 */ /* 0x000fe200078e006a */
[C---:B------:R-:W-:Y:S01]  /*191d0*/  R2UR UR11, R27.reuse ;  /* 0x000000001b0b72ca */ /* 0x040fe200000e0000 */
        /* <DEDUP_REMOVED lines=11> */
[----:B------:R-:W-:Y:S01]  /*19290*/  R2UR UR35, R27 ;  /* 0x000000001b2372ca */ /* 0x000fe200000e0000 */
[----:B------:R-:W-:Y:S01]  /*192a0*/  IMAD.MOV.U32 R27, RZ, RZ, R107 ;  /* 0x000000ffff1b7224 */ /* 0x000fe200078e006b */
[----:B------:R-:W-:Y:S01]  /*192b0*/  R2UR UR4, R104 ;  /* 0x00000000680472ca */ /* 0x000fe200000e0000 */
[----:B------:R-:W-:Y:S01]  /*192c0*/  IMAD.MOV.U32 R42, RZ, RZ, R147 ;  /* 0x000000ffff2a7224 */ /* 0x000fe200078e0093 */
[----:B------:R-:W-:Y:S01]  /*192d0*/  R2UR UR5, R105 ;  /* 0x00000000690572ca */ /* 0x000fe200000e0000 */
[----:B------:R-:W-:-:S02]  /*192e0*/  IMAD.MOV.U32 R43, RZ, RZ, R148 ;  /* 0x000000ffff2b7224 */ /* 0x000fc400078e0094 */
[----:B------:R-:W-:Y:S02]  /*192f0*/  IMAD.MOV.U32 R46, RZ, RZ, R152 ;  /* 0x000000ffff2e7224 */ /* 0x000fe400078e0098 */
[----:B------:R-:W-:Y:S02]  /*19300*/  IMAD.MOV.U32 R47, RZ, RZ, R153 ;  /* 0x000000ffff2f7224 */ /* 0x000fe400078e0099 */
[----:B------:R-:W-:Y:S02]  /*19310*/  IMAD.MOV.U32 R50, RZ, RZ, R156 ;  /* 0x000000ffff327224 */ /* 0x000fe400078e009c */
[----:B------:R-:W-:Y:S02]  /*19320*/  VIADD R106, R104, 0x180 ;  /* 0x00000180686a7836 */ /* 0x000fe40000000000 */
[----:B------:R-:W-:-:S03]  /*19330*/  IMAD.MOV.U32 R107, RZ, RZ, -0x3ffffff0 ;  /* 0xc0000010ff6b7424 */ /* 0x000fc600078e00ff */
[----:B------:R-:W-:Y:S02]  /*19340*/  R2UR UR8, R106 ;  /* 0x000000006a0872ca */ /* 0x000fe400000e0000 */
[----:B------:R-:W-:Y:S01]  /*19350*/  R2UR UR9, R107 ;  /* 0x000000006b0972ca */ /* 0x000fe200000e0000 */
[----:B------:R-:W-:Y:S02]  /*19360*/  VIADD R106, R104, 0x300 ;  /* 0x00000300686a7836 */ /* 0x000fe40000000000 */
[----:B------:R-:W-:-:S03]  /*19370*/  IMAD.MOV.U32 R107, RZ, RZ, -0x3ffffff0 ;  /* 0xc0000010ff6b7424 */ /* 0x000fc600078e00ff */
[----:B------:R-:W-:Y:S02]  /*19380*/  R2UR UR12, R106 ;  /* 0x000000006a0c72ca */ /* 0x000fe400000e0000 */
[----:B------:R-:W-:Y:S01]  /*19390*/  R2UR UR13, R107 ;  /* 0x000000006b0d72ca */ /* 0x000fe200000e0000 */
[----:B--2---:R-:W-:-:S06]  /*193a0*/  WARPGROUP.ARRIVE ;  /* 0x00000000000079c5 */ /* 0x004fcc0000000000 */
[----:B------:R-:W-:Y:S03]  /*193b0*/  HGMMA.64x96x16.F32.BF16 R24, gdesc[UR4].tnspB, R24, gsb0 ;  /* 0x41600000041879f0 */ /* 0x000fe60008001818 */
        /* <DEDUP_REMOVED lines=25> */
[----:B------:R-:W-:Y:S02]  /*19550*/  IMAD.MOV.U32 R107, RZ, RZ, -0x3ffffff0 ;  /* 0xc0000010ff6b7424 */ /* 0x000fe400078e00ff */
[----:B------:R-:W-:Y:S01]  /*19560*/  IMAD.MOV.U32 R137, RZ, RZ, R2 ;  /* 0x000000ffff897224 */ /* 0x000fe200078e0002 */
[----:B------:R-:W-:Y:S01]  /*19570*/  R2UR UR28, R106 ;  /* 0x000000006a1c72ca */ /* 0x000fe200000e0000 */
[----:B------:R1:W5:Y:S01]  /*19580*/  LDL.LU R2, [R1+0x158] ;  /* 0x0001580001027983 */ /* 0x0003620000300800 */
[----:B------:R-:W-:-:S03]  /*19590*/  R2UR UR29, R107 ;  /* 0x000000006b1d72ca */ /* 0x000fc600000e0000 */
[----:B------:R-:W2:Y:S01]  /*195a0*/  LDL.LU R138, [R1+0x3c] ;  /* 0x00003c00018a7983 */ /* 0x000ea20000300800 */
        /* <DEDUP_REMOVED lines=18> */
[----:B------:R-:W-:-:S04]  /*196d0*/  FADD.FTZ R17, -R14, R17 ;  /* 0x000000110e117221 */ /* 0x000fc80000010100 */
[----:B------:R-:W-:-:S04]  /*196e0*/  FMUL.FTZ R17, R17, R0 ;  /* 0x0000000011117220 */ /* 0x000fc80000410000 */
[----:B------:R-:W-:Y:S08]  /*196f0*/  MUFU.EX2 R104, R17 ;  /* 0x0000001100687308 */ /* 0x000ff00000000800 */
[----:B------:R3:W2:Y:S01]  /*19700*/  MUFU.EX2 R17, R90 ;  /* 0x0000005a00117308 */ /* 0x0006a20000000800 */
[----:B------:R-:W-:Y:S02]  /*19710*/  WARPGROUP.DEPBAR.LE gsb0, 0x0 ;  /* 0x00008000000079c5 */ /* 0x000fe40000010000 */
[----:B------:R-:W-:-:S06]  /*19720*/  WARPGROUP.ARRIVE ;  /* 0x00000000000079c5 */ /* 0x000fcc0000000000 */
[----:B------:R-:W-:Y:S01]  /*19730*/  HGMMA.64x96x16.F32.BF16 R24, gdesc[UR36].tnspB, R24, gsb0 ;  /* 0x41600000241879f0 */ /* 0x000fe20008001818 */
[----:B------:R-:W4:Y:S01]  /*19740*/  MUFU.EX2 R91, R91 ;  /* 0x0000005b005b7308 */ /* 0x000f220000000800 */
[----:B0-----:R-:W-:Y:S02]  /*19750*/  SHF.R.U32.HI R140, RZ, 0x7, R142 ;  /* 0x00000007ff8c7819 */ /* 0x001fe4000001168e */
[----:B------:R-:W-:-:S03]  /*19760*/  ISETP.GE.U32.AND P2, PT, R142, 0x180, PT ;  /* 0x000001808e00780c */ /* 0x000fc60003f46070 */
[----:B---3--:R-:W-:Y:S02]  /*19770*/  VIADD R90, R140, 0x9 ;  /* 0x000000098c5a7836 */ /* 0x008fe40000000000 */
[----:B------:R2:W-:Y:S03]  /*19780*/  MUFU.EX2 R106, R95 ;  /* 0x0000005f006a7308 */ /* 0x0005e60000000800 */
[----:B------:R-:W-:Y:S01]  /*19790*/  SEL R90, R90, 0x9, !P2 ;  /* 0x000000095a5a7807 */ /* 0x000fe20005000000 */
[----:B--2---:R-:W-:Y:S01]  /*197a0*/  FFMA.FTZ R95, R104, R138, R17 ;  /* 0x0000008a685f7223 */ /* 0x004fe20000010011 */
[C---:B----4-:R-:W-:Y:S01]  /*197b0*/  F2FP.BF16.F32.PACK_AB R17, R91.reuse, R17 ;  /* 0x000000115b11723e */ /* 0x050fe200000010ff */
[----:B------:R-:W-:Y:S02]  /*197c0*/  WARPGROUP.DEPBAR.LE gsb0, 0x0 ;  /* 0x00008000000079c5 */ /* 0x000fe40000010000 */
[----:B------:R0:W-:Y:S06]  /*197d0*/  BAR.ARV R90, 0x100 ;  /* 0x0004005a0000751d */ /* 0x0001ec0000002000 */
[----:B0-----:R-:W-:Y:S01]  /*197e0*/  FADD.FTZ R90, R91, R95 ;  /* 0x0000005f5b5a7221 */ /* 0x001fe20000010000 */
[----:B------:R-:W-:-:S02]  /*197f0*/  @!P1 IMAD R91, R19, 0x8, R22 ;  /* 0x00000008135b9824 */ /* 0x000fc400078e0216 */
[----:B------:R-:W-:Y:S02]  /*19800*/  @!P1 IMAD R95, R145, 0x8, R22 ;  /* 0x00000008915f9824 */ /* 0x000fe400078e0216 */
[----:B------:R-:W-:Y:S02]  /*19810*/  @!P1 VIADD R91, R91, 0x31c60 ;  /* 0x00031c605b5b9836 */ /* 0x000fe40000000000 */
[----:B------:R-:W-:-:S03]  /*19820*/  @!P1 VIADD R95, R95, 0x31c40 ;  /* 0x00031c405f5f9836 */ /* 0x000fc60000000000 */
[----:B------:R-:W-:Y:S02]  /*19830*/  @!P1 PRMT R91, RZ, 0x654, R91 ;  /* 0x00000654ff5b9816 */ /* 0x000fe4000000005b */
[----:B------:R-:W-:-:S04]  /*19840*/  @!P1 PRMT R95, RZ, 0x654, R95 ;  /* 0x00000654ff5f9816 */ /* 0x000fc8000000005f */
[----:B------:R-:W-:Y:S01]  /*19850*/  @!P1 SYNCS.ARRIVE.TRANS64.RED.A1T0 RZ, [R95+URZ], RZ ;  /* 0x000000ff5fff99a7 */ /* 0x000fe2000810043f */
[-C--:B------:R-:W-:Y:S01]  /*19860*/  FMUL.FTZ R24, R24, R92.reuse ;  /* 0x0000005c18187220 */ /* 0x080fe20000410000 */
[----:B------:R0:W-:Y:S02]  /*19870*/  @!P1 SYNCS.ARRIVE.TRANS64.RED.A1T0 RZ, [R91+URZ], RZ ;  /* 0x000000ff5bff99a7 */ /* 0x0001e4000810043f */
[----:B0-----:R-:W-:Y:S08]  /*19880*/  MUFU.EX2 R91, R21 ;  /* 0x00000015005b7308 */ /* 0x001ff00000000800 */
[----:B------:R-:W-:Y:S01]  /*19890*/  MUFU.EX2 R21, R73 ;  /* 0x0000004900157308 */ /* 0x000fe20000000800 */
[----:B------:R0:W-:Y:S07]  /*198a0*/  STL [R1+0x48], R24 ;  /* 0x0000481801007387 */ /* 0x0001ee0000100800 */
[----:B------:R-:W-:Y:S08]  /*198b0*/  MUFU.EX2 R73, R74 ;  /* 0x0000004a00497308 */ /* 0x000ff00000000800 */
[----:B------:R-:W-:Y:S01]  /*198c0*/  MUFU.EX2 R74, R75 ;  /* 0x0000004b004a7308 */ /* 0x000fe20000000800 */
[----:B0-----:R-:W-:-:S07]  /*198d0*/  FMUL.FTZ R24, R29, R92 ;  /* 0x0000005c1d187220 */ /* 0x001fce0000410000 */
[----:B------:R0:W-:Y:S02]  /*198e0*/  MUFU.EX2 R75, R78 ;  /* 0x0000004e004b7308 */ /* 0x0001e40000000800 */
[-C--:B0-----:R-:W-:Y:S01]  /*198f0*/  FMUL.FTZ R78, R25, R92.reuse ;  /* 0x0000005c194e7220 */ /* 0x081fe20000410000 */
[-C--:B------:R-:W-:Y:S01]  /*19900*/  FMUL.FTZ R25, R28, R92.reuse ;  /* 0x0000005c1c197220 */ /* 0x080fe20000410000 */
[----:B------:R-:W-:-:S03]  /*19910*/  FMUL.FTZ R28, R32, R92 ;  /* 0x0000005c201c7220 */ /* 0x000fc60000410000 */
[----:B------:R-:W-:Y:S04]  /*19920*/  STL [R1+0x4c], R78 ;  /* 0x00004c4e01007387 */ /* 0x000fe80000100800 */
[----:B------:R0:W-:Y:S04]  /*19930*/  STL [R1+0x50], R25 ;  /* 0x0000501901007387 */ /* 0x0001e80000100800 */
[----:B------:R2:W-:Y:S01]  /*19940*/  STL [R1+0x54], R24 ;  /* 0x0000541801007387 */ /* 0x0005e20000100800 */
[----:B0-----:R-:W-:-:S03]  /*19950*/  FMUL.FTZ R25, R33, R92 ;  /* 0x0000005c21197220 */ /* 0x001fc60000410000 */
[----:B------:R0:W-:Y:S01]  /*19960*/  STL [R1+0x58], R28 ;  /* 0x0000581c01007387 */ /* 0x0001e20000100800 */
[----:B--2---:R-:W-:-:S03]  /*19970*/  FMUL.FTZ R24, R36, R92 ;  /* 0x0000005c24187220 */ /* 0x004fc60000410000 */
[----:B------:R2:W-:Y:S01]  /*19980*/  STL [R1+0x5c], R25 ;  /* 0x00005c1901007387 */ /* 0x0005e20000100800 */
[----:B0-----:R-:W-:-:S03]  /*19990*/  FMUL.FTZ R28, R37, R92 ;  /* 0x0000005c251c7220 */ /* 0x001fc60000410000 */
[----:B------:R0:W-:Y:S01]  /*199a0*/  STL [R1+0x60], R24 ;  /* 0x0000601801007387 */ /* 0x0001e20000100800 */
[----:B--2---:R-:W-:-:S03]  /*199b0*/  FMUL.FTZ R25, R40, R92 ;  /* 0x0000005c28197220 */ /* 0x004fc60000410000 */
[----:B------:R2:W-:Y:S04]  /*199c0*/  STL [R1+0x64], R28 ;  /* 0x0000641c01007387 */ /* 0x0005e80000100800 */
[----:B------:R3:W-:Y:S01]  /*199d0*/  STL [R1+0x68], R25 ;  /* 0x0000681901007387 */ /* 0x0007e20000100800 */
[-C--:B0-----:R-:W-:Y:S01]  /*199e0*/  FMUL.FTZ R24, R41, R92.reuse ;  /* 0x0000005c29187220 */ /* 0x081fe20000410000 */
[----:B--2---:R-:W-:-:S04]  /*199f0*/  FMUL.FTZ R28, R44, R92 ;  /* 0x0000005c2c1c7220 */ /* 0x004fc80000410000 */
[----:B------:R0:W-:Y:S01]  /*19a00*/  STL [R1+0x6c], R24 ;  /* 0x00006c1801007387 */ /* 0x0001e20000100800 */
[----:B---3--:R-:W-:-:S03]  /*19a10*/  FMUL.FTZ R25, R45, R92 ;  /* 0x0000005c2d197220 */ /* 0x008fc60000410000 */
        /* <DEDUP_REMOVED lines=12> */
[----:B------:R2:W-:Y:S01]  /*19ae0*/  STL [R1+0x88], R28 ;  /* 0x0000881c01007387 */ /* 0x0005e20000100800 */
[----:B------:R-:W-:-:S03]  /*19af0*/  FMUL.FTZ R29, R65, R92 ;  /* 0x0000005c411d7220 */ /* 0x000fc60000410000 */
[----:B------:R3:W-:Y:S01]  /*19b00*/  STL [R1+0x8c], R25 ;  /* 0x00008c1901007387 */ /* 0x0007e20000100800 */
[-C--:B0-----:R-:W-:Y:S01]  /*19b10*/  FMUL.FTZ R24, R60, R92.reuse ;  /* 0x0000005c3c187220 */ /* 0x081fe20000410000 */
[----:B--2---:R-:W-:-:S04]  /*19b20*/  FMUL.FTZ R28, R61, R92 ;  /* 0x0000005c3d1c7220 */ /* 0x004fc80000410000 */
[----:B------:R-:W-:Y:S01]  /*19b30*/  STL [R1+0x90], R24 ;  /* 0x0000901801007387 */ /* 0x000fe20000100800 */
[----:B---3--:R-:W-:-:S03]  /*19b40*/  FMUL.FTZ R25, R64, R92 ;  /* 0x0000005c40197220 */ /* 0x008fc60000410000 */
[----:B------:R-:W-:Y:S04]  /*19b50*/  STL [R1+0x94], R28 ;  /* 0x0000941c01007387 */ /* 0x000fe80000100800 */
[----:B------:R-:W-:Y:S04]  /*19b60*/  STL [R1+0x98], R25 ;  /* 0x0000981901007387 */ /* 0x000fe80000100800 */
[----:B------:R0:W-:Y:S04]  /*19b70*/  STL [R1+0x9c], R29 ;  /* 0x00009c1d01007387 */ /* 0x0001e80000100800 */
[----:B0-----:R-:W2:Y:S01]  /*19b80*/  LDL R29, [R1+0xf8] ;  /* 0x0000f800011d7983 */ /* 0x001ea20000100800 */
[----:B------:R-:W0:Y:S08]  /*19b90*/  MUFU.EX2 R94, R94 ;  /* 0x0000005e005e7308 */ /* 0x000e300000000800 */
[----:B------:R-:W3:Y:S01]  /*19ba0*/  MUFU.EX2 R157, R157 ;  /* 0x0000009d009d7308 */ /* 0x000ee20000000800 */
[----:B0-----:R-:W-:-:S05]  /*19bb0*/  F2FP.BF16.F32.PACK_AB R19, R106, R94 ;  /* 0x0000005e6a13723e */ /* 0x001fca00000010ff */
[----:B------:R0:W-:Y:S02]  /*19bc0*/  STSM.16.M88.4 [R23+0x24300], R16 ;  /* 0x0243001017007844 */ /* 0x0001e40000000200 */
[----:B------:R-:W-:Y:S01]  /*19bd0*/  MUFU.EX2 R154, R154 ;  /* 0x0000009a009a7308 */ /* 0x000fe20000000800 */
[----:B------:R-:W-:Y:S01]  /*19be0*/  FMUL.FTZ R28, R68, R92 ;  /* 0x0000005c441c7220 */ /* 0x000fe20000410000 */
[----:B---3--:R-:W-:-:S06]  /*19bf0*/  FADD.FTZ R24, R157, R137 ;  /* 0x000000899d187221 */ /* 0x008fcc0000010000 */
[----:B0-----:R-:W0:Y:S01]  /*19c00*/  MUFU.EX2 R16, R155 ;  /* 0x0000009b00107308 */ /* 0x001e220000000800 */
[----:B------:R-:W-:-:S07]  /*19c10*/  FMUL.FTZ R25, R69, R92 ;  /* 0x0000005c45197220 */ /* 0x000fce0000410000 */
[----:B------:R-:W3:Y:S08]  /*19c20*/  MUFU.EX2 R18, R151 ;  /* 0x0000009700127308 */ /* 0x000ef00000000800 */
[----:B------:R-:W4:Y:S01]  /*19c30*/  MUFU.EX2 R17, R82 ;  /* 0x0000005200117308 */ /* 0x000f220000000800 */
[----:B0-----:R-:W-:-:S07]  /*19c40*/  FADD.FTZ R24, R16, R24 ;  /* 0x0000001810187221 */ /* 0x001fce0000010000 */
[----:B------:R-:W0:Y:S01]  /*19c50*/  MUFU.EX2 R149, R149 ;  /* 0x0000009500957308 */ /* 0x000e220000000800 */
[----:B------:R-:W-:Y:S01]  /*19c60*/  FADD.FTZ R90, R94, R90 ;  /* 0x0000005a5e5a7221 */ /* 0x000fe20000010000 */
[----:B------:R-:W-:Y:S06]  /*19c70*/  STL [R1+0xa0], R28 ;  /* 0x0000a01c01007387 */ /* 0x000fec0000100800 */
[----:B------:R-:W-:Y:S01]  /*19c80*/  MUFU.EX2 R105, R72 ;  /* 0x0000004800697308 */ /* 0x000fe20000000800 */
[----:B------:R1:W-:Y:S07]  /*19c90*/  STL [R1+0xa4], R25 ;  /* 0x0000a41901007387 */ /* 0x0003ee0000100800 */
[----:B------:R-:W0:Y:S01]  /*19ca0*/  MUFU.EX2 R72, R83 ;  /* 0x0000005300487308 */ /* 0x000e220000000800 */
[----:B------:R-:W-:Y:S01]  /*19cb0*/  FADD.FTZ R90, R106, R90 ;  /* 0x0000005a6a5a7221 */ /* 0x000fe20000010000 */
[----:B-1----:R-:W-:-:S06]  /*19cc0*/  FADD.FTZ R25, R154, R24 ;  /* 0x000000189a197221 */ /* 0x002fcc0000010000 */
[----:B------:R-:W1:Y:S01]  /*19cd0*/  MUFU.EX2 R141, R141 ;  /* 0x0000008d008d7308 */ /* 0x000e620000000800 */
[----:B---3--:R-:W-:-:S07]  /*19ce0*/  FADD.FTZ R25, R18, R25 ;  /* 0x0000001912197221 */ /* 0x008fce0000010000 */
[----:B------:R-:W3:Y:S01]  /*19cf0*/  MUFU.EX2 R19, R86 ;  /* 0x0000005600137308 */ /* 0x000ee20000000800 */
[----:B----4-:R-:W-:-:S07]  /*19d00*/  FADD.FTZ R90, R17, R90 ;  /* 0x0000005a115a7221 */ /* 0x010fce0000010000 */
[----:B------:R-:W4:Y:S01]  /*19d10*/  MUFU.EX2 R139, R139 ;  /* 0x0000008b008b7308 */ /* 0x000f220000000800 */
[----:B0-----:R-:W-:-:S07]  /*19d20*/  FADD.FTZ R25, R149, R25 ;  /* 0x0000001995197221 */ /* 0x001fce0000010000 */
[----:B------:R-:W0:Y:S01]  /*19d30*/  MUFU.EX2 R87, R87 ;  /* 0x0000005700577308 */ /* 0x000e220000000800 */
[----:B------:R-:W-:-:S07]  /*19d40*/  FADD.FTZ R24, R72, R90 ;  /* 0x0000005a48187221 */ /* 0x000fce0000010000 */
[----:B------:R-:W0:Y:S01]  /*19d50*/  MUFU.EX2 R136, R136 ;  /* 0x0000008800887308 */ /* 0x000e220000000800 */
[----:B-1----:R-:W-:-:S07]  /*19d60*/  FADD.FTZ R25, R141, R25 ;  /* 0x000000198d197221 */ /* 0x002fce0000010000 */
[----:B------:R-:W1:Y:S01]  /*19d70*/  MUFU.EX2 R135, R135 ;  /* 0x0000008700877308 */ /* 0x000e620000000800 */
[----:B---3--:R-:W-:Y:S01]  /*19d80*/  FADD.FTZ R24, R19, R24 ;  /* 0x0000001813187221 */ /* 0x008fe20000010000 */
[----:B----4-:R-:W-:-:S06]  /*19d90*/  FADD.FTZ R25, R139, R25 ;  /* 0x000000198b197221 */ /* 0x010fcc0000010000 */
[----:B------:R-:W3:Y:S01]  /*19da0*/  MUFU.EX2 R134, R134 ;  /* 0x0000008600867308 */ /* 0x000ee20000000800 */
[----:B0-----:R-:W-:Y:S01]  /*19db0*/  FADD.FTZ R24, R87, R24 ;  /* 0x0000001857187221 */ /* 0x001fe20000010000 */
[----:B------:R-:W-:-:S06]  /*19dc0*/  FADD.FTZ R25, R136, R25 ;  /* 0x0000001988197221 */ /* 0x000fcc0000010000 */
[----:B------:R-:W0:Y:S01]  /*19dd0*/  MUFU.EX2 R133, R133 ;  /* 0x0000008500857308 */ /* 0x000e220000000800 */
[----:B------:R-:W-:-:S07]  /*19de0*/  FADD.FTZ R24, R73, R24 ;  /* 0x0000001849187221 */ /* 0x000fce0000010000 */
[----:B------:R-:W4:Y:S01]  /*19df0*/  MUFU.EX2 R79, R79 ;  /* 0x0000004f004f7308 */ /* 0x000f220000000800 */
[----:B-1----:R-:W-:-:S07]  /*19e00*/  FADD.FTZ R25, R135, R25 ;  /* 0x0000001987197221 */ /* 0x002fce0000010000 */
[----:B------:R-:W1:Y:S01]  /*19e10*/  MUFU.EX2 R132, R132 ;  /* 0x0000008400847308 */ /* 0x000e620000000800 */
[----:B------:R-:W-:-:S07]  /*19e20*/  FADD.FTZ R28, R74, R24 ;  /* 0x000000184a1c7221 */ /* 0x000fce0000010000 */
[----:B------:R-:W-:Y:S01]  /*19e30*/  MUFU.EX2 R95, R81 ;  /* 0x00000051005f7308 */ /* 0x000fe20000000800 */
[----:B---3--:R-:W-:-:S07]  /*19e40*/  FADD.FTZ R24, R134, R25 ;  /* 0x0000001986187221 */ /* 0x008fce0000010000 */
[----:B------:R-:W3:Y:S01]  /*19e50*/  MUFU.EX2 R81, R103 ;  /* 0x0000006700517308 */ /* 0x000ee20000000800 */
[----:B------:R-:W-:-:S07]  /*19e60*/  FADD.FTZ R25, R75, R28 ;  /* 0x0000001c4b197221 */ /* 0x000fce0000010000 */
[----:B------:R-:W3:Y:S01]  /*19e70*/  MUFU.EX2 R131, R131 ;  /* 0x0000008300837308 */ /* 0x000ee20000000800 */
[----:B0-----:R-:W-:-:S07]  /*19e80*/  FADD.FTZ R24, R133, R24 ;  /* 0x0000001885187221 */ /* 0x001fce0000010000 */
[----:B------:R-:W0:Y:S01]  /*19e90*/  MUFU.EX2 R108, R108 ;  /* 0x0000006c006c7308 */ /* 0x000e220000000800 */
[----:B----4-:R-:W-:-:S07]  /*19ea0*/  FADD.FTZ R25, R79, R25 ;  /* 0x000000194f197221 */ /* 0x010fce0000010000 */
[----:B------:R-:W4:Y:S01]  /*19eb0*/  MUFU.EX2 R83, R109 ;  /* 0x0000006d00537308 */ /* 0x000f220000000800 */
[----:B-1----:R-:W-:Y:S01]  /*19ec0*/  FADD.FTZ R24, R132, R24 ;  /* 0x0000001884187221 */ /* 0x002fe20000010000 */
[----:B---3--:R-:W-:-:S06]  /*19ed0*/  FADD.FTZ R25, R81, R25 ;  /* 0x0000001951197221 */ /* 0x008fcc0000010000 */
[----:B------:R-:W1:Y:S01]  /*19ee0*/  MUFU.EX2 R110, R110 ;  /* 0x0000006e006e7308 */ /* 0x000e620000000800 */
[----:B------:R-:W-:Y:S01]  /*19ef0*/  FADD.FTZ R24, R131, R24 ;  /* 0x0000001883187221 */ /* 0x000fe20000010000 */
[----:B0-----:R-:W-:-:S06]  /*19f00*/  FADD.FTZ R25, R108, R25 ;  /* 0x000000196c197221 */ /* 0x001fcc0000010000 */
[----:B------:R-:W0:Y:S01]  /*19f10*/  MUFU.EX2 R111, R111 ;  /* 0x0000006f006f7308 */ /* 0x000e220000000800 */
[----:B------:R-:W-:-:S07]  /*19f20*/  FADD.FTZ R24, R91, R24 ;  /* 0x000000185b187221 */ /* 0x000fce0000010000 */
[----:B------:R-:W3:Y:S01]  /*19f30*/  MUFU.EX2 R76, R76 ;  /* 0x0000004c004c7308 */ /* 0x000ee20000000800 */
[----:B----4-:R-:W-:-:S07]  /*19f40*/  FADD.FTZ R25, R83, R25 ;  /* 0x0000001953197221 */ /* 0x010fce0000010000 */
[----:B------:R-:W4:Y:S01]  /*19f50*/  MUFU.EX2 R112, R112 ;  /* 0x0000007000707308 */ /* 0x000f220000000800 */
[----:B------:R-:W-:-:S07]  /*19f60*/  FADD.FTZ R24, R105, R24 ;  /* 0x0000001869187221 */ /* 0x000fce0000010000 */
[----:B------:R-:W4:Y:S01]  /*19f70*/  MUFU.EX2 R77, R77 ;  /* 0x0000004d004d7308 */ /* 0x000f220000000800 */
[----:B-1----:R-:W-:-:S07]  /*19f80*/  FADD.FTZ R25, R110, R25 ;  /* 0x000000196e197221 */ /* 0x002fce0000010000 */
[----:B------:R-:W1:Y:S01]  /*19f90*/  MUFU.EX2 R113, R113 ;  /* 0x0000007100717308 */ /* 0x000e620000000800 */
[----:B------:R-:W-:-:S07]  /*19fa0*/  FADD.FTZ R24, R21, R24 ;  /* 0x0000001815187221 */ /* 0x000fce0000010000 */
[----:B------:R-:W1:Y:S01]  /*19fb0*/  MUFU.EX2 R94, R80 ;  /* 0x00000050005e7308 */ /* 0x000e620000000800 */
[----:B0-----:R-:W-:-:S07]  /*19fc0*/  FADD.FTZ R25, R111, R25 ;  /* 0x000000196f197221 */ /* 0x001fce0000010000 */
[----:B------:R-:W0:Y:S01]  /*19fd0*/  MUFU.EX2 R114, R114 ;  /* 0x0000007200727308 */ /* 0x000e220000000800 */
[----:B---3--:R-:W-:Y:S01]  /*19fe0*/  FADD.FTZ R24, R76, R24 ;  /* 0x000000184c187221 */ /* 0x008fe20000010000 */
[----:B----4-:R-:W-:-:S06]  /*19ff0*/  FADD.FTZ R25, R112, R25 ;  /* 0x0000001970197221 */ /* 0x010fcc0000010000 */
[----:B------:R-:W3:Y:S01]  /*1a000*/  MUFU.EX2 R115, R115 ;  /* 0x0000007300737308 */ /* 0x000ee20000000800 */
[----:B------:R-:W-:-:S07]  /*1a010*/  FADD.FTZ R24, R77, R24 ;  /* 0x000000184d187221 */ /* 0x000fce0000010000 */
[----:B------:R-:W4:Y:S01]  /*1a020*/  MUFU.EX2 R84, R84 ;  /* 0x0000005400547308 */ /* 0x000f220000000800 */
[----:B-1----:R-:W-:-:S07]  /*1a030*/  FADD.FTZ R25, R113, R25 ;  /* 0x0000001971197221 */ /* 0x002fce0000010000 */
[----:B------:R-:W1:Y:S01]  /*1a040*/  MUFU.EX2 R116, R116 ;  /* 0x0000007400747308 */ /* 0x000e620000000800 */
[----:B------:R-:W-:-:S07]  /*1a050*/  FADD.FTZ R24, R94, R24 ;  /* 0x000000185e187221 */ /* 0x000fce0000010000 */
[----:B------:R-:W2:Y:S01]  /*1a060*/  MUFU.EX2 R85, R85 ;  /* 0x0000005500557308 */ /* 0x000ea20000000800 */
[----:B0-----:R-:W-:-:S07]  /*1a070*/  FADD.FTZ R25, R114, R25 ;  /* 0x0000001972197221 */ /* 0x001fce0000010000 */
[----:B------:R-:W0:Y:S01]  /*1a080*/  MUFU.EX2 R117, R117 ;  /* 0x0000007500757308 */ /* 0x000e220000000800 */
[----:B------:R-:W-:-:S07]  /*1a090*/  FADD.FTZ R24, R95, R24 ;  /* 0x000000185f187221 */ /* 0x000fce0000010000 */
[----:B------:R-:W0:Y:S01]  /*1a0a0*/  MUFU.EX2 R88, R88 ;  /* 0x0000005800587308 */ /* 0x000e220000000800 */
[----:B---3--:R-:W-:-:S07]  /*1a0b0*/  FADD.FTZ R25, R115, R25 ;  /* 0x0000001973197221 */ /* 0x008fce0000010000 */
[----:B------:R-:W3:Y:S01]  /*1a0c0*/  MUFU.EX2 R118, R118 ;  /* 0x0000007600767308 */ /* 0x000ee20000000800 */
[----:B----4-:R-:W-:-:S07]  /*1a0d0*/  FADD.FTZ R24, R84, R24 ;  /* 0x0000001854187221 */ /* 0x010fce0000010000 */
[----:B------:R-:W4:Y:S01]  /*1a0e0*/  MUFU.EX2 R89, R89 ;  /* 0x0000005900597308 */ /* 0x000f220000000800 */
[----:B-1----:R-:W-:-:S07]  /*1a0f0*/  FADD.FTZ R25, R116, R25 ;  /* 0x0000001974197221 */ /* 0x002fce0000010000 */
[----:B------:R-:W1:Y:S01]  /*1a100*/  MUFU.EX2 R119, R119 ;  /* 0x0000007700777308 */ /* 0x000e620000000800 */
[----:B------:R-:W-:Y:S01]  /*1a110*/  F2FP.BF16.F32.PACK_AB R19, R87, R19 ;  /* 0x000000135713723e */ /* 0x000fe200000010ff */
[----:B--2---:R-:W-:-:S06]  /*1a120*/  FADD.FTZ R24, R85, R24 ;  /* 0x0000001855187221 */ /* 0x004fcc0000010000 */
[----:B------:R-:W2:Y:S01]  /*1a130*/  MUFU.EX2 R93, R93 ;  /* 0x0000005d005d7308 */ /* 0x000ea20000000800 */
[----:B0-----:R-:W-:-:S07]  /*1a140*/  FADD.FTZ R25, R117, R25 ;  /* 0x0000001975197221 */ /* 0x001fce0000010000 */
[----:B------:R-:W0:Y:S01]  /*1a150*/  MUFU.EX2 R120, R120 ;  /* 0x0000007800787308 */ /* 0x000e220000000800 */
[----:B------:R-:W-:Y:S01]  /*1a160*/  FADD.FTZ R24, R88, R24 ;  /* 0x0000001858187221 */ /* 0x000fe20000010000 */
[----:B------:R-:W-:-:S06]  /*1a170*/  F2FP.BF16.F32.PACK_AB R16, R16, R157 ;  /* 0x0000009d1010723e */ /* 0x000fcc00000010ff */
[----:B------:R-:W0:Y:S01]  /*1a180*/  MUFU.EX2 R96, R96 ;  /* 0x0000006000607308 */ /* 0x000e220000000800 */
[----:B------:R-:W-:Y:S01]  /*1a190*/  F2FP.BF16.F32.PACK_AB R17, R72, R17 ;  /* 0x000000114811723e */ /* 0x000fe200000010ff */
[----:B---3--:R-:W-:Y:S01]  /*1a1a0*/  FADD.FTZ R25, R118, R25 ;  /* 0x0000001976197221 */ /* 0x008fe20000010000 */
[----:B------:R-:W-:-:S05]  /*1a1b0*/  F2FP.BF16.F32.PACK_AB R18, R18, R154 ;  /* 0x0000009a1212723e */ /* 0x000fca00000010ff */
[----:B------:R-:W3:Y:S01]  /*1a1c0*/  MUFU.EX2 R87, R121 ;  /* 0x0000007900577308 */ /* 0x000ee20000000800 */
[----:B----4-:R-:W-:-:S07]  /*1a1d0*/  FADD.FTZ R24, R89, R24 ;  /* 0x0000001859187221 */ /* 0x010fce0000010000 */
[----:B------:R-:W4:Y:S01]  /*1a1e0*/  MUFU.EX2 R97, R97 ;  /* 0x0000006100617308 */ /* 0x000f220000000800 */
[----:B------:R2:W-:Y:S01]  /*1a1f0*/  STSM.16.M88.4 [R23+0x25b00], R16 ;  /* 0x025b001017007844 */ /* 0x0005e20000000200 */
[----:B-1----:R-:W-:-:S06]  /*1a200*/  FADD.FTZ R25, R119, R25 ;  /* 0x0000001977197221 */ /* 0x002fcc0000010000 */
[----:B------:R-:W1:Y:S01]  /*1a210*/  MUFU.EX2 R122, R122 ;  /* 0x0000007a007a7308 */ /* 0x000e620000000800 */
[----:B------:R-:W-:Y:S02]  /*1a220*/  F2FP.BF16.F32.PACK_AB R73, R74, R73 ;  /* 0x000000494a49723e */ /* 0x000fe400000010ff */
[----:B------:R-:W-:-:S05]  /*1a230*/  F2FP.BF16.F32.PACK_AB R72, R141, R149 ;  /* 0x000000958d48723e */ /* 0x000fca00000010ff */
[----:B------:R-:W1:Y:S01]  /*1a240*/  MUFU.EX2 R98, R98 ;  /* 0x0000006200627308 */ /* 0x000e620000000800 */
[----:B--2---:R-:W-:Y:S01]  /*1a250*/  F2FP.BF16.F32.PACK_AB R18, R21, R105 ;  /* 0x000000691512723e */ /* 0x004fe200000010ff */
[----:B------:R-:W-:Y:S01]  /*1a260*/  FADD.FTZ R21, R93, R24 ;  /* 0x000000185d157221 */ /* 0x000fe20000010000 */
[----:B------:R-:W-:Y:S02]  /*1a270*/  F2FP.BF16.F32.PACK_AB R74, R136, R139 ;  /* 0x0000008b884a723e */ /* 0x000fe400000010ff */
[----:B------:R-:W-:-:S03]  /*1a280*/  F2FP.BF16.F32.PACK_AB R75, R79, R75 ;  /* 0x0000004b4f4b723e */ /* 0x000fc600000010ff */
[----:B------:R-:W2:Y:S01]  /*1a290*/  MUFU.EX2 R123, R123 ;  /* 0x0000007b007b7308 */ /* 0x000ea20000000800 */
[----:B------:R-:W-:Y:S01]  /*1a2a0*/  F2FP.BF16.F32.PACK_AB R80, R134, R135 ;  /* 0x000000878650723e */ /* 0x000fe200000010ff */
[----:B0-----:R-:W-:Y:S01]  /*1a2b0*/  FADD.FTZ R24, R120, R25 ;  /* 0x0000001978187221 */ /* 0x001fe20000010000 */
[----:B------:R-:W-:Y:S02]  /*1a2c0*/  F2FP.BF16.F32.PACK_AB R81, R108, R81 ;  /* 0x000000516c51723e */ /* 0x000fe400000010ff */
[----:B------:R-:W-:-:S03]  /*1a2d0*/  F2FP.BF16.F32.PACK_AB R82, R132, R133 ;  /* 0x000000858452723e */ /* 0x000fc600000010ff */
[----:B------:R-:W0:Y:S01]  /*1a2e0*/  MUFU.EX2 R99, R99 ;  /* 0x0000006300637308 */ /* 0x000e220000000800 */
[----:B------:R-:W-:Y:S02]  /*1a2f0*/  F2FP.BF16.F32.PACK_AB R83, R110, R83 ;  /* 0x000000536e53723e */ /* 0x000fe400000010ff */
[----:B------:R-:W-:Y:S02]  /*1a300*/  F2FP.BF16.F32.PACK_AB R16, R91, R131 ;  /* 0x000000835b10723e */ /* 0x000fe400000010ff */
[----:B------:R-:W-:Y:S02]  /*1a310*/  F2FP.BF16.F32.PACK_AB R17, R112, R111 ;  /* 0x0000006f7011723e */ /* 0x000fe400000010ff */
[----:B------:R-:W-:Y:S01]  /*1a320*/  F2FP.BF16.F32.PACK_AB R19, R114, R113 ;  /* 0x000000717213723e */ /* 0x000fe200000010ff */
[----:B------:R-:W0:Y:S01]  /*1a330*/  MUFU.EX2 R124, R124 ;  /* 0x0000007c007c7308 */ /* 0x000e220000000800 */
[----:B------:R-:W-:Y:S01]  /*1a340*/  FADD.FTZ R28, R96, R21 ;  /* 0x00000015601c7221 */ /* 0x000fe20000010000 */
[----:B------:R-:W-:Y:S01]  /*1a350*/  STSM.16.M88.4 [R23+0x27300], R72 ;  /* 0x0273004817007844 */ /* 0x000fe20000000200 */
[----:B---3--:R-:W-:-:S05]  /*1a360*/  FADD.FTZ R21, R87, R24 ;  /* 0x0000001857157221 */ /* 0x008fca0000010000 */
[----:B------:R-:W3:Y:S01]  /*1a370*/  MUFU.EX2 R100, R100 ;  /* 0x0000006400647308 */ /* 0x000ee20000000800 */
[----:B------:R-:W-:Y:S04]  /*1a380*/  STSM.16.M88.4 [R23+0x28b00], R80 ;  /* 0x028b005017007844 */ /* 0x000fe80000000200 */
[----:B------:R4:W-:Y:S03]  /*1a390*/  STSM.16.M88.4 [R23+0x2a300], R16 ;  /* 0x02a3001017007844 */ /* 0x0009e60000000200 */
[----:B------:R-:W3:Y:S08]  /*1a3a0*/  MUFU.EX2 R125, R125 ;  /* 0x0000007d007d7308 */ /* 0x000ef00000000800 */
[----:B------:R-:W3:Y:S01]  /*1a3b0*/  MUFU.EX2 R101, R101 ;  /* 0x0000006500657308 */ /* 0x000ee20000000800 */
[----:B----4-:R-:W-:Y:S01]  /*1a3c0*/  FADD.FTZ R17, R97, R28 ;  /* 0x0000001c61117221 */ /* 0x010fe20000010000 */
[----:B-1----:R-:W-:-:S06]  /*1a3d0*/  FADD.FTZ R16, R122, R21 ;  /* 0x000000157a107221 */ /* 0x002fcc0000010000 */
[----:B------:R-:W1:Y:S01]  /*1a3e0*/  MUFU.EX2 R126, R126 ;  /* 0x0000007e007e7308 */ /* 0x000e620000000800 */
[----:B------:R-:W-:Y:S01]  /*1a3f0*/  FADD.FTZ R18, R98, R17 ;  /* 0x0000001162127221 */ /* 0x000fe20000010000 */
[----:B--2---:R-:W-:-:S06]  /*1a400*/  FADD.FTZ R17, R123, R16 ;  /* 0x000000107b117221 */ /* 0x004fcc0000010000 */
[----:B------:R-:W2:Y:S01]  /*1a410*/  MUFU.EX2 R102, R102 ;  /* 0x0000006600667308 */ /* 0x000ea20000000800 */
[----:B0-----:R-:W-:Y:S01]  /*1a420*/  FADD.FTZ R19, R99, R18 ;  /* 0x0000001263137221 */ /* 0x001fe20000010000 */
[----:B------:R-:W-:-:S06]  /*1a430*/  FADD.FTZ R18, R124, R17 ;  /* 0x000000117c127221 */ /* 0x000fcc0000010000 */
[----:B------:R-:W-:Y:S01]  /*1a440*/  MUFU.EX2 R127, R127 ;  /* 0x0000007f007f7308 */ /* 0x000fe20000000800 */
[----:B---3--:R-:W-:-:S07]  /*1a450*/  FADD.FTZ R24, R100, R19 ;  /* 0x0000001364187221 */ /* 0x008fce0000010000 */
[----:B------:R-:W0:Y:S08]  /*1a460*/  MUFU.EX2 R128, R128 ;  /* 0x0000008000807308 */ /* 0x000e300000000800 */
[----:B------:R-:W-:Y:S08]  /*1a470*/  MUFU.EX2 R129, R129 ;  /* 0x0000008100817308 */ /* 0x000ff00000000800 */
[----:B------:R-:W3:Y:S01]  /*1a480*/  MUFU.EX2 R130, R130 ;  /* 0x0000008200827308 */ /* 0x000ee20000000800 */
[----:B------:R-:W-:Y:S01]  /*1a490*/  FADD.FTZ R19, R125, R18 ;  /* 0x000000127d137221 */ /* 0x000fe20000010000 */
[----:B------:R-:W-:Y:S01]  /*1a4a0*/  F2FP.BF16.F32.PACK_AB R76, R77, R76 ;  /* 0x0000004c4d4c723e */ /* 0x000fe200000010ff */
[----:B------:R-:W-:Y:S01]  /*1a4b0*/  FADD.FTZ R21, R101, R24 ;  /* 0x0000001865157221 */ /* 0x000fe20000010000 */
[----:B------:R-:W-:Y:S01]  /*1a4c0*/  F2FP.BF16.F32.PACK_AB R77, R116, R115 ;  /* 0x00000073744d723e */ /* 0x000fe200000010ff */
[----:B-1----:R-:W-:Y:S01]  /*1a4d0*/  FADD.FTZ R24, R126, R19 ;  /* 0x000000137e187221 */ /* 0x002fe20000010000 */
[----:B------:R-:W-:-:S02]  /*1a4e0*/  F2FP.BF16.F32.PACK_AB R78, R95, R94 ;  /* 0x0000005e5f4e723e */ /* 0x000fc400000010ff */
[----:B------:R-:W-:Y:S02]  /*1a4f0*/  F2FP.BF16.F32.PACK_AB R79, R118, R117 ;  /* 0x00000075764f723e */ /* 0x000fe400000010ff */
[----:B------:R-:W-:Y:S02]  /*1a500*/  F2FP.BF16.F32.PACK_AB R84, R85, R84 ;  /* 0x000000545554723e */ /* 0x000fe400000010ff */
[----:B------:R-:W-:Y:S02]  /*1a510*/  F2FP.BF16.F32.PACK_AB R85, R120, R119 ;  /* 0x000000777855723e */ /* 0x000fe400000010ff */
[----:B------:R-:W-:Y:S02]  /*1a520*/  F2FP.BF16.F32.PACK_AB R86, R89, R88 ;  /* 0x000000585956723e */ /* 0x000fe400000010ff */
[----:B------:R-:W-:Y:S01]  /*1a530*/  F2FP.BF16.F32.PACK_AB R87, R122, R87 ;  /* 0x000000577a57723e */ /* 0x000fe200000010ff */
[----:B--2---:R-:W-:Y:S01]  /*1a540*/  FADD.FTZ R25, R102, R21 ;  /* 0x0000001566197221 */ /* 0x004fe20000010000 */
[----:B------:R-:W-:-:S02]  /*1a550*/  F2FP.BF16.F32.PACK_AB R16, R96, R93 ;  /* 0x0000005d6010723e */ /* 0x000fc400000010ff */
[----:B------:R-:W-:Y:S02]  /*1a560*/  F2FP.BF16.F32.PACK_AB R17, R124, R123 ;  /* 0x0000007b7c11723e */ /* 0x000fe400000010ff */
[----:B------:R-:W-:Y:S02]  /*1a570*/  F2FP.BF16.F32.PACK_AB R18, R98, R97 ;  /* 0x000000616212723e */ /* 0x000fe400000010ff */
[----:B------:R-:W-:Y:S01]  /*1a580*/  F2FP.BF16.F32.PACK_AB R19, R126, R125 ;  /* 0x0000007d7e13723e */ /* 0x000fe200000010ff */
[----:B------:R-:W-:Y:S01]  /*1a590*/  STSM.16.M88.4 [R23+0x2bb00], R76 ;  /* 0x02bb004c17007844 */ /* 0x000fe20000000200 */
[----:B------:R-:W-:Y:S02]  /*1a5a0*/  F2FP.BF16.F32.PACK_AB R102, R102, R101 ;  /* 0x000000656666723e */ /* 0x000fe400000010ff */
[----:B------:R-:W-:Y:S01]  /*1a5b0*/  F2FP.BF16.F32.PACK_AB R100, R100, R99 ;  /* 0x000000636464723e */ /* 0x000fe200000010ff */
[----:B------:R-:W-:Y:S01]  /*1a5c0*/  STSM.16.M88.4 [R23+0x2d300], R84 ;  /* 0x02d3005417007844 */ /* 0x000fe20000000200 */
[----:B0-----:R-:W-:-:S02]  /*1a5d0*/  F2FP.BF16.F32.PACK_AB R101, R128, R127 ;  /* 0x0000007f8065723e */ /* 0x001fc400000010ff */
[----:B---3--:R-:W-:Y:S01]  /*1a5e0*/  F2FP.BF16.F32.PACK_AB R103, R130, R129 ;  /* 0x000000818267723e */ /* 0x008fe200000010ff */
[----:B------:R0:W-:Y:S04]  /*1a5f0*/  STSM.16.M88.4 [R23+0x2eb00], R16 ;  /* 0x02eb001017007844 */ /* 0x0001e80000000200 */
[----:B------:R-:W-:Y:S01]  /*1a600*/  STSM.16.M88.4 [R23+0x30300], R100 ;  /* 0x0303006417007844 */ /* 0x000fe20000000200 */
[----:B------:R-:W-:Y:S01]  /*1a610*/  @!PT LDS RZ, [RZ] ;  /* 0x00000000fffff984 */ /* 0x000fe20000000800 */
[----:B------:R-:W-:Y:S01]  /*1a620*/  @!PT LDS RZ, [RZ] ;  /* 0x00000000fffff984 */ /* 0x000fe20000000800 */
[----:B------:R-:W-:Y:S01]  /*1a630*/  @!PT LDS RZ, [RZ] ;  /* 0x00000000fffff984 */ /* 0x000fe20000000800 */
[----:B------:R-:W-:Y:S01]  /*1a640*/  @!PT LDS RZ, [RZ] ;  /* 0x00000000fffff984 */ /* 0x000fe20000000800 */
[----:B------:R1:W-:Y:S06]  /*1a650*/  MEMBAR.ALL.CTA ;  /* 0x0000000000007992 */ /* 0x0003ec0000008000 */
[----:B-1----:R-:W1:Y:S04]  /*1a660*/  FENCE.VIEW.ASYNC.S ;  /* 0x00000000000073c6 */ /* 0x002e680000000000 */
[----:B------:R-:W-:Y:S01]  /*1a670*/  STL [R1+0x18], R25 ;  /* 0x0000181901007387 */ /* 0x000fe20000100800 */
[-C--:B0-----:R-:W-:Y:S01]  /*1a680*/  FMUL.FTZ R16, R51, R104.reuse ;  /* 0x0000006833107220 */ /* 0x081fe20000410000 */
[-C--:B------:R-:W-:Y:S01]  /*1a690*/  FMUL.FTZ R18, R54, R104.reuse ;  /* 0x0000006836127220 */ /* 0x080fe20000410000 */
[----:B------:R-:W-:-:S03]  /*1a6a0*/  FMUL.FTZ R17, R55, R104 ;  /* 0x0000006837117220 */ /* 0x000fc60000410000 */
[----:B------:R0:W-:Y:S01]  /*1a6b0*/  STL [R1+0x4], R16 ;  /* 0x0000041001007387 */ /* 0x0001e20000100800 */
[----:B------:R-:W-:-:S03]  /*1a6c0*/  FADD.FTZ R21, R127, R24 ;  /* 0x000000187f157221 */ /* 0x000fc60000010000 */
[----:B------:R-:W-:Y:S01]  /*1a6d0*/  STL [R1+0x8], R18 ;  /* 0x0000081201007387 */ /* 0x000fe20000100800 */
[----:B0-----:R-:W-:-:S03]  /*1a6e0*/  FMUL.FTZ R16, R58, R104 ;  /* 0x000000683a107220 */ /* 0x001fc60000410000 */
[----:B------:R0:W-:Y:S04]  /*1a6f0*/  STL [R1+0xc], R17 ;  /* 0x00000c1101007387 */ /* 0x0001e80000100800 */
[----:B------:R2:W-:Y:S01]  /*1a700*/  STL [R1+0x10], R16 ;  /* 0x0000101001007387 */ /* 0x0005e20000100800 */
[----:B------:R-:W-:Y:S01]  /*1a710*/  ISETP.GT.AND P2, PT, R15, R29, PT ;  /* 0x0000001d0f00720c */ /* 0x000fe20003f44270 */
[-C--:B0-----:R-:W-:Y:S01]  /*1a720*/  FMUL.FTZ R17, R59, R104.reuse ;  /* 0x000000683b117220 */ /* 0x081fe20000410000 */
[-C--:B--2---:R-:W-:Y:S01]  /*1a730*/  FMUL.FTZ R16, R62, R104.reuse ;  /* 0x000000683e107220 */ /* 0x084fe20000410000 */
[----:B------:R-:W-:Y:S01]  /*1a740*/  FADD.FTZ R128, R128, R21 ;  /* 0x0000001580807221 */ /* 0x000fe20000010000 */
[-C--:B------:R-:W-:Y:S02]  /*1a750*/  FMUL.FTZ R18, R63, R104.reuse ;  /* 0x000000683f127220 */ /* 0x080fe40000410000 */
[----:B------:R0:W-:Y:S04]  /*1a760*/  STL [R1+0x14], R17 ;  /* 0x0000141101007387 */ /* 0x0001e80000100800 */
[----:B------:R2:W-:Y:S01]  /*1a770*/  STL [R1+0x1c], R16 ;  /* 0x00001c1001007387 */ /* 0x0005e20000100800 */
[----:B------:R-:W-:Y:S01]  /*1a780*/  FADD.FTZ R129, R129, R128 ;  /* 0x0000008081817221 */ /* 0x000fe20000010000 */
[----:B0-----:R-:W-:-:S02]  /*1a790*/  FMUL.FTZ R17, R66, R104 ;  /* 0x0000006842117220 */ /* 0x001fc40000410000 */
[----:B------:R0:W-:Y:S01]  /*1a7a0*/  STL [R1+0x20], R18 ;  /* 0x0000201201007387 */ /* 0x0001e20000100800 */
[----:B--2---:R-:W-:-:S03]  /*1a7b0*/  FMUL.FTZ R16, R67, R104 ;  /* 0x0000006843107220 */ /* 0x004fc60000410000 */
[----:B------:R2:W-:Y:S04]  /*1a7c0*/  STL [R1+0x24], R17 ;  /* 0x0000241101007387 */ /* 0x0005e80000100800 */
[----:B------:R3:W-:Y:S01]  /*1a7d0*/  STL [R1+0x30], R16 ;  /* 0x0000301001007387 */ /* 0x0007e20000100800 */
[-C--:B0-----:R-:W-:Y:S01]  /*1a7e0*/  FMUL.FTZ R18, R70, R104.reuse ;  /* 0x0000006846127220 */ /* 0x081fe20000410000 */
[----:B--2---:R-:W-:-:S04]  /*1a7f0*/  FMUL.FTZ R17, R71, R104 ;  /* 0x0000006847117220 */ /* 0x004fc80000410000 */
[----:B------:R0:W-:Y:S01]  /*1a800*/  STL [R1+0x38], R18 ;  /* 0x0000381201007387 */ /* 0x0001e20000100800 */
[----:B---3--:R-:W-:-:S03]  /*1a810*/  FADD.FTZ R16, R130, R129 ;  /* 0x0000008182107221 */ /* 0x008fc60000010000 */
[----:B------:R2:W-:Y:S01]  /*1a820*/  STL [R1+0x34], R17 ;  /* 0x0000341101007387 */ /* 0x0005e20000100800 */
[----:B------:R-:W-:Y:S02]  /*1a830*/  VIADD R15, R15, 0xffffffff ;  /* 0xffffffff0f0f7836 */ /* 0x000fe40000000000 */
[-C--:B------:R-:W-:Y:S01]  /*1a840*/  FMUL.FTZ R106, R26, R104.reuse ;  /* 0x000000681a6a7220 */ /* 0x080fe20000410000 */
[-C--:B------:R-:W-:Y:S01]  /*1a850*/  FMUL.FTZ R107, R27, R104.reuse ;  /* 0x000000681b6b7220 */ /* 0x080fe20000410000 */
        /* <DEDUP_REMOVED lines=12> */
[----:B0-----:R-:W-:-:S02]  /*1a920*/  IMAD.MOV.U32 R18, RZ, RZ, R150 ;  /* 0x000000ffff127224 */ /* 0x001fc400078e0096 */
[----:B------:R-:W-:Y:S02]  /*1a930*/  IMAD.MOV.U32 R19, RZ, RZ, R145 ;  /* 0x000000ffff137224 */ /* 0x000fe400078e0091 */
[----:B--2---:R-:W-:Y:S02]  /*1a940*/  IMAD.MOV.U32 R17, RZ, RZ, R14 ;  /* 0x000000ffff117224 */ /* 0x004fe400078e000e */
[----:B---3--:R-:W-:Y:S01]  /*1a950*/  IMAD.MOV.U32 R16, RZ, RZ, R20 ;  /* 0x000000ffff107224 */ /* 0x008fe200078e0014 */
[----:B-1----:R-:W-:Y:S01]  /*1a960*/  NOP ;  /* 0x0000000000007918 */ /* 0x002fe20000000000 */
[----:B------:R-:W-:Y:S05]  /*1a970*/  @P2 BRA `(.L_x_2466) ;  /* 0xffffffb000f82947 */ /* 0x000fea000383ffff */
.L_x_2455:
[----:B------:R-:W-:Y:S05]  /*1a980*/  WARPSYNC.ALL ;  /* 0x0000000000007948 */ /* 0x000fea0003800000 */
[----:B------:R-:W-:Y:S06]  /*1a990*/  BAR.ARV 0x8, 0x200 ;  /* 0x0208000000007b1d */ /* 0x000fec0000002000 */
[----:B------:R-:W-:Y:S05]  /*1a9a0*/  @!P0 BRA `(.L_x_2467) ;  /* 0x0000000000048947 */ /* 0x000fea0003800000 */
[----:B------:R-:W-:Y:S01]  /*1a9b0*/  BPT.TRAP 0x1 ;  /* 0x000000040000795c */ /* 0x000fe20000300000 */
.L_x_2467:
[----:B------:R-:W-:Y:S01]  /*1a9c0*/  IMAD R6, R145, 0x8, R22 ;  /* 0x0000000891067824 */ /* 0x000fe200078e0216 */
[----:B------:R-:W-:-:S04]  /*1a9d0*/  SHF.L.U32 R3, R150, 0x1f, RZ ;  /* 0x0000001f96037819 */ /* 0x000fc800000006ff */
[----:B------:R1:W2:Y:S01]  /*1a9e0*/  SYNCS.PHASECHK.TRANS64.TRYWAIT P2, [R6+URZ+0x31c50], R3 ;  /* 0x031c5003060075a7 */ /* 0x0002a2000804017f */
[----:B------:R-:W-:Y:S05]  /*1a9f0*/  @!P0 BRA `(.L_x_2468) ;  /* 0x0000000000048947 */ /* 0x000fea0003800000 */
[----:B------:R-:W-:Y:S01]  /*1aa00*/  BPT.TRAP 0x1 ;  /* 0x000000040000795c */ /* 0x000fe20000300000 */
.L_x_2468:
[----:B-----5:R-:W3:Y:S01]  /*1aa10*/  LDL.LU R2, [R1+0xd8] ;  /* 0x0000d80001027983 */ /* 0x020ee20000300800 */
[----:B------:R-:W-:-:S05]  /*1aa20*/  VIADD R22, R22, 0x200 ;  /* 0x0000020016167836 */ /* 0x000fca0000000000 */
[----:B------:R-:W-:-:S04]  /*1aa30*/  SHF.R.U32.HI R22, RZ, 0x4, R22 ;  /* 0x00000004ff167819 */ /* 0x000fc80000011616 */
[----:B------:R-:W-:-:S04]  /*1aa40*/  LOP3.LUT R22, R22, 0x3fff, RZ, 0xc0, !PT ;  /* 0x00003fff16167812 */ /* 0x000fc800078ec0ff */
[----:B------:R-:W-:Y:S02]  /*1aa50*/  LOP3.LUT R22, R22, 0x2400000, RZ, 0xfc, !PT ;  /* 0x0240000016167812 */ /* 0x000fe400078efcff */
[----:B---3--:R-:W-:Y:S01]  /*1aa60*/  LOP3.LUT R4, R2, 0x10000, RZ, 0xfc, !PT ;  /* 0x0001000002047812 */ /* 0x008fe200078efcff */
[----:B--2---:R-:W-:Y:S06]  /*1aa70*/  @P2 BRA `(.L_x_2469) ;  /* 0x0000000000082947 */ /* 0x004fec0003800000 */
[----:B------:R-:W2:Y:S02]  /*1aa80*/  SYNCS.PHASECHK.TRANS64.TRYWAIT P0, [R6+URZ+0x31c50], R3 ;  /* 0x031c5003060075a7 */ /* 0x000ea4000800017f */
[----:B--2---:R-:W-:Y:S05]  /*1aa90*/  @!P0 BRA `(.L_x_2470) ;  /* 0x000000c800d88947 */ /* 0x004fea0003800000 */
.L_x_2469:
[----:B0-----:R-:W3:Y:S01]  /*1aaa0*/  LDL.LU R24, [R1+0x48] ;  /* 0x0000480001187983 */ /* 0x001ee20000300800 */
[----:B------:R-:W-:Y:S01]  /*1aab0*/  IMAD.MOV.U32 R5, RZ, RZ, -0x3ffffff0 ;  /* 0xc0000010ff057424 */ /* 0x000fe200078e00ff */
[----:B------:R-:W-:Y:S05]  /*1aac0*/  WARPSYNC.ALL ;  /* 0x0000000000007948 */ /* 0x000fea0003800000 */
[----:B------:R-:W3:Y:S01]  /*1aad0*/  LDL.LU R25, [R1+0x4c] ;  /* 0x00004c0001197983 */ /* 0x000ee20000300800 */
[----:B------:R-:W-:Y:S01]  /*1aae0*/  IMAD R2, R145, 0x6c0, R22 ;  /* 0x000006c091027824 */ /* 0x000fe200078e0216 */
[----:B------:R-:W-:Y:S01]  /*1aaf0*/  R2UR UR4, R4 ;  /* 0x00000000040472ca */ /* 0x000fe200000e0000 */
[----:B-12---:R-:W-:Y:S01]  /*1ab00*/  IMAD.MOV.U32 R3, RZ, RZ, -0x7fffffe0 ;  /* 0x80000020ff037424 */ /* 0x006fe200078e00ff */
[----:B------:R-:W3:Y:S01]  /*1ab10*/  LDL.LU R28, [R1+0x50] ;  /* 0x00005000011c7983 */ /* 0x000ee20000300800 */
[----:B------:R-:W-:Y:S01]  /*1ab20*/  R2UR UR5, R5 ;  /* 0x00000000050572ca */ /* 0x000fe200000e0000 */
[----:B------:R-:W-:Y:S01]  /*1ab30*/  IMAD.MOV.U32 R26, RZ, RZ, R106 ;  /* 0x000000ffff1a7224 */ /* 0x000fe200078e006a */
[----:B------:R-:W-:Y:S01]  /*1ab40*/  R2UR UR6, R2 ;  /* 0x00000000020672ca */ /* 0x000fe200000e0000 */
[----:B------:R-:W3:Y:S01]  /*1ab50*/  LDL.LU R29, [R1+0x54] ;  /* 0x00005400011d7983 */ /* 0x000ee20000300800 */
[----:B------:R-:W-:-:S03]  /*1ab60*/  R2UR UR7, R3 ;  /* 0x00000000030772ca */ /* 0x000fc600000e0000 */
[----:B------:R-:W3:Y:S04]  /*1ab70*/  LDL.LU R32, [R1+0x58] ;  /* 0x0000580001207983 */ /* 0x000ee80000300800 */
        /* <DEDUP_REMOVED lines=29> */
[----:B------:R-:W3:Y:S01]  /*1ad50*/  LDL.LU R71, [R1+0x34] ;  /* 0x0000340001477983 */ /* 0x000ee20000300800 */
[----:B------:R-:W-:-:S02]  /*1ad60*/  IMAD.MOV.U32 R27, RZ, RZ, R107 ;  /* 0x000000ffff1b7224 */ /* 0x000fc400078e006b */
[----:B------:R-:W-:Y:S01]  /*1ad70*/  IMAD.MOV.U32 R30, RZ, RZ, R137 ;  /* 0x000000ffff1e7224 */ /* 0x000fe200078e0089 */
[----:B------:R-:W2:Y:S01]  /*1ad80*/  LDL.LU R12, [R1+0x18] ;  /* 0x00001800010c7983 */ /* 0x000ea20000300800 */
[----:B------:R-:W-:Y:S02]  /*1ad90*/  IMAD.MOV.U32 R31, RZ, RZ, R138 ;  /* 0x000000ffff1f7224 */ /* 0x000fe400078e008a */
[----:B------:R-:W-:Y:S01]  /*1ada0*/  IMAD.MOV.U32 R34, RZ, RZ, R140 ;  /* 0x000000ffff227224 */ /* 0x000fe200078e008c */
[----:B------:R-:W4:Y:S01]  /*1adb0*/  LDL.LU R7, [R1+0x3c] ;  /* 0x00003c0001077983 */ /* 0x000f220000300800 */
[----:B------:R-:W-:Y:S02]  /*1adc0*/  IMAD.MOV.U32 R35, RZ, RZ, R142 ;  /* 0x000000ffff237224 */ /* 0x000fe400078e008e */
[----:B------:R-:W-:Y:S02]  /*1add0*/  IMAD.MOV.U32 R38, RZ, RZ, R143 ;  /* 0x000000ffff267224 */ /* 0x000fe400078e008f */
[----:B------:R-:W-:-:S02]  /*1ade0*/  IMAD.MOV.U32 R39, RZ, RZ, R146 ;  /* 0x000000ffff277224 */ /* 0x000fc400078e0092 */
[----:B------:R-:W-:Y:S02]  /*1adf0*/  IMAD.MOV.U32 R42, RZ, RZ, R147 ;  /* 0x000000ffff2a7224 */ /* 0x000fe400078e0093 */
[----:B------:R-:W-:Y:S02]  /*1ae00*/  IMAD.MOV.U32 R43, RZ, RZ, R148 ;  /* 0x000000ffff2b7224 */ /* 0x000fe400078e0094 */
[----:B------:R-:W-:Y:S02]  /*1ae10*/  IMAD.MOV.U32 R46, RZ, RZ, R152 ;  /* 0x000000ffff2e7224 */ /* 0x000fe400078e0098 */
[----:B------:R-:W-:Y:S02]  /*1ae20*/  IMAD.MOV.U32 R47, RZ, RZ, R153 ;  /* 0x000000ffff2f7224 */ /* 0x000fe400078e0099 */
[----:B------:R-:W-:Y:S02]  /*1ae30*/  IMAD.MOV.U32 R50, RZ, RZ, R156 ;  /* 0x000000ffff327224 */ /* 0x000fe400078e009c */
[----:B------:R-:W-:-:S02]  /*1ae40*/  VIADD R8, R4, 0x180 ;  /* 0x0000018004087836 */ /* 0x000fc40000000000 */
[----:B------:R-:W-:Y:S02]  /*1ae50*/  VIADD R10, R2, 0x40 ;  /* 0x00000040020a7836 */ /* 0x000fe40000000000 */
[----:B------:R-:W-:Y:S02]  /*1ae60*/  IMAD.MOV.U32 R9, RZ, RZ, -0x3ffffff0 ;  /* 0xc0000010ff097424 */ /* 0x000fe400078e00ff */
[----:B------:R-:W-:Y:S01]  /*1ae70*/  IMAD.MOV.U32 R11, RZ, RZ, -0x7fffffe0 ;  /* 0x80000020ff0b7424 */ /* 0x000fe200078e00ff */
[----:B---3--:R-:W-:-:S06]  /*1ae80*/  WARPGROUP.ARRIVE ;  /* 0x00000000000079c5 */ /* 0x008fcc0000000000 */
[----:B------:R-:W-:Y:S01]  /*1ae90*/  HGMMA.64x96x16.F32.BF16 R24, gdesc[UR4].tnspB, R24, gsb0 ;  /* 0x41600000041879f0 */ /* 0x000fe20008001818 */
        /* <DEDUP_REMOVED lines=70> */
[----:B------:R-:W-:Y:S01]  /*1b300*/  VIADD R2, R2, 0x200 ;  /* 0x0000020002027836 */ /* 0x000fe20000000000 */
[----:B------:R-:W-:Y:S02]  /*1b310*/  WARPGROUP.DEPBAR.LE gsb0, 0x0 ;  /* 0x00008000000079c5 */ /* 0x000fe40000010000 */
[----:B------:R-:W-:-:S09]  /*1b320*/  WARPGROUP.ARRIVE ;  /* 0x00000000000079c5 */ /* 0x000fd20000000000 */
[----:B------:R-:W-:Y:S01]  /*1b330*/  HGMMA.64x96x16.F32.BF16 R24, gdesc[UR4].tnspB, R24, gsb0 ;  /* 0x41600000041879f0 */ /* 0x000fe20008001818 */
[----:B------:R-:W-:Y:S02]  /*1b340*/  R2UR UR6, R2 ;  /* 0x00000000020672ca */ /* 0x000fe400000e0000 */
[----:B--2---:R-:W0:Y:S02]  /*1b350*/  SHFL.BFLY PT, R2, R12, 0x2, 0x1f ;  /* 0x0c401f000c027f89 */ /* 0x004e2400000e0000 */
[----:B0-----:R-:W-:Y:S02]  /*1b360*/  FADD.FTZ R2, R2, R12 ;  /* 0x0000000c02027221 */ /* 0x001fe40000010000 */
[----:B------:R-:W2:Y:S01]  /*1b370*/  LDL.LU R12, [R1+0x118] ;  /* 0x00011800010c7983 */ /* 0x000ea20000300800 */
[----:B------:R-:W-:Y:S02]  /*1b380*/  VIADD R4, R4, 0xc00 ;  /* 0x00000c0004047836 */ /* 0x000fe40000000000 */
[----:B------:R-:W-:-:S02]  /*1b390*/  IMAD.MOV.U32 R5, RZ, RZ, -0x3ffffff0 ;  /* 0xc0000010ff057424 */ /* 0x000fc400078e00ff */
[----:B------:R-:W-:Y:S01]  /*1b3a0*/  IMAD.MOV.U32 R3, RZ, RZ, -0x7fffffe0 ;  /* 0x80000020ff037424 */ /* 0x000fe200078e00ff */
[----:B------:R-:W-:Y:S02]  /*1b3b0*/  R2UR UR4, R4 ;  /* 0x00000000040472ca */ /* 0x000fe400000e0000 */
[----:B------:R-:W-:Y:S02]  /*1b3c0*/  R2UR UR5, R5 ;  /* 0x00000000050572ca */ /* 0x000fe400000e0000 */
[----:B------:R-:W-:Y:S02]  /*1b3d0*/  R2UR UR7, R3 ;  /* 0x00000000030772ca */ /* 0x000fe400000e0000 */
[----:B----4-:R-:W0:Y:S01]  /*1b3e0*/  SHFL.BFLY PT, R3, R7, 0x2, 0x1f ;  /* 0x0c401f0007037f89 */ /* 0x010e2200000e0000 */
[----:B------:R-:W-:Y:S02]  /*1b3f0*/  WARPGROUP.DEPBAR.LE gsb0, 0x0 ;  /* 0x00008000000079c5 */ /* 0x000fe40000010000 */
[----:B------:R-:W-:-:S08]  /*1b400*/  WARPGROUP.ARRIVE ;  /* 0x00000000000079c5 */ /* 0x000fd00000000000 */
[----:B------:R-:W-:Y:S01]  /*1b410*/  HGMMA.64x96x16.F32.BF16 R24, gdesc[UR4].tnspB, R24, gsb0 ;  /* 0x41600000041879f0 */ /* 0x000fe20008001818 */
[----:B0-----:R-:W-:Y:S02]  /*1b420*/  FADD.FTZ R4, R3, R7 ;  /* 0x0000000703047221 */ /* 0x001fe40000010000 */
[----:B------:R-:W0:Y:S04]  /*1b430*/  SHFL.BFLY PT, R3, R2, 0x1, 0x1f ;  /* 0x0c201f0002037f89 */ /* 0x000e2800000e0000 */
[----:B------:R-:W1:Y:S01]  /*1b440*/  SHFL.BFLY PT, R5, R4, 0x1, 0x1f ;  /* 0x0c201f0004057f89 */ /* 0x000e6200000e0000 */
[----:B------:R-:W-:Y:S02]  /*1b450*/  @!P1 VIADD R6, R6, 0x31c60 ;  /* 0x00031c6006069836 */ /* 0x000fe40000000000 */
[----:B0-----:R-:W-:Y:S01]  /*1b460*/  FADD.FTZ R10, R2, R3 ;  /* 0x00000003020a7221 */ /* 0x001fe20000010000 */
[----:B-1----:R-:W-:-:S04]  /*1b470*/  FADD.FTZ R11, R4, R5 ;  /* 0x00000005040b7221 */ /* 0x002fc80000010000 */
[----:B------:R-:W-:Y:S02]  /*1b480*/  FSETP.NE.FTZ.AND P0, PT, R10, RZ, PT ;  /* 0x000000ff0a00720b */ /* 0x000fe40003f15000 */
[----:B------:R-:W-:Y:S02]  /*1b490*/  FSETP.NE.FTZ.AND P3, PT, R11, RZ, PT ;  /* 0x000000ff0b00720b */ /* 0x000fe40003f75000 */
[----:B------:R-:W-:Y:S02]  /*1b4a0*/  CS2R R4, SRZ ;  /* 0x0000000000047805 */ /* 0x000fe4000001ff00 */
[----:B------:R-:W-:-:S07]  /*1b4b0*/  @!P1 PRMT R6, RZ, 0x654, R6 ;  /* 0x00000654ff069816 */ /* 0x000fce0000000006 */
[----:B------:R-:W0:Y:S01]  /*1b4c0*/  @P0 MUFU.LG2 R8, R10 ;  /* 0x0000000a00080308 */ /* 0x000e220000000c00 */
[----:B------:R-:W-:-:S07]  /*1b4d0*/  VIADD R145, R145, 0x1 ;  /* 0x0000000191917836 */ /* 0x000fce0000000000 */
[----:B------:R-:W1:Y:S01]  /*1b4e0*/  @P3 MUFU.LG2 R9, R11 ;  /* 0x0000000b00093308 */ /* 0x000e620000000c00 */
[----:B------:R-:W-:-:S07]  /*1b4f0*/  ISETP.NE.AND P2, PT, R145, 0x2, PT ;  /* 0x000000029100780c */ /* 0x000fce0003f45270 */
[----:B------:R-:W3:Y:S08]  /*1b500*/  @P0 MUFU.RCP R5, R10 ;  /* 0x0000000a00050308 */ /* 0x000ef00000001000 */
[----:B------:R-:W4:Y:S01]  /*1b510*/  @P3 MUFU.RCP R4, R11 ;  /* 0x0000000b00043308 */ /* 0x000f220000001000 */
[----:B------:R-:W-:Y:S01]  /*1b520*/  SEL R3, RZ, 0x1, P2 ;  /* 0x00000001ff037807 */ /* 0x000fe20001000000 */
[----:B------:R-:W-:Y:S01]  /*1b530*/  @P0 FMUL.FTZ R7, R0, 0.69314718246459960938 ;  /* 0x3f31721800070820 */ /* 0x000fe20000410000 */
[----:B0-----:R-:W-:Y:S01]  /*1b540*/  @P0 FMUL.FTZ R8, R8, 0.69314718246459960938 ;  /* 0x3f31721808080820 */ /* 0x001fe20000410000 */
[----:B------:R-:W-:Y:S01]  /*1b550*/  @P3 FMUL.FTZ R0, R0, 0.69314718246459960938 ;  /* 0x3f31721800003820 */ /* 0x000fe20000410000 */
[----:B-1----:R-:W-:Y:S01]  /*1b560*/  @P3 FMUL.FTZ R9, R9, 0.69314718246459960938 ;  /* 0x3f31721809093820 */ /* 0x002fe20000410000 */
[----:B------:R-:W-:Y:S01]  /*1b570*/  LOP3.LUT R150, R150, R3, RZ, 0x3c, !PT ;  /* 0x0000000396967212 */ /* 0x000fe200078e3cff */
[----:B------:R-:W-:-:S02]  /*1b580*/  IMAD.MOV.U32 R2, RZ, RZ, -0x800000 ;  /* 0xff800000ff027424 */ /* 0x000fc400078e00ff */
[----:B------:R-:W-:Y:S01]  /*1b590*/  @P0 FFMA.FTZ R2, R7, R20, R8 ;  /* 0x0000001407020223 */ /* 0x000fe20000010008 */
[----:B------:R-:W-:Y:S02]  /*1b5a0*/  IMAD.MOV.U32 R3, RZ, RZ, -0x800000 ;  /* 0xff800000ff037424 */ /* 0x000fe400078e00ff */
[----:B------:R-:W-:Y:S01]  /*1b5b0*/  @P3 FFMA.FTZ R3, R0, R14, R9 ;  /* 0x0000000e00033223 */ /* 0x000fe20000010009 */
[----:B------:R-:W-:Y:S01]  /*1b5c0*/  PLOP3.LUT P0, PT, PT, PT, PT, 0x8, 0x0 ;  /* 0x000000000000781c */ /* 0x000fe20003f0e170 */
        /* <DEDUP_REMOVED lines=26> */
[-C--:B----4-:R-:W-:Y:S01]  /*1b770*/  FMUL.FTZ R26, R26, R4.reuse ;  /* 0x000000041a1a7220 */ /* 0x090fe20000410000 */
        /* <DEDUP_REMOVED lines=23> */
[----:B------:R-:W-:Y:S01]  /*1b8f0*/  SEL R145, R145, RZ, P2 ;  /* 0x000000ff91917207 */ /* 0x000fe20001000000 */
[----:B--2---:R-:W-:-:S05]  /*1b900*/  VIADD R12, R12, 0x1 ;  /* 0x000000010c0c7836 */ /* 0x004fca0000000000 */
[----:B------:R0:W-:Y:S02]  /*1b910*/  STL [R1+0x118], R12 ;  /* 0x0001180c01007387 */ /* 0x0001e40000100800 */
.L_x_2403:
[----:B------:R-:W-:Y:S05]  /*1b920*/  WARPSYNC.ALL ;  /* 0x0000000000007948 */ /* 0x000fea0003800000 */
[----:B------:R-:W1:Y:S08]  /*1b930*/  S2UR UR5, SR_CgaCtaId ;  /* 0x00000000000579c3 */ /* 0x000e700000008800 */
[----:B------:R-:W-:Y:S06]  /*1b940*/  BAR.SYNC.DEFER_BLOCKING 0x5, 0x200 ;  /* 0x0148000000007b1d */ /* 0x000fec0000010000 */
[----:B------:R-:W-:Y:S01]  /*1b950*/  UMOV UR4, 0x400 ;  /* 0x0000040000047882 */ /* 0x000fe20000000000 */
[----:B------:R-:W-:Y:S01]  /*1b960*/  BSSY B0, `(.L_x_2471) ;  /* 0x00002ba000007945 */ /* 0x000fe20003800000 */
[----:B-1----:R-:W-:-:S06]  /*1b970*/  ULEA UR4, UR5, UR4, 0x18 ;  /* 0x0000000405047291 */ /* 0x002fcc000f8ec03f */
[----:B------:R-:W-:-:S05]  /*1b980*/  IMAD.U32 R22, RZ, RZ, UR4 ;  /* 0x00000004ff167e24 */ /* 0x000fca000f8e00ff */
[----:B------:R1:W2:Y:S01]  /*1b990*/  LDS.128 R104, [R22+0x31cd0] ;  /* 0x031cd00016687984 */ /* 0x0002a20000000c00 */
[----:B------:R-:W-:Y:S06]  /*1b9a0*/  BAR.ARV 0x4, 0x200 ;  /* 0x0108000000007b1d */ /* 0x000fec0000002000 */
[----:B------:R-:W-:Y:S05]  /*1b9b0*/  @P0 BRA `(.L_x_2472) ;  /* 0x0000001c00f00947 */ /* 0x000fea0003800000 */
[----:B------:R-:W3:Y:S01]  /*1b9c0*/  LDL R0, [R1+0x154] ;  /* 0x0001540001007983 */ /* 0x000ee20000100800 */
[----:B------:R-:W-:Y:S01]  /*1b9d0*/  ULDC UR4, c[0x0][0xad4] ;  /* 0x0002b50000047ab9 */ /* 0x000fe20000000800 */
[----:B------:R-:W4:Y:S02]  /*1b9e0*/  S2R R5, SR_SWINHI ;  /* 0x0000000000057919 */ /* 0x000f240000002f00 */
[----:B------:R-:W2:Y:S04]  /*1b9f0*/  LDL.LU R18, [R1+0x108] ;  /* 0x0001080001127983 */ /* 0x000ea80000300800 */
[----:B------:R-:W2:Y:S01]  /*1ba00*/  LDL.LU R78, [R1+0x110] ;  /* 0x00011000014e7983 */ /* 0x000ea20000300800 */
[----:B------:R-:W-:Y:S02]  /*1ba10*/  MOV R20, R22 ;  /* 0x0000001600147202 */ /* 0x000fe40000000f00 */
[----:B----4-:R-:W-:-:S03]  /*1ba20*/  MOV R21, R5 ;  /* 0x0000000500157202 */ /* 0x010fc60000000f00 */
[----:B---3--:R-:W-:-:S03]  /*1ba30*/  IMAD.WIDE R4, R0, 0x2, R20 ;  /* 0x0000000200047825 */ /* 0x008fc600078e0214 */
[----:B------:R-:W-:-:S04]  /*1ba40*/  IADD3 R77, P0, R4, 0x6020, RZ ;  /* 0x00006020044d7810 */ /* 0x000fc80007f1e0ff */
[----:B------:R-:W-:-:S04]  /*1ba50*/  LOP3.LUT R10, R77, 0x180, RZ, 0xc0, !PT ;  /* 0x000001804d0a7812 */ /* 0x000fc800078ec0ff */
[----:B------:R-:W-:-:S04]  /*1ba60*/  SHF.R.U64 R10, R10, 0x3, RZ ;  /* 0x000000030a0a7819 */ /* 0x000fc800000012ff */
[----:B------:R-:W-:Y:S02]  /*1ba70*/  LOP3.LUT R10, R10, R77, RZ, 0x3c, !PT ;  /* 0x0000004d0a0a7212 */ /* 0x000fe400078e3cff */
[----:B------:R-:W3:Y:S01]  /*1ba80*/  LDL.LU R77, [R1+0x114] ;  /* 0x00011400014d7983 */ /* 0x000ee20000300800 */
[----:B------:R-:W-:Y:S01]  /*1ba90*/  IMAD.X R11, RZ, RZ, R5, P0 ;  /* 0x000000ffff0b7224 */ /* 0x000fe200000e0605 */
[----:B--2---:R-:W-:Y:S02]  /*1baa0*/  ISETP.NE.AND P0, PT, R18, RZ, PT ;  /* 0x000000ff1200720c */ /* 0x004fe40003f05270 */
[----:B------:R-:W-:Y:S02]  /*1bab0*/  IADD3 R19, P4, R4, 0x20, RZ ;  /* 0x0000002004137810 */ /* 0x000fe40007f9e0ff */
[----:B------:R-:W-:Y:S01]  /*1bac0*/  SEL R76, R18, UR4, P0 ;  /* 0x00000004124c7c07 */ /* 0x000fe20008000000 */
[----:B------:R-:W-:Y:S05]  /*1bad0*/  WARPSYNC.ALL ;  /* 0x0000000000007948 */ /* 0x000fea0003800000 */
[----:B------:R-:W-:-:S02]  /*1bae0*/  LOP3.LUT R0, R19, 0x180, RZ, 0xc0, !PT ;  /* 0x0000018013007812 */ /* 0x000fc400078ec0ff */
[C---:B------:R-:W-:Y:S02]  /*1baf0*/  LOP3.LUT R7, R4.reuse, 0x180, RZ, 0xc0, !PT ;  /* 0x0000018004077812 */ /* 0x040fe400078ec0ff */
[C---:B------:R-:W-:Y:S02]  /*1bb00*/  IADD3 R73, P3, R4.reuse, 0x3000, RZ ;  /* 0x0000300004497810 */ /* 0x040fe40007f7e0ff */
[C---:B------:R-:W-:Y:S02]  /*1bb10*/  IADD3 R75, P2, R4.reuse, 0x3020, RZ ;  /* 0x00003020044b7810 */ /* 0x040fe40007f5e0ff */
[----:B------:R-:W-:Y:S01]  /*1bb20*/  IADD3 R8, P1, R4, 0x6000, RZ ;  /* 0x0000600004087810 */ /* 0x000fe20007f3e0ff */
[----:B------:R-:W-:Y:S01]  /*1bb30*/  IMAD.X R13, RZ, RZ, R5, P4 ;  /* 0x000000ffff0d7224 */ /* 0x000fe200020e0605 */
[----:B------:R-:W-:Y:S01]  /*1bb40*/  SHF.R.U64 R0, R0, 0x3, RZ ;  /* 0x0000000300007819 */ /* 0x000fe200000012ff */
[----:B------:R-:W-:Y:S01]  /*1bb50*/  ULDC.64 UR6, c[0x0][0xc08] ;  /* 0x0003020000067ab9 */ /* 0x000fe20000000a00 */
[----:B------:R-:W-:Y:S01]  /*1bb60*/  SHF.R.U64 R7, R7, 0x3, RZ ;  /* 0x0000000307077819 */ /* 0x000fe200000012ff */
[----:B------:R-:W-:Y:S01]  /*1bb70*/  ULDC.64 UR4, c[0x0][0xc00] ;  /* 0x0003000000047ab9 */ /* 0x000fe20000000a00 */
[----:B0-----:R-:W-:-:S02]  /*1bb80*/  LOP3.LUT R12, R0, R19, RZ, 0x3c, !PT ;  /* 0x00000013000c7212 */ /* 0x001fc400078e3cff */
[----:B------:R-:W-:Y:S02]  /*1bb90*/  LOP3.LUT R0, R73, 0x180, RZ, 0xc0, !PT ;  /* 0x0000018049007812 */ /* 0x000fe400078ec0ff */
[----:B------:R-:W-:Y:S02]  /*1bba0*/  LOP3.LUT R4, R7, R4, RZ, 0x3c, !PT ;  /* 0x0000000407047212 */ /* 0x000fe400078e3cff */
[----:B------:R-:W-:Y:S02]  /*1bbb0*/  LOP3.LUT R6, R75, 0x180, RZ, 0xc0, !PT ;  /* 0x000001804b067812 */ /* 0x000fe400078ec0ff */
[----:B------:R-:W-:Y:S02]  /*1bbc0*/  LOP3.LUT R7, R8, 0x180, RZ, 0xc0, !PT ;  /* 0x0000018008077812 */ /* 0x000fe400078ec0ff */
[----:B------:R-:W-:Y:S01]  /*1bbd0*/  SHF.R.U64 R0, R0, 0x3, RZ ;  /* 0x0000000300007819 */ /* 0x000fe200000012ff */
[----:B------:R-:W-:Y:S01]  /*1bbe0*/  IMAD.X R15, RZ, RZ, R5, P3 ;  /* 0x000000ffff0f7224 */ /* 0x000fe200018e0605 */
[----:B------:R-:W-:-:S02]  /*1bbf0*/  SHF.R.U64 R6, R6, 0x3, RZ ;  /* 0x0000000306067819 */ /* 0x000fc400000012ff */
[----:B------:R-:W-:Y:S02]  /*1bc00*/  SHF.R.U64 R7, R7, 0x3, RZ ;  /* 0x0000000307077819 */ /* 0x000fe400000012ff */
[----:B------:R-:W-:Y:S01]  /*1bc10*/  LOP3.LUT R14, R0, R73, RZ, 0x3c, !PT ;  /* 0x00000049000e7212 */ /* 0x000fe200078e3cff */
[--C-:B------:R-:W-:Y:S01]  /*1bc20*/  IMAD.X R17, RZ, RZ, R5.reuse, P2 ;  /* 0x000000ffff117224 */ /* 0x100fe200010e0605 */
[----:B------:R-:W-:Y:S01]  /*1bc30*/  LOP3.LUT R16, R6, R75, RZ, 0x3c, !PT ;  /* 0x0000004b06107212 */ /* 0x000fe200078e3cff */
[----:B------:R-:W-:Y:S01]  /*1bc40*/  IMAD.X R9, RZ, RZ, R5, P1 ;  /* 0x000000ffff097224 */ /* 0x000fe200008e0605 */
[----:B------:R-:W-:Y:S02]  /*1bc50*/  LOP3.LUT R8, R7, R8, RZ, 0x3c, !PT ;  /* 0x0000000807087212 */ /* 0x000fe400078e3cff */
[----:B------:R-:W-:Y:S02]  /*1bc60*/  MOV R0, R4 ;  /* 0x0000000400007202 */ /* 0x000fe40000000f00 */
[----:B------:R-:W-:-:S02]  /*1bc70*/  F2FP.BF16.F32.PACK_AB R4, R25, R24 ;  /* 0x000000181904723e */ /* 0x000fc400000010ff */
[----:B------:R-:W-:Y:S02]  /*1bc80*/  F2FP.BF16.F32.PACK_AB R5, R27, R26 ;  /* 0x0000001a1b05723e */ /* 0x000fe400000010ff */
[----:B------:R-:W-:Y:S02]  /*1bc90*/  F2FP.BF16.F32.PACK_AB R6, R29, R28 ;  /* 0x0000001c1d06723e */ /* 0x000fe400000010ff */
[----:B------:R-:W-:Y:S01]  /*1bca0*/  F2FP.BF16.F32.PACK_AB R7, R31, R30 ;  /* 0x0000001e1f07723e */ /* 0x000fe200000010ff */
[----:B------:R-:W-:Y:S01]  /*1bcb0*/  BAR.SYNC.DEFER_BLOCKING 0x1, 0x180 ;  /* 0x0046000000007b1d */ /* 0x000fe20000010000 */
[----:B------:R-:W-:Y:S02]  /*1bcc0*/  MOV R75, R12 ;  /* 0x0000000c004b7202 */ /* 0x000fe40000000f00 */
[----:B------:R-:W-:Y:S02]  /*1bcd0*/  MOV R73, R14 ;  /* 0x0000000e00497202 */ /* 0x000fe40000000f00 */
[----:B------:R-:W-:-:S02]  /*1bce0*/  F2FP.BF16.F32.PACK_AB R12, R33, R32 ;  /* 0x00000020210c723e */ /* 0x000fc400000010ff */
[----:B------:R-:W-:Y:S02]  /*1bcf0*/  F2FP.BF16.F32.PACK_AB R13, R35, R34 ;  /* 0x00000022230d723e */ /* 0x000fe400000010ff */
[----:B------:R-:W-:Y:S02]  /*1bd00*/  F2FP.BF16.F32.PACK_AB R14, R37, R36 ;  /* 0x00000024250e723e */ /* 0x000fe400000010ff */
[----:B------:R-:W-:Y:S02]  /*1bd10*/  F2FP.BF16.F32.PACK_AB R15, R39, R38 ;  /* 0x00000026270f723e */ /* 0x000fe400000010ff */
[----:B------:R-:W-:Y:S02]  /*1bd20*/  MOV R74, R16 ;  /* 0x00000010004a7202 */ /* 0x000fe40000000f00 */
[----:B------:R-:W-:Y:S02]  /*1bd30*/  F2FP.BF16.F32.PACK_AB R16, R41, R40 ;  /* 0x000000282910723e */ /* 0x000fe400000010ff */
[----:B------:R-:W-:-:S02]  /*1bd40*/  F2FP.BF16.F32.PACK_AB R17, R43, R42 ;  /* 0x0000002a2b11723e */ /* 0x000fc400000010ff */
[----:B------:R-:W-:Y:S02]  /*1bd50*/  F2FP.BF16.F32.PACK_AB R18, R45, R44 ;  /* 0x0000002c2d12723e */ /* 0x000fe400000010ff */
[----:B------:R-:W-:Y:S02]  /*1bd60*/  F2FP.BF16.F32.PACK_AB R19, R47, R46 ;  /* 0x0000002e2f13723e */ /* 0x000fe400000010ff */
[----:B------:R-:W-:Y:S01]  /*1bd70*/  MOV R72, R8 ;  /* 0x0000000800487202 */ /* 0x000fe20000000f00 */
[----:B------:R0:W-:Y:S01]  /*1bd80*/  STSM.16.M88.4 [R0], R4 ;  /* 0x0000000400007844 */ /* 0x0001e20000000200 */
[----:B------:R-:W-:Y:S02]  /*1bd90*/  F2FP.BF16.F32.PACK_AB R8, R57, R56 ;  /* 0x000000383908723e */ /* 0x000fe400000010ff */
[----:B------:R-:W-:Y:S01]  /*1bda0*/  F2FP.BF16.F32.PACK_AB R9, R59, R58 ;  /* 0x0000003a3b09723e */ /* 0x000fe200000010ff */
[----:B------:R2:W-:Y:S01]  /*1bdb0*/  STSM.16.M88.4 [R75], R12 ;  /* 0x0000000c4b007844 */ /* 0x0005e20000000200 */
[----:B------:R-:W-:-:S03]  /*1bdc0*/  ISETP.NE.U32.AND P3, PT, RZ, UR6, PT ;  /* 0x00000006ff007c0c */ /* 0x000fc6000bf65070 */
[----:B------:R4:W-:Y:S01]  /*1bdd0*/  STSM.16.M88.4 [R73], R16 ;  /* 0x0000001049007844 */ /* 0x0009e20000000200 */
[----:B0-----:R-:W-:Y:S02]  /*1bde0*/  MOV R0, R10 ;  /* 0x0000000a00007202 */ /* 0x001fe40000000f00 */
[----:B------:R-:W-:Y:S02]  /*1bdf0*/  F2FP.BF16.F32.PACK_AB R4, R49, R48 ;  /* 0x000000303104723e */ /* 0x000fe400000010ff */
[----:B------:R-:W-:Y:S02]  /*1be00*/  F2FP.BF16.F32.PACK_AB R5, R51, R50 ;  /* 0x000000323305723e */ /* 0x000fe400000010ff */
        /* <DEDUP_REMOVED lines=8> */
[----:B------:R-:W-:Y:S04]  /*1be90*/  STSM.16.M88.4 [R74], R4 ;  /* 0x000000044a007844 */ /* 0x000fe80000000200 */
[----:B------:R0:W-:Y:S01]  /*1bea0*/  STSM.16.M88.4 [R72], R8 ;  /* 0x0000000848007844 */ /* 0x0001e20000000200 */
[----:B------:R-:W-:-:S03]  /*1beb0*/  ISETP.NE.AND.EX P3, PT, RZ, UR7, PT, P3 ;  /* 0x00000007ff007c0c */ /* 0x000fc6000bf65330 */
[----:B------:R2:W-:Y:S01]  /*1bec0*/  STSM.16.M88.4 [R0], R12 ;  /* 0x0000000c00007844 */ /* 0x0005e20000000200 */
[----:B------:R-:W-:Y:S01]  /*1bed0*/  BAR.SYNC.DEFER_BLOCKING 0x1, 0x180 ;  /* 0x0046000000007b1d */ /* 0x000fe20000010000 */
[----:B------:R-:W-:Y:S02]  /*1bee0*/  ISETP.NE.U32.AND P0, PT, RZ, UR4, PT ;  /* 0x00000004ff007c0c */ /* 0x000fe4000bf05070 */
[----:B----4-:R-:W-:Y:S02]  /*1bef0*/  IADD3 R16, P1, R78, UR4, RZ ;  /* 0x000000044e107c10 */ /* 0x010fe4000ff3e0ff */
[----:B------:R-:W-:Y:S01]  /*1bf00*/  ISETP.NE.AND.EX P0, PT, RZ, UR5, PT, P0 ;  /* 0x00000005ff007c0c */ /* 0x000fe2000bf05300 */
[----:B------:R-:W-:Y:S01]  /*1bf10*/  IMAD.MOV.U32 R73, RZ, RZ, RZ ;  /* 0x000000ffff497224 */ /* 0x000fe200078e00ff */
[----:B------:R-:W-:Y:S01]  /*1bf20*/  ISETP.GT.AND P2, PT, R76, 0x1, PT ;  /* 0x000000014c00780c */ /* 0x000fe20003f44270 */
[----:B0-----:R-:W-:Y:S01]  /*1bf30*/  IMAD.MOV.U32 R10, RZ, RZ, 0x9b8 ;  /* 0x000009b8ff0a7424 */ /* 0x001fe200078e00ff */
[----:B--2---:R-:W0:Y:S01]  /*1bf40*/  LDC R0, c[0x0][0xbe8] ;  /* 0x0002fa00ff007b82 */ /* 0x004e220000000800 */
[----:B---3--:R-:W-:-:S02]  /*1bf50*/  IADD3.X R17, R77, UR5, RZ, P1, !PT ;  /* 0x000000054d117c10 */ /* 0x008fc40008ffe4ff */
[----:B------:R-:W-:Y:S01]  /*1bf60*/  @P3 IADD3 R18, P1, R78, UR6, RZ ;  /* 0x000000064e123c10 */ /* 0x000fe2000ff3e0ff */
[----:B------:R-:W-:Y:S02]  /*1bf70*/  ULDC UR6, c[0x0][0xa88] ;  /* 0x0002a20000067ab9 */ /* 0x000fe40000000800 */
[----:B------:R-:W-:Y:S01]  /*1bf80*/  IMAD.U32 R75, RZ, RZ, UR6 ;  /* 0x00000006ff4b7e24 */ /* 0x000fe2000f8e00ff */
[----:B------:R-:W-:Y:S02]  /*1bf90*/  @P3 IADD3.X R19, R77, UR7, RZ, P1, !PT ;  /* 0x000000074d133c10 */ /* 0x000fe40008ffe4ff */
[----:B------:R2:W5:Y:S04]  /*1bfa0*/  @P0 LDG.E R73, desc[UR60][R16.64] ;  /* 0x0000003c10490981 */ /* 0x000568000c1e1900 */
[----:B------:R2:W5:Y:S01]  /*1bfb0*/  @P3 LDG.E R75, desc[UR60][R18.64] ;  /* 0x0000003c124b3981 */ /* 0x000562000c1e1900 */
[----:B------:R-:W-:-:S04]  /*1bfc0*/  SEL R10, R10, 0x978, P2 ;  /* 0x000009780a0a7807 */ /* 0x000fc80001000000 */
[----:B------:R2:W3:Y:S08]  /*1bfd0*/  LDC.64 R4, c[0x0][R10+0x220] ;  /* 0x000088000a047b82 */ /* 0x0004f00000000a00 */
[----:B------:R2:W4:Y:S08]  /*1bfe0*/  LDC.64 R6, c[0x0][R10+0x218] ;  /* 0x000086000a067b82 */ /* 0x0005300000000a00 */
[----:B------:R2:W1:Y:S01]  /*1bff0*/  LDC.64 R8, c[0x0][R10+0x228] ;  /* 0x00008a000a087b82 */ /* 0x0004620000000a00 */
[----:B0-----:R-:W-:Y:S01]  /*1c000*/  ISETP.NE.AND P1, PT, R0, 0x1, PT ;  /* 0x000000010000780c */ /* 0x001fe20003f25270 */
[----:B------:R-:W-:-:S12]  /*1c010*/  @P3 BRA `(.L_x_2473) ;  /* 0x0000000000103947 */ /* 0x000fd80003800000 */
[----:B------:R-:W-:Y:S05]  /*1c020*/  @!P0 BRA `(.L_x_2473) ;  /* 0x00000000000c8947 */ /* 0x000fea0003800000 */
[----:B------:R-:W2:Y:S04]  /*1c030*/  LDG.E R12, desc[UR60][R16.64] ;  /* 0x0000003c100c7981 */ /* 0x000ea8000c1e1900 */
[----:B-----5:R-:W2:Y:S02]  /*1c040*/  LDG.E R75, desc[UR60][R16.64+0x4] ;  /* 0x0000043c104b7981 */ /* 0x020ea4000c1e1900 */
[----:B--2---:R-:W-:-:S07]  /*1c050*/  IMAD.IADD R75, R75, 0x1, -R12 ;  /* 0x000000014b4b7824 */ /* 0x004fce00078e0a0c */
.L_x_2473:
[----:B------:R-:W3:Y:S01]  /*1c060*/  LDL.LU R12, [R1+0x10c] ;  /* 0x00010c00010c7983 */ /* 0x000ee20000300800 */
[----:B--2---:R-:W0:Y:S03]  /*1c070*/  LDC.64 R10, c[0x0][R10+0x210] ;  /* 0x000084000a0a7b82 */ /* 0x004e260000000a00 */
[----:B------:R-:W2:Y:S04]  /*1c080*/  LDL.LU R17, [R1+0x134] ;  /* 0x0001340001117983 */ /* 0x000ea80000300800 */
[----:B------:R-:W4:Y:S01]  /*1c090*/  LDL R74, [R1+0x104] ;  /* 0x00010400014a7983 */ /* 0x000f220000100800 */
[----:B------:R-:W-:Y:S01]  /*1c0a0*/  ISETP.NE.U32.AND P0, PT, RZ, UR4, PT ;  /* 0x00000004ff007c0c */ /* 0x000fe2000bf05070 */
[----:B------:R-:W1:Y:S02]  /*1c0b0*/  @P1 LDC R14, c[0x0][0xbec] ;  /* 0x0002fb00ff0e1b82 */ /* 0x000e640000000800 */
[----:B------:R-:W4:Y:S04]  /*1c0c0*/  LDL R16, [R1+0x100] ;  /* 0x0001000001107983 */ /* 0x000f280000100800 */
[----:B------:R-:W4:Y:S02]  /*1c0d0*/  LDL R76, [R1+0xf4] ;  /* 0x0000f400014c7983 */ /* 0x000f240000100800 */
[----:B------:R-:W0:Y:S02]  /*1c0e0*/  @P1 LDC R81, c[0x0][0xbf0] ;  /* 0x0002fc00ff511b82 */ /* 0x000e240000000800 */
[----:B------:R-:W4:Y:S04]  /*1c0f0*/  LDL R72, [R1+0x120] ;  /* 0x0001200001487983 */ /* 0x000f280000100800 */
[----:B------:R-:W4:Y:S04]  /*1c100*/  LDL R78, [R1+0x150] ;  /* 0x00015000014e7983 */ /* 0x000f280000100800 */
[----:B------:R-:W4:Y:S01]  /*1c110*/  LDL R18, [R1+0x13c] ;  /* 0x00013c0001127983 */ /* 0x000f220000100800 */
[----:B------:R-:W-:-:S04]  /*1c120*/  ISETP.NE.AND.EX P0, PT, RZ, UR5, PT, P0 ;  /* 0x00000005ff007c0c */ /* 0x000fc8000bf05300 */
[----:B---3--:R-:W-:Y:S02]  /*1c130*/  SEL R15, R12, RZ, !P0 ;  /* 0x000000ff0c0f7207 */ /* 0x008fe40004000000 */
[----:B------:R-:W3:Y:S01]  /*1c140*/  LDC.64 R12, c[0x0][0xba8] ;  /* 0x0002ea00ff0c7b82 */ /* 0x000ee20000000a00 */
[----:B--2---:R-:W-:Y:S02]  /*1c150*/  SEL R17, R17, RZ, !P0 ;  /* 0x000000ff11117207 */ /* 0x004fe40004000000 */
[----:B------:R-:W-:Y:S02]  /*1c160*/  IMAD R5, R5, R15, RZ ;  /* 0x0000000f05057224 */ /* 0x000fe400078e02ff */
[-C--:B----4-:R-:W-:Y:S02]  /*1c170*/  IMAD R77, R7, R74.reuse, RZ ;  /* 0x0000004a074d7224 */ /* 0x090fe400078e02ff */
[----:B------:R-:W-:Y:S02]  /*1c180*/  IMAD R79, R4, R17, R5 ;  /* 0x00000011044f7224 */ /* 0x000fe400078e0205 */
[----:B------:R-:W-:-:S04]  /*1c190*/  IMAD.WIDE.U32 R6, R6, R74, RZ ;  /* 0x0000004a06067225 */ /* 0x000fc800078e00ff */
[----:B------:R-:W-:-:S04]  /*1c1a0*/  IMAD.WIDE.U32 R4, R4, R15, RZ ;  /* 0x0000000f04047225 */ /* 0x000fc800078e00ff */
[----:B------:R-:W-:Y:S01]  /*1c1b0*/  IMAD.IADD R17, R16, 0x1, R76 ;  /* 0x0000000110117824 */ /* 0x000fe200078e024c */
[----:B-----5:R-:W-:-:S03]  /*1c1c0*/  IADD3 R6, P0, P3, R4, R6, R73 ;  /* 0x0000000604067210 */ /* 0x020fc60007b1e049 */
[----:B-1----:R-:W-:Y:S01]  /*1c1d0*/  @P1 IMAD.HI.U32 R4, R17, R14, RZ ;  /* 0x0000000e11041227 */ /* 0x002fe200078e00ff */
[----:B------:R-:W-:Y:S01]  /*1c1e0*/  SEL R19, R72, RZ, P2 ;  /* 0x000000ff48137207 */ /* 0x000fe20001000000 */
[----:B---3--:R-:W1:Y:S02]  /*1c1f0*/  @!P2 LDC R12, c[0x0][0xb50] ;  /* 0x0002d400ff0cab82 */ /* 0x008e640000000800 */
[----:B------:R-:W-:Y:S02]  /*1c200*/  IMAD.IADD R79, R5, 0x1, R79 ;  /* 0x00000001054f7824 */ /* 0x000fe400078e024f */
[----:B------:R-:W-:Y:S01]  /*1c210*/  IMAD.MOV.U32 R5, RZ, RZ, R17 ;  /* 0x000000ffff057224 */ /* 0x000fe200078e0011 */
[----:B0-----:R-:W-:Y:S01]  /*1c220*/  @P1 SHF.R.U32.HI R5, RZ, R81, R4 ;  /* 0x00000051ff051219 */ /* 0x001fe20000011604 */
[----:B------:R-:W-:Y:S01]  /*1c230*/  IMAD.IADD R7, R7, 0x1, R77 ;  /* 0x0000000107077824 */ /* 0x000fe200078e024d */
[----:B------:R-:W-:Y:S01]  /*1c240*/  SHF.R.S32.HI R14, RZ, 0x1f, R73 ;  /* 0x0000001fff0e7819 */ /* 0x000fe20000011449 */
[-C--:B------:R-:W-:Y:S01]  /*1c250*/  IMAD R77, R9, R19.reuse, RZ ;  /* 0x00000013094d7224 */ /* 0x080fe200078e02ff */
[----:B------:R-:W0:Y:S01]  /*1c260*/  @!P2 LDC R13, c[0x0][0xb54] ;  /* 0x0002d500ff0dab82 */ /* 0x000e220000000800 */
[----:B------:R-:W-:Y:S01]  /*1c270*/  IMAD.WIDE.U32 R8, R8, R19, RZ ;  /* 0x0000001308087225 */ /* 0x000fe200078e00ff */
[----:B------:R-:W-:-:S03]  /*1c280*/  IADD3.X R7, R79, R7, R14, P0, P3 ;  /* 0x000000074f077210 */ /* 0x000fc600007e640e */
[----:B------:R-:W-:Y:S01]  /*1c290*/  IMAD.MOV R16, RZ, RZ, -R5 ;  /* 0x000000ffff107224 */ /* 0x000fe200078e0a05 */
[----:B------:R-:W-:Y:S01]  /*1c2a0*/  IADD3 R8, P0, P3, R5, R6, R8 ;  /* 0x0000000605087210 */ /* 0x000fe20007b1e008 */
[----:B------:R-:W-:Y:S01]  /*1c2b0*/  IMAD.IADD R77, R9, 0x1, R77 ;  /* 0x00000001094d7824 */ /* 0x000fe200078e024d */
[----:B------:R-:W-:Y:S01]  /*1c2c0*/  SHF.R.S32.HI R4, RZ, 0x1f, R5 ;  /* 0x0000001fff047819 */ /* 0x000fe20000011405 */
[----:B------:R-:W-:-:S03]  /*1c2d0*/  IMAD R5, R0, R16, R17 ;  /* 0x0000001000057224 */ /* 0x000fc600078e0211 */
[----:B------:R-:W-:Y:S01]  /*1c2e0*/  IADD3.X R9, R4, R7, R77, P0, P3 ;  /* 0x0000000704097210 */ /* 0x000fe200007e644d */
[-C--:B------:R-:W-:Y:S01]  /*1c2f0*/  IMAD R4, R11, R5.reuse, RZ ;  /* 0x000000050b047224 */ /* 0x080fe200078e02ff */
[----:B------:R-:W-:Y:S01]  /*1c300*/  SHF.R.S32.HI R7, RZ, 0x1f, R5 ;  /* 0x0000001fff077819 */ /* 0x000fe20000011405 */
[----:B------:R-:W-:-:S04]  /*1c310*/  IMAD.WIDE.U32 R8, R10, R5, R8 ;  /* 0x000000050a087225 */ /* 0x000fc800078e0008 */
[----:B------:R-:W-:Y:S01]  /*1c320*/  IMAD R7, R10, R7, R4 ;  /* 0x000000070a077224 */ /* 0x000fe200078e0204 */
[----:B-1----:R-:W-:-:S03]  /*1c330*/  LEA R12, P0, R8, R12, 0x2 ;  /* 0x0000000c080c7211 */ /* 0x002fc600078010ff */
[----:B------:R-:W-:-:S05]  /*1c340*/  IMAD.IADD R4, R9, 0x1, R7 ;  /* 0x0000000109047824 */ /* 0x000fca00078e0207 */
[----:B0-----:R-:W-:Y:S01]  /*1c350*/  LEA.HI.X R13, R8, R13, R4, 0x2, P0 ;  /* 0x0000000d080d7211 */ /* 0x001fe200000f1404 */
[----:B------:R-:W-:Y:S01]  /*1c360*/  SHFL.IDX PT, R6, R12, 0x1, 0x1c1f ;  /* 0x003c1f000c067f89 */ /* 0x000fe200000e0000 */
[----:B------:R-:W-:-:S03]  /*1c370*/  IMAD.IADD R19, R78, 0x1, R76 ;  /* 0x000000014e137824 */ /* 0x000fc600078e024c */
        /* <DEDUP_REMOVED lines=11> */
[----:B------:R-:W0:Y:S01]  /*1c430*/  S2R R18, SR_TID.X ;  /* 0x0000000000127919 */ /* 0x000e220000002100 */
[----:B------:R-:W1:Y:S01]  /*1c440*/  @P1 LDC R13, c[0x0][0xbec] ;  /* 0x0002fb00ff0d1b82 */ /* 0x000e620000000800 */
[----:B------:R-:W-:-:S07]  /*1c450*/  ULDC.64 UR4, c[0x0][0xaa0] ;  /* 0x0002a80000047ab9 */ /* 0x000fce0000000a00 */
[----:B------:R-:W2:Y:S01]  /*1c460*/  @P1 LDC R41, c[0x0][0xbf0] ;  /* 0x0002fc00ff291b82 */ /* 0x000ea20000000800 */
[----:B0-----:R-:W-:-:S05]  /*1c470*/  VIADD R2, R18, 0xffffff80 ;  /* 0xffffff8012027836 */ /* 0x001fca0000000000 */
        /* <DEDUP_REMOVED lines=8> */
[----:B------:R-:W-:Y:S01]  /*1c500*/  IADD3 R3, P5, R20, 0x7800, RZ ;  /* 0x0000780014037810 */ /* 0x000fe20007fbe0ff */
[----:B------:R-:W-:Y:S01]  /*1c510*/  IMAD R14, R14, UR4, RZ ;  /* 0x000000040e0e7c24 */ /* 0x000fe2000f8e02ff */
[----:B------:R-:W-:Y:S02]  /*1c520*/  LOP3.LUT R5, R20, 0x180, RZ, 0xc0, !PT ;  /* 0x0000018014057812 */ /* 0x000fe400078ec0ff */
[----:B------:R-:W-:Y:S01]  /*1c530*/  LOP3.LUT R2, R3, 0x180, RZ, 0xc0, !PT ;  /* 0x0000018003027812 */ /* 0x000fe200078ec0ff */
[----:B------:R-:W-:Y:S01]  /*1c540*/  IMAD R11, R73, UR5, R14 ;  /* 0x00000005490b7c24 */ /* 0x000fe2000f8e020e */
[----:B------:R-:W-:Y:S01]  /*1c550*/  SHF.R.U64 R5, R5, 0x3, RZ ;  /* 0x0000000305057819 */ /* 0x000fe200000012ff */
[----:B------:R-:W-:Y:S01]  /*1c560*/  IMAD.X R37, RZ, RZ, R21, P5 ;  /* 0x000000ffff257224 */ /* 0x000fe200028e0615 */
[----:B------:R-:W-:Y:S02]  /*1c570*/  SHF.R.U64 R2, R2, 0x3, RZ ;  /* 0x0000000302027819 */ /* 0x000fe400000012ff */
[----:B------:R-:W-:-:S02]  /*1c580*/  IADD3 R17, P0, R20, 0x1800, RZ ;  /* 0x0000180014117810 */ /* 0x000fc40007f1e0ff */
[----:B------:R-:W-:Y:S01]  /*1c590*/  LOP3.LUT R36, R2, R3, RZ, 0x3c, !PT ;  /* 0x0000000302247212 */ /* 0x000fe200078e3cff */
[----:B------:R-:W-:Y:S01]  /*1c5a0*/  IMAD.WIDE.U32 R2, R73, UR4, RZ ;  /* 0x0000000449027c25 */ /* 0x000fe2000f8e00ff */
[C---:B------:R-:W-:Y:S01]  /*1c5b0*/  IADD3 R25, P2, R20.reuse, 0x3000, RZ ;  /* 0x0000300014197810 */ /* 0x040fe20007f5e0ff */
[----:B------:R-:W-:Y:S01]  /*1c5c0*/  ULDC.64 UR4, c[0x0][0xae8] ;  /* 0x0002ba0000047ab9 */ /* 0x000fe20000000a00 */
[C---:B------:R-:W-:Y:S02]  /*1c5d0*/  IADD3 R29, P3, R20.reuse, 0x4800, RZ ;  /* 0x00004800141d7810 */ /* 0x040fe40007f7e0ff */
[----:B------:R-:W-:Y:S01]  /*1c5e0*/  IADD3 R33, P4, R20, 0x6000, RZ ;  /* 0x0000600014217810 */ /* 0x000fe20007f9e0ff */
[----:B------:R-:W-:Y:S01]  /*1c5f0*/  IMAD.IADD R3, R3, 0x1, R11 ;  /* 0x0000000103037824 */ /* 0x000fe200078e020b */
[----:B------:R-:W-:Y:S01]  /*1c600*/  LOP3.LUT R20, R5, R20, RZ, 0x3c, !PT ;  /* 0x0000001405147212 */ /* 0x000fe200078e3cff */
[----:B------:R-:W-:Y:S01]  /*1c610*/  IMAD R11, R43, 0x60, R10 ;  /* 0x000000602b0b7824 */ /* 0x000fe200078e020a */
[----:B------:R-:W-:Y:S01]  /*1c620*/  LOP3.LUT R16, R17, 0x180, RZ, 0xc0, !PT ;  /* 0x0000018011107812 */ /* 0x000fe200078ec0ff */
[----:B------:R-:W5:Y:S01]  /*1c630*/  LD.E.128 R36, desc[UR60][R36.64] ;  /* 0x0000003c24247980 */ /* 0x000f62000c101d00 */
[----:B------:R-:W-:-:S02]  /*1c640*/  LOP3.LUT R24, R25, 0x180, RZ, 0xc0, !PT ;  /* 0x0000018019187812 */ /* 0x000fc400078ec0ff */
[----:B------:R-:W-:Y:S01]  /*1c650*/  LOP3.LUT R28, R29, 0x180, RZ, 0xc0, !PT ;  /* 0x000001801d1c7812 */ /* 0x000fe200078ec0ff */
[----:B------:R0:W5:Y:S01]  /*1c660*/  LD.E.128 R4, desc[UR60][R20.64] ;  /* 0x0000003c14047980 */ /* 0x000162000c101d00 */
[----:B------:R-:W-:Y:S02]  /*1c670*/  LOP3.LUT R32, R33, 0x180, RZ, 0xc0, !PT ;  /* 0x0000018021207812 */ /* 0x000fe400078ec0ff */
[----:B------:R-:W-:Y:S02]  /*1c680*/  SHF.R.U64 R16, R16, 0x3, RZ ;  /* 0x0000000310107819 */ /* 0x000fe400000012ff */
[----:B------:R-:W-:Y:S02]  /*1c690*/  SHF.R.U64 R24, R24, 0x3, RZ ;  /* 0x0000000318187819 */ /* 0x000fe400000012ff */
[----:B------:R-:W-:Y:S02]  /*1c6a0*/  SHF.R.U64 R28, R28, 0x3, RZ ;  /* 0x000000031c1c7819 */ /* 0x000fe400000012ff */
[----:B------:R-:W-:Y:S01]  /*1c6b0*/  SHF.R.U64 R32, R32, 0x3, RZ ;  /* 0x0000000320207819 */ /* 0x000fe200000012ff */
[----:B0-----:R-:W-:Y:S01]  /*1c6c0*/  IMAD.IADD R20, R76, 0x1, R11 ;  /* 0x000000014c147824 */ /* 0x001fe200078e020b */
[----:B------:R-:W-:Y:S01]  /*1c6d0*/  LOP3.LUT R16, R16, R17, RZ, 0x3c, !PT ;  /* 0x0000001110107212 */ /* 0x000fe200078e3cff */
[----:B------:R-:W-:Y:S01]  /*1c6e0*/  IMAD.WIDE.U32 R2, R74, UR4, R2 ;  /* 0x000000044a027c25 */ /* 0x000fe2000f8e0002 */
[----:B------:R-:W-:-:S02]  /*1c6f0*/  LOP3.LUT R24, R24, R25, RZ, 0x3c, !PT ;  /* 0x0000001918187212 */ /* 0x000fc400078e3cff */
[----:B------:R-:W-:Y:S01]  /*1c700*/  LOP3.LUT R28, R28, R29, RZ, 0x3c, !PT ;  /* 0x0000001d1c1c7212 */ /* 0x000fe200078e3cff */
[----:B-1----:R-:W-:Y:S01]  /*1c710*/  @P1 IMAD.HI.U32 R12, R20, R13, RZ ;  /* 0x0000000d140c1227 */ /* 0x002fe200078e00ff */
[----:B------:R-:W-:Y:S02]  /*1c720*/  LOP3.LUT R32, R32, R33, RZ, 0x3c, !PT ;  /* 0x0000002120207212 */ /* 0x000fe400078e3cff */
[----:B------:R-:W-:Y:S01]  /*1c730*/  SHF.R.S32.HI R14, RZ, 0x1f, R15 ;  /* 0x0000001fff0e7819 */ /* 0x000fe2000001140f */
[--C-:B------:R-:W-:Y:S02]  /*1c740*/  IMAD.X R17, RZ, RZ, R21.reuse, P0 ;  /* 0x000000ffff117224 */ /* 0x100fe400000e0615 */
[--C-:B------:R-:W-:Y:S02]  /*1c750*/  IMAD.X R25, RZ, RZ, R21.reuse, P2 ;  /* 0x000000ffff197224 */ /* 0x100fe400010e0615 */
[--C-:B------:R-:W-:Y:S02]  /*1c760*/  IMAD.X R29, RZ, RZ, R21.reuse, P3 ;  /* 0x000000ffff1d7224 */ /* 0x100fe400018e0615 */
[----:B------:R-:W-:Y:S01]  /*1c770*/  IMAD.X R33, RZ, RZ, R21, P4 ;  /* 0x000000ffff217224 */ /* 0x000fe200020e0615 */
[----:B------:R-:W5:Y:S01]  /*1c780*/  LD.E.128 R16, desc[UR60][R16.64] ;  /* 0x0000003c10107980 */ /* 0x000f62000c101d00 */
[----:B------:R-:W-:Y:S01]  /*1c790*/  IMAD R3, R74, UR5, R3 ;  /* 0x000000054a037c24 */ /* 0x000fe2000f8e0203 */
[----:B------:R-:W-:Y:S01]  /*1c7a0*/  ULDC.64 UR4, c[0x0][0xaf0] ;  /* 0x0002bc0000047ab9 */ /* 0x000fe20000000a00 */
[----:B------:R-:W-:Y:S01]  /*1c7b0*/  IMAD.MOV.U32 R11, RZ, RZ, R20 ;  /* 0x000000ffff0b7224 */ /* 0x000fe200078e0014 */
[----:B--2---:R-:W-:Y:S01]  /*1c7c0*/  @P1 SHF.R.U32.HI R11, RZ, R41, R12 ;  /* 0x00000029ff0b1219 */ /* 0x004fe2000001160c */
        /* <DEDUP_REMOVED lines=8> */
[----:B------:R-:W-:Y:S01]  /*1c850*/  IMAD.MOV R15, RZ, RZ, -R11 ;  /* 0x000000ffff0f7224 */ /* 0x000fe200078e0a0b */
[----:B------:R-:W-:Y:S01]  /*1c860*/  @!PT LDS RZ, [RZ] ;  /* 0x00000000fffff984 */ /* 0x000fe20000000800 */
[----:B------:R-:W-:Y:S01]  /*1c870*/  @!PT LDS RZ, [RZ] ;  /* 0x00000000fffff984 */ /* 0x000fe20000000800 */
[----:B------:R-:W-:Y:S01]  /*1c880*/  @!PT LDS RZ, [RZ] ;  /* 0x00000000fffff984 */ /* 0x000fe20000000800 */
[----:B------:R-:W-:Y:S01]  /*1c890*/  @!PT LDS RZ, [RZ] ;  /* 0x00000000fffff984 */ /* 0x000fe20000000800 */
[----:B------:R0:W-:Y:S06]  /*1c8a0*/  MEMBAR.ALL.CTA ;  /* 0x0000000000007992 */ /* 0x0001ec0000008000 */
[----:B0-----:R-:W0:Y:S01]  /*1c8b0*/  FENCE.VIEW.ASYNC.S ;  /* 0x00000000000073c6 */ /* 0x001e220000000000 */
[----:B------:R-:W-:-:S02]  /*1c8c0*/  IMAD.IADD R3, R3, 0x1, R13 ;  /* 0x0000000103037824 */ /* 0x000fc400078e020d */
[----:B------:R-:W-:Y:S02]  /*1c8d0*/  IMAD R12, R12, UR4, RZ ;  /* 0x000000040c0c7c24 */ /* 0x000fe4000f8e02ff */
        /* <DEDUP_REMOVED lines=24> */
.L_x_2683:
        /* <DEDUP_REMOVED lines=9> */
[CC--:B--2---:R-:W-:Y:S02]  /*1caf0*/  @!P1 LEA R12, P3, R40.reuse, R14.reuse, 0x1 ;  /* 0x0000000e280c9211 */ /* 0x0c4fe400078608ff */
[----:B------:R-:W-:Y:S01]  /*1cb00*/  @!P2 LEA R20, P4, R43, R14, 0x1 ;  /* 0x0000000e2b14a211 */ /* 0x000fe200078808ff */
[----:B------:R-:W-:Y:S01]  /*1cb10*/  @!P0 IMAD.WIDE R10, R9, 0x2, R14 ;  /* 0x00000002090a8825 */ /* 0x000fe200078e020e */
[-C--:B------:R-:W-:Y:S02]  /*1cb20*/  @!P1 LEA.HI.X R13, R40, R3.reuse, R42, 0x1, P3 ;  /* 0x00000003280d9211 */ /* 0x080fe400018f0c2a */
[----:B------:R-:W-:Y:S02]  /*1cb30*/  @!P2 LEA.HI.X R21, R43, R3, R44, 0x1, P4 ;  /* 0x000000032b15a211 */ /* 0x000fe400020f0c2c */
[----:B-----5:R3:W-:Y:S04]  /*1cb40*/  @!P0 ST.E.128 desc[UR60][R10.64], R4 ;  /* 0x000000040a008985 */ /* 0x0207e8000c101d3c */
[----:B------:R3:W-:Y:S04]  /*1cb50*/  @!P1 ST.E.128 desc[UR60][R12.64], R24 ;  /* 0x000000180c009985 */ /* 0x0007e8000c101d3c */
[----:B------:R3:W-:Y:S02]  /*1cb60*/  @!P2 ST.E.128 desc[UR60][R20.64], R32 ;  /* 0x000000201400a985 */ /* 0x0007e4000c101d3c */
.L_x_2477:
[----:B------:R-:W-:Y:S05]  /*1cb70*/  BSYNC B1 ;  /* 0x0000000000017941 */ /* 0x000fea0003800000 */
.L_x_2476:
[----:B------:R-:W-:-:S03]  /*1cb80*/  UMOV UR4, 0xffffffff ;  /* 0xffffffff00047882 */ /* 0x000fc60000000000 */
[----:B------:R-:W-:Y:S05]  /*1cb90*/  BRA.DIV UR4, `(.L_x_2478) ;  /* 0x000000aa04e07947 */ /* 0x000fea000b800000 */
[----:B-1----:R1:W4:Y:S04]  /*1cba0*/  SHFL.IDX PT, R3, R2, 0x1, 0x1c1f ;  /* 0x003c1f0002037f89 */ /* 0x00232800000e0000 */
[----:B--2---:R1:W2:Y:S02]  /*1cbb0*/  SHFL.IDX PT, R14, R0, 0x1, 0x1c1f ;  /* 0x003c1f00000e7f89 */ /* 0x0042a400000e0000 */
.L_x_2687:
[----:B---3-5:R-:W-:-:S05]  /*1cbc0*/  VIADD R5, R41, 0x60 ;  /* 0x0000006029057836 */ /* 0x028fca0000000000 */
[----:B------:R-:W-:-:S13]  /*1cbd0*/  ISETP.GE.AND P0, PT, R5, R8, PT ;  /* 0x000000080500720c */ /* 0x000fda0003f06270 */
[----:B------:R-:W-:Y:S05]  /*1cbe0*/  @P0 BRA `(.L_x_2479) ;  /* 0x0000001800440947 */ /* 0x000fea0003800000 */
[----:B------:R-:W-:Y:S02]  /*1cbf0*/  ULDC UR4, c[0x0][0xac8] ;  /* 0x0002b20000047ab9 */ /* 0x000fe40000000800 */
[----:B------:R-:W-:Y:S02]  /*1cc00*/  ISETP.GE.AND P1, PT, R9, UR4, PT ;  /* 0x0000000409007c0c */ /* 0x000fe4000bf26270 */
[----:B------:R-:W-:-:S11]  /*1cc10*/  ISETP.GE.AND P2, PT, R40, UR4, PT ;  /* 0x0000000428007c0c */ /* 0x000fd6000bf46270 */
[----:B012---:R-:W-:Y:S02]  /*1cc20*/  @!P1 IMAD.MOV.U32 R2, RZ, RZ, R14 ;  /* 0x000000ffff029224 */ /* 0x007fe400078e000e */
[C---:B------:R-:W-:Y:S02]  /*1cc30*/  @!P2 LEA R6, P0, R40.reuse, R14, 0x1 ;  /* 0x0000000e2806a211 */ /* 0x040fe400078008ff */
        /* <DEDUP_REMOVED lines=10> */
.L_x_2474:
[----:B------:R-:W-:Y:S01]  /*1cce0*/  ULDC.64 UR4, c[0x0][0xb08] ;  /* 0x0002c20000047ab9 */ /* 0x000fe20000000a00 */
[----:B0-----:R-:W0:Y:S01]  /*1ccf0*/  @P1 LDC R6, c[0x0][0xbec] ;  /* 0x0002fb00ff061b82 */ /* 0x001e220000000800 */
[----:B------:R-:W-:Y:S01]  /*1cd00*/  IMAD R14, R14, UR4, RZ ;  /* 0x000000040e0e7c24 */ /* 0x000fe2000f8e02ff */
[----:B------:R-:W-:Y:S01]  /*1cd10*/  SHF.R.S32.HI R4, RZ, 0x1f, R15 ;  /* 0x0000001fff047819 */ /* 0x000fe2000001140f */
[----:B------:R-:W-:-:S04]  /*1cd20*/  IMAD.WIDE.U32 R2, R73, UR4, RZ ;  /* 0x0000000449027c25 */ /* 0x000fc8000f8e00ff */
[----:B------:R-:W-:Y:S01]  /*1cd30*/  IMAD R73, R73, UR5, R14 ;  /* 0x0000000549497c24 */ /* 0x000fe2000f8e020e */
[----:B------:R-:W1:Y:S01]  /*1cd40*/  @P1 LDC R11, c[0x0][0xbf0] ;  /* 0x0002fc00ff0b1b82 */ /* 0x000e620000000800 */
[----:B------:R-:W-:Y:S01]  /*1cd50*/  ULDC.64 UR4, c[0x0][0xb38] ;  /* 0x0002ce0000047ab9 */ /* 0x000fe20000000a00 */
[----:B------:R-:W-:Y:S02]  /*1cd60*/  IMAD.MOV.U32 R5, RZ, RZ, R17 ;  /* 0x000000ffff057224 */ /* 0x000fe400078e0011 */
[----:B------:R-:W-:Y:S02]  /*1cd70*/  IMAD.IADD R3, R3, 0x1, R73 ;  /* 0x0000000103037824 */ /* 0x000fe400078e0249 */
        /* <DEDUP_REMOVED lines=20> */
[----:B------:R-:W-:Y:S01]  /*1cec0*/  IMAD.WIDE.U32 R2, R5, UR4, R2 ;  /* 0x0000000405027c25 */ /* 0x000fe2000f8e0002 */
[----:B------:R-:W-:-:S03]  /*1ced0*/  SHF.R.S32.HI R0, RZ, 0x1f, R7 ;  /* 0x0000001fff007819 */ /* 0x000fc60000011407 */
[----:B------:R-:W-:Y:S01]  /*1cee0*/  IMAD R11, R5, UR5, R4 ;  /* 0x00000005050b7c24 */ /* 0x000fe2000f8e0204 */
[----:B------:R-:W-:Y:S02]  /*1cef0*/  ULDC.64 UR4, c[0x0][0xb28] ;  /* 0x0002ca0000047ab9 */ /* 0x000fe40000000a00 */
[----:B------:R-:W-:Y:S02]  /*1cf00*/  IMAD R0, R0, UR4, RZ ;  /* 0x0000000400007c24 */ /* 0x000fe4000f8e02ff */
[----:B------:R-:W-:Y:S02]  /*1cf10*/  IMAD.IADD R3, R3, 0x1, R11 ;  /* 0x0000000103037824 */ /* 0x000fe400078e020b */
        /* <DEDUP_REMOVED lines=10> */
.L_x_2690:
        /* <DEDUP_REMOVED lines=23> */
[-C--:B------:R-:W-:Y:S01]  /*1d130*/  @!P0 LEA.HI.X R7, R21, R3.reuse, R76, 0x2, P2 ;  /* 0x0000000315078211 */ /* 0x080fe200010f144c */
[----:B------:R-:W-:Y:S01]  /*1d140*/  VIADD R15, R72, 0x30 ;  /* 0x00000030480f7836 */ /* 0x000fe20000000000 */
[----:B------:R-:W-:Y:S02]  /*1d150*/  ISETP.GE.AND P2, PT, R74, UR4, PT ;  /* 0x000000044a007c0c */ /* 0x000fe4000bf46270 */
[----:B------:R-:W-:Y:S02]  /*1d160*/  @!P3 LEA.HI.X R11, R18, R3, R20, 0x2, P1 ;  /* 0x00000003120bb211 */ /* 0x000fe400008f1414 */
[----:B------:R-:W-:Y:S01]  /*1d170*/  ISETP.GE.AND P1, PT, R73, UR4, PT ;  /* 0x0000000449007c0c */ /* 0x000fe2000bf26270 */
[----:B------:R-:W-:Y:S01]  /*1d180*/  @!P0 ST.E.64 desc[UR60][R6.64], R28 ;  /* 0x0000001c06008985 */ /* 0x000fe2000c101b3c */
[----:B------:R-:W-:Y:S01]  /*1d190*/  @!P4 LEA R12, P5, R16, R14, 0x2 ;  /* 0x0000000e100cc211 */ /* 0x000fe200078a10ff */
[----:B------:R-:W-:Y:S01]  /*1d1a0*/  VIADD R21, R72, 0x38 ;  /* 0x0000003848157836 */ /* 0x000fe20000000000 */
[----:B------:R-:W-:-:S02]  /*1d1b0*/  ISETP.GE.AND P0, PT, R15, UR4, PT ;  /* 0x000000040f007c0c */ /* 0x000fc4000bf06270 */
[-C--:B------:R-:W-:Y:S01]  /*1d1c0*/  @!P4 LEA.HI.X R13, R16, R3.reuse, R17, 0x2, P5 ;  /* 0x00000003100dc211 */ /* 0x080fe200028f1411 */
[----:B------:R-:W-:Y:S01]  /*1d1d0*/  @!P3 ST.E.64 desc[UR60][R10.64], R32 ;  /* 0x000000200a00b985 */ /* 0x000fe2000c101b3c */
[----:B------:R-:W-:Y:S01]  /*1d1e0*/  ISETP.GE.AND P3, PT, R21, UR4, PT ;  /* 0x0000000415007c0c */ /* 0x000fe2000bf66270 */
[----:B-1----:R-:W-:Y:S01]  /*1d1f0*/  VIADD R25, R72, 0x40 ;  /* 0x0000004048197836 */ /* 0x002fe20000000000 */
[CC--:B------:R-:W-:Y:S01]  /*1d200*/  @!P2 LEA R16, P5, R74.reuse, R14.reuse, 0x2 ;  /* 0x0000000e4a10a211 */ /* 0x0c0fe200078a10ff */
[----:B------:R1:W-:Y:S01]  /*1d210*/  @!P4 ST.E.64 desc[UR60][R12.64], R36 ;  /* 0x000000240c00c985 */ /* 0x0003e2000c101b3c */
[----:B------:R-:W-:Y:S02]  /*1d220*/  SHF.R.S32.HI R20, RZ, 0x1f, R73 ;  /* 0x0000001fff147819 */ /* 0x000fe40000011449 */
[----:B------:R-:W-:Y:S02]  /*1d230*/  @!P1 LEA R18, P4, R73, R14, 0x2 ;  /* 0x0000000e49129211 */ /* 0x000fe400078810ff */
[----:B------:R-:W-:-:S02]  /*1d240*/  @!P2 LEA.HI.X R17, R74, R3, R75, 0x2, P5 ;  /* 0x000000034a11a211 */ /* 0x000fc400028f144b */
[-C--:B------:R-:W-:Y:S02]  /*1d250*/  @!P1 LEA.HI.X R19, R73, R3.reuse, R20, 0x2, P4 ;  /* 0x0000000349139211 */ /* 0x080fe400020f1414 */
[----:B------:R-:W-:Y:S02]  /*1d260*/  SHF.R.S32.HI R24, RZ, 0x1f, R15 ;  /* 0x0000001fff187819 */ /* 0x000fe4000001140f */
[----:B------:R-:W-:Y:S02]  /*1d270*/  @!P0 LEA R4, P5, R15, R14, 0x2 ;  /* 0x0000000e0f048211 */ /* 0x000fe400078a10ff */
[----:B------:R-:W-:Y:S01]  /*1d280*/  ISETP.GE.AND P4, PT, R25, UR4, PT ;  /* 0x0000000419007c0c */ /* 0x000fe2000bf86270 */
[C---:B-1----:R-:W-:Y:S01]  /*1d290*/  VIADD R13, R72.reuse, 0x48 ;  /* 0x00000048480d7836 */ /* 0x042fe20000000000 */
[----:B------:R1:W-:Y:S01]  /*1d2a0*/  @!P2 ST.E.64 desc[UR60][R16.64], R40 ;  /* 0x000000281000a985 */ /* 0x0003e2000c101b3c */
[----:B------:R-:W-:Y:S01]  /*1d2b0*/  @!P0 LEA.HI.X R5, R15, R3, R24, 0x2, P5 ;  /* 0x000000030f058211 */ /* 0x000fe200028f1418 */
[----:B------:R-:W-:Y:S01]  /*1d2c0*/  VIADD R24, R72, 0x50 ;  /* 0x0000005048187836 */ /* 0x000fe20000000000 */
[----:B------:R-:W-:Y:S01]  /*1d2d0*/  SHF.R.S32.HI R12, RZ, 0x1f, R21 ;  /* 0x0000001fff0c7819 */ /* 0x000fe20000011415 */
[----:B------:R2:W-:Y:S01]  /*1d2e0*/  @!P1 ST.E.64 desc[UR60][R18.64], R44 ;  /* 0x0000002c12009985 */ /* 0x0005e2000c101b3c */
[----:B------:R-:W-:-:S02]  /*1d2f0*/  ISETP.GE.AND P2, PT, R13, UR4, PT ;  /* 0x000000040d007c0c */ /* 0x000fc4000bf46270 */
[----:B------:R-:W-:Y:S01]  /*1d300*/  @!P3 LEA R6, P1, R21, R14, 0x2 ;  /* 0x0000000e1506b211 */ /* 0x000fe200078210ff */
[----:B------:R-:W-:-:S03]  /*1d310*/  VIADD R15, R72, 0x58 ;  /* 0x00000058480f7836 */ /* 0x000fc60000000000 */
[-C--:B------:R-:W-:Y:S02]  /*1d320*/  @!P3 LEA.HI.X R7, R21, R3.reuse, R12, 0x2, P1 ;  /* 0x000000031507b211 */ /* 0x080fe400008f140c */
[----:B------:R-:W-:Y:S01]  /*1d330*/  ISETP.GE.AND P1, PT, R24, UR4, PT ;  /* 0x0000000418007c0c */ /* 0x000fe2000bf26270 */
[----:B------:R3:W-:Y:S01]  /*1d340*/  @!P0 ST.E.64 desc[UR60][R4.64], R48 ;  /* 0x0000003004008985 */ /* 0x0007e2000c101b3c */
[----:B------:R-:W-:Y:S02]  /*1d350*/  SHF.R.S32.HI R20, RZ, 0x1f, R25 ;  /* 0x0000001fff147819 */ /* 0x000fe40000011419 */
[----:B------:R-:W-:Y:S02]  /*1d360*/  @!P4 LEA R10, P5, R25, R14, 0x2 ;  /* 0x0000000e190ac211 */ /* 0x000fe400078a10ff */
[----:B------:R-:W-:Y:S02]  /*1d370*/  ISETP.GE.AND P0, PT, R15, UR4, PT ;  /* 0x000000040f007c0c */ /* 0x000fe4000bf06270 */
[----:B------:R-:W-:-:S02]  /*1d380*/  @!P4 LEA.HI.X R11, R25, R3, R20, 0x2, P5 ;  /* 0x00000003190bc211 */ /* 0x000fc400028f1414 */
[----:B-1----:R-:W-:Y:S02]  /*1d390*/  SHF.R.S32.HI R16, RZ, 0x1f, R13 ;  /* 0x0000001fff107819 */ /* 0x002fe4000001140d */
[CC--:B------:R-:W-:Y:S02]  /*1d3a0*/  @!P2 LEA R12, P5, R13.reuse, R14.reuse, 0x2 ;  /* 0x0000000e0d0ca211 */ /* 0x0c0fe400078a10ff */
[----:B------:R-:W-:Y:S02]  /*1d3b0*/  SHF.R.S32.HI R17, RZ, 0x1f, R24 ;  /* 0x0000001fff117819 */ /* 0x000fe40000011418 */
[----:B------:R-:W-:Y:S02]  /*1d3c0*/  @!P2 LEA.HI.X R13, R13, R3, R16, 0x2, P5 ;  /* 0x000000030d0da211 */ /* 0x000fe400028f1410 */
[----:B------:R-:W-:Y:S02]  /*1d3d0*/  @!P1 LEA R16, P5, R24, R14, 0x2 ;  /* 0x0000000e18109211 */ /* 0x000fe400078a10ff */
[----:B--2---:R-:W-:-:S02]  /*1d3e0*/  SHF.R.S32.HI R18, RZ, 0x1f, R15 ;  /* 0x0000001fff127819 */ /* 0x004fc4000001140f */
[-C--:B------:R-:W-:Y:S02]  /*1d3f0*/  @!P1 LEA.HI.X R17, R24, R3.reuse, R17, 0x2, P5 ;  /* 0x0000000318119211 */ /* 0x080fe400028f1411 */
[C---:B------:R-:W-:Y:S01]  /*1d400*/  @!P0 LEA R14, P5, R15.reuse, R14, 0x2 ;  /* 0x0000000e0f0e8211 */ /* 0x040fe200078a10ff */
[----:B------:R3:W-:Y:S03]  /*1d410*/  @!P3 ST.E.64 desc[UR60][R6.64], R52 ;  /* 0x000000340600b985 */ /* 0x0007e6000c101b3c */
[----:B------:R-:W-:Y:S01]  /*1d420*/  @!P0 LEA.HI.X R15, R15, R3, R18, 0x2, P5 ;  /* 0x000000030f0f8211 */ /* 0x000fe200028f1412 */
[----:B------:R3:W-:Y:S04]  /*1d430*/  @!P4 ST.E.64 desc[UR60][R10.64], R56 ;  /* 0x000000380a00c985 */ /* 0x0007e8000c101b3c */
[----:B------:R3:W-:Y:S04]  /*1d440*/  @!P2 ST.E.64 desc[UR60][R12.64], R60 ;  /* 0x0000003c0c00a985 */ /* 0x0007e8000c101b3c */
[----:B------:R3:W-:Y:S04]  /*1d450*/  @!P1 ST.E.64 desc[UR60][R16.64], R64 ;  /* 0x0000004010009985 */ /* 0x0007e8000c101b3c */
[----:B------:R3:W-:Y:S02]  /*1d460*/  @!P0 ST.E.64 desc[UR60][R14.64], R68 ;  /* 0x000000440e008985 */ /* 0x0007e4000c101b3c */
.L_x_2482:
[----:B------:R-:W-:Y:S05]  /*1d470*/  BSYNC B1 ;  /* 0x0000000000017941 */ /* 0x000fea0003800000 */
.L_x_2481:
[----:B------:R-:W-:-:S03]  /*1d480*/  UMOV UR4, 0xffffffff ;  /* 0xffffffff00047882 */ /* 0x000fc60000000000 */
[----:B------:R-:W-:Y:S05]  /*1d490*/  BRA.DIV UR4, `(.L_x_2483) ;  /* 0x000000a6041c7947 */ /* 0x000fea000b800000 */
[----:B-1----:R1:W4:Y:S04]  /*1d4a0*/  SHFL.IDX PT, R3, R2, 0x1, 0x1c1f ;  /* 0x003c1f0002037f89 */ /* 0x00232800000e0000 */
[----:B--23--:R1:W2:Y:S02]  /*1d4b0*/  SHFL.IDX PT, R14, R0, 0x1, 0x1c1f ;  /* 0x003c1f00000e7f89 */ /* 0x00c2a400000e0000 */
.L_x_2694:
[----:B------:R-:W-:-:S13]  /*1d4c0*/  ISETP.GE.AND P0, PT, R9, R8, PT ;  /* 0x000000080900720c */ /* 0x000fda0003f06270 */
[----:B------:R-:W-:Y:S05]  /*1d4d0*/  @P0 BRA `(.L_x_2479) ;  /* 0x0000001000080947 */ /* 0x000fea0003800000 */
[----:B------:R-:W3:Y:S01]  /*1d4e0*/  LDL R10, [R1+0x130] ;  /* 0x00013000010a7983 */ /* 0x000ee20000100800 */
[----:B------:R-:W-:-:S03]  /*1d4f0*/  ULDC UR4, c[0x0][0xac8] ;  /* 0x0002b20000047ab9 */ /* 0x000fc60000000800 */
[----:B------:R-:W5:Y:S04]  /*1d500*/  LDL R19, [R1+0xf0] ;  /* 0x0000f00001137983 */ /* 0x000f680000100800 */
[----:B------:R-:W4:Y:S04]  /*1d510*/  LDL R12, [R1+0x12c] ;  /* 0x00012c00010c7983 */ /* 0x000f280000100800 */
[----:B------:R-:W2:Y:S04]  /*1d520*/  LDL R11, [R1+0x14c] ;  /* 0x00014c00010b7983 */ /* 0x000ea80000100800 */
[----:B------:R-:W2:Y:S04]  /*1d530*/  LDL R17, [R1+0x128] ;  /* 0x0001280001117983 */ /* 0x000ea80000100800 */
[----:B01----:R-:W2:Y:S04]  /*1d540*/  LDL R0, [R1+0x124] ;  /* 0x0001240001007983 */ /* 0x003ea80000100800 */
[----:B------:R-:W2:Y:S04]  /*1d550*/  LDL R13, [R1+0x148] ;  /* 0x00014800010d7983 */ /* 0x000ea80000100800 */
[----:B------:R-:W2:Y:S04]  /*1d560*/  LDL R20, [R1+0x11c] ;  /* 0x00011c0001147983 */ /* 0x000ea80000100800 */
[----:B------:R-:W2:Y:S04]  /*1d570*/  LDL R18, [R1+0x144] ;  /* 0x0001440001127983 */ /* 0x000ea80000100800 */
[----:B------:R-:W2:Y:S01]  /*1d580*/  LDL R16, [R1+0x140] ;  /* 0x0001400001107983 */ /* 0x000ea20000100800 */
[----:B---3--:R-:W-:-:S02]  /*1d590*/  ISETP.GE.AND P1, PT, R10, UR4, PT ;  /* 0x000000040a007c0c */ /* 0x008fc4000bf26270 */
[----:B-----5:R-:W-:Y:S02]  /*1d5a0*/  ISETP.GE.AND P5, PT, R19, UR4, PT ;  /* 0x0000000413007c0c */ /* 0x020fe4000bfa6270 */
[----:B----4-:R-:W-:-:S09]  /*1d5b0*/  ISETP.GE.AND P0, PT, R12, UR4, PT ;  /* 0x000000040c007c0c */ /* 0x010fd2000bf06270 */
[CC--:B--2---:R-:W-:Y:S02]  /*1d5c0*/  @!P1 LEA R6, P2, R10.reuse, R14.reuse, 0x2 ;  /* 0x0000000e0a069211 */ /* 0x0c4fe400078410ff */
        /* <DEDUP_REMOVED lines=13> */
[----:B------:R-:W-:Y:S01]  /*1d6a0*/  VIADD R2, R19, 0x38 ;  /* 0x0000003813027836 */ /* 0x000fe20000000000 */
[CC--:B------:R-:W-:Y:S02]  /*1d6b0*/  @!P3 LEA R10, P5, R17.reuse, R14.reuse, 0x2 ;  /* 0x0000000e110ab211 */ /* 0x0c0fe400078a10ff */
[CC--:B------:R-:W-:Y:S02]  /*1d6c0*/  @!P4 LEA R12, P2, R0.reuse, R14.reuse, 0x2 ;  /* 0x0000000e000cc211 */ /* 0x0c0fe400078410ff */
[-C--:B------:R-:W-:Y:S02]  /*1d6d0*/  @!P3 LEA.HI.X R11, R17, R3.reuse, R18, 0x2, P5 ;  /* 0x00000003110bb211 */ /* 0x080fe400028f1412 */
[----:B------:R-:W-:Y:S01]  /*1d6e0*/  @!P4 LEA.HI.X R13, R0, R3, R16, 0x2, P2 ;  /* 0x00000003000dc211 */ /* 0x000fe200010f1410 */
[C---:B------:R-:W-:Y:S01]  /*1d6f0*/  VIADD R0, R19.reuse, 0x40 ;  /* 0x0000004013007836 */ /* 0x040fe20000000000 */
[----:B------:R-:W-:Y:S01]  /*1d700*/  ISETP.GE.AND P2, PT, R2, UR4, PT ;  /* 0x0000000402007c0c */ /* 0x000fe2000bf46270 */
[----:B------:R3:W-:Y:S01]  /*1d710*/  @!P3 ST.E.64 desc[UR60][R10.64], R38 ;  /* 0x000000260a00b985 */ /* 0x0007e2000c101b3c */
[----:B------:R-:W-:Y:S01]  /*1d720*/  SHF.R.S32.HI R16, RZ, 0x1f, R20 ;  /* 0x0000001fff107819 */ /* 0x000fe20000011414 */
[----:B------:R-:W-:Y:S01]  /*1d730*/  VIADD R17, R19, 0x48 ;  /* 0x0000004813117836 */ /* 0x000fe20000000000 */
[----:B------:R-:W-:Y:S01]  /*1d740*/  ISETP.GE.AND P3, PT, R0, UR4, PT ;  /* 0x0000000400007c0c */ /* 0x000fe2000bf66270 */
[----:B------:R4:W-:Y:S01]  /*1d750*/  @!P4 ST.E.64 desc[UR60][R12.64], R42 ;  /* 0x0000002a0c00c985 */ /* 0x0009e2000c101b3c */
[----:B0-----:R-:W-:-:S02]  /*1d760*/  @!P1 LEA R4, P4, R20, R14, 0x2 ;  /* 0x0000000e14049211 */ /* 0x001fc400078810ff */
[----:B------:R-:W-:Y:S02]  /*1d770*/  SHF.R.S32.HI R18, RZ, 0x1f, R15 ;  /* 0x0000001fff127819 */ /* 0x000fe4000001140f */
[C---:B-1----:R-:W-:Y:S02]  /*1d780*/  @!P0 LEA R6, P5, R15.reuse, R14, 0x2 ;  /* 0x0000000e0f068211 */ /* 0x042fe400078a10ff */
[-C--:B------:R-:W-:Y:S02]  /*1d790*/  @!P1 LEA.HI.X R5, R20, R3.reuse, R16, 0x2, P4 ;  /* 0x0000000314059211 */ /* 0x080fe400020f1410 */
[----:B------:R-:W-:Y:S01]  /*1d7a0*/  @!P0 LEA.HI.X R7, R15, R3, R18, 0x2, P5 ;  /* 0x000000030f078211 */ /* 0x000fe200028f1412 */
[----:B------:R-:W-:Y:S01]  /*1d7b0*/  VIADD R15, R19, 0x50 ;  /* 0x00000050130f7836 */ /* 0x000fe20000000000 */
[----:B------:R-:W-:Y:S01]  /*1d7c0*/  ISETP.GE.AND P5, PT, R17, UR4, PT ;  /* 0x0000000411007c0c */ /* 0x000fe2000bfa6270 */
[----:B------:R0:W-:Y:S01]  /*1d7d0*/  @!P1 ST.E.64 desc[UR60][R4.64], R46 ;  /* 0x0000002e04009985 */ /* 0x0001e2000c101b3c */
[----:B--2---:R-:W-:-:S02]  /*1d7e0*/  SHF.R.S32.HI R9, RZ, 0x1f, R2 ;  /* 0x0000001fff097819 */ /* 0x004fc40000011402 */
[CC--:B------:R-:W-:Y:S02]  /*1d7f0*/  @!P2 LEA R8, P4, R2.reuse, R14.reuse, 0x2 ;  /* 0x0000000e0208a211 */ /* 0x0c0fe400078810ff */
[----:B------:R-:W-:Y:S02]  /*1d800*/  ISETP.GE.AND P1, PT, R15, UR4, PT ;  /* 0x000000040f007c0c */ /* 0x000fe4000bf26270 */
[----:B------:R-:W-:Y:S02]  /*1d810*/  @!P2 LEA.HI.X R9, R2, R3, R9, 0x2, P4 ;  /* 0x000000030209a211 */ /* 0x000fe400020f1409 */
[----:B------:R-:W-:Y:S02]  /*1d820*/  SHF.R.S32.HI R2, RZ, 0x1f, R0 ;  /* 0x0000001fff027819 */ /* 0x000fe40000011400 */
[----:B---3--:R-:W-:-:S04]  /*1d830*/  @!P3 LEA R10, P4, R0, R14, 0x2 ;  /* 0x0000000e000ab211 */ /* 0x008fc800078810ff */
[----:B------:R-:W-:Y:S02]  /*1d840*/  @!P3 LEA.HI.X R11, R0, R3, R2, 0x2, P4 ;  /* 0x00000003000bb211 */ /* 0x000fe400020f1402 */
[----:B------:R-:W-:Y:S02]  /*1d850*/  SHF.R.S32.HI R0, RZ, 0x1f, R17 ;  /* 0x0000001fff007819 */ /* 0x000fe40000011411 */
[----:B----4-:R-:W-:-:S04]  /*1d860*/  @!P5 LEA R12, P4, R17, R14, 0x2 ;  /* 0x0000000e110cd211 */ /* 0x010fc800078810ff */
        /* <DEDUP_REMOVED lines=17> */
.L_x_2472:
        /* <DEDUP_REMOVED lines=15> */
[----:B0-----:R-:W-:Y:S01]  /*1da70*/  IMAD.U32 R6, RZ, RZ, UR4 ;  /* 0x00000004ff067e24 */ /* 0x001fe2000f8e00ff */
        /* <DEDUP_REMOVED lines=11> */
[----:B0-----:R-:W2:Y:S04]  /*1db30*/  LDG.E R5, desc[UR60][R2.64] ;  /* 0x0000003c02057981 */ /* 0x001ea8000c1e1900 */
[----:B-----5:R-:W2:Y:S02]  /*1db40*/  LDG.E R6, desc[UR60][R2.64+0x4] ;  /* 0x0000043c02067981 */ /* 0x020ea4000c1e1900 */
[----:B--2---:R-:W-:-:S07]  /*1db50*/  IMAD.IADD R6, R6, 0x1, -R5 ;  /* 0x0000000106067824 */ /* 0x004fce00078e0a05 */
.L_x_2484:
[----:B------:R-:W2:Y:S04]  /*1db60*/  LDL.LU R0, [R1+0x134] ;  /* 0x0001340001007983 */ /* 0x000ea80000300800 */
[----:B0-----:R-:W3:Y:S01]  /*1db70*/  LDL.LU R2, [R1+0x10c] ;  /* 0x00010c0001027983 */ /* 0x001ee20000300800 */
[----:B------:R-:W-:Y:S01]  /*1db80*/  BSSY B1, `(.L_x_2485) ;  /* 0x0000038000017945 */ /* 0x000fe20003800000 */
[----:B-----5:R-:W-:Y:S02]  /*1db90*/  SHF.R.S32.HI R18, RZ, 0x1f, R7 ;  /* 0x0000001fff127819 */ /* 0x020fe40000011407 */
[----:B--2---:R-:W-:Y:S02]  /*1dba0*/  SEL R20, R0, RZ, !P0 ;  /* 0x000000ff00147207 */ /* 0x004fe40004000000 */
[----:B---3--:R-:W-:Y:S01]  /*1dbb0*/  SEL R25, R2, RZ, !P0 ;  /* 0x000000ff02197207 */ /* 0x008fe20004000000 */
[----:B------:R-:W-:Y:S06]  /*1dbc0*/  @P3 BRA `(.L_x_2486) ;  /* 0x0000000000cc3947 */ /* 0x000fec0003800000 */
[----:B------:R-:W2:Y:S01]  /*1dbd0*/  LDL R2, [R1+0xf4] ;  /* 0x0000f40001027983 */ /* 0x000ea20000100800 */
        /* <DEDUP_REMOVED lines=13> */
[----:B------:R-:W1:Y:S08]  /*1dcb0*/  LDC.64 R10, c[0x0][R16+0x220] ;  /* 0x00008800100a7b82 */ /* 0x000e700000000a00 */
[----:B------:R-:W2:Y:S08]  /*1dcc0*/  LDC.64 R8, c[0x0][R16+0x218] ;  /* 0x0000860010087b82 */ /* 0x000eb00000000a00 */
[----:B------:R-:W4:Y:S08]  /*1dcd0*/  LDC.64 R12, c[0x0][R16+0x228] ;  /* 0x00008a00100c7b82 */ /* 0x000f300000000a00 */
[----:B------:R-:W5:Y:S08]  /*1dce0*/  @P1 LDC R0, c[0x0][0xbec] ;  /* 0x0002fb00ff001b82 */ /* 0x000f700000000800 */
[----:B------:R-:W4:Y:S08]  /*1dcf0*/  LDC.64 R4, c[0x0][R16+0x210] ;  /* 0x0000840010047b82 */ /* 0x000f300000000a00 */
[----:B------:R-:W4:Y:S01]  /*1dd00*/  @P1 LDC R21, c[0x0][0xbf0] ;  /* 0x0002fc00ff151b82 */ /* 0x000f220000000800 */
[----:B-----5:R-:W-:-:S07]  /*1dd10*/  @P1 IMAD.HI.U32 R0, R27, R0, RZ ;  /* 0x000000001b001227 */ /* 0x020fce00078e00ff */
[----:B0-----:R-:W0:Y:S01]  /*1dd20*/  @!P0 LDC R2, c[0x0][0xb50] ;  /* 0x0002d400ff028b82 */ /* 0x001e220000000800 */
[----:B-1----:R-:W-:-:S07]  /*1dd30*/  IMAD R11, R11, R25, RZ ;  /* 0x000000190b0b7224 */ /* 0x002fce00078e02ff */
[----:B------:R-:W1:Y:S01]  /*1dd40*/  @!P0 LDC R3, c[0x0][0xb54] ;  /* 0x0002d500ff038b82 */ /* 0x000e620000000800 */
[----:B----4-:R-:W-:Y:S01]  /*1dd50*/  @P1 SHF.R.U32.HI R17, RZ, R21, R0 ;  /* 0x00000015ff111219 */ /* 0x010fe20000011600 */
        /* <DEDUP_REMOVED lines=26> */
.L_x_2486:
[----:B------:R-:W-:Y:S05]  /*1df00*/  BSYNC B1 ;  /* 0x0000000000017941 */ /* 0x000fea0003800000 */
.L_x_2485:
[----:B------:R-:W-:Y:S05]  /*1df10*/  @P2 BRA `(.L_x_2479) ;  /* 0x0000000400782947 */ /* 0x000fea0003800000 */
[----:B------:R-:W2:Y:S01]  /*1df20*/  LDL.LU R10, [R1+0x104] ;  /* 0x00010400010a7983 */ /* 0x000ea20000300800 */
[----:B------:R-:W1:Y:S01]  /*1df30*/  LDC R17, c[0x0][0xbe8] ;  /* 0x0002fa00ff117b82 */ /* 0x000e620000000800 */
[----:B0-----:R-:W-:Y:S01]  /*1df40*/  SHF.R.S32.HI R3, RZ, 0x1f, R24 ;  /* 0x0000001fff037819 */ /* 0x001fe20000011418 */
[----:B------:R-:W-:Y:S01]  /*1df50*/  ULDC.64 UR4, c[0x0][0xaa0] ;  /* 0x0002a80000047ab9 */ /* 0x000fe20000000a00 */
[----:B------:R-:W3:Y:S01]  /*1df60*/  LDL R16, [R1+0xf4] ;  /* 0x0000f40001107983 */ /* 0x000ee20000100800 */
        /* <DEDUP_REMOVED lines=13> */
[----:B-1----:R-:W-:-:S13]  /*1e040*/  ISETP.NE.AND P0, PT, R17, 0x1, PT ;  /* 0x000000011100780c */ /* 0x002fda0003f05270 */
[----:B------:R-:W0:Y:S08]  /*1e050*/  @P0 LDC R8, c[0x0][0xbec] ;  /* 0x0002fb00ff080b82 */ /* 0x000e300000000800 */
[----:B------:R-:W1:Y:S01]  /*1e060*/  @P0 LDC R11, c[0x0][0xbf0] ;  /* 0x0002fc00ff0b0b82 */ /* 0x000e620000000800 */
[----:B--2---:R-:W-:-:S04]  /*1e070*/  IMAD.WIDE.U32 R2, R10, UR4, R2 ;  /* 0x000000040a027c25 */ /* 0x004fc8000f8e0002 */
[----:B---3--:R-:W-:Y:S02]  /*1e080*/  IMAD.IADD R9, R16, 0x1, R0 ;  /* 0x0000000110097824 */ /* 0x008fe400078e0200 */
[----:B------:R-:W-:Y:S01]  /*1e090*/  IMAD R3, R10, UR5, R3 ;  /* 0x000000050a037c24 */ /* 0x000fe2000f8e0203 */
[----:B------:R-:W-:Y:S01]  /*1e0a0*/  ULDC.64 UR4, c[0x0][0xae0] ;  /* 0x0002b80000047ab9 */ /* 0x000fe20000000a00 */
[----:B0-----:R-:W-:-:S04]  /*1e0b0*/  @P0 IMAD.HI.U32 R0, R9, R8, RZ ;  /* 0x0000000809000227 */ /* 0x001fc800078e00ff */
[----:B------:R-:W-:Y:S01]  /*1e0c0*/  IMAD.MOV.U32 R5, RZ, RZ, R9 ;  /* 0x000000ffff057224 */ /* 0x000fe200078e0009 */
[----:B-1----:R-:W-:Y:S01]  /*1e0d0*/  @P0 SHF.R.U32.HI R5, RZ, R11, R0 ;  /* 0x0000000bff050219 */ /* 0x002fe20000011600 */
        /* <DEDUP_REMOVED lines=25> */
[----:B------:R0:W1:Y:S04]  /*1e270*/  SHFL.IDX PT, R3, R2, RZ, 0x1c1f ;  /* 0x001c1fff02037589 */ /* 0x00006800000e0000 */
[----:B------:R0:W2:Y:S02]  /*1e280*/  SHFL.IDX PT, R14, R0, RZ, 0x1c1f ;  /* 0x001c1fff000e7589 */ /* 0x0000a400000e0000 */
.L_x_2697:
        /* <DEDUP_REMOVED lines=11> */
[C---:B------:R-:W-:Y:S01]  /*1e340*/  @!P4 LEA R20, P1, R8.reuse, R14, 0x1 ;  /* 0x0000000e0814c211 */ /* 0x040fe200078208ff */
[----:B------:R-:W-:Y:S01]  /*1e350*/  @!P2 IMAD.WIDE R12, R5, 0x2, R14 ;  /* 0x00000002050ca825 */ /* 0x000fe200078e020e */
[-C--:B------:R-:W-:Y:S02]  /*1e360*/  @!P3 LEA.HI.X R19, R9, R3.reuse, R10, 0x1, P0 ;  /* 0x000000030913b211 */ /* 0x080fe400000f0c0a */
[----:B------:R-:W-:Y:S02]  /*1e370*/  @!P4 LEA.HI.X R21, R8, R3, R7, 0x1, P1 ;  /* 0x000000030815c211 */ /* 0x000fe400008f0c07 */
[----:B------:R3:W-:Y:S04]  /*1e380*/  @!P2 ST.E.128 desc[UR60][R12.64], RZ ;  /* 0x000000ff0c00a985 */ /* 0x0007e8000c101d3c */
[----:B------:R3:W-:Y:S04]  /*1e390*/  @!P3 ST.E.128 desc[UR60][R18.64], RZ ;  /* 0x000000ff1200b985 */ /* 0x0007e8000c101d3c */
[----:B------:R3:W-:Y:S02]  /*1e3a0*/  @!P4 ST.E.128 desc[UR60][R20.64], RZ ;  /* 0x000000ff1400c985 */ /* 0x0007e4000c101d3c */
.L_x_2489:
[----:B------:R-:W-:Y:S05]  /*1e3b0*/  BSYNC B1 ;  /* 0x0000000000017941 */ /* 0x000fea0003800000 */
.L_x_2488:
[----:B------:R-:W-:-:S03]  /*1e3c0*/  UMOV UR4, 0xffffffff ;  /* 0xffffffff00047882 */ /* 0x000fc60000000000 */
[----:B------:R-:W-:Y:S05]  /*1e3d0*/  BRA.DIV UR4, `(.L_x_2490) ;  /* 0x0000009604c87947 */ /* 0x000fea000b800000 */
[----:B-1----:R1:W4:Y:S04]  /*1e3e0*/  SHFL.IDX PT, R3, R2, 0x1, 0x1c1f ;  /* 0x003c1f0002037f89 */ /* 0x00232800000e0000 */
[----:B--2---:R1:W2:Y:S02]  /*1e3f0*/  SHFL.IDX PT, R14, R0, 0x1, 0x1c1f ;  /* 0x003c1f00000e7f89 */ /* 0x0042a400000e0000 */
.L_x_2701:
[----:B01----:R-:W-:-:S05]  /*1e400*/  VIADD R0, R4, 0x60 ;  /* 0x0000006004007836 */ /* 0x003fca0000000000 */
[----:B------:R-:W-:-:S13]  /*1e410*/  ISETP.GE.AND P0, PT, R0, R17, PT ;  /* 0x000000110000720c */ /* 0x000fda0003f06270 */
[----:B------:R-:W-:Y:S05]  /*1e420*/  @P0 BRA `(.L_x_2479) ;  /* 0x0000000000340947 */ /* 0x000fea0003800000 */
[----:B------:R-:W-:Y:S02]  /*1e430*/  ULDC UR4, c[0x0][0xac8] ;  /* 0x0002b20000047ab9 */ /* 0x000fe40000000800 */
[----:B------:R-:W-:Y:S02]  /*1e440*/  ISETP.GE.AND P2, PT, R5, UR4, PT ;  /* 0x0000000405007c0c */ /* 0x000fe4000bf46270 */
[----:B------:R-:W-:Y:S02]  /*1e450*/  ISETP.GE.AND P3, PT, R9, UR4, PT ;  /* 0x0000000409007c0c */ /* 0x000fe4000bf66270 */
[----:B------:R-:W-:-:S09]  /*1e460*/  ISETP.GE.AND P4, PT, R8, UR4, PT ;  /* 0x0000000408007c0c */ /* 0x000fd2000bf86270 */
[----:B----4-:R-:W-:Y:S02]  /*1e470*/  @!P2 IMAD.MOV.U32 R15, RZ, RZ, R3 ;  /* 0x000000ffff0fa224 */ /* 0x010fe400078e0003 */
[-C--:B--23--:R-:W-:Y:S02]  /*1e480*/  @!P3 LEA R12, P0, R9, R14.reuse, 0x1 ;  /* 0x0000000e090cb211 */ /* 0x08cfe400078008ff */
[C---:B------:R-:W-:Y:S01]  /*1e490*/  @!P4 LEA R2, P1, R8.reuse, R14, 0x1 ;  /* 0x0000000e0802c211 */ /* 0x040fe200078208ff */
[----:B------:R-:W-:Y:S01]  /*1e4a0*/  @!P2 IMAD.WIDE R4, R5, 0x2, R14 ;  /* 0x000000020504a825 */ /* 0x000fe200078e020e */
[-C--:B------:R-:W-:Y:S02]  /*1e4b0*/  @!P3 LEA.HI.X R13, R9, R3.reuse, R10, 0x1, P0 ;  /* 0x00000003090db211 */ /* 0x080fe400000f0c0a */
[----:B------:R-:W-:Y:S02]  /*1e4c0*/  @!P4 LEA.HI.X R3, R8, R3, R7, 0x1, P1 ;  /* 0x000000030803c211 */ /* 0x000fe400008f0c07 */
[----:B------:R1:W-:Y:S04]  /*1e4d0*/  @!P2 ST.E.128 desc[UR60][R4.64], RZ ;  /* 0x000000ff0400a985 */ /* 0x0003e8000c101d3c */
[----:B------:R1:W-:Y:S04]  /*1e4e0*/  @!P3 ST.E.128 desc[UR60][R12.64], RZ ;  /* 0x000000ff0c00b985 */ /* 0x0003e8000c101d3c */
[----:B------:R1:W-:Y:S02]  /*1e4f0*/  @!P4 ST.E.128 desc[UR60][R2.64], RZ ;  /* 0x000000ff0200c985 */ /* 0x0003e4000c101d3c */
.L_x_2479:
[----:B------:R-:W-:Y:S05]  /*1e500*/  BSYNC B0 ;  /* 0x0000000000007941 */ /* 0x000fea0003800000 */
.L_x_2471:
[----:B------:R-:W-:Y:S02]  /*1e510*/  ULDC UR4, c[0x0][0xc3c] ;  /* 0x00030f0000047ab9 */ /* 0x000fe40000000800 */
[----:B------:R-:W-:-:S13]  /*1e520*/  ISETP.GE.AND P0, PT, R107, UR4, PT ;  /* 0x000000046b007c0c */ /* 0x000fda000bf06270 */
[----:B------:R-:W-:Y:S05]  /*1e530*/  @!P0 BRA `(.L_x_2491) ;  /* 0xfffffe2c008c8947 */ /* 0x000fea000383ffff */
[----:B------:R-:W-:Y:S05]  /*1e540*/  BRA `(.L_x_2333) ;  /* 0x00000088003c7947 */ /* 0x000fea0003800000 */
.L_x_2331:
[----:B------:R-:W-:-:S08]  /*1e550*/  NOP ;  /* 0x0000000000007918 */ /* 0x000fd00000000000 */
[----:B--2---:R-:W0:-:S00]  /*1e560*/  USETMAXREG.DEALLOC.CTAPOOL 0x20 ;  /* 0x00000020000079c8 */ /* 0x004e0000080e0500 */
        /* <DEDUP_REMOVED lines=16> */
.L_x_2492:
        /* <DEDUP_REMOVED lines=44> */
.L_x_2496:
        /* <DEDUP_REMOVED lines=37> */
.L_x_2494:
        /* <DEDUP_REMOVED lines=13> */
.L_x_2497:
        /* <DEDUP_REMOVED lines=61> */
.L_x_2498:
        /* <DEDUP_REMOVED lines=60> */
.L_x_2499:
[----:B------:R-:W-:-:S05]  /*1f3e0*/  LOP3.LUT R2, RZ, R2, RZ, 0x33, !PT ;  /* 0x00000002ff027212 */ /* 0x000fca00078e33ff */
[----:B------:R-:W-:Y:S01]  /*1f3f0*/  IMAD.IADD R25, R25, 0x1, R2 ;  /* 0x0000000119197824 */ /* 0x000fe200078e0202 */
[----:B------:R-:W-:Y:S06]  /*1f400*/  BRA `(.L_x_2500) ;  /* 0x00000000000c7947 */ /* 0x000fec0003800000 */
.L_x_2495:
[----:B------:R-:W-:Y:S02]  /*1f410*/  IMAD.MOV.U32 R25, RZ, RZ, RZ ;  /* 0x000000ffff197224 */ /* 0x000fe400078e00ff */
[----:B------:R-:W-:Y:S02]  /*1f420*/  IMAD.U32 R24, RZ, RZ, UR6 ;  /* 0x00000006ff187e24 */ /* 0x000fe4000f8e00ff */
[----:B------:R-:W-:-:S07]  /*1f430*/  IMAD.MOV.U32 R26, RZ, RZ, RZ ;  /* 0x000000ffff1a7224 */ /* 0x000fce00078e00ff */
.L_x_2500:
[----:B------:R-:W-:-:S13]  /*1f440*/  ISETP.NE.AND P0, PT, R0, RZ, PT ;  /* 0x000000ff0000720c */ /* 0x000fda0003f05270 */
[----:B------:R-:W0:Y:S01]  /*1f450*/  @!P0 S2R R3, SR_CgaCtaId ;  /* 0x0000000000038919 */ /* 0x000e220000008800 */
[----:B------:R-:W-:-:S04]  /*1f460*/  @!P0 MOV R0, 0x400 ;  /* 0x0000040000008802 */ /* 0x000fc80000000f00 */
[----:B0-----:R-:W-:-:S05]  /*1f470*/  @!P0 LEA R0, R3, R0, 0x18 ;  /* 0x0000000003008211 */ /* 0x001fca00078ec0ff */
[----:B------:R2:W-:Y:S01]  /*1f480*/  @!P0 STS.128 [R0+0x31cd0], R24 ;  /* 0x031cd01800008388 */ /* 0x0005e20000000c00 */
[----:B------:R-:W-:Y:S06]  /*1f490*/  BAR.ARV 0x5, 0x200 ;  /* 0x0148000000007b1d */ /* 0x000fec0000002000 */
.L_x_2493:
        /* <DEDUP_REMOVED lines=30> */
[----:B------:R-:W-:Y:S02]  /*1f680*/  STL [R1+0x4], R5 ;  /* 0x0000040501007387 */ /* 0x000fe40000100800 */
[----:B------:R-:W-:Y:S01]  /*1f690*/  LOP3.LUT R4, R4, 0x60, R2, 0xf8, !PT ;  /* 0x0000006004047812 */ /* 0x000fe200078ef802 */
[----:B------:R-:W-:-:S05]  /*1f6a0*/  IMAD R2, R3, 0x2, R16 ;  /* 0x0000000203027824 */ /* 0x000fca00078e0210 */
[----:B------:R0:W-:Y:S02]  /*1f6b0*/  STL [R1+0x10], R2 ;  /* 0x0000100201007387 */ /* 0x0001e40000100800 */
[C---:B0-----:R-:W-:Y:S02]  /*1f6c0*/  LOP3.LUT R2, R0.reuse, 0x20, RZ, 0xfc, !PT ;  /* 0x0000002000027812 */ /* 0x041fe400078efcff */
[----:B------:R-:W-:-:S07]  /*1f6d0*/  LOP3.LUT R0, R0, 0x40, RZ, 0xfc, !PT ;  /* 0x0000004000007812 */ /* 0x000fce00078efcff */
.L_x_2649:
        /* <DEDUP_REMOVED lines=14> */
[----:B---3--:R-:W-:Y:S01]  /*1f7c0*/  @P0 LEA.HI.X R5, R14, UR5, R0, 0x2, P1 ;  /* 0x000000050e050c11 */ /* 0x008fe200088f1400 */
[----:B------:R-:W-:Y:S01]  /*1f7d0*/  ULDC.64 UR4, c[0x0][0xa08] ;  /* 0x0002820000047ab9 */ /* 0x000fe20000000a00 */
[----:B------:R-:W-:Y:S01]  /*1f7e0*/  ISETP.NE.U32.AND P1, PT, RZ, UR6, PT ;  /* 0x00000006ff007c0c */ /* 0x000fe2000bf25070 */
[----:B------:R0:W-:Y:S01]  /*1f7f0*/  STL [R1+0x38], R0 ;  /* 0x0000380001007387 */ /* 0x0001e20000100800 */
[----:B------:R-:W-:-:S03]  /*1f800*/  IADD3 R2, P2, R19, UR6, RZ ;  /* 0x0000000613027c10 */ /* 0x000fc6000ff5e0ff */
[----:B-1----:R1:W5:Y:S01]  /*1f810*/  @P0 LDG.E R9, desc[UR60][R4.64] ;  /* 0x0000003c04090981 */ /* 0x002362000c1e1900 */
        /* <DEDUP_REMOVED lines=34> */
[----:B--2---:R0:W-:Y:S01]  /*1fa40*/  STL [R1+0x2c], R8 ;  /* 0x00002c0801007387 */ /* 0x0041e20000100800 */
[----:B------:R-:W-:Y:S02]  /*1fa50*/  IMAD.MOV.U32 R13, RZ, RZ, R8 ;  /* 0x000000ffff0d7224 */ /* 0x000fe400078e0008 */
[----:B0-----:R-:W-:Y:S01]  /*1fa60*/  IMAD.U32 R8, RZ, RZ, UR5 ;  /* 0x00000005ff087e24 */ /* 0x001fe2000f8e00ff */
[----:B----4-:R-:W-:Y:S06]  /*1fa70*/  @P3 BRA `(.L_x_2502) ;  /* 0x0000000000143947 */ /* 0x010fec0003800000 */
[----:B------:R-:W-:Y:S05]  /*1fa80*/  @!P0 BRA `(.L_x_2502) ;  /* 0x0000000000108947 */ /* 0x000fea0003800000 */
[----:B------:R-:W2:Y:S04]  /*1fa90*/  LDG.E R11, desc[UR60][R2.64] ;  /* 0x0000003c020b7981 */ /* 0x000ea8000c1e1900 */
[----:B------:R-:W2:Y:S02]  /*1faa0*/  LDG.E R2, desc[UR60][R2.64+0x4] ;  /* 0x0000043c02027981 */ /* 0x000ea4000c1e1900 */
[----:B--2---:R-:W-:-:S05]  /*1fab0*/  IMAD.IADD R13, R2, 0x1, -R11 ;  /* 0x00000001020d7824 */ /* 0x004fca00078e0a0b */
[----:B------:R0:W-:Y:S02]  /*1fac0*/  STL [R1+0x2c], R13 ;  /* 0x00002c0d01007387 */ /* 0x0001e40000100800 */
.L_x_2502:
[----:B------:R-:W-:Y:S01]  /*1fad0*/  ULDC.64 UR4, c[0x0][0xa20] ;  /* 0x0002880000047ab9 */ /* 0x000fe20000000a00 */
[C---:B------:R-:W-:Y:S01]  /*1fae0*/  LOP3.LUT R2, R26.reuse, 0xff000000, RZ, 0xc0, !PT ;  /* 0xff0000001a027812 */ /* 0x040fe200078ec0ff */
[----:B------:R-:W-:Y:S01]  /*1faf0*/  IMAD.MOV.U32 R23, RZ, RZ, R14 ;  /* 0x000000ffff177224 */ /* 0x000fe200078e000e */
        /* <DEDUP_REMOVED lines=12> */
.L_x_2503:
[----:B------:R-:W-:Y:S05]  /*1fbc0*/  @!P1 BRA `(.L_x_2504) ;  /* 0x00000000000c9947 */ /* 0x000fea0003800000 */
[----:B------:R-:W2:Y:S04]  /*1fbd0*/  LDG.E R10, desc[UR60][R6.64] ;  /* 0x0000003c060a7981 */ /* 0x000ea8000c1e1900 */
[----:B------:R-:W2:Y:S02]  /*1fbe0*/  LDG.E R6, desc[UR60][R6.64+0x4] ;  /* 0x0000043c06067981 */ /* 0x000ea4000c1e1900 */
[----:B--2---:R-:W-:-:S07]  /*1fbf0*/  IMAD.IADD R10, R6, 0x1, -R10 ;  /* 0x00000001060a7824 */ /* 0x004fce00078e0a0a */
.L_x_2504:
[----:B------:R-:W2:Y:S04]  /*1fc00*/  @P2 LDG.E R3, desc[UR60][R4.64] ;  /* 0x0000003c04032981 */ /* 0x000ea8000c1e1900 */
[----:B------:R3:W2:Y:S01]  /*1fc10*/  @P2 LDG.E R5, desc[UR60][R4.64+0x4] ;  /* 0x0000043c04052981 */ /* 0x0006a2000c1e1900 */
[----:B-----5:R-:W-:Y:S01]  /*1fc20*/  IMAD.IADD R10, R10, 0x1, -R9 ;  /* 0x000000010a0a7824 */ /* 0x020fe200078e0a09 */
[----:B------:R-:W-:Y:S01]  /*1fc30*/  LOP3.LUT R12, R2, 0xff, RZ, 0xc0, !PT ;  /* 0x000000ff020c7812 */ /* 0x000fe200078ec0ff */
[----:B------:R-:W-:Y:S04]  /*1fc40*/  BSSY B0, `(.L_x_2505) ;  /* 0x0000037000007945 */ /* 0x000fe80003800000 */
[----:B------:R4:W-:Y:S01]  /*1fc50*/  STL [R1+0x40], R12 ;  /* 0x0000400c01007387 */ /* 0x0009e20000100800 */
[----:B---3--:R-:W3:Y:S02]  /*1fc60*/  LDC R4, c[0x0][0x448] ;  /* 0x00011200ff047b82 */ /* 0x008ee40000000800 */
[----:B---3--:R-:W-:-:S13]  /*1fc70*/  ISETP.NE.AND P0, PT, R4, 0x1, PT ;  /* 0x000000010400780c */ /* 0x008fda0003f05270 */
[----:B------:R-:W3:Y:S08]  /*1fc80*/  @P0 LDC R6, c[0x0][0x44c] ;  /* 0x00011300ff060b82 */ /* 0x000ef00000000800 */
[----:B------:R-:W0:Y:S01]  /*1fc90*/  @P0 LDC R4, c[0x0][0x450] ;  /* 0x00011400ff040b82 */ /* 0x000e220000000800 */
[----:B--2---:R-:W-:Y:S02]  /*1fca0*/  @P2 IMAD.IADD R8, R5, 0x1, -R3 ;  /* 0x0000000105082824 */ /* 0x004fe400078e0a03 */
[----:B------:R-:W-:-:S02]  /*1fcb0*/  IMAD R3, R25, 0xc0, RZ ;  /* 0x000000c019037824 */ /* 0x000fc400078e02ff */
[----:B------:R-:W-:Y:S02]  /*1fcc0*/  IMAD.IADD R20, R10, 0x1, R8 ;  /* 0x000000010a147824 */ /* 0x000fe400078e0208 */
[----:B------:R-:W-:Y:S02]  /*1fcd0*/  VIADD R3, R3, 0xbf ;  /* 0x000000bf03037836 */ /* 0x000fe40000000000 */
[C---:B------:R-:W-:Y:S01]  /*1fce0*/  VIADD R21, R20.reuse, 0x8f ;  /* 0x0000008f14157836 */ /* 0x040fe20000000000 */
[----:B------:R-:W-:Y:S01]  /*1fcf0*/  IADD3 R20, R20, 0x90, -R13 ;  /* 0x0000009014147810 */ /* 0x000fe20007ffe80d */
[----:B---3--:R-:W-:-:S04]  /*1fd00*/  @P0 IMAD.HI.U32 R6, R3, R6, RZ ;  /* 0x0000000603060227 */ /* 0x008fc800078e00ff */
[----:B------:R-:W-:Y:S01]  /*1fd10*/  IMAD.HI R21, R21, 0x38e38e39, RZ ;  /* 0x38e38e3915157827 */ /* 0x000fe200078e02ff */
[----:B0-----:R-:W-:-:S04]  /*1fd20*/  @P0 SHF.R.U32.HI R3, RZ, R4, R6 ;  /* 0x00000004ff030219 */ /* 0x001fc80000011606 */
[----:B------:R-:W-:Y:S01]  /*1fd30*/  SHF.R.U32.HI R4, RZ, 0x1f, R21 ;  /* 0x0000001fff047819 */ /* 0x000fe20000011615 */
[----:B------:R-:W-:-:S03]  /*1fd40*/  IMAD.IADD R3, R20, 0x1, R3 ;  /* 0x0000000114037824 */ /* 0x000fc600078e0203 */
[----:B------:R-:W-:Y:S01]  /*1fd50*/  LEA.HI.SX32 R21, R21, R4, 0x1b ;  /* 0x0000000415157211 */ /* 0x000fe200078fdaff */
[----:B------:R-:W-:-:S05]  /*1fd60*/  IMAD.HI R3, R3, 0x38e38e39, RZ ;  /* 0x38e38e3903037827 */ /* 0x000fca00078e02ff */
[----:B------:R-:W-:-:S04]  /*1fd70*/  SHF.R.U32.HI R4, RZ, 0x1f, R3 ;  /* 0x0000001fff047819 */ /* 0x000fc80000011603 */
[----:B------:R-:W-:-:S04]  /*1fd80*/  LEA.HI.SX32 R4, R3, R4, 0x1b ;  /* 0x0000000403047211 */ /* 0x000fc800078fdaff */
[----:B------:R-:W-:Y:S02]  /*1fd90*/  VIMNMX R5, R21, R4, PT ;  /* 0x0000000415057248 */ /* 0x000fe40003fe0100 */
[----:B------:R-:W-:Y:S01]  /*1fda0*/  SHF.R.U32.HI R4, RZ, 0x10, R2 ;  /* 0x00000010ff047819 */ /* 0x000fe20000011602 */
[----:B------:R-:W-:Y:S01]  /*1fdb0*/  IMAD.MOV.U32 R2, RZ, RZ, RZ ;  /* 0x000000ffff027224 */ /* 0x000fe200078e00ff */
[----:B------:R-:W-:-:S13]  /*1fdc0*/  ISETP.GE.AND P0, PT, R5, 0x1, PT ;  /* 0x000000010500780c */ /* 0x000fda0003f06270 */
[----:B----4-:R-:W-:Y:S05]  /*1fdd0*/  @!P0 BRA `(.L_x_2506) ;  /* 0x0000000000748947 */ /* 0x010fea0003800000 */
[----:B------:R-:W-:Y:S01]  /*1fde0*/  ISETP.NE.AND P0, PT, R4, RZ, PT ;  /* 0x000000ff0400720c */ /* 0x000fe20003f05270 */
[----:B------:R-:W-:-:S03]  /*1fdf0*/  ULDC UR4, c[0x0][0x9f0] ;  /* 0x00027c0000047ab9 */ /* 0x000fc60000000800 */
[----:B------:R-:W-:-:S04]  /*1fe00*/  SEL R6, R4, UR4, P0 ;  /* 0x0000000404067c07 */ /* 0x000fc80008000000 */
[----:B------:R-:W-:Y:S02]  /*1fe10*/  IABS R7, R6 ;  /* 0x0000000600077213 */ /* 0x000fe40000000000 */
[----:B------:R-:W-:Y:S02]  /*1fe20*/  IADD3 R9, R6, -0x1, R5 ;  /* 0xffffffff06097810 */ /* 0x000fe40007ffe005 */
[----:B------:R-:W0:Y:S08]  /*1fe30*/  I2F.RP R2, R7 ;  /* 0x0000000700027306 */ /* 0x000e300000209400 */
[----:B0-----:R-:W0:Y:S02]  /*1fe40*/  MUFU.RCP R2, R2 ;  /* 0x0000000200027308 */ /* 0x001e240000001000 */
[----:B0-----:R-:W-:-:S06]  /*1fe50*/  VIADD R2, R2, 0xffffffe ;  /* 0x0ffffffe02027836 */ /* 0x001fcc0000000000 */
[----:B------:R0:W2:Y:S02]  /*1fe60*/  F2I.FTZ.U32.TRUNC.NTZ R3, R2 ;  /* 0x0000000200037305 */ /* 0x0000a4000021f000 */
[----:B0-----:R-:W-:-:S04]  /*1fe70*/  LOP3.LUT R2, R9, R6, RZ, 0x3c, !PT ;  /* 0x0000000609027212 */ /* 0x001fc800078e3cff */
[----:B------:R-:W-:Y:S01]  /*1fe80*/  ISETP.GE.AND P3, PT, R2, RZ, PT ;  /* 0x000000ff0200720c */ /* 0x000fe20003f66270 */
[----:B--2---:R-:W-:-:S04]  /*1fe90*/  IMAD.MOV R2, RZ, RZ, -R3 ;  /* 0x000000ffff027224 */ /* 0x004fc800078e0a03 */
[----:B-1----:R-:W-:Y:S02]  /*1fea0*/  IMAD R11, R2, R7, RZ ;  /* 0x00000007020b7224 */ /* 0x002fe400078e02ff */
        /* <DEDUP_REMOVED lines=16> */
.L_x_2506:
[----:B------:R-:W-:Y:S05]  /*1ffb0*/  BSYNC B0 ;  /* 0x0000000000007941 */ /* 0x000fea0003800000 */
.L_x_2505:
        /* <DEDUP_REMOVED lines=24> */
[----:B------:R0:W2:Y:S02]  /*20140*/  SHFL.IDX PT, R14, R6, RZ, 0x1f ;  /* 0x00001fff060e7589 */ /* 0x0000a400000e0000 */
.L_x_2704:
[----:B--2---:R-:W-:Y:S02]  /*20150*/  ISETP.NE.AND P0, PT, R14, RZ, PT ;  /* 0x000000ff0e00720c */ /* 0x004fe40003f05270 */
[----:B------:R-:W-:-:S11]  /*20160*/  PLOP3.LUT P6, PT, PT, PT, PT, 0x8, 0x0 ;  /* 0x000000000000781c */ /* 0x000fd60003fce170 */
[----:B------:R-:W-:Y:S05]  /*20170*/  @P0 BRA `(.L_x_2510) ;  /* 0x00000000000c0947 */ /* 0x000fea0003800000 */
[----:B------:R-:W-:-:S03]  /*20180*/  UMOV UR4, 0xffffffff ;  /* 0xffffffff00047882 */ /* 0x000fc60000000000 */
[----:B------:R-:W-:Y:S05]  /*20190*/  BRA.DIV UR4, `(.L_x_2511) ;  /* 0x0000007a04d47947 */ /* 0x000fea000b800000 */
[----:B------:R-:W-:-:S13]  /*201a0*/  ELECT P6, URZ, PT ;  /* 0x00000000003f782f */ /* 0x000fda00038c0000 */
.L_x_2510:
        /* <DEDUP_REMOVED lines=9> */
.L_x_2707:
[----:B------:R-:W-:Y:S05]  /*20240*/  BSYNC B1 ;  /* 0x0000000000017941 */ /* 0x000fea0003800000 */
.L_x_2512:
[----:B------:R-:W-:Y:S04]  /*20250*/  BSSY B1, `(.L_x_2514) ;  /* 0x000008c000017945 */ /* 0x000fe80003800000 */
[----:B------:R-:W-:Y:S05]  /*20260*/  @!P6 BRA `(.L_x_2515) ;  /* 0x000000080028e947 */ /* 0x000fea0003800000 */
[----:B------:R-:W1:Y:S01]  /*20270*/  LDL R8, [R1+0x4] ;  /* 0x0000040001087983 */ /* 0x000e620000100800 */
[----:B------:R-:W-:Y:S01]  /*20280*/  IMAD R9, R29, 0x8, R16 ;  /* 0x000000081d097824 */ /* 0x000fe200078e0210 */
[----:B------:R-:W2:Y:S01]  /*20290*/  S2R R7, SR_TID.X ;  /* 0x0000000000077919 */ /* 0x000ea20000002100 */
[----:B------:R-:W-:Y:S01]  /*202a0*/  BSSY B2, `(.L_x_2516) ;  /* 0x0000006000027945 */ /* 0x000fe20003800000 */
[----:B--2---:R-:W-:-:S04]  /*202b0*/  LOP3.LUT R7, R7, 0x7f, RZ, 0xc0, !PT ;  /* 0x0000007f07077812 */ /* 0x004fc800078ec0ff */
[----:B------:R-:W-:Y:S02]  /*202c0*/  ISETP.NE.AND P1, PT, R7, RZ, PT ;  /* 0x000000ff0700720c */ /* 0x000fe40003f25270 */
[----:B-1----:R-:W-:-:S04]  /*202d0*/  SHF.L.U32 R11, R8, 0x1f, RZ ;  /* 0x0000001f080b7819 */ /* 0x002fc800000006ff */
[----:B------:R-:W1:Y:S02]  /*202e0*/  SYNCS.PHASECHK.TRANS64.TRYWAIT P0, [R9+URZ+0x31ca0], R11 ;  /* 0x031ca00b090075a7 */ /* 0x000e64000800017f */
[----:B-1----:R-:W-:Y:S05]  /*202f0*/  @!P0 BRA `(.L_x_2517) ;  /* 0x0000007800b08947 */ /* 0x002fea0003800000 */
.L_x_2708:
[----:B------:R-:W-:Y:S05]  /*20300*/  BSYNC B2 ;  /* 0x0000000000027941 */ /* 0x000fea0003800000 */
.L_x_2516:
        /* <DEDUP_REMOVED lines=9> */
.L_x_2519:
[----:B------:R-:W-:Y:S05]  /*203a0*/  BSYNC B2 ;  /* 0x0000000000027941 */ /* 0x000fea0003800000 */
.L_x_2518:
        /* <DEDUP_REMOVED lines=12> */
.L_x_2520:
        /* <DEDUP_REMOVED lines=16> */
.L_x_2521:
        /* <DEDUP_REMOVED lines=16> */
.L_x_2522:
        /* <DEDUP_REMOVED lines=13> */
.L_x_2709:
[----:B------:R-:W-:Y:S05]  /*20740*/  BSYNC B2 ;  /* 0x0000000000027941 */ /* 0x000fea0003800000 */
.L_x_2523:
[----:B------:R-:W-:Y:S01]  /*20750*/  BSSY B2, `(.L_x_2525) ;  /* 0x000000b000027945 */ /* 0x000fe20003800000 */
[----:B------:R-:W-:Y:S02]  /*20760*/  IMAD.MOV.U32 R10, RZ, RZ, 0x0 ;  /* 0x00000000ff0a7424 */ /* 0x000fe400078e00ff */
[----:B01----:R-:W-:Y:S01]  /*20770*/  IMAD.MOV.U32 R11, RZ, RZ, 0x12f00000 ;  /* 0x12f00000ff0b7424 */ /* 0x003fe200078e00ff */
        /* <DEDUP_REMOVED lines=8> */
.L_x_2526:
[----:B------:R-:W-:Y:S05]  /*20800*/  BSYNC B2 ;  /* 0x0000000000027941 */ /* 0x000fea0003800000 */
.L_x_2525:
        /* <DEDUP_REMOVED lines=8> */
.L_x_2527:
        /* <DEDUP_REMOVED lines=15> */
.L_x_2528:
        /* <DEDUP_REMOVED lines=15> */
.L_x_2529:
        /* <DEDUP_REMOVED lines=10> */
.L_x_2515:
[----:B------:R-:W-:Y:S05]  /*20b10*/  BSYNC B1 ;  /* 0x0000000000017941 */ /* 0x000fea0003800000 */
.L_x_2514:
[----:B0-----:R-:W2:Y:S01]  /*20b20*/  LDL.LU R6, [R1+0x4] ;  /* 0x0000040001067983 */ /* 0x001ea20000300800 */
        /* <DEDUP_REMOVED lines=8> */
[----:B------:R0:W-:Y:S02]  /*20bb0*/  STL [R1+0x4], R6 ;  /* 0x0000040601007387 */ /* 0x0001e40000100800 */
[----:B------:R-:W-:Y:S05]  /*20bc0*/  @!P2 BRA `(.L_x_2508) ;  /* 0x000000080060a947 */ /* 0x000fea0003800000 */
.L_x_2546:
[----:B------:R-:W-:Y:S05]  /*20bd0*/  YIELD ;  /* 0x0000000000007946 */ /* 0x000fea0003800000 */
[----:B------:R-:W-:Y:S04]  /*20be0*/  BSSY B1, `(.L_x_2530) ;  /* 0x000008c000017945 */ /* 0x000fe80003800000 */
[----:B--2---:R-:W-:Y:S05]  /*20bf0*/  @!P6 BRA `(.L_x_2531) ;  /* 0x000000080028e947 */ /* 0x004fea0003800000 */
[----:B0-----:R-:W2:Y:S01]  /*20c00*/  LDL R6, [R1+0x4] ;  /* 0x0000040001067983 */ /* 0x001ea20000100800 */
        /* <DEDUP_REMOVED lines=8> */
.L_x_2710:
[----:B------:R-:W-:Y:S05]  /*20c90*/  BSYNC B2 ;  /* 0x0000000000027941 */ /* 0x000fea0003800000 */
.L_x_2532:
        /* <DEDUP_REMOVED lines=9> */
.L_x_2535:
[----:B------:R-:W-:Y:S05]  /*20d30*/  BSYNC B2 ;  /* 0x0000000000027941 */ /* 0x000fea0003800000 */
.L_x_2534:
        /* <DEDUP_REMOVED lines=10> */
[----:B------:R-:W-:-:S10]  /*20de0*/  UMOV UR7, 0x12f00000 ;  /* 0x12f0000000077882 */ /* 0x000fd40000000000 */
.L_x_2536:
        /* <DEDUP_REMOVED lines=12> */
[----:B------:R-:W-:Y:S01]  /*20eb0*/  UMOV UR6, 0x0 ;  /* 0x0000000000067882 */ /* 0x000fe20000000000 */
[----:B------:R-:W-:Y:S02]  /*20ec0*/  UMOV UR7, 0x12f00000 ;  /* 0x12f0000000077882 */ /* 0x000fe40000000000 */
[----:B------:R-:W-:Y:S01]  /*20ed0*/  R2UR UR10, R11 ;  /* 0x000000000b0a72ca */ /* 0x000fe200000e0000 */
[----:B------:R-:W-:-:S14]  /*20ee0*/  VIADD R11, R7, 0x18e00 ;  /* 0x00018e00070b7836 */ /* 0x000fdc0000000000 */
.L_x_2537:
        /* <DEDUP_REMOVED lines=16> */
.L_x_2538:
        /* <DEDUP_REMOVED lines=13> */
.L_x_2711:
[----:B------:R-:W-:Y:S05]  /*210c0*/  BSYNC B2 ;  /* 0x0000000000027941 */ /* 0x000fea0003800000 */
.L_x_2539:
        /* <DEDUP_REMOVED lines=11> */
.L_x_2542:
[----:B------:R-:W-:Y:S05]  /*21180*/  BSYNC B2 ;  /* 0x0000000000027941 */ /* 0x000fea0003800000 */
.L_x_2541:
        /* <DEDUP_REMOVED lines=8> */
.L_x_2543:
        /* <DEDUP_REMOVED lines=11> */
[----:B------:R-:W-:Y:S01]  /*212c0*/  R2UR UR6, R12 ;  /* 0x000000000c0672ca */ /* 0x000fe200000e0000 */
[----:B------:R-:W-:Y:S01]  /*212d0*/  VIADD R5, R7, 0x2600 ;  /* 0x0000260007057836 */ /* 0x000fe20000000000 */
[----:B------:R-:W-:Y:S02]  /*212e0*/  R2UR UR7, R13 ;  /* 0x000000000d0772ca */ /* 0x000fe400000e0000 */
[----:B------:R-:W-:Y:S02]  /*212f0*/  R2UR UR10, R8 ;  /* 0x00000000080a72ca */ /* 0x000fe400000e0000 */
[----:B------:R-:W-:-:S13]  /*21300*/  PLOP3.LUT P1, PT, PT, PT, PT, 0x80, 0x0 ;  /* 0x000000000000781c */ /* 0x000fda0003f2f070 */
.L_x_2544:
        /* <DEDUP_REMOVED lines=15> */
.L_x_2545:
        /* <DEDUP_REMOVED lines=10> */
.L_x_2531:
[----:B------:R-:W-:Y:S05]  /*214a0*/  BSYNC B1 ;  /* 0x0000000000017941 */ /* 0x000fea0003800000 */
.L_x_2530:
[----:B------:R-:W2:Y:S01]  /*214b0*/  LDL.LU R8, [R1+0x4] ;  /* 0x0000040001087983 */ /* 0x000ea20000300800 */
[----:B------:R-:W-:Y:S01]  /*214c0*/  VIADD R29, R29, 0x1 ;  /* 0x000000011d1d7836 */ /* 0x000fe20000000000 */
[C---:B------:R-:W-:Y:S01]  /*214d0*/  ISETP.GT.AND P2, PT, R10.reuse, R3, PT ;  /* 0x000000030a00720c */ /* 0x040fe20003f44270 */
[----:B------:R-:W-:-:S03]  /*214e0*/  VIADD R10, R10, 0xffffffff ;  /* 0xffffffff0a0a7836 */ /* 0x000fc60000000000 */
[----:B------:R-:W-:-:S04]  /*214f0*/  ISETP.NE.AND P1, PT, R29, 0x2, PT ;  /* 0x000000021d00780c */ /* 0x000fc80003f25270 */
[----:B------:R-:W-:Y:S02]  /*21500*/  SEL R5, RZ, 0x1, P1 ;  /* 0x00000001ff057807 */ /* 0x000fe40000800000 */
[----:B------:R-:W-:Y:S02]  /*21510*/  SEL R29, R29, RZ, P1 ;  /* 0x000000ff1d1d7207 */ /* 0x000fe40000800000 */
[----:B--2---:R-:W-:-:S05]  /*21520*/  LOP3.LUT R8, R8, R5, RZ, 0x3c, !PT ;  /* 0x0000000508087212 */ /* 0x004fca00078e3cff */
[----:B------:R2:W-:Y:S01]  /*21530*/  STL [R1+0x4], R8 ;  /* 0x0000040801007387 */ /* 0x0005e20000100800 */
[----:B------:R-:W-:Y:S05]  /*21540*/  @P2 BRA `(.L_x_2546) ;  /* 0xfffffff400a02947 */ /* 0x000fea000383ffff */
.L_x_2508:
[----:B------:R-:W-:Y:S05]  /*21550*/  BSYNC B0 ;  /* 0x0000000000007941 */ /* 0x000fea0003800000 */
.L_x_2507:
[----:B------:R-:W3:Y:S01]  /*21560*/  LDC R0, c[0x0][0x448] ;  /* 0x00011200ff007b82 */ /* 0x000ee20000000800 */
[----:B------:R-:W-:Y:S01]  /*21570*/  IMAD.MOV.U32 R2, RZ, RZ, 0xc0 ;  /* 0x000000c0ff027424 */ /* 0x000fe200078e00ff */
[----:B------:R-:W-:Y:S01]  /*21580*/  ISETP.NE.AND P2, PT, R4, RZ, PT ;  /* 0x000000ff0400720c */ /* 0x000fe20003f45270 */
[----:B------:R-:W-:Y:S05]  /*21590*/  @!P0 WARPSYNC.ALL ;  /* 0x0000000000008948 */ /* 0x000fea0003800000 */
[----:B------:R-:W-:Y:S01]  /*215a0*/  IMAD R2, R25, R2, 0xbf ;  /* 0x000000bf19027424 */ /* 0x000fe200078e0202 */
[----:B------:R-:W-:Y:S06]  /*215b0*/  BSSY B0, `(.L_x_2547) ;  /* 0x000002b000007945 */ /* 0x000fec0003800000 */
[----:B------:R-:W4:Y:S08]  /*215c0*/  @!P2 LDC R4, c[0x0][0x9f0] ;  /* 0x00027c00ff04ab82 */ /* 0x000f300000000800 */
[----:B------:R-:W-:Y:S01]  /*215d0*/  @!P0 BAR.SYNC.DEFER_BLOCKING 0xc, 0x200 ;  /* 0x0308000000008b1d */ /* 0x000fe20000010000 */
[----:B---3--:R-:W-:-:S13]  /*215e0*/  ISETP.NE.AND P1, PT, R0, 0x1, PT ;  /* 0x000000010000780c */ /* 0x008fda0003f25270 */
[----:B------:R-:W3:Y:S08]  /*215f0*/  @P1 LDC R3, c[0x0][0x44c] ;  /* 0x00011300ff031b82 */ /* 0x000ef00000000800 */
[----:B------:R-:W5:Y:S01]  /*21600*/  @P1 LDC R0, c[0x0][0x450] ;  /* 0x00011400ff001b82 */ /* 0x000f620000000800 */
[----:B---3--:R-:W-:-:S05]  /*21610*/  @P1 IMAD.HI.U32 R3, R2, R3, RZ ;  /* 0x0000000302031227 */ /* 0x008fca00078e00ff */
[----:B-----5:R-:W-:-:S05]  /*21620*/  @P1 SHF.R.U32.HI R2, RZ, R0, R3 ;  /* 0x00000000ff021219 */ /* 0x020fca0000011603 */
[----:B------:R-:W-:-:S04]  /*21630*/  IMAD.IADD R0, R20, 0x1, R2 ;  /* 0x0000000114007824 */ /* 0x000fc800078e0202 */
[----:B------:R-:W-:-:S05]  /*21640*/  IMAD.HI R0, R0, 0x38e38e39, RZ ;  /* 0x38e38e3900007827 */ /* 0x000fca00078e02ff */
[----:B------:R-:W-:-:S04]  /*21650*/  SHF.R.U32.HI R2, RZ, 0x1f, R0 ;  /* 0x0000001fff027819 */ /* 0x000fc80000011600 */
[----:B------:R-:W-:-:S04]  /*21660*/  LEA.HI.SX32 R2, R0, R2, 0x1b ;  /* 0x0000000200027211 */ /* 0x000fc800078fdaff */
[----:B------:R-:W-:-:S04]  /*21670*/  VIMNMX R7, R21, R2, PT ;  /* 0x0000000215077248 */ /* 0x000fc80003fe0100 */
[----:B------:R-:W-:Y:S01]  /*21680*/  ISETP.GE.AND P1, PT, R7, 0x1, PT ;  /* 0x000000010700780c */ /* 0x000fe20003f26270 */
[----:B------:R3:W-:Y:S04]  /*21690*/  STL [R1+0x20], R7 ;  /* 0x0000200701007387 */ /* 0x0007e80000100800 */
[----:B------:R3:W-:Y:S08]  /*216a0*/  STL [R1+0x28], RZ ;  /* 0x000028ff01007387 */ /* 0x0007f00000100800 */
[----:B---34-:R-:W-:Y:S05]  /*216b0*/  @!P1 BRA `(.L_x_2548) ;  /* 0x0000000000689947 */ /* 0x018fea0003800000 */
[-C--:B------:R-:W-:Y:S02]  /*216c0*/  IABS R0, R4.reuse ;  /* 0x0000000400007213 */ /* 0x080fe40000000000 */
[----:B0-----:R-:W-:Y:S02]  /*216d0*/  IABS R6, R4 ;  /* 0x0000000400067213 */ /* 0x001fe40000000000 */
        /* <DEDUP_REMOVED lines=24> */
.L_x_2548:
[----:B------:R-:W-:Y:S05]  /*21860*/  BSYNC B0 ;  /* 0x0000000000007941 */ /* 0x000fea0003800000 */
.L_x_2547:
[----:B------:R-:W4:Y:S04]  /*21870*/  LDL R0, [R1+0x28] ;  /* 0x0000280001007983 */ /* 0x000f280000100800 */
[----:B------:R-:W4:Y:S01]  /*21880*/  LDL R2, [R1+0x40] ;  /* 0x0000400001027983 */ /* 0x000f220000100800 */
[----:B------:R-:W-:Y:S01]  /*21890*/  BSSY B7, `(.L_x_2549) ;  /* 0x000041e000077945 */ /* 0x000fe20003800000 */
[----:B----4-:R-:W-:-:S05]  /*218a0*/  IMAD R2, R2, R0, RZ ;  /* 0x0000000002027224 */ /* 0x010fca00078e02ff */
[----:B------:R-:W-:Y:S01]  /*218b0*/  VIADDMNMX R0, R2, R0, R7, PT ;  /* 0x0000000002007246 */ /* 0x000fe20003800107 */
        /* <DEDUP_REMOVED lines=21> */
.L_x_2550:
        /* <DEDUP_REMOVED lines=11> */
[----:B0-----:R-:W-:Y:S02]  /*21ac0*/  IMAD.U32 R6, RZ, RZ, UR8 ;  /* 0x00000008ff067e24 */ /* 0x001fe4000f8e00ff */
[----:B------:R-:W-:-:S02]  /*21ad0*/  IMAD.U32 R7, RZ, RZ, UR9 ;  /* 0x00000009ff077e24 */ /* 0x000fc4000f8e00ff */
[----:B------:R-:W-:Y:S02]  /*21ae0*/  IMAD.U32 R10, RZ, RZ, UR4 ;  /* 0x00000004ff0a7e24 */ /* 0x000fe4000f8e00ff */
[----:B-1----:R-:W-:Y:S02]  /*21af0*/  IMAD.U32 R11, RZ, RZ, UR5 ;  /* 0x00000005ff0b7e24 */ /* 0x002fe4000f8e00ff */
[----:B--2---:R-:W-:Y:S02]  /*21b00*/  IMAD.MOV.U32 R8, RZ, RZ, 0x70 ;  /* 0x00000070ff087424 */ /* 0x004fe400078e00ff */
[----:B------:R-:W-:Y:S02]  /*21b10*/  IMAD.MOV.U32 R12, RZ, RZ, 0x1 ;  /* 0x00000001ff0c7424 */ /* 0x000fe400078e00ff */
[----:B------:R-:W-:-:S07]  /*21b20*/  IMAD.MOV.U32 R13, RZ, RZ, RZ ;  /* 0x000000ffff0d7224 */ /* 0x000fce00078e00ff */
[----:B------:R-:W-:-:S07]  /*21b30*/  LEPC R20, `(.L_x_2553) ;  /* 0x000000001014794e */ /* 0x000fce0000000000 */
[----:B----4-:R-:W-:Y:S05]  /*21b40*/  CALL.ABS.NOINC R2 ;  /* 0x0000000002007343 */ /* 0x010fea0003c00000 */
.L_x_2553:
[----:B------:R-:W-:Y:S05]  /*21b50*/  BSYNC B6 ;  /* 0x0000000000067941 */ /* 0x000fea0003800000 */
.L_x_2552:
        /* <DEDUP_REMOVED lines=20> */
.L_x_2556:
        /* <DEDUP_REMOVED lines=16> */
.L_x_2555:
[----:B------:R-:W-:Y:S05]  /*21da0*/  BSYNC B6 ;  /* 0x0000000000067941 */ /* 0x000fea0003800000 */
.L_x_2554:
        /* <DEDUP_REMOVED lines=21> */
.L_x_2714:
[----:B----4-:R-:W4:Y:S01]  /*21f00*/  LDL.LU R0, [R1] ;  /* 0x0000000001007983 */ /* 0x010f220000300800 */
[----:B------:R-:W-:Y:S02]  /*21f10*/  PLOP3.LUT P1, PT, PT, PT, PT, 0x8, 0x0 ;  /* 0x000000000000781c */ /* 0x000fe40003f2e170 */
[----:B0-----:R-:W-:Y:S02]  /*21f20*/  ISETP.NE.AND P0, PT, R14, RZ, PT ;  /* 0x000000ff0e00720c */ /* 0x001fe40003f05270 */
[----:B----4-:R-:W-:-:S09]  /*21f30*/  LOP3.LUT R0, R0, 0xfffffffe, RZ, 0xc0, !PT ;  /* 0xfffffffe00007812 */ /* 0x010fd200078ec0ff */
[----:B------:R-:W-:-:S05]  /*21f40*/  @P1 LOP3.LUT R0, R0, 0x1, RZ, 0xfc, !PT ;  /* 0x0000000100001812 */ /* 0x000fca00078efcff */
[----:B------:R0:W-:Y:S01]  /*21f50*/  STL [R1], R0 ;  /* 0x0000000001007387 */ /* 0x0001e20000100800 */
[----:B------:R-:W-:Y:S05]  /*21f60*/  @P0 BRA `(.L_x_2558) ;  /* 0x0000000400240947 */ /* 0x000fea0003800000 */
[----:B------:R-:W-:-:S03]  /*21f70*/  UMOV UR4, 0xffffffff ;  /* 0xffffffff00047882 */ /* 0x000fc60000000000 */
[----:B------:R-:W-:Y:S05]  /*21f80*/  BRA.DIV UR4, `(.L_x_2559) ;  /* 0x0000006204107947 */ /* 0x000fea000b800000 */
[----:B------:R-:W-:-:S13]  /*21f90*/  ELECT P6, URZ, PT ;  /* 0x00000000003f782f */ /* 0x000fda00038c0000 */
.L_x_2717:
[----:B------:R-:W-:Y:S05]  /*21fa0*/  @!P6 BRA `(.L_x_2558) ;  /* 0x000000040014e947 */ /* 0x000fea0003800000 */
[----:B------:R-:W-:-:S04]  /*21fb0*/  ISETP.NE.U32.AND P0, PT, R2, RZ, PT ;  /* 0x000000ff0200720c */ /* 0x000fc80003f05070 */
[----:B------:R-:W-:-:S13]  /*21fc0*/  ISETP.NE.AND.EX P0, PT, R3, RZ, PT, P0 ;  /* 0x000000ff0300720c */ /* 0x000fda0003f05300 */
[----:B------:R-:W-:Y:S05]  /*21fd0*/  @!P0 BRA `(.L_x_2560) ;  /* 0x0000000000488947 */ /* 0x000fea0003800000 */
[----:B------:R-:W4:Y:S01]  /*21fe0*/  LDC R6, c[0x0][0x43c] ;  /* 0x00010f00ff067b82 */ /* 0x000f220000000800 */
[----:B0-----:R-:W-:Y:S01]  /*21ff0*/  IMAD.MOV.U32 R0, RZ, RZ, R22 ;  /* 0x000000ffff007224 */ /* 0x001fe200078e0016 */
[----:B------:R-:W-:Y:S01]  /*22000*/  ULDC.64 UR4, c[0x0][0x428] ;  /* 0x00010a0000047ab9 */ /* 0x000fe20000000a00 */
[----:B----4-:R-:W-:-:S13]  /*22010*/  ISETP.NE.AND P0, PT, R6, 0x1, PT ;  /* 0x000000010600780c */ /* 0x010fda0003f05270 */
        /* <DEDUP_REMOVED lines=14> */
.L_x_2560:
[----:B0-----:R-:W-:Y:S01]  /*22100*/  IMAD R0, R18, 0x8, R16 ;  /* 0x0000000812007824 */ /* 0x001fe200078e0210 */
[----:B----4-:R-:W-:-:S04]  /*22110*/  SHF.L.U32 R2, R28, 0x1f, RZ ;  /* 0x0000001f1c027819 */ /* 0x010fc800000006ff */
[----:B------:R-:W0:Y:S02]  /*22120*/  SYNCS.PHASECHK.TRANS64.TRYWAIT P0, [R0+URZ+0x31c40], R2 ;  /* 0x031c4002000075a7 */ /* 0x000e24000800017f */
[----:B0-----:R-:W-:Y:S05]  /*22130*/  @!P0 BRA `(.L_x_2561) ;  /* 0x0000005c00c48947 */ /* 0x001fea0003800000 */
.L_x_2718:
        /* <DEDUP_REMOVED lines=11> */
.L_x_2562:
[----:B0-----:R-:W4:Y:S01]  /*221f0*/  LDL.LU R2, [R1] ;  /* 0x0000000001027983 */ /* 0x001f220000300800 */
        /* <DEDUP_REMOVED lines=30> */
[----:B------:R0:W-:Y:S01]  /*223e0*/  STL [R1], R2 ;  /* 0x0000000201007387 */ /* 0x0001e20000100800 */
[----:B------:R-:W-:Y:S01]  /*223f0*/  NOP ;  /* 0x0000000000007918 */ /* 0x000fe20000000000 */
.L_x_2558:
[----:B------:R-:W4:Y:S04]  /*22400*/  LDL.LU R4, [R1+0x1c] ;  /* 0x00001c0001047983 */ /* 0x000f280000300800 */
[----:B------:R-:W5:Y:S04]  /*22410*/  LDL.LU R6, [R1+0x14] ;  /* 0x0000140001067983 */ /* 0x000f680000300800 */
        /* <DEDUP_REMOVED lines=32> */
[----:B-1----:R-:W-:Y:S02]  /*22620*/  IMAD.U32 R11, RZ, RZ, UR9 ;  /* 0x00000009ff0b7e24 */ /* 0x002fe4000f8e00ff */
[----:B------:R-:W-:Y:S02]  /*22630*/  IMAD.MOV.U32 R8, RZ, RZ, 0x70 ;  /* 0x00000070ff087424 */ /* 0x000fe400078e00ff */
[----:B------:R-:W-:Y:S02]  /*22640*/  IMAD.MOV.U32 R12, RZ, RZ, 0x1 ;  /* 0x00000001ff0c7424 */ /* 0x000fe400078e00ff */
[----:B------:R-:W-:-:S07]  /*22650*/  IMAD.MOV.U32 R13, RZ, RZ, RZ ;  /* 0x000000ffff0d7224 */ /* 0x000fce00078e00ff */
[----:B------:R-:W-:-:S07]  /*22660*/  LEPC R20, `(.L_x_2564) ;  /* 0x000000001014794e */ /* 0x000fce0000000000 */
[----:B0-----:R-:W-:Y:S05]  /*22670*/  CALL.ABS.NOINC R2 ;  /* 0x0000000002007343 */ /* 0x001fea0003c00000 */
.L_x_2564:
[----:B------:R-:W-:Y:S05]  /*22680*/  BSYNC B6 ;  /* 0x0000000000067941 */ /* 0x000fea0003800000 */
.L_x_2563:
        /* <DEDUP_REMOVED lines=9> */
[----:B-1----:R-:W1:Y:S01]  /*22720*/  S2R R11, SR_TID.X ;  /* 0x00000000000b7919 */ /* 0x002e620000002100 */
[----:B---3--:R-:W-:-:S13]  /*22730*/  ISETP.NE.AND P1, PT, R10, 0x1, PT ;  /* 0x000000010a00780c */ /* 0x008fda0003f25270 */
        /* <DEDUP_REMOVED lines=26> */
[--C-:B------:R-:W-:Y:S01]  /*228e0*/  SHF.R.S32.HI R5, RZ, 0x1f, R4.reuse ;  /* 0x0000001fff057819 */ /* 0x100fe20000011404 */
[----:B------:R-:W-:-:S04]  /*228f0*/  IMAD.MOV R8, RZ, RZ, -R4 ;  /* 0x000000ffff087224 */ /* 0x000fc800078e0a04 */
[----:B------:R-:W-:Y:S02]  /*22900*/  IMAD R5, R5, UR4, RZ ;  /* 0x0000000405057c24 */ /* 0x000fe4000f8e02ff */
[----:B------:R-:W-:Y:S02]  /*22910*/  IMAD R8, R10, R8, R0 ;  /* 0x000000080a087224 */ /* 0x000fe400078e0200 */
[C---:B------:R-:W-:Y:S02]  /*22920*/  IMAD R6, R4.reuse, UR5, R5 ;  /* 0x0000000504067c24 */ /* 0x040fe4000f8e0205 */
[----:B------:R-:W-:-:S04]  /*22930*/  IMAD.WIDE.U32 R4, R4, UR4, R2 ;  /* 0x0000000404047c25 */ /* 0x000fc8000f8e0002 */
[----:B------:R-:W-:Y:S01]  /*22940*/  IMAD.IADD R5, R5, 0x1, R6 ;  /* 0x0000000105057824 */ /* 0x000fe200078e0206 */
[----:B------:R-:W-:Y:S01]  /*22950*/  SHF.R.S32.HI R6, RZ, 0x1f, R8 ;  /* 0x0000001fff067819 */ /* 0x000fe20000011408 */
[----:B------:R-:W-:-:S04]  /*22960*/  VIADD R0, R0, 0x80 ;  /* 0x0000008000007836 */ /* 0x000fc80000000000 */
[----:B------:R-:W-:Y:S02]  /*22970*/  IMAD R9, R6, UR6, RZ ;  /* 0x0000000606097c24 */ /* 0x000fe4000f8e02ff */
[----:B------:R-:W-:-:S04]  /*22980*/  IMAD.WIDE.U32 R6, R8, UR6, R4 ;  /* 0x0000000608067c25 */ /* 0x000fc8000f8e0004 */
[----:B------:R-:W-:Y:S01]  /*22990*/  IMAD R5, R8, UR7, R9 ;  /* 0x0000000708057c24 */ /* 0x000fe2000f8e0209 */
[----:B------:R-:W-:Y:S01]  /*229a0*/  LEA R4, P0, R6, UR8, 0x1 ;  /* 0x0000000806047c11 */ /* 0x000fe2000f8008ff */
[----:B------:R-:W0:Y:S02]  /*229b0*/  @P1 LDC R8, c[0x0][0x450] ;  /* 0x00011400ff081b82 */ /* 0x000e240000000800 */
[----:B------:R-:W-:-:S05]  /*229c0*/  IMAD.IADD R5, R7, 0x1, R5 ;  /* 0x0000000107057824 */ /* 0x000fca00078e0205 */
[----:B------:R-:W-:Y:S01]  /*229d0*/  LEA.HI.X R5, R6, UR9, R5, 0x1, P0 ;  /* 0x0000000906057c11 */ /* 0x000fe200080f0c05 */
[----:B------:R-:W1:Y:S01]  /*229e0*/  @P1 LDC R7, c[0x0][0x44c] ;  /* 0x00011300ff071b82 */ /* 0x000e620000000800 */
[----:B------:R-:W-:Y:S02]  /*229f0*/  IMAD.MOV.U32 R6, RZ, RZ, R0 ;  /* 0x000000ffff067224 */ /* 0x000fe400078e0000 */
[----:B-1----:R-:W-:-:S05]  /*22a00*/  @P1 IMAD.HI.U32 R7, R0, R7, RZ ;  /* 0x0000000700071227 */ /* 0x002fca00078e00ff */
[----:B0-----:R-:W-:Y:S02]  /*22a10*/  @P1 SHF.R.U32.HI R6, RZ, R8, R7 ;  /* 0x00000008ff061219 */ /* 0x001fe40000011607 */
[----:B------:R0:W5:Y:S03]  /*22a20*/  LDL R8, [R1+0x10] ;  /* 0x0000100001087983 */ /* 0x0001660000100800 */
        /* <DEDUP_REMOVED lines=80> */
.L_x_2731:
[----:B------:R-:W-:-:S05]  /*22f30*/  VIADD R25, R25, 0xa0 ;  /* 0x000000a019197836 */ /* 0x000fca0000000000 */
[----:B------:R-:W-:-:S13]  /*22f40*/  ISETP.GE.AND P3, PT, R25, R0, PT ;  /* 0x000000001900720c */ /* 0x000fda0003f66270 */
[----:B-1----:R-:W-:-:S05]  /*22f50*/  @!P3 LEA R2, P4, R20, R2, 0x1 ;  /* 0x000000021402b211 */ /* 0x002fca00078808ff */
[----:B------:R-:W-:-:S05]  /*22f60*/  @!P3 IMAD.X R3, RZ, RZ, R6, P4 ;  /* 0x000000ffff03b224 */ /* 0x000fca00020e0606 */
[----:B------:R-:W-:Y:S01]  /*22f70*/  @!PT LDS RZ, [RZ] ;  /* 0x00000000fffff984 */ /* 0x000fe20000000800 */
[----:B------:R-:W-:Y:S01]  /*22f80*/  @!PT LDS RZ, [RZ] ;  /* 0x00000000fffff984 */ /* 0x000fe20000000800 */
[----:B------:R-:W-:Y:S01]  /*22f90*/  @!PT LDS RZ, [RZ] ;  /* 0x00000000fffff984 */ /* 0x000fe20000000800 */
[----:B------:R-:W-:Y:S04]  /*22fa0*/  @!P3 LDGSTS.E.BYPASS.LTC128B.128 [R8+0x10200], desc[UR60][R2.64], !P2 ;  /* 0x102000000208bfae */ /* 0x000fe8000d101d7c */
[----:B------:R-:W-:Y:S04]  /*22fb0*/  @!P3 LDGSTS.E.BYPASS.LTC128B.128 [R8+0x13200], desc[UR60][R2.64+0x40], !P1 ;  /* 0x132000400208bfae */ /* 0x000fe8000c901d7c */
[----:B------:R1:W-:Y:S01]  /*22fc0*/  @!P3 LDGSTS.E.BYPASS.LTC128B.128 [R8+0x16200], desc[UR60][R2.64+0x80], !P0 ;  /* 0x162000800208bfae */ /* 0x0003e2000c101d7c */
[----:B------:R-:W-:Y:S01]  /*22fd0*/  PLOP3.LUT P0, PT, PT, PT, PT, 0x80, 0x0 ;  /* 0x000000000000781c */ /* 0x000fe20003f0f070 */
[----:B------:R-:W-:Y:S01]  /*22fe0*/  NOP ;  /* 0x0000000000007918 */ /* 0x000fe20000000000 */
[----:B-1----:R-:W-:-:S11]  /*22ff0*/  VIADD R8, R16, 0x31c00 ;  /* 0x00031c0010087836 */ /* 0x002fd60000000000 */
.L_x_2566:
[----:B------:R-:W-:Y:S02]  /*23000*/  PLOP3.LUT P1, PT, P1, P0, PT, 0xa2, 0x0 ;  /* 0x000000000000781c */ /* 0x000fe40000f21472 */
[----:B------:R-:W-:-:S08]  /*23010*/  @P0 R2UR P1, UR4, R16 ;  /* 0x00000000100402ca */ /* 0x000fd00000020000 */
[----:B------:R-:W-:-:S05]  /*23020*/  @P0 PLOP3.LUT P0, PT, P1, PT, PT, 0x80, 0x0 ;  /* 0x000000000000081c */ /* 0x000fca0000f0f070 */
[----:B------:R-:W-:Y:S01]  /*23030*/  @!P1 SYNCS.ARRIVE.TRANS64.RED.A0T1 RZ, [UR4+0x31c00], RZ ;  /* 0x031c00ffffff99a7 */ /* 0x000fe20008200404 */
[----:B------:R-:W-:Y:S07]  /*23040*/  @!P1 ARRIVES.LDGSTSBAR.64.TRANSCNT [UR4+0x31c00] ;  /* 0x031c0000ff0099b0 */ /* 0x000fee0008000a84 */
[----:B------:R-:W-:Y:S05]  /*23050*/  @P0 BRA.U.ANY `(.L_x_2566) ;  /* 0xfffffffd00e80947 */ /* 0x000fea000393ffff */
[----:B------:R-:W2:Y:S02]  /*23060*/  LDL.LU R2, [R1+0x3c] ;  /* 0x00003c0001027983 */ /* 0x000ea40000300800 */
        /* <DEDUP_REMOVED lines=11> */
.L_x_2732:
[----:B------:R-:W-:Y:S05]  /*23120*/  BSYNC B0 ;  /* 0x0000000000007941 */ /* 0x000fea0003800000 */
.L_x_2567:
        /* <DEDUP_REMOVED lines=52> */
.L_x_2575:
[----:B------:R-:W-:Y:S01]  /*23470*/  IMAD R3, R5, 0x8, R16 ;  /* 0x0000000805037824 */ /* 0x000fe200078e0210 */
[----:B------:R-:W-:Y:S01]  /*23480*/  SHF.L.U32 R2, R10, 0x1f, RZ ;  /* 0x0000001f0a027819 */ /* 0x000fe200000006ff */
[----:B------:R-:W-:Y:S03]  /*23490*/  BSSY B3, `(.L_x_2576) ;  /* 0x0000003000037945 */ /* 0x000fe60003800000 */
[----:B------:R-:W1:Y:S02]  /*234a0*/  SYNCS.PHASECHK.TRANS64.TRYWAIT P0, [R3+URZ+0x31c40], R2 ;  /* 0x031c4002030075a7 */ /* 0x000e64000800017f */
[----:B-1----:R-:W-:Y:S05]  /*234b0*/  @!P0 BRA `(.L_x_2577) ;  /* 0x0000005400108947 */ /* 0x002fea0003800000 */
.L_x_2733:
[----:B------:R-:W-:Y:S05]  /*234c0*/  BSYNC B3 ;  /* 0x0000000000037941 */ /* 0x000fea0003800000 */
.L_x_2576:
        /* <DEDUP_REMOVED lines=12> */
.L_x_2579:
[----:B------:R-:W-:Y:S05]  /*23590*/  BSYNC B3 ;  /* 0x0000000000037941 */ /* 0x000fea0003800000 */
.L_x_2578:
        /* <DEDUP_REMOVED lines=11> */
.L_x_2580:
        /* <DEDUP_REMOVED lines=16> */
.L_x_2581:
        /* <DEDUP_REMOVED lines=16> */
.L_x_2582:
        /* <DEDUP_REMOVED lines=15> */
.L_x_2734:
[----:B------:R-:W-:Y:S05]  /*23940*/  BSYNC B3 ;  /* 0x0000000000037941 */ /* 0x000fea0003800000 */
.L_x_2583:
        /* <DEDUP_REMOVED lines=12> */
.L_x_2586:
[----:B------:R-:W-:Y:S05]  /*23a10*/  BSYNC B3 ;  /* 0x0000000000037941 */ /* 0x000fea0003800000 */
.L_x_2585:
        /* <DEDUP_REMOVED lines=11> */
.L_x_2587:
        /* <DEDUP_REMOVED lines=15> */
.L_x_2588:
        /* <DEDUP_REMOVED lines=15> */
.L_x_2589:
        /* <DEDUP_REMOVED lines=12> */
.L_x_2574:
[----:B------:R-:W-:Y:S05]  /*23d70*/  BSYNC B1 ;  /* 0x0000000000017941 */ /* 0x000fea0003800000 */
.L_x_2573:
[----:B------:R-:W2:Y:S01]  /*23d80*/  LDL.LU R0, [R1+0x24] ;  /* 0x0000240001007983 */ /* 0x000ea20000300800 */
[----:B------:R-:W-:Y:S02]  /*23d90*/  IMAD.MOV.U32 R18, RZ, RZ, R5 ;  /* 0x000000ffff127224 */ /* 0x000fe400078e0005 */
[----:B------:R-:W-:Y:S02]  /*23da0*/  IMAD.MOV.U32 R28, RZ, RZ, R10 ;  /* 0x000000ffff1c7224 */ /* 0x000fe400078e000a */
[----:B--2---:R-:W-:-:S07]  /*23db0*/  VIADD R0, R0, 0xfffffffd ;  /* 0xfffffffd00007836 */ /* 0x004fce0000000000 */
.L_x_2572:
[----:B------:R-:W-:Y:S05]  /*23dc0*/  BSYNC B2 ;  /* 0x0000000000027941 */ /* 0x000fea0003800000 */
.L_x_2571:
[----:B------:R-:W-:Y:S01]  /*23dd0*/  VIADD R9, R9, 0xfffffffe ;  /* 0xfffffffe09097836 */ /* 0x000fe20000000000 */
[----:B------:R-:W-:-:S04]  /*23de0*/  LOP3.LUT R4, RZ, R4, RZ, 0x33, !PT ;  /* 0x00000004ff047212 */ /* 0x000fc800078e33ff */
[----:B------:R-:W-:-:S13]  /*23df0*/  ISETP.NE.AND P0, PT, R9, R4, PT ;  /* 0x000000040900720c */ /* 0x000fda0003f05270 */
[----:B------:R-:W-:Y:S05]  /*23e00*/  @!P0 BRA `(.L_x_2570) ;  /* 0x0000001400988947 */ /* 0x000fea0003800000 */
[----:B------:R-:W-:-:S07]  /*23e10*/  IMAD.MOV.U32 R4, RZ, RZ, R19 ;  /* 0x000000ffff047224 */ /* 0x000fce00078e0013 */
.L_x_2624:
[----:B------:R-:W2:Y:S01]  /*23e20*/  LDL R2, [R1] ;  /* 0x0000000001027983 */ /* 0x000ea20000100800 */
        /* <DEDUP_REMOVED lines=32> */
.L_x_2592:
[----:B------:R-:W-:Y:S01]  /*24030*/  IMAD R3, R6, 0x8, R16 ;  /* 0x0000000806037824 */ /* 0x000fe200078e0210 */
[----:B------:R-:W-:Y:S01]  /*24040*/  SHF.L.U32 R2, R7, 0x1f, RZ ;  /* 0x0000001f07027819 */ /* 0x000fe200000006ff */
[----:B------:R-:W-:Y:S03]  /*24050*/  BSSY B2, `(.L_x_2593) ;  /* 0x0000003000027945 */ /* 0x000fe60003800000 */
[----:B------:R-:W1:Y:S02]  /*24060*/  SYNCS.PHASECHK.TRANS64.TRYWAIT P0, [R3+URZ+0x31c40], R2 ;  /* 0x031c4002030075a7 */ /* 0x000e64000800017f */
[----:B-1----:R-:W-:Y:S05]  /*24070*/  @!P0 BRA `(.L_x_2594) ;  /* 0x0000004800488947 */ /* 0x002fea0003800000 */
.L_x_2735:
[----:B------:R-:W-:Y:S05]  /*24080*/  BSYNC B2 ;  /* 0x0000000000027941 */ /* 0x000fea0003800000 */
.L_x_2593:
        /* <DEDUP_REMOVED lines=12> */
.L_x_2596:
[----:B------:R-:W-:Y:S05]  /*24150*/  BSYNC B2 ;  /* 0x0000000000027941 */ /* 0x000fea0003800000 */
.L_x_2595:
        /* <DEDUP_REMOVED lines=11> */
.L_x_2597:
        /* <DEDUP_REMOVED lines=16> */
.L_x_2598:
        /* <DEDUP_REMOVED lines=16> */
.L_x_2599:
        /* <DEDUP_REMOVED lines=15> */
.L_x_2736:
[----:B------:R-:W-:Y:S05]  /*24500*/  BSYNC B2 ;  /* 0x0000000000027941 */ /* 0x000fea0003800000 */
.L_x_2600:
        /* <DEDUP_REMOVED lines=11> */
.L_x_2603:
[----:B------:R-:W-:Y:S05]  /*245c0*/  BSYNC B2 ;  /* 0x0000000000027941 */ /* 0x000fea0003800000 */
.L_x_2602:
        /* <DEDUP_REMOVED lines=10> */
.L_x_2604:
        /* <DEDUP_REMOVED lines=15> */
.L_x_2605:
        /* <DEDUP_REMOVED lines=15> */
.L_x_2606:
        /* <DEDUP_REMOVED lines=12> */
.L_x_2591:
[----:B------:R-:W-:Y:S05]  /*24910*/  BSYNC B1 ;  /* 0x0000000000017941 */ /* 0x000fea0003800000 */
.L_x_2590:
        /* <DEDUP_REMOVED lines=33> */
.L_x_2609:
[----:B------:R-:W-:Y:S01]  /*24b30*/  IMAD R2, R18, 0x8, R16 ;  /* 0x0000000812027824 */ /* 0x000fe200078e0210 */
[----:B------:R-:W-:Y:S01]  /*24b40*/  SHF.L.U32 R3, R28, 0x1f, RZ ;  /* 0x0000001f1c037819 */ /* 0x000fe200000006ff */
[----:B------:R-:W-:Y:S03]  /*24b50*/  BSSY B2, `(.L_x_2610) ;  /* 0x0000003000027945 */ /* 0x000fe60003800000 */
[----:B------:R-:W1:Y:S02]  /*24b60*/  SYNCS.PHASECHK.TRANS64.TRYWAIT P0, [R2+URZ+0x31c40], R3 ;  /* 0x031c4003020075a7 */ /* 0x000e64000800017f */
[----:B-1----:R-:W-:Y:S05]  /*24b70*/  @!P0 BRA `(.L_x_2611) ;  /* 0x0000003c00b08947 */ /* 0x002fea0003800000 */
.L_x_2737:
[----:B------:R-:W-:Y:S05]  /*24b80*/  BSYNC B2 ;  /* 0x0000000000027941 */ /* 0x000fea0003800000 */
.L_x_2610:
        /* <DEDUP_REMOVED lines=12> */
.L_x_2613:
[----:B------:R-:W-:Y:S05]  /*24c50*/  BSYNC B2 ;  /* 0x0000000000027941 */ /* 0x000fea0003800000 */
.L_x_2612:
        /* <DEDUP_REMOVED lines=12> */
.L_x_2614:
        /* <DEDUP_REMOVED lines=16> */
.L_x_2615:
        /* <DEDUP_REMOVED lines=16> */
.L_x_2616:
        /* <DEDUP_REMOVED lines=15> */
.L_x_2738:
[----:B------:R-:W-:Y:S05]  /*25010*/  BSYNC B2 ;  /* 0x0000000000027941 */ /* 0x000fea0003800000 */
.L_x_2617:
        /* <DEDUP_REMOVED lines=11> */
.L_x_2620:
[----:B------:R-:W-:Y:S05]  /*250d0*/  BSYNC B2 ;  /* 0x0000000000027941 */ /* 0x000fea0003800000 */
.L_x_2619:
        /* <DEDUP_REMOVED lines=10> */
.L_x_2621:
        /* <DEDUP_REMOVED lines=15> */
.L_x_2622:
        /* <DEDUP_REMOVED lines=15> */
.L_x_2623:
        /* <DEDUP_REMOVED lines=12> */
.L_x_2608:
[----:B------:R-:W-:Y:S05]  /*25420*/  BSYNC B1 ;  /* 0x0000000000017941 */ /* 0x000fea0003800000 */
.L_x_2607:
[----:B------:R-:W2:Y:S01]  /*25430*/  LDL R2, [R1+0xc] ;  /* 0x00000c0001027983 */ /* 0x000ea20000100800 */
[----:B------:R-:W-:Y:S01]  /*25440*/  VIADD R0, R0, 0xfffffffe ;  /* 0xfffffffe00007836 */ /* 0x000fe20000000000 */
[----:B--2---:R-:W-:-:S13]  /*25450*/  ISETP.GT.AND P0, PT, R9, R2, PT ;  /* 0x000000020900720c */ /* 0x004fda0003f04270 */
[----:B------:R-:W-:Y:S05]  /*25460*/  @P0 BRA `(.L_x_2624) ;  /* 0xffffffe8006c0947 */ /* 0x000fea000383ffff */
.L_x_2570:
[----:B------:R-:W-:Y:S05]  /*25470*/  BSYNC B0 ;  /* 0x0000000000007941 */ /* 0x000fea0003800000 */
.L_x_2569:
        /* <DEDUP_REMOVED lines=17> */
.L_x_2626:
[----:B------:R-:W-:Y:S05]  /*25590*/  BSYNC B0 ;  /* 0x0000000000007941 */ /* 0x000fea0003800000 */
.L_x_2625:
        /* <DEDUP_REMOVED lines=10> */
.L_x_2739:
[----:B------:R-:W-:Y:S05]  /*25640*/  BSYNC B1 ;  /* 0x0000000000017941 */ /* 0x000fea0003800000 */
.L_x_2629:
        /* <DEDUP_REMOVED lines=9> */
.L_x_2632:
[----:B------:R-:W-:Y:S05]  /*256e0*/  BSYNC B1 ;  /* 0x0000000000017941 */ /* 0x000fea0003800000 */
.L_x_2631:
        /* <DEDUP_REMOVED lines=10> */
.L_x_2633:
        /* <DEDUP_REMOVED lines=15> */
.L_x_2634:
        /* <DEDUP_REMOVED lines=15> */
.L_x_2635:
        /* <DEDUP_REMOVED lines=10> */
.L_x_2628:
[----:B------:R-:W-:Y:S05]  /*25a10*/  BSYNC B0 ;  /* 0x0000000000007941 */ /* 0x000fea0003800000 */
.L_x_2627:
[----:B------:R-:W-:-:S05]  /*25a20*/  VIADD R18, R18, 0x1 ;  /* 0x0000000112127836 */ /* 0x000fca0000000000 */
[----:B------:R-:W-:-:S04]  /*25a30*/  ISETP.NE.AND P0, PT, R18, 0x2, PT ;  /* 0x000000021200780c */ /* 0x000fc80003f05270 */
[----:B------:R-:W-:Y:S02]  /*25a40*/  SEL R3, RZ, 0x1, P0 ;  /* 0x00000001ff037807 */ /* 0x000fe40000000000 */
[----:B------:R-:W-:Y:S02]  /*25a50*/  SEL R18, R18, RZ, P0 ;  /* 0x000000ff12127207 */ /* 0x000fe40000000000 */
[----:B------:R-:W-:-:S07]  /*25a60*/  LOP3.LUT R28, R28, R3, RZ, 0x3c, !PT ;  /* 0x000000031c1c7212 */ /* 0x000fce00078e3cff */
.L_x_2551:
[----:B------:R-:W-:Y:S05]  /*25a70*/  BSYNC B7 ;  /* 0x0000000000077941 */ /* 0x000fea0003800000 */
.L_x_2549:
[----:B------:R-:W4:Y:S02]  /*25a80*/  LDL R0, [R1] ;  /* 0x0000000001007983 */ /* 0x000f240000100800 */
        /* <DEDUP_REMOVED lines=11> */
.L_x_2636:
[----:B------:R-:W2:Y:S01]  /*25b40*/  S2R R0, SR_TID.X ;  /* 0x0000000000007919 */ /* 0x000ea20000002100 */
[----:B------:R-:W-:Y:S01]  /*25b50*/  UMOV UR4, 0xffffffff ;  /* 0xffffffff00047882 */ /* 0x000fe20000000000 */
[----:B--2---:R-:W-:-:S04]  /*25b60*/  LOP3.LUT R8, R0, 0x1f, RZ, 0xc0, !PT ;  /* 0x0000001f00087812 */ /* 0x004fc800078ec0ff */
[----:B------:R-:W-:Y:S01]  /*25b70*/  ISETP.NE.AND P0, PT, R8, 0x1f, PT ;  /* 0x0000001f0800780c */ /* 0x000fe20003f05270 */
[----:B------:R-:W-:-:S12]  /*25b80*/  BRA.DIV UR4, `(.L_x_2638) ;  /* 0x0000002e04e87947 */ /* 0x000fd8000b800000 */
[----:B------:R-:W-:Y:S01]  /*25b90*/  IMAD.IADD R9, R27, 0x1, R8 ;  /* 0x000000011b097824 */ /* 0x000fe200078e0208 */
[----:B------:R-:W-:-:S04]  /*25ba0*/  ULDC UR4, c[0x0][0xc3c] ;  /* 0x00030f0000047ab9 */ /* 0x000fc80000000800 */
[----:B------:R-:W-:-:S13]  /*25bb0*/  ISETP.GE.OR P1, PT, R9, UR4, !P0 ;  /* 0x0000000409007c0c */ /* 0x000fda000c726670 */
[----:B------:R-:W2:Y:S08]  /*25bc0*/  @!P1 LDC.64 R2, c[0x0][0xc80] ;  /* 0x00032000ff029b82 */ /* 0x000eb00000000a00 */
[----:B---3--:R-:W3:Y:S01]  /*25bd0*/  @!P1 LDC.64 R4, c[0x0][0xc78] ;  /* 0x00031e00ff049b82 */ /* 0x008ee20000000a00 */
[----:B--2---:R-:W-:-:S05]  /*25be0*/  @!P1 IMAD.WIDE R2, R9, 0x4, R2 ;  /* 0x0000000409029825 */ /* 0x004fca00078e0202 */
[----:B0-----:R3:W2:Y:S02]  /*25bf0*/  @!P1 LDG.E R7, desc[UR60][R2.64] ;  /* 0x0000003c02079981 */ /* 0x0016a4000c1e1900 */
        /* <DEDUP_REMOVED lines=30> */
[----:B------:R0:W2:Y:S02]  /*25de0*/  SHFL.IDX PT, R14, R2, 0x1f, 0x1f ;  /* 0x03e01f00020e7f89 */ /* 0x0000a400000e0000 */
.L_x_2749:
[----:B------:R-:W-:Y:S02]  /*25df0*/  ULDC UR4, c[0x0][0xc38] ;  /* 0x00030e0000047ab9 */ /* 0x000fe40000000800 */
[----:B------:R-:W-:-:S04]  /*25e00*/  IMAD.U32 R4, RZ, RZ, UR4 ;  /* 0x00000004ff047e24 */ /* 0x000fc8000f8e00ff */
[----:B--2---:R-:W-:-:S04]  /*25e10*/  IMAD R3, R14, R4, RZ ;  /* 0x000000040e037224 */ /* 0x004fc800078e02ff */
[----:B------:R-:W-:-:S05]  /*25e20*/  IMAD.IADD R6, R6, 0x1, R3 ;  /* 0x0000000106067824 */ /* 0x000fca00078e0203 */
[----:B------:R-:W-:-:S13]  /*25e30*/  ISETP.GT.AND P6, PT, R6, R0, PT ;  /* 0x000000000600720c */ /* 0x000fda0003fc4270 */
[----:B------:R-:W-:Y:S05]  /*25e40*/  @P6 BRA `(.L_x_2639) ;  /* 0x0000000000a46947 */ /* 0x000fea0003800000 */
.L_x_2642:
        /* <DEDUP_REMOVED lines=10> */
[----:B------:R-:W2:Y:S01]  /*25ef0*/  @!P6 LDC.64 R4, c[0x0][0xc78] ;  /* 0x00031e00ff04eb82 */ /* 0x000ea20000000a00 */
[----:B0-----:R-:W-:-:S05]  /*25f00*/  @!P6 IMAD.WIDE R2, R7, 0x4, R2 ;  /* 0x000000040702e825 */ /* 0x001fca00078e0202 */
[----:B------:R2:W3:Y:S02]  /*25f10*/  @!P6 LDG.E R25, desc[UR60][R2.64] ;  /* 0x0000003c0219e981 */ /* 0x0004e4000c1e1900 */
[----:B--2---:R-:W-:-:S04]  /*25f20*/  @!P6 IMAD.WIDE R2, R7, 0x4, R4 ;  /* 0x000000040702e825 */ /* 0x004fc800078e0204 */
        /* <DEDUP_REMOVED lines=21> */
.L_x_2757:
[----:B------:R-:W-:Y:S02]  /*26080*/  ULDC UR4, c[0x0][0xc38] ;  /* 0x00030e0000047ab9 */ /* 0x000fe40000000800 */
[----:B------:R-:W-:-:S04]  /*26090*/  IMAD.U32 R4, RZ, RZ, UR4 ;  /* 0x00000004ff047e24 */ /* 0x000fc8000f8e00ff */
[----:B--2---:R-:W-:-:S04]  /*260a0*/  IMAD R3, R14, R4, RZ ;  /* 0x000000040e037224 */ /* 0x004fc800078e02ff */
[----:B------:R-:W-:-:S05]  /*260b0*/  IMAD.IADD R6, R3, 0x1, R6 ;  /* 0x0000000103067824 */ /* 0x000fca00078e0206 */
[----:B------:R-:W-:-:S13]  /*260c0*/  ISETP.GT.AND P6, PT, R6, R0, PT ;  /* 0x000000000600720c */ /* 0x000fda0003fc4270 */
[----:B------:R-:W-:Y:S05]  /*260d0*/  @!P6 BRA `(.L_x_2642) ;  /* 0xfffffffc005ce947 */ /* 0x000fea000383ffff */
.L_x_2639:
[----:B------:R-:W-:Y:S01]  /*260e0*/  IMAD.IADD R6, R6, 0x1, -R3 ;  /* 0x0000000106067824 */ /* 0x000fe200078e0a03 */
[----:B------:R-:W-:-:S03]  /*260f0*/  UMOV UR4, 0xffffffff ;  /* 0xffffffff00047882 */ /* 0x000fc60000000000 */
[----:B------:R-:W-:-:S05]  /*26100*/  IMAD R3, R2, R4, R6 ;  /* 0x0000000402037224 */ /* 0x000fca00078e0206 */
[----:B------:R-:W-:Y:S01]  /*26110*/  ISETP.GT.AND P6, PT, R3, R0, PT ;  /* 0x000000000300720c */ /* 0x000fe20003fc4270 */
[----:B------:R-:W-:-:S12]  /*26120*/  BRA.DIV UR4, `(.L_x_2643) ;  /* 0x0000003204707947 */ /* 0x000fd8000b800000 */
[----:B------:R-:W-:-:S04]  /*26130*/  VOTE.ANY R3, PT, !P6 ;  /* 0x0000000000037806 */ /* 0x000fc800070e0100 */
[----:B------:R-:W2:Y:S02]  /*26140*/  POPC R7, R3 ;  /* 0x0000000300077309 */ /* 0x000ea40000000000 */
[----:B--2---:R2:W3:Y:S01]  /*26150*/  SHFL.IDX PT, R25, R25, R7, 0x1f ;  /* 0x00001f0719197589 */ /* 0x0044e200000e0000 */
[----:B------:R-:W-:-:S03]  /*26160*/  IMAD.IADD R27, R7, 0x1, R27 ;  /* 0x00000001071b7824 */ /* 0x000fc600078e021b */
[----:B------:R2:W4:Y:S04]  /*26170*/  SHFL.IDX PT, R5, R5, R7, 0x1f ;  /* 0x00001f0705057589 */ /* 0x00052800000e0000 */
.L_x_2762:
[----:B------:R-:W-:-:S13]  /*26180*/  ISETP.NE.AND P0, PT, R3, RZ, PT ;  /* 0x000000ff0300720c */ /* 0x000fda0003f05270 */
[----:B------:R-:W-:Y:S05]  /*26190*/  @!P0 BRA `(.L_x_2644) ;  /* 0x0000000000108947 */ /* 0x000fea0003800000 */
[----:B------:R-:W-:Y:S01]  /*261a0*/  UMOV UR4, 0xffffffff ;  /* 0xffffffff00047882 */ /* 0x000fe20000000000 */
[----:B------:R-:W-:Y:S02]  /*261b0*/  VIADD R12, R7, 0xffffffff ;  /* 0xffffffff070c7836 */ /* 0x000fe40000000000 */
[----:B------:R-:W-:Y:S05]  /*261c0*/  BRA.DIV UR4, `(.L_x_2645) ;  /* 0x0000003204a87947 */ /* 0x000fea000b800000 */
[----:B------:R0:W0:Y:S02]  /*261d0*/  SHFL.IDX PT, R24, R2, R12, 0x1f ;  /* 0x00001f0c02187589 */ /* 0x00002400000e0000 */
.L_x_2644:
[----:B----4-:R-:W-:Y:S01]  /*261e0*/  ISETP.NE.AND P0, PT, R5, 0x1, PT ;  /* 0x000000010500780c */ /* 0x010fe20003f05270 */
[----:B0-----:R-:W-:-:S04]  /*261f0*/  IMAD R24, R24, R4, R6 ;  /* 0x0000000418187224 */ /* 0x001fc800078e0206 */
[----:B------:R-:W-:-:S08]  /*26200*/  IMAD.IADD R0, R0, 0x1, -R24 ;  /* 0x0000000100007824 */ /* 0x000fd000078e0a18 */
[----:B------:R-:W-:Y:S05]  /*26210*/  @!P0 BRA `(.L_x_2646) ;  /* 0x0000000000dc8947 */ /* 0x000fea0003800000 */
[-C--:B---3--:R-:W-:Y:S01]  /*26220*/  IABS R4, R25.reuse ;  /* 0x0000001900047213 */ /* 0x088fe20000000000 */
[----:B------:R-:W-:Y:S01]  /*26230*/  IMAD.MOV.U32 R2, RZ, RZ, RZ ;  /* 0x000000ffff027224 */ /* 0x000fe200078e00ff */
[----:B------:R-:W-:Y:S02]  /*26240*/  IABS R8, R25 ;  /* 0x0000001900087213 */ /* 0x000fe40000000000 */
[----:B------:R-:W0:Y:S08]  /*26250*/  I2F.RP R6, R4 ;  /* 0x0000000400067306 */ /* 0x000e300000209400 */
[----:B0-----:R-:W2:Y:S02]  /*26260*/  MUFU.RCP R6, R6 ;  /* 0x0000000600067308 */ /* 0x001ea40000001000 */
[----:B--2---:R-:W-:Y:S01]  /*26270*/  VIADD R7, R6, 0xffffffe ;  /* 0x0ffffffe06077836 */ /* 0x004fe20000000000 */
[----:B------:R-:W-:-:S05]  /*26280*/  IABS R6, R5 ;  /* 0x0000000500067213 */ /* 0x000fca0000000000 */
[----:B------:R-:W0:Y:S02]  /*26290*/  F2I.FTZ.U32.TRUNC.NTZ R3, R7 ;  /* 0x0000000700037305 */ /* 0x000e24000021f000 */
[----:B0-----:R-:W-:-:S04]  /*262a0*/  IMAD.MOV R9, RZ, RZ, -R3 ;  /* 0x000000ffff097224 */ /* 0x001fc800078e0a03 */
[----:B------:R-:W-:-:S04]  /*262b0*/  IMAD R9, R9, R4, RZ ;  /* 0x0000000409097224 */ /* 0x000fc800078e02ff */
[----:B------:R-:W-:Y:S01]  /*262c0*/  IMAD.HI.U32 R3, R3, R9, R2 ;  /* 0x0000000903037227 */ /* 0x000fe200078e0002 */
[----:B------:R-:W-:-:S03]  /*262d0*/  IABS R2, R0 ;  /* 0x0000000000027213 */ /* 0x000fc60000000000 */
[----:B------:R-:W-:Y:S02]  /*262e0*/  IMAD.MOV R9, RZ, RZ, -R8 ;  /* 0x000000ffff097224 */ /* 0x000fe400078e0a08 */
[----:B------:R-:W0:Y:S01]  /*262f0*/  I2F.RP R8, R6 ;  /* 0x0000000600087306 */ /* 0x000e220000209400 */
[----:B------:R-:W-:-:S04]  /*26300*/  IMAD.HI.U32 R7, R3, R2, RZ ;  /* 0x0000000203077227 */ /* 0x000fc800078e00ff */
[----:B------:R-:W-:Y:S02]  /*26310*/  IMAD R9, R7, R9, R2 ;  /* 0x0000000907097224 */ /* 0x000fe400078e0202 */
[----:B------:R-:W-:-:S03]  /*26320*/  IMAD.MOV.U32 R2, RZ, RZ, RZ ;  /* 0x000000ffff027224 */ /* 0x000fc600078e00ff */
[----:B------:R-:W-:Y:S01]  /*26330*/  ISETP.GT.U32.AND P1, PT, R4, R9, PT ;  /* 0x000000090400720c */ /* 0x000fe20003f24070 */
[----:B0-----:R-:W0:-:S12]  /*26340*/  MUFU.RCP R8, R8 ;  /* 0x0000000800087308 */ /* 0x001e180000001000 */
[----:B------:R-:W-:Y:S02]  /*26350*/  @!P1 IMAD.IADD R9, R9, 0x1, -R4 ;  /* 0x0000000109099824 */ /* 0x000fe400078e0a04 */
[----:B------:R-:W-:Y:S01]  /*26360*/  @!P1 VIADD R7, R7, 0x1 ;  /* 0x0000000107079836 */ /* 0x000fe20000000000 */
[----:B------:R-:W-:Y:S02]  /*26370*/  ISETP.NE.AND P1, PT, R25, RZ, PT ;  /* 0x000000ff1900720c */ /* 0x000fe40003f25270 */
[----:B------:R-:W-:Y:S02]  /*26380*/  ISETP.GE.U32.AND P0, PT, R9, R4, PT ;  /* 0x000000040900720c */ /* 0x000fe40003f06070 */
[----:B------:R-:W-:Y:S01]  /*26390*/  IABS R4, R5 ;  /* 0x0000000500047213 */ /* 0x000fe20000000000 */
[----:B0-----:R-:W-:-:S04]  /*263a0*/  VIADD R10, R8, 0xffffffe ;  /* 0x0ffffffe080a7836 */ /* 0x001fc80000000000 */
[----:B------:R-:W-:Y:S01]  /*263b0*/  IMAD.MOV R4, RZ, RZ, -R4 ;  /* 0x000000ffff047224 */ /* 0x000fe200078e0a04 */
[----:B------:R-:W0:Y:S05]  /*263c0*/  F2I.FTZ.U32.TRUNC.NTZ R3, R10 ;  /* 0x0000000a00037305 */ /* 0x000e2a000021f000 */
[----:B------:R-:W-:Y:S02]  /*263d0*/  @P0 VIADD R7, R7, 0x1 ;  /* 0x0000000107070836 */ /* 0x000fe40000000000 */
[----:B0-----:R-:W-:-:S04]  /*263e0*/  IMAD.MOV R9, RZ, RZ, -R3 ;  /* 0x000000ffff097224 */ /* 0x001fc800078e0a03 */
[----:B------:R-:W-:-:S04]  /*263f0*/  IMAD R9, R9, R6, RZ ;  /* 0x0000000609097224 */ /* 0x000fc800078e02ff */
[----:B------:R-:W-:Y:S01]  /*26400*/  IMAD.HI.U32 R2, R3, R9, R2 ;  /* 0x0000000903027227 */ /* 0x000fe200078e0002 */
[----:B------:R-:W-:-:S04]  /*26410*/  LOP3.LUT R3, R0, R25, RZ, 0x3c, !PT ;  /* 0x0000001900037212 */ /* 0x000fc800078e3cff */
        /* <DEDUP_REMOVED lines=23> */
.L_x_2646:
[----:B------:R-:W0:Y:S02]  /*26590*/  LDC.64 R2, c[0x0][0xc90] ;  /* 0x00032400ff027b82 */ /* 0x000e240000000a00 */
[----:B0-----:R-:W-:-:S05]  /*265a0*/  IMAD.WIDE R2, R27, 0x4, R2 ;  /* 0x000000041b027825 */ /* 0x001fca00078e0202 */
[----:B--2---:R0:W3:Y:S02]  /*265b0*/  LDG.E R7, desc[UR60][R2.64] ;  /* 0x0000003c02077981 */ /* 0x0040e4000c1e1900 */
[----:B0-----:R-:W-:Y:S02]  /*265c0*/  IMAD.MOV.U32 R2, RZ, RZ, RZ ;  /* 0x000000ffff027224 */ /* 0x001fe400078e00ff */
[----:B---3--:R-:W-:-:S05]  /*265d0*/  IMAD R5, R25, R7, RZ ;  /* 0x0000000719057224 */ /* 0x008fca00078e02ff */
[-C--:B------:R-:W-:Y:S02]  /*265e0*/  IABS R6, R5.reuse ;  /* 0x0000000500067213 */ /* 0x080fe40000000000 */
[----:B------:R-:W-:Y:S02]  /*265f0*/  IABS R10, R5 ;  /* 0x00000005000a7213 */ /* 0x000fe40000000000 */
[----:B------:R-:W0:Y:S08]  /*26600*/  I2F.RP R8, R6 ;  /* 0x0000000600087306 */ /* 0x000e300000209400 */
[----:B0-----:R-:W0:Y:S02]  /*26610*/  MUFU.RCP R8, R8 ;  /* 0x0000000800087308 */ /* 0x001e240000001000 */
[----:B0-----:R-:W-:-:S02]  /*26620*/  VIADD R9, R8, 0xffffffe ;  /* 0x0ffffffe08097836 */ /* 0x001fc40000000000 */
[----:B------:R-:W-:-:S04]  /*26630*/  IMAD.MOV R8, RZ, RZ, -R10 ;  /* 0x000000ffff087224 */ /* 0x000fc800078e0a0a */
[----:B------:R-:W1:Y:S02]  /*26640*/  F2I.FTZ.U32.TRUNC.NTZ R3, R9 ;  /* 0x0000000900037305 */ /* 0x000e64000021f000 */
[----:B-1----:R-:W-:-:S04]  /*26650*/  IMAD.MOV R11, RZ, RZ, -R3 ;  /* 0x000000ffff0b7224 */ /* 0x002fc800078e0a03 */
[----:B------:R-:W-:-:S04]  /*26660*/  IMAD R11, R11, R6, RZ ;  /* 0x000000060b0b7224 */ /* 0x000fc800078e02ff */
[----:B------:R-:W-:Y:S01]  /*26670*/  IMAD.HI.U32 R2, R3, R11, R2 ;  /* 0x0000000b03027227 */ /* 0x000fe200078e0002 */
        /* <DEDUP_REMOVED lines=18> */
[----:B------:R-:W-:Y:S02]  /*267a0*/  VIADDMNMX R4, R3, R4, R7, PT ;  /* 0x0000000403047246 */ /* 0x000fe40003800107 */
[----:B------:R-:W-:-:S02]  /*267b0*/  IADD3 R6, R6, 0x1000000, R5 ;  /* 0x0100000006067810 */ /* 0x000fc40007ffe005 */
        /* <DEDUP_REMOVED lines=9> */
[----:B------:R-:W-:-:S05]  /*26850*/  IABS R2, R4 ;  /* 0x0000000400027213 */ /* 0x000fca0000000000 */
        /* <DEDUP_REMOVED lines=12> */
[----:B------:R-:W-:Y:S01]  /*26920*/  @!P1 LOP3.LUT R3, RZ, R4, RZ, 0x33, !PT ;  /* 0x00000004ff039212 */ /* 0x000fe200078e33ff */
[----:B------:R-:W-:-:S04]  /*26930*/  IMAD.MOV R4, RZ, RZ, -R4 ;  /* 0x000000ffff047224 */ /* 0x000fc800078e0a04 */
[----:B------:R-:W-:-:S07]  /*26940*/  IMAD R26, R3, R4, R6 ;  /* 0x00000004031a7224 */ /* 0x000fce00078e0206 */
.L_x_2647:
[----:B------:R-:W-:-:S05]  /*26950*/  LOP3.LUT R0, RZ, R3, RZ, 0x33, !PT ;  /* 0x00000003ff007212 */ /* 0x000fca00078e33ff */
[----:B------:R-:W-:Y:S01]  /*26960*/  IMAD.IADD R25, R25, 0x1, R0 ;  /* 0x0000000119197824 */ /* 0x000fe200078e0200 */
[----:B------:R-:W-:Y:S06]  /*26970*/  BRA `(.L_x_2648) ;  /* 0x00000000001c7947 */ /* 0x000fec0003800000 */
.L_x_2640:
[----:B------:R-:W-:Y:S01]  /*26980*/  UMOV UR4, URZ ;  /* 0x0000003f00047c82 */ /* 0x000fe20008000000 */
[----:B------:R-:W-:Y:S01]  /*26990*/  UMOV UR5, URZ ;  /* 0x0000003f00057c82 */ /* 0x000fe20008000000 */
[----:B------:R-:W-:Y:S01]  /*269a0*/  ULDC UR6, c[0x0][0xc3c] ;  /* 0x00030f0000067ab9 */ /* 0x000fe20000000800 */
[----:B------:R-:W-:Y:S02]  /*269b0*/  IMAD.MOV.U32 R24, RZ, RZ, R0 ;  /* 0x000000ffff187224 */ /* 0x000fe400078e0000 */
[----:B------:R-:W-:Y:S02]  /*269c0*/  IMAD.U32 R25, RZ, RZ, UR4 ;  /* 0x00000004ff197e24 */ /* 0x000fe4000f8e00ff */
[----:B------:R-:W-:Y:S02]  /*269d0*/  IMAD.U32 R26, RZ, RZ, UR5 ;  /* 0x00000005ff1a7e24 */ /* 0x000fe4000f8e00ff */
[----:B------:R-:W-:-:S07]  /*269e0*/  IMAD.U32 R27, RZ, RZ, UR6 ;  /* 0x00000006ff1b7e24 */ /* 0x000fce000f8e00ff */
.L_x_2648:
        /* <DEDUP_REMOVED lines=10> */
.L_x_2637:
[----:B------:R-:W-:Y:S02]  /*26a90*/  ULDC UR4, c[0x0][0xc3c] ;  /* 0x00030f0000047ab9 */ /* 0x000fe40000000800 */
[----:B0-----:R-:W-:-:S13]  /*26aa0*/  ISETP.GE.AND P0, PT, R27, UR4, PT ;  /* 0x000000041b007c0c */ /* 0x001fda000bf06270 */
[----:B------:R-:W-:Y:S05]  /*26ab0*/  @!P0 BRA `(.L_x_2649) ;  /* 0xffffff8c00088947 */ /* 0x000fea000383ffff */
[----:B------:R-:W-:Y:S05]  /*26ac0*/  BSYNC B8 ;  /* 0x0000000000087941 */ /* 0x000fea0003800000 */
.L_x_2501:
[----:B--2---:R-:W2:Y:S01]  /*26ad0*/  LDL.LU R0, [R1+0x3c] ;  /* 0x00003c0001007983 */ /* 0x004ea20000300800 */
[----:B------:R-:W-:Y:S01]  /*26ae0*/  BSSY B0, `(.L_x_2650) ;  /* 0x000000b000007945 */ /* 0x000fe20003800000 */
[----:B---3--:R-:W3:Y:S01]  /*26af0*/  S2R R5, SR_CgaCtaId ;  /* 0x0000000000057919 */ /* 0x008ee20000008800 */
[----:B--2---:R-:W-:-:S05]  /*26b00*/  VIADD R0, R0, 0x1 ;  /* 0x0000000100007836 */ /* 0x004fca0000000000 */
[----:B0-----:R-:W-:-:S04]  /*26b10*/  LEA.HI R2, R0, R0, RZ, 0x1 ;  /* 0x0000000000027211 */ /* 0x001fc800078f08ff */
[----:B------:R-:W-:Y:S02]  /*26b20*/  LOP3.LUT R3, R2, 0xfffffffe, RZ, 0xc0, !PT ;  /* 0xfffffffe02037812 */ /* 0x000fe400078ec0ff */
[----:B------:R-:W-:-:S03]  /*26b30*/  MOV R2, 0x400 ;  /* 0x0000040000027802 */ /* 0x000fc60000000f00 */
[----:B------:R-:W-:Y:S01]  /*26b40*/  IMAD.IADD R0, R0, 0x1, -R3 ;  /* 0x0000000100007824 */ /* 0x000fe200078e0a03 */
[----:B---3--:R-:W-:-:S04]  /*26b50*/  LEA R9, R5, R2, 0x18 ;  /* 0x0000000205097211 */ /* 0x008fc800078ec0ff */
[----:B------:R-:W-:-:S04]  /*26b60*/  SHF.L.U32 R0, R0, 0x1f, RZ ;  /* 0x0000001f00007819 */ /* 0x000fc800000006ff */
[----:B------:R-:W0:Y:S02]  /*26b70*/  SYNCS.PHASECHK.TRANS64.TRYWAIT P0, [R9+URZ+0x31c20], R0 ;  /* 0x031c2000090075a7 */ /* 0x000e24000800017f */
[----:B0-----:R-:W-:Y:S05]  /*26b80*/  @!P0 BRA `(.L_x_2651) ;  /* 0x0000002800608947 */ /* 0x001fea0003800000 */
.L_x_2765:
[----:B------:R-:W-:Y:S05]  /*26b90*/  BSYNC B0 ;  /* 0x0000000000007941 */ /* 0x000fea0003800000 */
.L_x_2650:
[----:B------:R-:W-:-:S03]  /*26ba0*/  UMOV UR4, 0xffffffff ;  /* 0xffffffff00047882 */ /* 0x000fc60000000000 */
[----:B------:R-:W-:Y:S05]  /*26bb0*/  BRA.DIV UR4, `(.L_x_2652) ;  /* 0x0000002a04687947 */ /* 0x000fea000b800000 */
[----:B0-----:R-:W0:Y:S02]  /*26bc0*/  S2R R0, SR_TID.X ;  /* 0x0000000000007919 */ /* 0x001e240000002100 */
[----:B0-----:R-:W-:-:S04]  /*26bd0*/  SHF.R.U32.HI R0, RZ, 0x5, R0 ;  /* 0x00000005ff007819 */ /* 0x001fc80000011600 */
[----:B------:R-:W-:-:S05]  /*26be0*/  LOP3.LUT R0, R0, 0x3, RZ, 0xc0, !PT ;  /* 0x0000000300007812 */ /* 0x000fca00078ec0ff */
[----:B------:R0:W2:Y:S02]  /*26bf0*/  SHFL.IDX PT, R14, R0, RZ, 0x1f ;  /* 0x00001fff000e7589 */ /* 0x0000a400000e0000 */
.L_x_2768:
[----:B--2---:R-:W-:-:S13]  /*26c00*/  ISETP.NE.AND P0, PT, R14, RZ, PT ;  /* 0x000000ff0e00720c */ /* 0x004fda0003f05270 */
[----:B------:R-:W-:Y:S05]  /*26c10*/  @P0 BRA `(.L_x_2333) ;  /* 0x0000000000880947 */ /* 0x000fea0003800000 */
[----:B------:R-:W-:-:S03]  /*26c20*/  UMOV UR4, 0xffffffff ;  /* 0xffffffff00047882 */ /* 0x000fc60000000000 */
[----:B------:R-:W-:Y:S05]  /*26c30*/  BRA.DIV UR4, `(.L_x_2653) ;  /* 0x0000002a047c7947 */ /* 0x000fea000b800000 */
[----:B------:R-:W-:-:S13]  /*26c40*/  ELECT P6, URZ, PT ;  /* 0x00000000003f782f */ /* 0x000fda00038c0000 */
.L_x_2771:
[----:B------:R-:W-:Y:S05]  /*26c50*/  @!P6 BRA `(.L_x_2333) ;  /* 0x000000000078e947 */ /* 0x000fea0003800000 */
[----:B0-----:R-:W2:Y:S02]  /*26c60*/  LDL.LU R0, [R1+0x58] ;  /* 0x0000580001007983 */ /* 0x001ea40000300800 */
[----:B--2---:R-:W-:-:S04]  /*26c70*/  LOP3.LUT R0, R0, 0x2, RZ, 0xfc, !PT ;  /* 0x0000000200007812 */ /* 0x004fc800078efcff */
[----:B------:R-:W-:-:S13]  /*26c80*/  ISETP.NE.AND P2, PT, R0, 0x3, PT ;  /* 0x000000030000780c */ /* 0x000fda0003f45270 */
[----:B------:R-:W-:Y:S05]  /*26c90*/  @!P2 BRA `(.L_x_2654) ;  /* 0x000000000004a947 */ /* 0x000fea0003800000 */
[----:B------:R-:W-:Y:S01]  /*26ca0*/  BPT.TRAP 0x1 ;  /* 0x000000040000795c */ /* 0x000fe20000300000 */
.L_x_2654:
        /* <DEDUP_REMOVED lines=12> */
.L_x_2772:
[----:B------:R-:W2:Y:S02]  /*26d70*/  SYNCS.PHASECHK.TRANS64.TRYWAIT P0, [R3+URZ], R0 ;  /* 0x00000000030075a7 */ /* 0x000ea4000800017f */
[----:B--2---:R-:W-:Y:S05]  /*26d80*/  @!P0 BRA `(.L_x_2656) ;  /* 0x00000028005c8947 */ /* 0x004fea0003800000 */
.L_x_2773:
[----:B------:R-:W-:Y:S05]  /*26d90*/  @!P2 BRA `(.L_x_2657) ;  /* 0x000000000004a947 */ /* 0x000fea0003800000 */
[----:B------:R-:W-:Y:S01]  /*26da0*/  BPT.TRAP 0x1 ;  /* 0x000000040000795c */ /* 0x000fe20000300000 */
.L_x_2657:
[----:B--2---:R-:W-:-:S04]  /*26db0*/  VIADD R3, R9, 0x31c60 ;  /* 0x00031c6009037836 */ /* 0x004fc80000000000 */
[----:B------:R-:W-:-:S04]  /*26dc0*/  IMAD R5, R18, 0x8, R3 ;  /* 0x0000000812057824 */ /* 0x000fc800078e0203 */
[----:B------:R-:W2:Y:S02]  /*26dd0*/  SYNCS.PHASECHK.TRANS64.TRYWAIT P0, [R5+URZ], R2 ;  /* 0x00000002050075a7 */ /* 0x000ea4000800017f */
[----:B--2---:R-:W-:Y:S05]  /*26de0*/  @!P0 BRA `(.L_x_2658) ;  /* 0x0000002800588947 */ /* 0x004fea0003800000 */
.L_x_2774:
[----:B------:R-:W-:-:S07]  /*26df0*/  IMAD R3, R4, 0x8, R3 ;  /* 0x0000000804037824 */ /* 0x000fce00078e0203 */
.L_x_2659:
[----:B---3--:R3:W0:Y:S02]  /*26e00*/  SYNCS.PHASECHK.TRANS64.TRYWAIT P0, [R3+URZ], R0 ;  /* 0x00000000030075a7 */ /* 0x008624000800017f */
[----:B0-----:R-:W-:Y:S05]  /*26e10*/  @!P0 NANOSLEEP.SYNCS 0x989680 ;  /* 0x009896800000895d */ /* 0x001fea0003900000 */
[----:B------:R-:W0:Y:S02]  /*26e20*/  @!P0 SYNCS.PHASECHK.TRANS64 P0, [R3+URZ], R0 ;  /* 0x00000000030085a7 */ /* 0x000e24000800007f */
[----:B0-----:R-:W-:Y:S05]  /*26e30*/  @!P0 BRA `(.L_x_2659) ;  /* 0xfffffffc00f08947 */ /* 0x001fea000383ffff */
.L_x_2333:
[----:B------:R-:W-:Y:S05]  /*26e40*/  BSYNC B9 ;  /* 0x0000000000097941 */ /* 0x000fea0003800000 */
.L_x_2330:
[----:B------:R-:W-:Y:S05]  /*26e50*/  EXIT ;  /* 0x000000000000794d */ /* 0x000fea0003800000 */
.L_x_2351:
[----:B0-----:R0:W1:Y:S02]  /*26e60*/  SYNCS.PHASECHK.TRANS64.TRYWAIT P5, [R20+URZ+0x31c90], R88 ;  /* 0x031c9058140075a7 */ /* 0x00106400080a017f */
[----:B-1----:R-:W-:Y:S05]  /*26e70*/  @!P5 NANOSLEEP.SYNCS 0x989680 ;  /* 0x009896800000d95d */ /* 0x002fea0003900000 */
[----:B------:R-:W1:Y:S02]  /*26e80*/  @!P5 SYNCS.PHASECHK.TRANS64 P5, [R20+URZ+0x31c90], R88 ;  /* 0x031c90581400d5a7 */ /* 0x000e6400080a007f */
[----:B-1----:R-:W-:Y:S05]  /*26e90*/  @!P5 BRA `(.L_x_2351) ;  /* 0xfffffffc00f0d947 */ /* 0x002fea000383ffff */
[----:B------:R-:W-:Y:S05]  /*26ea0*/  BRA `(.L_x_2660) ;  /* 0xfffffdc400fc7947 */ /* 0x000fea000383ffff */
.L_x_2379:
[----:B0-----:R0:W1:Y:S02]  /*26eb0*/  SYNCS.PHASECHK.TRANS64.TRYWAIT P5, [R20+URZ+0x31c90], R88 ;  /* 0x031c9058140075a7 */ /* 0x00106400080a017f */
[----:B-1----:R-:W-:Y:S05]  /*26ec0*/  @!P5 NANOSLEEP.SYNCS 0x989680 ;  /* 0x009896800000d95d */ /* 0x002fea0003900000 */
[----:B------:R-:W1:Y:S02]  /*26ed0*/  @!P5 SYNCS.PHASECHK.TRANS64 P5, [R20+URZ+0x31c90], R88 ;  /* 0x031c90581400d5a7 */ /* 0x000e6400080a007f */
[----:B-1----:R-:W-:Y:S05]  /*26ee0*/  @!P5 BRA `(.L_x_2379) ;  /* 0xfffffffc00f0d947 */ /* 0x002fea000383ffff */
[----:B------:R-:W-:Y:S05]  /*26ef0*/  BRA `(.L_x_2661) ;  /* 0xfffffde000bc7947 */ /* 0x000fea000383ffff */
.L_x_2392:
[----:B0-----:R0:W1:Y:S02]  /*26f00*/  SYNCS.PHASECHK.TRANS64.TRYWAIT P4, [R20+URZ+0x31c90], R88 ;  /* 0x031c9058140075a7 */ /* 0x001064000808017f */
[----:B-1----:R-:W-:Y:S05]  /*26f10*/  @!P4 NANOSLEEP.SYNCS 0x989680 ;  /* 0x009896800000c95d */ /* 0x002fea0003900000 */
[----:B------:R-:W1:Y:S02]  /*26f20*/  @!P4 SYNCS.PHASECHK.TRANS64 P4, [R20+URZ+0x31c90], R88 ;  /* 0x031c90581400c5a7 */ /* 0x000e64000808007f */
[----:B-1----:R-:W-:Y:S05]  /*26f30*/  @!P4 BRA `(.L_x_2392) ;  /* 0xfffffffc00f0c947 */ /* 0x002fea000383ffff */
[----:B------:R-:W-:Y:S05]  /*26f40*/  BRA `(.L_x_2662) ;  /* 0xfffffdfc00847947 */ /* 0x000fea000383ffff */
.L_x_2396:
[----:B--2---:R2:W3:Y:S02]  /*26f50*/  SYNCS.PHASECHK.TRANS64.TRYWAIT P3, [R20+URZ+0x31cb0], R88 ;  /* 0x031cb058140075a7 */ /* 0x0044e4000806017f */
[----:B---3--:R-:W-:Y:S05]  /*26f60*/  @!P3 NANOSLEEP.SYNCS 0x989680 ;  /* 0x009896800000b95d */ /* 0x008fea0003900000 */
[----:B------:R-:W3:Y:S02]  /*26f70*/  @!P3 SYNCS.PHASECHK.TRANS64 P3, [R20+URZ+0x31cb0], R88 ;  /* 0x031cb0581400b5a7 */ /* 0x000ee4000806007f */
[----:B---3--:R-:W-:Y:S05]  /*26f80*/  @!P3 BRA `(.L_x_2396) ;  /* 0xfffffffc00f0b947 */ /* 0x008fea000383ffff */
[----:B------:R-:W-:Y:S05]  /*26f90*/  BRA `(.L_x_2663) ;  /* 0xfffffe0000307947 */ /* 0x000fea000383ffff */
.L_x_2404:
[----:B------:R-:W-:Y:S01]  /*26fa0*/  BSSY B0, `(.L_x_2664) ;  /* 0x0000007000007945 */ /* 0x000fe20003800000 */
[----:B------:R-:W-:Y:S02]  /*26fb0*/  IMAD.MOV.U32 R12, RZ, RZ, RZ ;  /* 0x000000ffff0c7224 */ /* 0x000fe400078e00ff */
[----:B------:R-:W-:Y:S02]  /*26fc0*/  IMAD.MOV.U32 R11, RZ, RZ, 0x1f ;  /* 0x0000001fff0b7424 */ /* 0x000fe400078e00ff */
[----:B------:R-:W-:-:S07]  /*26fd0*/  IMAD.MOV.U32 R15, RZ, RZ, -0x1 ;  /* 0xffffffffff0f7424 */ /* 0x000fce00078e00ff */
[----:B-----5:R-:W-:Y:S05]  /*26fe0*/  WARPSYNC.COLLECTIVE R15, `(.L_x_2665) ;  /* 0x000000000f087348 */ /* 0x020fea0003c00000 */
[----:B------:R0:W1:Y:S02]  /*26ff0*/  SHFL.IDX P6, R14, R13, R12, R11 ;  /* 0x0000000c0d0e7389 */ /* 0x00006400000c000b */
[----:B01---5:R-:W-:Y:S01]  /*27000*/  ENDCOLLECTIVE ;  /* 0x000000000000791b */ /* 0x023fe20003800000 */
.L_x_2665:
[----:B------:R-:W-:Y:S05]  /*27010*/  BSYNC B0 ;  /* 0x0000000000007941 */ /* 0x000fea0003800000 */
.L_x_2664:
[----:B------:R0:W-:Y:S01]  /*27020*/  STL [R1+0xc4], R14 ;  /* 0x0000c40e01007387 */ /* 0x0001e20000100800 */
[----:B------:R-:W-:Y:S05]  /*27030*/  BRA `(.L_x_2666) ;  /* 0xfffffe08008c7947 */ /* 0x000fea000383ffff */
.L_x_2415:
[----:B------:R-:W-:Y:S01]  /*27040*/  BSSY B1, `(.L_x_2667) ;  /* 0x0000007000017945 */ /* 0x000fe20003800000 */
[----:B------:R-:W-:Y:S02]  /*27050*/  IMAD.MOV.U32 R12, RZ, RZ, RZ ;  /* 0x000000ffff0c7224 */ /* 0x000fe400078e00ff */
[----:B------:R-:W-:Y:S02]  /*27060*/  IMAD.MOV.U32 R11, RZ, RZ, 0x1e1f ;  /* 0x00001e1fff0b7424 */ /* 0x000fe400078e00ff */
[----:B------:R-:W-:-:S07]  /*27070*/  IMAD.MOV.U32 R15, RZ, RZ, -0x1 ;  /* 0xffffffffff0f7424 */ /* 0x000fce00078e00ff */
[----:B0-----:R-:W-:Y:S05]  /*27080*/  WARPSYNC.COLLECTIVE R15, `(.L_x_2668) ;  /* 0x000000000f087348 */ /* 0x001fea0003c00000 */
[----:B0-----:R0:W1:Y:S02]  /*27090*/  SHFL.IDX P6, R14, R13, R12, R11 ;  /* 0x0000000c0d0e7389 */ /* 0x00106400000c000b */
[----:B01----:R-:W-:Y:S01]  /*270a0*/  ENDCOLLECTIVE ;  /* 0x000000000000791b */ /* 0x003fe20003800000 */
.L_x_2668:
[----:B------:R-:W-:Y:S05]  /*270b0*/  BSYNC B1 ;  /* 0x0000000000017941 */ /* 0x000fea0003800000 */
.L_x_2667:
        /* <DEDUP_REMOVED lines=8> */
.L_x_2669:
[----:B------:R-:W-:Y:S02]  /*27140*/  IMAD.MOV.U32 R13, RZ, RZ, R5 ;  /* 0x000000ffff0d7224 */ /* 0x000fe400078e0005 */
[----:B------:R-:W-:-:S07]  /*27150*/  IMAD.MOV.U32 R0, RZ, RZ, R14 ;  /* 0x000000ffff007224 */ /* 0x000fce00078e000e */
[----:B------:R-:W-:Y:S05]  /*27160*/  WARPSYNC.COLLECTIVE R15, `(.L_x_2670) ;  /* 0x000000000f087348 */ /* 0x000fea0003c00000 */
[----:B------:R0:W1:Y:S02]  /*27170*/  SHFL.IDX P6, R14, R13, R12, R11 ;  /* 0x0000000c0d0e7389 */ /* 0x00006400000c000b */
[----:B01----:R-:W-:Y:S01]  /*27180*/  ENDCOLLECTIVE ;  /* 0x000000000000791b */ /* 0x003fe20003800000 */
.L_x_2670:
[----:B------:R-:W-:Y:S02]  /*27190*/  IMAD.MOV.U32 R13, RZ, RZ, R4 ;  /* 0x000000ffff0d7224 */ /* 0x000fe400078e0004 */
[----:B------:R-:W-:-:S07]  /*271a0*/  IMAD.MOV.U32 R5, RZ, RZ, R14 ;  /* 0x000000ffff057224 */ /* 0x000fce00078e000e */
[----:B------:R-:W-:Y:S05]  /*271b0*/  WARPSYNC.COLLECTIVE R15, `(.L_x_2671) ;  /* 0x000000000f087348 */ /* 0x000fea0003c00000 */
[----:B------:R0:W1:Y:S02]  /*271c0*/  SHFL.IDX P6, R14, R13, R12, R11 ;  /* 0x0000000c0d0e7389 */ /* 0x00006400000c000b */
[----:B01----:R-:W-:Y:S01]  /*271d0*/  ENDCOLLECTIVE ;  /* 0x000000000000791b */ /* 0x003fe20003800000 */
.L_x_2671:
[----:B------:R-:W-:Y:S01]  /*271e0*/  IMAD.MOV.U32 R4, RZ, RZ, R14 ;  /* 0x000000ffff047224 */ /* 0x000fe200078e000e */
[----:B------:R-:W-:Y:S06]  /*271f0*/  BRA `(.L_x_2672) ;  /* 0xfffffe1000187947 */ /* 0x000fec000383ffff */
.L_x_2419:
[----:B0-----:R0:W1:Y:S02]  /*27200*/  SYNCS.PHASECHK.TRANS64.TRYWAIT P1, [R22+URZ+0x31c00], R3 ;  /* 0x031c0003160075a7 */ /* 0x001064000802017f */
[----:B-1----:R-:W-:Y:S05]  /*27210*/  @!P1 NANOSLEEP.SYNCS 0x989680 ;  /* 0x009896800000995d */ /* 0x002fea0003900000 */
[----:B------:R-:W1:Y:S02]  /*27220*/  @!P1 SYNCS.PHASECHK.TRANS64 P1, [R22+URZ+0x31c00], R3 ;  /* 0x031c0003160095a7 */ /* 0x000e64000802007f */
[----:B-1----:R-:W-:Y:S05]  /*27230*/  @!P1 BRA `(.L_x_2419) ;  /* 0xfffffffc00f09947 */ /* 0x002fea000383ffff */
[----:B------:R-:W-:Y:S05]  /*27240*/  BRA `(.L_x_2673) ;  /* 0xfffffe18005c7947 */ /* 0x000fea000383ffff */
.L_x_2431:
[----:B------:R-:W-:Y:S01]  /*27250*/  BSSY B1, `(.L_x_2674) ;  /* 0x0000007000017945 */ /* 0x000fe20003800000 */
[----:B------:R-:W-:Y:S02]  /*27260*/  IMAD.MOV.U32 R12, RZ, RZ, RZ ;  /* 0x000000ffff0c7224 */ /* 0x000fe400078e00ff */
[----:B------:R-:W-:Y:S02]  /*27270*/  IMAD.MOV.U32 R11, RZ, RZ, 0x1e1f ;  /* 0x00001e1fff0b7424 */ /* 0x000fe400078e00ff */
[----:B------:R-:W-:-:S07]  /*27280*/  IMAD.MOV.U32 R15, RZ, RZ, -0x1 ;  /* 0xffffffffff0f7424 */ /* 0x000fce00078e00ff */
[----:B0-----:R-:W-:Y:S05]  /*27290*/  WARPSYNC.COLLECTIVE R15, `(.L_x_2675) ;  /* 0x000000000f087348 */ /* 0x001fea0003c00000 */
[----:B0-----:R0:W1:Y:S02]  /*272a0*/  SHFL.IDX P6, R14, R13, R12, R11 ;  /* 0x0000000c0d0e7389 */ /* 0x00106400000c000b */
[----:B01----:R-:W-:Y:S01]  /*272b0*/  ENDCOLLECTIVE ;  /* 0x000000000000791b */ /* 0x003fe20003800000 */
.L_x_2675:
[----:B------:R-:W-:Y:S05]  /*272c0*/  BSYNC B1 ;  /* 0x0000000000017941 */ /* 0x000fea0003800000 */
.L_x_2674:
        /* <DEDUP_REMOVED lines=8> */
.L_x_2676:
[----:B------:R-:W-:Y:S02]  /*27350*/  IMAD.MOV.U32 R21, RZ, RZ, R3 ;  /* 0x000000ffff157224 */ /* 0x000fe400078e0003 */
[----:B------:R-:W-:Y:S02]  /*27360*/  IMAD.MOV.U32 R13, RZ, RZ, R5 ;  /* 0x000000ffff0d7224 */ /* 0x000fe400078e0005 */
[----:B------:R-:W-:-:S07]  /*27370*/  IMAD.MOV.U32 R0, RZ, RZ, R14 ;  /* 0x000000ffff007224 */ /* 0x000fce00078e000e */
[----:B------:R-:W-:Y:S05]  /*27380*/  WARPSYNC.COLLECTIVE R15, `(.L_x_2677) ;  /* 0x000000000f087348 */ /* 0x000fea0003c00000 */
[----:B------:R0:W1:Y:S02]  /*27390*/  SHFL.IDX P6, R14, R13, R12, R11 ;  /* 0x0000000c0d0e7389 */ /* 0x00006400000c000b */
[----:B01----:R-:W-:Y:S01]  /*273a0*/  ENDCOLLECTIVE ;  /* 0x000000000000791b */ /* 0x003fe20003800000 */
.L_x_2677:
[----:B------:R-:W-:Y:S02]  /*273b0*/  IMAD.MOV.U32 R20, RZ, RZ, R0 ;  /* 0x000000ffff147224 */ /* 0x000fe400078e0000 */
[----:B------:R-:W-:Y:S02]  /*273c0*/  IMAD.MOV.U32 R13, RZ, RZ, R4 ;  /* 0x000000ffff0d7224 */ /* 0x000fe400078e0004 */
[----:B------:R-:W-:-:S07]  /*273d0*/  IMAD.MOV.U32 R5, RZ, RZ, R14 ;  /* 0x000000ffff057224 */ /* 0x000fce00078e000e */
[----:B------:R-:W-:Y:S05]  /*273e0*/  WARPSYNC.COLLECTIVE R15, `(.L_x_2678) ;  /* 0x000000000f087348 */ /* 0x000fea0003c00000 */
[----:B------:R0:W1:Y:S02]  /*273f0*/  SHFL.IDX P6, R14, R13, R12, R11 ;  /* 0x0000000c0d0e7389 */ /* 0x00006400000c000b */
[----:B01----:R-:W-:Y:S01]  /*27400*/  ENDCOLLECTIVE ;  /* 0x000000000000791b */ /* 0x003fe20003800000 */
.L_x_2678:
[----:B------:R-:W-:Y:S05]  /*27410*/  BRA `(.L_x_2679) ;  /* 0xfffffe2c007c7947 */ /* 0x000fea000383ffff */
.L_x_2435:
[----:B0-----:R0:W1:Y:S02]  /*27420*/  SYNCS.PHASECHK.TRANS64.TRYWAIT P1, [R22+URZ+0x31c00], R3 ;  /* 0x031c0003160075a7 */ /* 0x001064000802017f */
[----:B-1----:R-:W-:Y:S05]  /*27430*/  @!P1 NANOSLEEP.SYNCS 0x989680 ;  /* 0x009896800000995d */ /* 0x002fea0003900000 */
[----:B------:R-:W1:Y:S02]  /*27440*/  @!P1 SYNCS.PHASECHK.TRANS64 P1, [R22+URZ+0x31c00], R3 ;  /* 0x031c0003160095a7 */ /* 0x000e64000802007f */
[----:B-1----:R-:W-:Y:S05]  /*27450*/  @!P1 BRA `(.L_x_2435) ;  /* 0xfffffffc00f09947 */ /* 0x002fea000383ffff */
[----:B------:R-:W-:Y:S05]  /*27460*/  BRA `(.L_x_2680) ;  /* 0xfffffe34005c7947 */ /* 0x000fea000383ffff */
.L_x_2443:
[----:B-1----:R1:W2:Y:S02]  /*27470*/  SYNCS.PHASECHK.TRANS64.TRYWAIT P2, [R21+URZ+0x31c30], R0 ;  /* 0x031c3000150075a7 */ /* 0x0022a4000804017f */
[----:B--2---:R-:W-:Y:S05]  /*27480*/  @!P2 NANOSLEEP.SYNCS 0x989680 ;  /* 0x009896800000a95d */ /* 0x004fea0003900000 */
[----:B------:R-:W2:Y:S02]  /*27490*/  @!P2 SYNCS.PHASECHK.TRANS64 P2, [R21+URZ+0x31c30], R0 ;  /* 0x031c30001500a5a7 */ /* 0x000ea4000804007f */
[----:B--2---:R-:W-:Y:S05]  /*274a0*/  @!P2 BRA `(.L_x_2443) ;  /* 0xfffffffc00f0a947 */ /* 0x004fea000383ffff */
[----:B------:R-:W-:Y:S05]  /*274b0*/  BRA `(.L_x_2442) ;  /* 0xfffffe4c004c7947 */ /* 0x000fea000383ffff */
.L_x_2449:
[----:B-1----:R1:W2:Y:S02]  /*274c0*/  SYNCS.PHASECHK.TRANS64.TRYWAIT P3, [R17+URZ+0x31c30], R0 ;  /* 0x031c3000110075a7 */ /* 0x0022a4000806017f */
[----:B--2---:R-:W-:Y:S05]  /*274d0*/  @!P3 NANOSLEEP.SYNCS 0x989680 ;  /* 0x009896800000b95d */ /* 0x004fea0003900000 */
[----:B------:R-:W2:Y:S02]  /*274e0*/  @!P3 SYNCS.PHASECHK.TRANS64 P3, [R17+URZ+0x31c30], R0 ;  /* 0x031c30001100b5a7 */ /* 0x000ea4000806007f */
[----:B--2---:R-:W-:Y:S05]  /*274f0*/  @!P3 BRA `(.L_x_2449) ;  /* 0xfffffffc00f0b947 */ /* 0x004fea000383ffff */
[----:B------:R-:W-:Y:S05]  /*27500*/  BRA `(.L_x_2448) ;  /* 0xfffffe9000e07947 */ /* 0x000fea000383ffff */
.L_x_2453:
[----:B-1----:R1:W2:Y:S02]  /*27510*/  SYNCS.PHASECHK.TRANS64.TRYWAIT P2, [R16+URZ+0x31c50], R0 ;  /* 0x031c5000100075a7 */ /* 0x0022a4000804017f */
[----:B--2---:R-:W-:Y:S05]  /*27520*/  @!P2 NANOSLEEP.SYNCS 0x989680 ;  /* 0x009896800000a95d */ /* 0x004fea0003900000 */
[----:B------:R-:W2:Y:S02]  /*27530*/  @!P2 SYNCS.PHASECHK.TRANS64 P2, [R16+URZ+0x31c50], R0 ;  /* 0x031c50001000a5a7 */ /* 0x000ea4000804007f */
[----:B--2---:R-:W-:Y:S05]  /*27540*/  @!P2 BRA `(.L_x_2453) ;  /* 0xfffffffc00f0a947 */ /* 0x004fea000383ffff */
[----:B------:R-:W-:Y:S05]  /*27550*/  BRA `(.L_x_2450) ;  /* 0xfffffeb800047947 */ /* 0x000fea000383ffff */
.L_x_2460:
[----:B--2---:R2:W3:Y:S02]  /*27560*/  SYNCS.PHASECHK.TRANS64.TRYWAIT P3, [R0+URZ+0x31c30], R21 ;  /* 0x031c3015000075a7 */ /* 0x0044e4000806017f */
[----:B---3--:R-:W-:Y:S05]  /*27570*/  @!P3 NANOSLEEP.SYNCS 0x989680 ;  /* 0x009896800000b95d */ /* 0x008fea0003900000 */
[----:B------:R-:W3:Y:S02]  /*27580*/  @!P3 SYNCS.PHASECHK.TRANS64 P3, [R0+URZ+0x31c30], R21 ;  /* 0x031c30150000b5a7 */ /* 0x000ee4000806007f */
[----:B---3--:R-:W-:Y:S05]  /*27590*/  @!P3 BRA `(.L_x_2460) ;  /* 0xfffffffc00f0b947 */ /* 0x008fea000383ffff */
[----:B------:R-:W-:Y:S05]  /*275a0*/  BRA `(.L_x_2459) ;  /* 0xfffffee8003c7947 */ /* 0x000fea000383ffff */
.L_x_2465:
[----:B-1----:R1:W2:Y:S02]  /*275b0*/  SYNCS.PHASECHK.TRANS64.TRYWAIT P2, [R14+URZ+0x31c50], R0 ;  /* 0x031c50000e0075a7 */ /* 0x0022a4000804017f */
[----:B--2---:R-:W-:Y:S05]  /*275c0*/  @!P2 NANOSLEEP.SYNCS 0x989680 ;  /* 0x009896800000a95d */ /* 0x004fea0003900000 */
[----:B------:R-:W2:Y:S02]  /*275d0*/  @!P2 SYNCS.PHASECHK.TRANS64 P2, [R14+URZ+0x31c50], R0 ;  /* 0x031c50000e00a5a7 */ /* 0x000ea4000804007f */
[----:B--2---:R-:W-:Y:S05]  /*275e0*/  @!P2 BRA `(.L_x_2465) ;  /* 0xfffffffc00f0a947 */ /* 0x004fea000383ffff */
[----:B------:R-:W-:Y:S05]  /*275f0*/  BRA `(.L_x_2464) ;  /* 0xffffff0c003c7947 */ /* 0x000fea000383ffff */
.L_x_2470:
[----:B--2---:R2:W3:Y:S02]  /*27600*/  SYNCS.PHASECHK.TRANS64.TRYWAIT P0, [R6+URZ+0x31c50], R3 ;  /* 0x031c5003060075a7 */ /* 0x0044e4000800017f */
[----:B---3--:R-:W-:Y:S05]  /*27610*/  @!P0 NANOSLEEP.SYNCS 0x989680 ;  /* 0x009896800000895d */ /* 0x008fea0003900000 */
[----:B------:R-:W3:Y:S02]  /*27620*/  @!P0 SYNCS.PHASECHK.TRANS64 P0, [R6+URZ+0x31c50], R3 ;  /* 0x031c5003060085a7 */ /* 0x000ee4000800007f */
[----:B---3--:R-:W-:Y:S05]  /*27630*/  @!P0 BRA `(.L_x_2470) ;  /* 0xfffffffc00f08947 */ /* 0x008fea000383ffff */
[----:B------:R-:W-:Y:S05]  /*27640*/  BRA `(.L_x_2469) ;  /* 0xffffff3400147947 */ /* 0x000fea000383ffff */
.L_x_2475:
[----:B------:R-:W-:Y:S02]  /*27650*/  IMAD.MOV.U32 R13, RZ, RZ, R2 ;  /* 0x000000ffff0d7224 */ /* 0x000fe400078e0002 */
[----:B------:R-:W-:Y:S02]  /*27660*/  IMAD.MOV.U32 R12, RZ, RZ, RZ ;  /* 0x000000ffff0c7224 */ /* 0x000fe400078e00ff */
[----:B------:R-:W-:Y:S02]  /*27670*/  IMAD.MOV.U32 R11, RZ, RZ, 0x1c1f ;  /* 0x00001c1fff0b7424 */ /* 0x000fe400078e00ff */
[----:B------:R-:W-:-:S07]  /*27680*/  IMAD.MOV.U32 R15, RZ, RZ, -0x1 ;  /* 0xffffffffff0f7424 */ /* 0x000fce00078e00ff */
[----:B-----5:R-:W-:Y:S05]  /*27690*/  WARPSYNC.COLLECTIVE R15, `(.L_x_2681) ;  /* 0x000000000f087348 */ /* 0x020fea0003c00000 */
[----:B------:R0:W1:Y:S02]  /*276a0*/  SHFL.IDX P6, R14, R13, R12, R11 ;  /* 0x0000000c0d0e7389 */ /* 0x00006400000c000b */
[----:B01---5:R-:W-:Y:S01]  /*276b0*/  ENDCOLLECTIVE ;  /* 0x000000000000791b */ /* 0x023fe20003800000 */
.L_x_2681:
[----:B------:R-:W-:Y:S02]  /*276c0*/  IMAD.MOV.U32 R13, RZ, RZ, R0 ;  /* 0x000000ffff0d7224 */ /* 0x000fe400078e0000 */
[----:B------:R-:W-:-:S07]  /*276d0*/  IMAD.MOV.U32 R3, RZ, RZ, R14 ;  /* 0x000000ffff037224 */ /* 0x000fce00078e000e */
[----:B------:R-:W-:Y:S05]  /*276e0*/  WARPSYNC.COLLECTIVE R15, `(.L_x_2682) ;  /* 0x000000000f087348 */ /* 0x000fea0003c00000 */
[----:B------:R0:W1:Y:S02]  /*276f0*/  SHFL.IDX P6, R14, R13, R12, R11 ;  /* 0x0000000c0d0e7389 */ /* 0x00006400000c000b */
[----:B01----:R-:W-:Y:S01]  /*27700*/  ENDCOLLECTIVE ;  /* 0x000000000000791b */ /* 0x003fe20003800000 */
.L_x_2682:
[----:B------:R-:W-:Y:S05]  /*27710*/  BRA `(.L_x_2683) ;  /* 0xffffff5000d07947 */ /* 0x000fea000383ffff */
.L_x_2478:
        /* <DEDUP_REMOVED lines=8> */
.L_x_2685:
[----:B------:R-:W-:Y:S05]  /*277a0*/  BSYNC B1 ;  /* 0x0000000000017941 */ /* 0x000fea0003800000 */
.L_x_2684:
        /* <DEDUP_REMOVED lines=8> */
.L_x_2686:
[----:B------:R-:W-:Y:S05]  /*27830*/  BRA `(.L_x_2687) ;  /* 0xffffff5000e07947 */ /* 0x000fea000383ffff */
.L_x_2480:
[----:B------:R-:W-:Y:S02]  /*27840*/  IMAD.MOV.U32 R13, RZ, RZ, R2 ;  /* 0x000000ffff0d7224 */ /* 0x000fe400078e0002 */
[----:B------:R-:W-:Y:S02]  /*27850*/  IMAD.MOV.U32 R12, RZ, RZ, RZ ;  /* 0x000000ffff0c7224 */ /* 0x000fe400078e00ff */
[----:B------:R-:W-:Y:S02]  /*27860*/  IMAD.MOV.U32 R11, RZ, RZ, 0x1c1f ;  /* 0x00001c1fff0b7424 */ /* 0x000fe400078e00ff */
[----:B------:R-:W-:-:S07]  /*27870*/  IMAD.MOV.U32 R15, RZ, RZ, -0x1 ;  /* 0xffffffffff0f7424 */ /* 0x000fce00078e00ff */
[----:B------:R-:W-:Y:S05]  /*27880*/  WARPSYNC.COLLECTIVE R15, `(.L_x_2688) ;  /* 0x000000000f087348 */ /* 0x000fea0003c00000 */
[----:B------:R0:W1:Y:S02]  /*27890*/  SHFL.IDX P6, R14, R13, R12, R11 ;  /* 0x0000000c0d0e7389 */ /* 0x00006400000c000b */
[----:B01----:R-:W-:Y:S01]  /*278a0*/  ENDCOLLECTIVE ;  /* 0x000000000000791b */ /* 0x003fe20003800000 */
.L_x_2688:
[----:B------:R-:W-:Y:S02]  /*278b0*/  IMAD.MOV.U32 R13, RZ, RZ, R0 ;  /* 0x000000ffff0d7224 */ /* 0x000fe400078e0000 */
[----:B------:R-:W-:-:S07]  /*278c0*/  IMAD.MOV.U32 R3, RZ, RZ, R14 ;  /* 0x000000ffff037224 */ /* 0x000fce00078e000e */
[----:B------:R-:W-:Y:S05]  /*278d0*/  WARPSYNC.COLLECTIVE R15, `(.L_x_2689) ;  /* 0x000000000f087348 */ /* 0x000fea0003c00000 */
[----:B------:R0:W1:Y:S02]  /*278e0*/  SHFL.IDX P6, R14, R13, R12, R11 ;  /* 0x0000000c0d0e7389 */ /* 0x00006400000c000b */
[----:B01----:R-:W-:Y:S01]  /*278f0*/  ENDCOLLECTIVE ;  /* 0x000000000000791b */ /* 0x003fe20003800000 */
.L_x_2689:
[----:B------:R-:W-:Y:S05]  /*27900*/  BRA `(.L_x_2690) ;  /* 0xffffff5400ac7947 */ /* 0x000fea000383ffff */
.L_x_2483:
        /* <DEDUP_REMOVED lines=8> */
.L_x_2692:
[----:B------:R-:W-:Y:S05]  /*27990*/  BSYNC B1 ;  /* 0x0000000000017941 */ /* 0x000fea0003800000 */
.L_x_2691:
        /* <DEDUP_REMOVED lines=8> */
.L_x_2693:
[----:B------:R-:W-:Y:S05]  /*27a20*/  BRA `(.L_x_2694) ;  /* 0xffffff5800a47947 */ /* 0x000fea000383ffff */
.L_x_2487:
[----:B------:R-:W-:Y:S02]  /*27a30*/  IMAD.MOV.U32 R13, RZ, RZ, R2 ;  /* 0x000000ffff0d7224 */ /* 0x000fe400078e0002 */
[----:B------:R-:W-:Y:S02]  /*27a40*/  IMAD.MOV.U32 R12, RZ, RZ, RZ ;  /* 0x000000ffff0c7224 */ /* 0x000fe400078e00ff */
[----:B------:R-:W-:Y:S02]  /*27a50*/  IMAD.MOV.U32 R11, RZ, RZ, 0x1c1f ;  /* 0x00001c1fff0b7424 */ /* 0x000fe400078e00ff */
[----:B------:R-:W-:-:S07]  /*27a60*/  IMAD.MOV.U32 R15, RZ, RZ, -0x1 ;  /* 0xffffffffff0f7424 */ /* 0x000fce00078e00ff */
[----:B------:R-:W-:Y:S05]  /*27a70*/  WARPSYNC.COLLECTIVE R15, `(.L_x_2695) ;  /* 0x000000000f087348 */ /* 0x000fea0003c00000 */
[----:B------:R0:W1:Y:S02]  /*27a80*/  SHFL.IDX P6, R14, R13, R12, R11 ;  /* 0x0000000c0d0e7389 */ /* 0x00006400000c000b */
[----:B01----:R-:W-:Y:S01]  /*27a90*/  ENDCOLLECTIVE ;  /* 0x000000000000791b */ /* 0x003fe20003800000 */
.L_x_2695:
[----:B------:R-:W-:Y:S02]  /*27aa0*/  IMAD.MOV.U32 R13, RZ, RZ, R0 ;  /* 0x000000ffff0d7224 */ /* 0x000fe400078e0000 */
[----:B------:R-:W-:-:S07]  /*27ab0*/  IMAD.MOV.U32 R3, RZ, RZ, R14 ;  /* 0x000000ffff037224 */ /* 0x000fce00078e000e */
[----:B------:R-:W-:Y:S05]  /*27ac0*/  WARPSYNC.COLLECTIVE R15, `(.L_x_2696) ;  /* 0x000000000f087348 */ /* 0x000fea0003c00000 */
[----:B------:R0:W1:Y:S02]  /*27ad0*/  SHFL.IDX P6, R14, R13, R12, R11 ;  /* 0x0000000c0d0e7389 */ /* 0x00006400000c000b */
[----:B01----:R-:W-:Y:S01]  /*27ae0*/  ENDCOLLECTIVE ;  /* 0x000000000000791b */ /* 0x003fe20003800000 */
.L_x_2696:
[----:B------:R-:W-:Y:S05]  /*27af0*/  BRA `(.L_x_2697) ;  /* 0xffffff6400e47947 */ /* 0x000fea000383ffff */
.L_x_2490:
        /* <DEDUP_REMOVED lines=8> */
.L_x_2699:
[----:B------:R-:W-:Y:S05]  /*27b80*/  BSYNC B1 ;  /* 0x0000000000017941 */ /* 0x000fea0003800000 */
.L_x_2698:
        /* <DEDUP_REMOVED lines=8> */
.L_x_2700:
[----:B------:R-:W-:Y:S05]  /*27c10*/  BRA `(.L_x_2701) ;  /* 0xffffff6400f87947 */ /* 0x000fea000383ffff */
.L_x_2509:
[----:B------:R-:W0:Y:S01]  /*27c20*/  S2R R7, SR_TID.X ;  /* 0x0000000000077919 */ /* 0x000e220000002100 */
[----:B------:R-:W-:Y:S01]  /*27c30*/  BSSY B1, `(.L_x_2702) ;  /* 0x000000a000017945 */ /* 0x000fe20003800000 */
[----:B------:R-:W-:Y:S02]  /*27c40*/  IMAD.MOV.U32 R12, RZ, RZ, RZ ;  /* 0x000000ffff0c7224 */ /* 0x000fe400078e00ff */
[----:B-1----:R-:W-:Y:S02]  /*27c50*/  IMAD.MOV.U32 R11, RZ, RZ, 0x1f ;  /* 0x0000001fff0b7424 */ /* 0x002fe400078e00ff */
[----:B------:R-:W-:Y:S01]  /*27c60*/  IMAD.MOV.U32 R15, RZ, RZ, -0x1 ;  /* 0xffffffffff0f7424 */ /* 0x000fe200078e00ff */
[----:B0-----:R-:W-:-:S04]  /*27c70*/  SHF.R.U32.HI R7, RZ, 0x5, R7 ;  /* 0x00000005ff077819 */ /* 0x001fc80000011607 */
[----:B------:R-:W-:-:S05]  /*27c80*/  LOP3.LUT R7, R7, 0x3, RZ, 0xc0, !PT ;  /* 0x0000000307077812 */ /* 0x000fca00078ec0ff */
[----:B------:R-:W-:-:S07]  /*27c90*/  IMAD.MOV.U32 R13, RZ, RZ, R7 ;  /* 0x000000ffff0d7224 */ /* 0x000fce00078e0007 */
[----:B------:R-:W-:Y:S05]  /*27ca0*/  WARPSYNC.COLLECTIVE R15, `(.L_x_2703) ;  /* 0x000000000f087348 */ /* 0x000fea0003c00000 */
[----:B------:R0:W1:Y:S02]  /*27cb0*/  SHFL.IDX P6, R14, R13, R12, R11 ;  /* 0x0000000c0d0e7389 */ /* 0x00006400000c000b */
[----:B01----:R-:W-:Y:S01]  /*27cc0*/  ENDCOLLECTIVE ;  /* 0x000000000000791b */ /* 0x003fe20003800000 */
.L_x_2703:
[----:B------:R-:W-:Y:S05]  /*27cd0*/  BSYNC B1 ;  /* 0x0000000000017941 */ /* 0x000fea0003800000 */
.L_x_2702:
[----:B------:R-:W-:Y:S05]  /*27ce0*/  BRA `(.L_x_2704) ;  /* 0xffffff8400187947 */ /* 0x000fea000383ffff */
.L_x_2511:
[----:B------:R-:W-:Y:S01]  /*27cf0*/  BSSY B1, `(.L_x_2705) ;  /* 0x0000006000017945 */ /* 0x000fe20003800000 */
[----:B------:R-:W-:-:S07]  /*27d00*/  IMAD.MOV.U32 R15, RZ, RZ, -0x1 ;  /* 0xffffffffff0f7424 */ /* 0x000fce00078e00ff */
[----:B01----:R-:W-:Y:S05]  /*27d10*/  WARPSYNC.COLLECTIVE R15, `(.L_x_2706) ;  /* 0x000000000f0c7348 */ /* 0x003fea0003c00000 */
[----:B------:R-:W-:Y:S02]  /*27d20*/  ELECT P6, UR62, PT ;  /* 0x00000000003e782f */ /* 0x000fe400038c0000 */
[----:B------:R-:W-:Y:S01]  /*27d30*/  MOV R14, UR62 ;  /* 0x0000003e000e7c02 */ /* 0x000fe20008000f00 */
[----:B01----:R-:W-:Y:S10]  /*27d40*/  ENDCOLLECTIVE ;  /* 0x000000000000791b */ /* 0x003ff40003800000 */
.L_x_2706:
[----:B------:R-:W-:Y:S05]  /*27d50*/  BSYNC B1 ;  /* 0x0000000000017941 */ /* 0x000fea0003800000 */
.L_x_2705:
[----:B------:R-:W-:Y:S05]  /*27d60*/  BRA `(.L_x_2510) ;  /* 0xffffff8400107947 */ /* 0x000fea000383ffff */
.L_x_2513:
[----:B0-----:R0:W2:Y:S02]  /*27d70*/  SYNCS.PHASECHK.TRANS64.TRYWAIT P0, [R16+URZ+0x31c20], R6 ;  /* 0x031c2006100075a7 */ /* 0x0010a4000800017f */
[----:B--2---:R-:W-:Y:S05]  /*27d80*/  @!P0 NANOSLEEP.SYNCS 0x989680 ;  /* 0x009896800000895d */ /* 0x004fea0003900000 */
[----:B------:R-:W2:Y:S02]  /*27d90*/  @!P0 SYNCS.PHASECHK.TRANS64 P0, [R16+URZ+0x31c20], R6 ;  /* 0x031c2006100085a7 */ /* 0x000ea4000800007f */
[----:B--2---:R-:W-:Y:S05]  /*27da0*/  @!P0 BRA `(.L_x_2513) ;  /* 0xfffffffc00f08947 */ /* 0x004fea000383ffff */
[----:B------:R-:W-:Y:S05]  /*27db0*/  BRA `(.L_x_2707) ;  /* 0xffffff8400207947 */ /* 0x000fea000383ffff */
.L_x_2517:
[----:B-1----:R1:W2:Y:S02]  /*27dc0*/  SYNCS.PHASECHK.TRANS64.TRYWAIT P0, [R9+URZ+0x31ca0], R11 ;  /* 0x031ca00b090075a7 */ /* 0x0022a4000800017f */
[----:B--2---:R-:W-:Y:S05]  /*27dd0*/  @!P0 NANOSLEEP.SYNCS 0x989680 ;  /* 0x009896800000895d */ /* 0x004fea0003900000 */
[----:B------:R-:W2:Y:S02]  /*27de0*/  @!P0 SYNCS.PHASECHK.TRANS64 P0, [R9+URZ+0x31ca0], R11 ;  /* 0x031ca00b090085a7 */ /* 0x000ea4000800007f */
[----:B--2---:R-:W-:Y:S05]  /*27df0*/  @!P0 BRA `(.L_x_2517) ;  /* 0xfffffffc00f08947 */ /* 0x004fea000383ffff */
[----:B------:R-:W-:Y:S05]  /*27e00*/  BRA `(.L_x_2708) ;  /* 0xffffff84003c7947 */ /* 0x000fea000383ffff */
.L_x_2524:
[----:B0-----:R0:W2:Y:S02]  /*27e10*/  SYNCS.PHASECHK.TRANS64.TRYWAIT P0, [R9+URZ+0x31cc0], R11 ;  /* 0x031cc00b090075a7 */ /* 0x0010a4000800017f */
[----:B--2---:R-:W-:Y:S05]  /*27e20*/  @!P0 NANOSLEEP.SYNCS 0x989680 ;  /* 0x009896800000895d */ /* 0x004fea0003900000 */
[----:B------:R-:W2:Y:S02]  /*27e30*/  @!P0 SYNCS.PHASECHK.TRANS64 P0, [R9+URZ+0x31cc0], R11 ;  /* 0x031cc00b090085a7 */ /* 0x000ea4000800007f */
[----:B--2---:R-:W-:Y:S05]  /*27e40*/  @!P0 BRA `(.L_x_2524) ;  /* 0xfffffffc00f08947 */ /* 0x004fea000383ffff */
[----:B------:R-:W-:Y:S05]  /*27e50*/  BRA `(.L_x_2709) ;  /* 0xffffff8800387947 */ /* 0x000fea000383ffff */
.L_x_2533:
[----:B0-----:R0:W2:Y:S02]  /*27e60*/  SYNCS.PHASECHK.TRANS64.TRYWAIT P1, [R9+URZ+0x31ca0], R8 ;  /* 0x031ca008090075a7 */ /* 0x0010a4000802017f */
[----:B--2---:R-:W-:Y:S05]  /*27e70*/  @!P1 NANOSLEEP.SYNCS 0x989680 ;  /* 0x009896800000995d */ /* 0x004fea0003900000 */
[----:B------:R-:W2:Y:S02]  /*27e80*/  @!P1 SYNCS.PHASECHK.TRANS64 P1, [R9+URZ+0x31ca0], R8 ;  /* 0x031ca008090095a7 */ /* 0x000ea4000802007f */
[----:B--2---:R-:W-:Y:S05]  /*27e90*/  @!P1 BRA `(.L_x_2533) ;  /* 0xfffffffc00f09947 */ /* 0x004fea000383ffff */
[----:B------:R-:W-:Y:S05]  /*27ea0*/  BRA `(.L_x_2710) ;  /* 0xffffff8c00787947 */ /* 0x000fea000383ffff */
.L_x_2540:
[----:B-1----:R1:W2:Y:S02]  /*27eb0*/  SYNCS.PHASECHK.TRANS64.TRYWAIT P1, [R9+URZ+0x31cc0], R8 ;  /* 0x031cc008090075a7 */ /* 0x0022a4000802017f */
[----:B--2---:R-:W-:Y:S05]  /*27ec0*/  @!P1 NANOSLEEP.SYNCS 0x989680 ;  /* 0x009896800000995d */ /* 0x004fea0003900000 */
[----:B------:R-:W2:Y:S02]  /*27ed0*/  @!P1 SYNCS.PHASECHK.TRANS64 P1, [R9+URZ+0x31cc0], R8 ;  /* 0x031cc008090095a7 */ /* 0x000ea4000802007f */
[----:B--2---:R-:W-:Y:S05]  /*27ee0*/  @!P1 BRA `(.L_x_2540) ;  /* 0xfffffffc00f09947 */ /* 0x004fea000383ffff */
[----:B------:R-:W-:Y:S05]  /*27ef0*/  BRA `(.L_x_2711) ;  /* 0xffffff9000707947 */ /* 0x000fea000383ffff */
.L_x_2557:
[----:B------:R-:W4:Y:S01]  /*27f00*/  S2R R20, SR_TID.X ;  /* 0x0000000000147919 */ /* 0x000f220000002100 */
[----:B------:R-:W-:Y:S01]  /*27f10*/  BSSY B0, `(.L_x_2712) ;  /* 0x000000a000007945 */ /* 0x000fe20003800000 */
[----:B------:R-:W-:Y:S02]  /*27f20*/  IMAD.MOV.U32 R12, RZ, RZ, RZ ;  /* 0x000000ffff0c7224 */ /* 0x000fe400078e00ff */
[----:B-1----:R-:W-:Y:S02]  /*27f30*/  IMAD.MOV.U32 R11, RZ, RZ, 0x1f ;  /* 0x0000001fff0b7424 */ /* 0x002fe400078e00ff */
[----:B------:R-:W-:Y:S01]  /*27f40*/  IMAD.MOV.U32 R15, RZ, RZ, -0x1 ;  /* 0xffffffffff0f7424 */ /* 0x000fe200078e00ff */
[----:B----4-:R-:W-:-:S04]  /*27f50*/  SHF.R.U32.HI R20, RZ, 0x5, R20 ;  /* 0x00000005ff147819 */ /* 0x010fc80000011614 */
[----:B------:R-:W-:-:S05]  /*27f60*/  LOP3.LUT R20, R20, 0x3, RZ, 0xc0, !PT ;  /* 0x0000000314147812 */ /* 0x000fca00078ec0ff */
[----:B------:R-:W-:-:S07]  /*27f70*/  IMAD.MOV.U32 R13, RZ, RZ, R20 ;  /* 0x000000ffff0d7224 */ /* 0x000fce00078e0014 */
[----:B0-23--:R-:W-:Y:S05]  /*27f80*/  WARPSYNC.COLLECTIVE R15, `(.L_x_2713) ;  /* 0x000000000f087348 */ /* 0x00dfea0003c00000 */
[----:B------:R1:W4:Y:S02]  /*27f90*/  SHFL.IDX P6, R14, R13, R12, R11 ;  /* 0x0000000c0d0e7389 */ /* 0x00032400000c000b */
[----:B01234-:R-:W-:Y:S01]  /*27fa0*/  ENDCOLLECTIVE ;  /* 0x000000000000791b */ /* 0x01ffe20003800000 */
.L_x_2713:
[----:B------:R-:W-:Y:S05]  /*27fb0*/  BSYNC B0 ;  /* 0x0000000000007941 */ /* 0x000fea0003800000 */
.L_x_2712:
[----:B------:R-:W-:Y:S05]  /*27fc0*/  BRA `(.L_x_2714) ;  /* 0xffffff9c00cc7947 */ /* 0x000fea000383ffff */
.L_x_2559:
[----:B------:R-:W-:Y:S01]  /*27fd0*/  BSSY B0, `(.L_x_2715) ;  /* 0x0000006000007945 */ /* 0x000fe20003800000 */
[----:B------:R-:W-:-:S07]  /*27fe0*/  IMAD.MOV.U32 R15, RZ, RZ, -0x1 ;  /* 0xffffffffff0f7424 */ /* 0x000fce00078e00ff */
[----:B0123--:R-:W-:Y:S05]  /*27ff0*/  WARPSYNC.COLLECTIVE R15, `(.L_x_2716) ;  /* 0x000000000f0c7348 */ /* 0x00ffea0003c00000 */
[----:B------:R-:W-:Y:S02]  /*28000*/  ELECT P6, UR62, PT ;  /* 0x00000000003e782f */ /* 0x000fe400038c0000 */
[----:B------:R-:W-:Y:S01]  /*28010*/  MOV R14, UR62 ;  /* 0x0000003e000e7c02 */ /* 0x000fe20008000f00 */
[----:B0123--:R-:W-:Y:S10]  /*28020*/  ENDCOLLECTIVE ;  /* 0x000000000000791b */ /* 0x00fff40003800000 */
.L_x_2716:
[----:B------:R-:W-:Y:S05]  /*28030*/  BSYNC B0 ;  /* 0x0000000000007941 */ /* 0x000fea0003800000 */
.L_x_2715:
[----:B------:R-:W-:Y:S05]  /*28040*/  BRA `(.L_x_2717) ;  /* 0xffffff9c00d47947 */ /* 0x000fea000383ffff */
.L_x_2561:
[----:B0-----:R0:W4:Y:S02]  /*28050*/  SYNCS.PHASECHK.TRANS64.TRYWAIT P0, [R0+URZ+0x31c40], R2 ;  /* 0x031c4002000075a7 */ /* 0x001124000800017f */
[----:B----4-:R-:W-:Y:S05]  /*28060*/  @!P0 NANOSLEEP.SYNCS 0x989680 ;  /* 0x009896800000895d */ /* 0x010fea0003900000 */
[----:B------:R-:W4:Y:S02]  /*28070*/  @!P0 SYNCS.PHASECHK.TRANS64 P0, [R0+URZ+0x31c40], R2 ;  /* 0x031c4002000085a7 */ /* 0x000f24000800007f */
[----:B----4-:R-:W-:Y:S05]  /*28080*/  @!P0 BRA `(.L_x_2561) ;  /* 0xfffffffc00f08947 */ /* 0x010fea000383ffff */
[----:B------:R-:W-:Y:S05]  /*28090*/  BRA `(.L_x_2718) ;  /* 0xffffffa000287947 */ /* 0x000fea000383ffff */
.L_x_2565:
        /* <DEDUP_REMOVED lines=12> */
.L_x_2719:
[----:B------:R-:W-:Y:S02]  /*28160*/  IMAD.MOV.U32 R13, RZ, RZ, R4 ;  /* 0x000000ffff0d7224 */ /* 0x000fe400078e0004 */
[----:B------:R-:W-:-:S07]  /*28170*/  IMAD.MOV.U32 R3, RZ, RZ, R14 ;  /* 0x000000ffff037224 */ /* 0x000fce00078e000e */
[----:B------:R-:W-:Y:S05]  /*28180*/  WARPSYNC.COLLECTIVE R15, `(.L_x_2720) ;  /* 0x000000000f087348 */ /* 0x000fea0003c00000 */
[----:B------:R0:W1:Y:S02]  /*28190*/  SHFL.IDX P6, R14, R13, R12, R11 ;  /* 0x0000000c0d0e7389 */ /* 0x00006400000c000b */
[----:B01----:R-:W-:Y:S01]  /*281a0*/  ENDCOLLECTIVE ;  /* 0x000000000000791b */ /* 0x003fe20003800000 */
.L_x_2720:
[----:B------:R-:W-:Y:S02]  /*281b0*/  IMAD.MOV.U32 R13, RZ, RZ, R5 ;  /* 0x000000ffff0d7224 */ /* 0x000fe400078e0005 */
[----:B------:R-:W-:Y:S02]  /*281c0*/  IMAD.MOV.U32 R12, RZ, RZ, 0x1 ;  /* 0x00000001ff0c7424 */ /* 0x000fe400078e00ff */
[----:B------:R-:W-:-:S07]  /*281d0*/  IMAD.MOV.U32 R2, RZ, RZ, R14 ;  /* 0x000000ffff027224 */ /* 0x000fce00078e000e */
[----:B------:R-:W-:Y:S05]  /*281e0*/  WARPSYNC.COLLECTIVE R15, `(.L_x_2721) ;  /* 0x000000000f087348 */ /* 0x000fea0003c00000 */
[----:B------:R0:W1:Y:S02]  /*281f0*/  SHFL.IDX P6, R14, R13, R12, R11 ;  /* 0x0000000c0d0e7389 */ /* 0x00006400000c000b */
[----:B01----:R-:W-:Y:S01]  /*28200*/  ENDCOLLECTIVE ;  /* 0x000000000000791b */ /* 0x003fe20003800000 */
.L_x_2721:
        /* <DEDUP_REMOVED lines=14> */
.L_x_2722:
[----:B------:R-:W-:Y:S02]  /*282f0*/  IMAD.MOV.U32 R13, RZ, RZ, R5 ;  /* 0x000000ffff0d7224 */ /* 0x000fe400078e0005 */
[----:B------:R-:W-:Y:S02]  /*28300*/  IMAD.MOV.U32 R12, RZ, RZ, 0x2 ;  /* 0x00000002ff0c7424 */ /* 0x000fe400078e00ff */
[----:B------:R-:W-:-:S07]  /*28310*/  IMAD.MOV.U32 R3, RZ, RZ, R14 ;  /* 0x000000ffff037224 */ /* 0x000fce00078e000e */
[----:B------:R-:W-:Y:S05]  /*28320*/  WARPSYNC.COLLECTIVE R15, `(.L_x_2723) ;  /* 0x000000000f087348 */ /* 0x000fea0003c00000 */
[----:B------:R0:W1:Y:S02]  /*28330*/  SHFL.IDX P6, R14, R13, R12, R11 ;  /* 0x0000000c0d0e7389 */ /* 0x00006400000c000b */
[----:B01----:R-:W-:Y:S01]  /*28340*/  ENDCOLLECTIVE ;  /* 0x000000000000791b */ /* 0x003fe20003800000 */
.L_x_2723:
        /* <DEDUP_REMOVED lines=18> */
.L_x_2724:
[----:B------:R-:W-:Y:S02]  /*28470*/  IMAD.MOV.U32 R13, RZ, RZ, R5 ;  /* 0x000000ffff0d7224 */ /* 0x000fe400078e0005 */
[----:B------:R-:W-:Y:S02]  /*28480*/  IMAD.MOV.U32 R12, RZ, RZ, 0x3 ;  /* 0x00000003ff0c7424 */ /* 0x000fe400078e00ff */
[----:B------:R-:W-:-:S07]  /*28490*/  IMAD.MOV.U32 R3, RZ, RZ, R14 ;  /* 0x000000ffff037224 */ /* 0x000fce00078e000e */
[----:B------:R-:W-:Y:S05]  /*284a0*/  WARPSYNC.COLLECTIVE R15, `(.L_x_2725) ;  /* 0x000000000f087348 */ /* 0x000fea0003c00000 */
[----:B------:R0:W1:Y:S02]  /*284b0*/  SHFL.IDX P6, R14, R13, R12, R11 ;  /* 0x0000000c0d0e7389 */ /* 0x00006400000c000b */
[----:B01----:R-:W-:Y:S01]  /*284c0*/  ENDCOLLECTIVE ;  /* 0x000000000000791b */ /* 0x003fe20003800000 */
.L_x_2725:
        /* <DEDUP_REMOVED lines=10> */
.L_x_2726:
        /* <DEDUP_REMOVED lines=13> */
.L_x_2727:
        /* <DEDUP_REMOVED lines=8> */
.L_x_2728:
        /* <DEDUP_REMOVED lines=12> */
.L_x_2729:
        /* <DEDUP_REMOVED lines=8> */
.L_x_2730:
        /* <DEDUP_REMOVED lines=11> */
.L_x_2568:
[----:B-1----:R1:W2:Y:S02]  /*288b0*/  SYNCS.PHASECHK.TRANS64.TRYWAIT P0, [R16+URZ+0x31c20], R0 ;  /* 0x031c2000100075a7 */ /* 0x0022a4000800017f */
[----:B--2---:R-:W-:Y:S05]  /*288c0*/  @!P0 NANOSLEEP.SYNCS 0x989680 ;  /* 0x009896800000895d */ /* 0x004fea0003900000 */
[----:B------:R-:W2:Y:S02]  /*288d0*/  @!P0 SYNCS.PHASECHK.TRANS64 P0, [R16+URZ+0x31c20], R0 ;  /* 0x031c2000100085a7 */ /* 0x000ea4000800007f */
[----:B--2---:R-:W-:Y:S05]  /*288e0*/  @!P0 BRA `(.L_x_2568) ;  /* 0xfffffffc00f08947 */ /* 0x004fea000383ffff */
[----:B------:R-:W-:Y:S05]  /*288f0*/  BRA `(.L_x_2732) ;  /* 0xffffffa800087947 */ /* 0x000fea000383ffff */
.L_x_2577:
[----:B-1----:R1:W2:Y:S02]  /*28900*/  SYNCS.PHASECHK.TRANS64.TRYWAIT P0, [R3+URZ+0x31c40], R2 ;  /* 0x031c4002030075a7 */ /* 0x0022a4000800017f */
[----:B--2---:R-:W-:Y:S05]  /*28910*/  @!P0 NANOSLEEP.SYNCS 0x989680 ;  /* 0x009896800000895d */ /* 0x004fea0003900000 */
[----:B------:R-:W2:Y:S02]  /*28920*/  @!P0 SYNCS.PHASECHK.TRANS64 P0, [R3+URZ+0x31c40], R2 ;  /* 0x031c4002030085a7 */ /* 0x000ea4000800007f */
[----:B--2---:R-:W-:Y:S05]  /*28930*/  @!P0 BRA `(.L_x_2577) ;  /* 0xfffffffc00f08947 */ /* 0x004fea000383ffff */
[----:B------:R-:W-:Y:S05]  /*28940*/  BRA `(.L_x_2733) ;  /* 0xffffffa800dc7947 */ /* 0x000fea000383ffff */
.L_x_2584:
[----:B0-----:R0:W1:Y:S02]  /*28950*/  SYNCS.PHASECHK.TRANS64.TRYWAIT P0, [R3+URZ+0x60], R2 ;  /* 0x00006002030075a7 */ /* 0x001064000800017f */
[----:B-1----:R-:W-:Y:S05]  /*28960*/  @!P0 NANOSLEEP.SYNCS 0x989680 ;  /* 0x009896800000895d */ /* 0x002fea0003900000 */
[----:B------:R-:W1:Y:S02]  /*28970*/  @!P0 SYNCS.PHASECHK.TRANS64 P0, [R3+URZ+0x60], R2 ;  /* 0x00006002030085a7 */ /* 0x000e64000800007f */
[----:B-1----:R-:W-:Y:S05]  /*28980*/  @!P0 BRA `(.L_x_2584) ;  /* 0xfffffffc00f08947 */ /* 0x002fea000383ffff */
[----:B------:R-:W-:Y:S05]  /*28990*/  BRA `(.L_x_2734) ;  /* 0xffffffac00e87947 */ /* 0x000fea000383ffff */
.L_x_2594:
[----:B-1----:R1:W2:Y:S02]  /*289a0*/  SYNCS.PHASECHK.TRANS64.TRYWAIT P0, [R3+URZ+0x31c40], R2 ;  /* 0x031c4002030075a7 */ /* 0x0022a4000800017f */
[----:B--2---:R-:W-:Y:S05]  /*289b0*/  @!P0 NANOSLEEP.SYNCS 0x989680 ;  /* 0x009896800000895d */ /* 0x004fea0003900000 */
[----:B------:R-:W2:Y:S02]  /*289c0*/  @!P0 SYNCS.PHASECHK.TRANS64 P0, [R3+URZ+0x31c40], R2 ;  /* 0x031c4002030085a7 */ /* 0x000ea4000800007f */
[----:B--2---:R-:W-:Y:S05]  /*289d0*/  @!P0 BRA `(.L_x_2594) ;  /* 0xfffffffc00f08947 */ /* 0x004fea000383ffff */
[----:B------:R-:W-:Y:S05]  /*289e0*/  BRA `(.L_x_2735) ;  /* 0xffffffb400a47947 */ /* 0x000fea000383ffff */
.L_x_2601:
[----:B0-----:R0:W1:Y:S02]  /*289f0*/  SYNCS.PHASECHK.TRANS64.TRYWAIT P0, [R11+URZ+0x60], R28 ;  /* 0x0000601c0b0075a7 */ /* 0x001064000800017f */
[----:B-1----:R-:W-:Y:S05]  /*28a00*/  @!P0 NANOSLEEP.SYNCS 0x989680 ;  /* 0x009896800000895d */ /* 0x002fea0003900000 */
[----:B------:R-:W1:Y:S02]  /*28a10*/  @!P0 SYNCS.PHASECHK.TRANS64 P0, [R11+URZ+0x60], R28 ;  /* 0x0000601c0b0085a7 */ /* 0x000e64000800007f */
[----:B-1----:R-:W-:Y:S05]  /*28a20*/  @!P0 BRA `(.L_x_2601) ;  /* 0xfffffffc00f08947 */ /* 0x002fea000383ffff */
[----:B------:R-:W-:Y:S05]  /*28a30*/  BRA `(.L_x_2736) ;  /* 0xffffffb800b07947 */ /* 0x000fea000383ffff */
.L_x_2611:
[----:B-1----:R1:W2:Y:S02]  /*28a40*/  SYNCS.PHASECHK.TRANS64.TRYWAIT P0, [R2+URZ+0x31c40], R3 ;  /* 0x031c4003020075a7 */ /* 0x0022a4000800017f */
[----:B--2---:R-:W-:Y:S05]  /*28a50*/  @!P0 NANOSLEEP.SYNCS 0x989680 ;  /* 0x009896800000895d */ /* 0x004fea0003900000 */
[----:B------:R-:W2:Y:S02]  /*28a60*/  @!P0 SYNCS.PHASECHK.TRANS64 P0, [R2+URZ+0x31c40], R3 ;  /* 0x031c4003020085a7 */ /* 0x000ea4000800007f */
[----:B--2---:R-:W-:Y:S05]  /*28a70*/  @!P0 BRA `(.L_x_2611) ;  /* 0xfffffffc00f08947 */ /* 0x004fea000383ffff */
[----:B------:R-:W-:Y:S05]  /*28a80*/  BRA `(.L_x_2737) ;  /* 0xffffffc0003c7947 */ /* 0x000fea000383ffff */
.L_x_2618:
[----:B0-----:R0:W1:Y:S02]  /*28a90*/  SYNCS.PHASECHK.TRANS64.TRYWAIT P0, [R7+URZ+0x60], R2 ;  /* 0x00006002070075a7 */ /* 0x001064000800017f */
[----:B-1----:R-:W-:Y:S05]  /*28aa0*/  @!P0 NANOSLEEP.SYNCS 0x989680 ;  /* 0x009896800000895d */ /* 0x002fea0003900000 */
[----:B------:R-:W1:Y:S02]  /*28ab0*/  @!P0 SYNCS.PHASECHK.TRANS64 P0, [R7+URZ+0x60], R2 ;  /* 0x00006002070085a7 */ /* 0x000e64000800007f */
[----:B-1----:R-:W-:Y:S05]  /*28ac0*/  @!P0 BRA `(.L_x_2618) ;  /* 0xfffffffc00f08947 */ /* 0x002fea000383ffff */
[----:B------:R-:W-:Y:S05]  /*28ad0*/  BRA `(.L_x_2738) ;  /* 0xffffffc4004c7947 */ /* 0x000fea000383ffff */
.L_x_2630:
[----:B-1----:R1:W2:Y:S02]  /*28ae0*/  SYNCS.PHASECHK.TRANS64.TRYWAIT P0, [R3+URZ+0x31c60], R0 ;  /* 0x031c6000030075a7 */ /* 0x0022a4000800017f */
[----:B--2---:R-:W-:Y:S05]  /*28af0*/  @!P0 NANOSLEEP.SYNCS 0x989680 ;  /* 0x009896800000895d */ /* 0x004fea0003900000 */
[----:B------:R-:W2:Y:S02]  /*28b00*/  @!P0 SYNCS.PHASECHK.TRANS64 P0, [R3+URZ+0x31c60], R0 ;  /* 0x031c6000030085a7 */ /* 0x000ea4000800007f */
[----:B--2---:R-:W-:Y:S05]  /*28b10*/  @!P0 BRA `(.L_x_2630) ;  /* 0xfffffffc00f08947 */ /* 0x004fea000383ffff */
[----:B------:R-:W-:Y:S05]  /*28b20*/  BRA `(.L_x_2739) ;  /* 0xffffffc800c47947 */ /* 0x000fea000383ffff */
.L_x_2638:
[----:B------:R-:W-:Y:S01]  /*28b30*/  BSSY B0, `(.L_x_2740) ;  /* 0x0000008000007945 */ /* 0x000fe20003800000 */
[----:B------:R-:W-:Y:S02]  /*28b40*/  IMAD.MOV.U32 R13, RZ, RZ, R24 ;  /* 0x000000ffff0d7224 */ /* 0x000fe400078e0018 */
[----:B------:R-:W-:Y:S02]  /*28b50*/  IMAD.MOV.U32 R12, RZ, RZ, RZ ;  /* 0x000000ffff0c7224 */ /* 0x000fe400078e00ff */
[----:B-1----:R-:W-:Y:S02]  /*28b60*/  IMAD.MOV.U32 R11, RZ, RZ, 0x1f ;  /* 0x0000001fff0b7424 */ /* 0x002fe400078e00ff */
[----:B------:R-:W-:-:S07]  /*28b70*/  IMAD.MOV.U32 R15, RZ, RZ, -0x1 ;  /* 0xffffffffff0f7424 */ /* 0x000fce00078e00ff */
[----:B0--3--:R-:W-:Y:S05]  /*28b80*/  WARPSYNC.COLLECTIVE R15, `(.L_x_2741) ;  /* 0x000000000f087348 */ /* 0x009fea0003c00000 */
[----:B------:R1:W2:Y:S02]  /*28b90*/  SHFL.IDX P6, R14, R13, R12, R11 ;  /* 0x0000000c0d0e7389 */ /* 0x0002a400000c000b */
[----:B0123--:R-:W-:Y:S01]  /*28ba0*/  ENDCOLLECTIVE ;  /* 0x000000000000791b */ /* 0x00ffe20003800000 */
.L_x_2741:
[----:B------:R-:W-:Y:S05]  /*28bb0*/  BSYNC B0 ;  /* 0x0000000000007941 */ /* 0x000fea0003800000 */
.L_x_2740:
        /* <DEDUP_REMOVED lines=9> */
.L_x_2742:
        /* <DEDUP_REMOVED lines=23> */
.L_x_2743:
[----:B------:R-:W-:Y:S01]  /*28dc0*/  IMAD.MOV.U32 R12, RZ, RZ, 0x2 ;  /* 0x00000002ff0c7424 */ /* 0x000fe200078e00ff */
[----:B------:R-:W-:-:S05]  /*28dd0*/  SEL R4, R14, RZ, P1 ;  /* 0x000000ff0e047207 */ /* 0x000fca0000800000 */
[----:B------:R-:W-:-:S04]  /*28de0*/  IMAD.IADD R4, R13, 0x1, R4 ;  /* 0x000000010d047824 */ /* 0x000fc800078e0204 */
[----:B------:R-:W-:-:S07]  /*28df0*/  IMAD.MOV.U32 R13, RZ, RZ, R4 ;  /* 0x000000ffff0d7224 */ /* 0x000fce00078e0004 */
[----:B------:R-:W-:Y:S05]  /*28e00*/  WARPSYNC.COLLECTIVE R15, `(.L_x_2744) ;  /* 0x000000000f087348 */ /* 0x000fea0003c00000 */
[----:B------:R0:W1:Y:S02]  /*28e10*/  SHFL.UP P6, R14, R13, R12, R11 ;  /* 0x0400000c0d0e7389 */ /* 0x00006400000c000b */
[----:B01----:R-:W-:Y:S01]  /*28e20*/  ENDCOLLECTIVE ;  /* 0x000000000000791b */ /* 0x003fe20003800000 */
.L_x_2744:
[----:B------:R-:W-:Y:S01]  /*28e30*/  IMAD.MOV.U32 R12, RZ, RZ, 0x4 ;  /* 0x00000004ff0c7424 */ /* 0x000fe200078e00ff */
[----:B------:R-:W-:-:S05]  /*28e40*/  SEL R3, R14, RZ, P2 ;  /* 0x000000ff0e037207 */ /* 0x000fca0001000000 */
[----:B------:R-:W-:-:S04]  /*28e50*/  IMAD.IADD R2, R4, 0x1, R3 ;  /* 0x0000000104027824 */ /* 0x000fc800078e0203 */
[----:B------:R-:W-:-:S07]  /*28e60*/  IMAD.MOV.U32 R13, RZ, RZ, R2 ;  /* 0x000000ffff0d7224 */ /* 0x000fce00078e0002 */
[----:B------:R-:W-:Y:S05]  /*28e70*/  WARPSYNC.COLLECTIVE R15, `(.L_x_2745) ;  /* 0x000000000f087348 */ /* 0x000fea0003c00000 */
[----:B------:R0:W1:Y:S02]  /*28e80*/  SHFL.UP P6, R14, R13, R12, R11 ;  /* 0x0400000c0d0e7389 */ /* 0x00006400000c000b */
[----:B01----:R-:W-:Y:S01]  /*28e90*/  ENDCOLLECTIVE ;  /* 0x000000000000791b */ /* 0x003fe20003800000 */
.L_x_2745:
[----:B------:R-:W-:Y:S01]  /*28ea0*/  IMAD.MOV.U32 R12, RZ, RZ, 0x8 ;  /* 0x00000008ff0c7424 */ /* 0x000fe200078e00ff */
[----:B------:R-:W-:-:S05]  /*28eb0*/  SEL R3, R14, RZ, P3 ;  /* 0x000000ff0e037207 */ /* 0x000fca0001800000 */
[----:B------:R-:W-:-:S04]  /*28ec0*/  IMAD.IADD R3, R2, 0x1, R3 ;  /* 0x0000000102037824 */ /* 0x000fc800078e0203 */
[----:B------:R-:W-:-:S07]  /*28ed0*/  IMAD.MOV.U32 R13, RZ, RZ, R3 ;  /* 0x000000ffff0d7224 */ /* 0x000fce00078e0003 */
[----:B------:R-:W-:Y:S05]  /*28ee0*/  WARPSYNC.COLLECTIVE R15, `(.L_x_2746) ;  /* 0x000000000f087348 */ /* 0x000fea0003c00000 */
[----:B------:R0:W1:Y:S02]  /*28ef0*/  SHFL.UP P6, R14, R13, R12, R11 ;  /* 0x0400000c0d0e7389 */ /* 0x00006400000c000b */
[----:B01----:R-:W-:Y:S01]  /*28f00*/  ENDCOLLECTIVE ;  /* 0x000000000000791b */ /* 0x003fe20003800000 */
.L_x_2746:
[----:B------:R-:W-:Y:S01]  /*28f10*/  IMAD.MOV.U32 R12, RZ, RZ, 0x10 ;  /* 0x00000010ff0c7424 */ /* 0x000fe200078e00ff */
[----:B------:R-:W-:-:S05]  /*28f20*/  SEL R4, R14, RZ, P4 ;  /* 0x000000ff0e047207 */ /* 0x000fca0002000000 */
[----:B------:R-:W-:-:S04]  /*28f30*/  IMAD.IADD R4, R3, 0x1, R4 ;  /* 0x0000000103047824 */ /* 0x000fc800078e0204 */
[----:B------:R-:W-:-:S07]  /*28f40*/  IMAD.MOV.U32 R13, RZ, RZ, R4 ;  /* 0x000000ffff0d7224 */ /* 0x000fce00078e0004 */
[----:B------:R-:W-:Y:S05]  /*28f50*/  WARPSYNC.COLLECTIVE R15, `(.L_x_2747) ;  /* 0x000000000f087348 */ /* 0x000fea0003c00000 */
[----:B------:R0:W1:Y:S02]  /*28f60*/  SHFL.UP P6, R14, R13, R12, R11 ;  /* 0x0400000c0d0e7389 */ /* 0x00006400000c000b */
[----:B01----:R-:W-:Y:S01]  /*28f70*/  ENDCOLLECTIVE ;  /* 0x000000000000791b */ /* 0x003fe20003800000 */
.L_x_2747:
        /* <DEDUP_REMOVED lines=8> */
.L_x_2748:
[----:B------:R-:W-:Y:S05]  /*29000*/  BRA `(.L_x_2749) ;  /* 0xffffffcc00787947 */ /* 0x000fea000383ffff */
.L_x_2641:
[----:B------:R-:W-:Y:S01]  /*29010*/  BSSY B0, `(.L_x_2750) ;  /* 0x0000007000007945 */ /* 0x000fe20003800000 */
[----:B------:R-:W-:Y:S02]  /*29020*/  IMAD.MOV.U32 R12, RZ, RZ, 0x1 ;  /* 0x00000001ff0c7424 */ /* 0x000fe400078e00ff */
[----:B-1----:R-:W-:Y:S02]  /*29030*/  IMAD.MOV.U32 R11, RZ, RZ, RZ ;  /* 0x000000ffff0b7224 */ /* 0x002fe400078e00ff */
[----:B------:R-:W-:-:S07]  /*29040*/  IMAD.MOV.U32 R15, RZ, RZ, -0x1 ;  /* 0xffffffffff0f7424 */ /* 0x000fce00078e00ff */
[----:B------:R-:W-:Y:S05]  /*29050*/  WARPSYNC.COLLECTIVE R15, `(.L_x_2751) ;  /* 0x000000000f087348 */ /* 0x000fea0003c00000 */
[----:B------:R0:W1:Y:S02]  /*29060*/  SHFL.UP P6, R14, R13, R12, R11 ;  /* 0x0400000c0d0e7389 */ /* 0x00006400000c000b */
[----:B01----:R-:W-:Y:S01]  /*29070*/  ENDCOLLECTIVE ;  /* 0x000000000000791b */ /* 0x003fe20003800000 */
.L_x_2751:
[----:B------:R-:W-:Y:S05]  /*29080*/  BSYNC B0 ;  /* 0x0000000000007941 */ /* 0x000fea0003800000 */
.L_x_2750:
        /* <DEDUP_REMOVED lines=8> */
.L_x_2752:
[----:B------:R-:W-:Y:S01]  /*29110*/  IMAD.MOV.U32 R12, RZ, RZ, 0x4 ;  /* 0x00000004ff0c7424 */ /* 0x000fe200078e00ff */
[----:B------:R-:W-:-:S05]  /*29120*/  SEL R14, R14, RZ, P2 ;  /* 0x000000ff0e0e7207 */ /* 0x000fca0001000000 */
[----:B------:R-:W-:-:S04]  /*29130*/  IMAD.IADD R3, R13, 0x1, R14 ;  /* 0x000000010d037824 */ /* 0x000fc800078e020e */
[----:B------:R-:W-:-:S07]  /*29140*/  IMAD.MOV.U32 R13, RZ, RZ, R3 ;  /* 0x000000ffff0d7224 */ /* 0x000fce00078e0003 */
[----:B------:R-:W-:Y:S05]  /*29150*/  WARPSYNC.COLLECTIVE R15, `(.L_x_2753) ;  /* 0x000000000f087348 */ /* 0x000fea0003c00000 */
[----:B------:R0:W1:Y:S02]  /*29160*/  SHFL.UP P6, R14, R13, R12, R11 ;  /* 0x0400000c0d0e7389 */ /* 0x00006400000c000b */
[----:B01----:R-:W-:Y:S01]  /*29170*/  ENDCOLLECTIVE ;  /* 0x000000000000791b */ /* 0x003fe20003800000 */
.L_x_2753:
[----:B------:R-:W-:Y:S01]  /*29180*/  IMAD.MOV.U32 R12, RZ, RZ, 0x8 ;  /* 0x00000008ff0c7424 */ /* 0x000fe200078e00ff */
[----:B------:R-:W-:-:S05]  /*29190*/  SEL R4, R14, RZ, P3 ;  /* 0x000000ff0e047207 */ /* 0x000fca0001800000 */
[----:B------:R-:W-:-:S04]  /*291a0*/  IMAD.IADD R4, R3, 0x1, R4 ;  /* 0x0000000103047824 */ /* 0x000fc800078e0204 */
[----:B------:R-:W-:-:S07]  /*291b0*/  IMAD.MOV.U32 R13, RZ, RZ, R4 ;  /* 0x000000ffff0d7224 */ /* 0x000fce00078e0004 */
[----:B------:R-:W-:Y:S05]  /*291c0*/  WARPSYNC.COLLECTIVE R15, `(.L_x_2754) ;  /* 0x000000000f087348 */ /* 0x000fea0003c00000 */
[----:B------:R0:W1:Y:S02]  /*291d0*/  SHFL.UP P6, R14, R13, R12, R11 ;  /* 0x0400000c0d0e7389 */ /* 0x00006400000c000b */
[----:B01----:R-:W-:Y:S01]  /*291e0*/  ENDCOLLECTIVE ;  /* 0x000000000000791b */ /* 0x003fe20003800000 */
.L_x_2754:
[----:B------:R-:W-:Y:S01]  /*291f0*/  IMAD.MOV.U32 R12, RZ, RZ, 0x10 ;  /* 0x00000010ff0c7424 */ /* 0x000fe200078e00ff */
[----:B------:R-:W-:-:S05]  /*29200*/  SEL R7, R14, RZ, P4 ;  /* 0x000000ff0e077207 */ /* 0x000fca0002000000 */
[----:B------:R-:W-:-:S04]  /*29210*/  IMAD.IADD R7, R4, 0x1, R7 ;  /* 0x0000000104077824 */ /* 0x000fc800078e0207 */
[----:B------:R-:W-:-:S07]  /*29220*/  IMAD.MOV.U32 R13, RZ, RZ, R7 ;  /* 0x000000ffff0d7224 */ /* 0x000fce00078e0007 */
[----:B------:R-:W-:Y:S05]  /*29230*/  WARPSYNC.COLLECTIVE R15, `(.L_x_2755) ;  /* 0x000000000f087348 */ /* 0x000fea0003c00000 */
[----:B------:R0:W1:Y:S02]  /*29240*/  SHFL.UP P6, R14, R13, R12, R11 ;  /* 0x0400000c0d0e7389 */ /* 0x00006400000c000b */
[----:B01----:R-:W-:Y:S01]  /*29250*/  ENDCOLLECTIVE ;  /* 0x000000000000791b */ /* 0x003fe20003800000 */
.L_x_2755:
        /* <DEDUP_REMOVED lines=8> */
.L_x_2756:
[----:B------:R-:W-:Y:S05]  /*292e0*/  BRA `(.L_x_2757) ;  /* 0xffffffcc00647947 */ /* 0x000fea000383ffff */
.L_x_2643:
[----:B------:R-:W-:Y:S01]  /*292f0*/  BSSY B0, `(.L_x_2758) ;  /* 0x0000006000007945 */ /* 0x000fe20003800000 */
[----:B------:R-:W-:Y:S01]  /*29300*/  PLOP3.LUT P6, PT, P6, PT, PT, 0x8, 0x0 ;  /* 0x000000000000781c */ /* 0x000fe200037ce170 */
[----:B------:R-:W-:-:S12]  /*29310*/  IMAD.MOV.U32 R15, RZ, RZ, -0x1 ;  /* 0xffffffffff0f7424 */ /* 0x000fd800078e00ff */
[----:B01----:R-:W-:Y:S05]  /*29320*/  WARPSYNC.COLLECTIVE R15, `(.L_x_2759) ;  /* 0x000000000f087348 */ /* 0x003fea0003c00000 */
[----:B------:R-:W-:Y:S01]  /*29330*/  VOTE.ANY R14, PT, P6 ;  /* 0x00000000000e7806 */ /* 0x000fe200030e0100 */
[----:B01----:R-:W-:Y:S06]  /*29340*/  ENDCOLLECTIVE ;  /* 0x000000000000791b */ /* 0x003fec0003800000 */
.L_x_2759:
[----:B------:R-:W-:Y:S05]  /*29350*/  BSYNC B0 ;  /* 0x0000000000007941 */ /* 0x000fea0003800000 */
.L_x_2758:
        /* <DEDUP_REMOVED lines=10> */
.L_x_2760:
[----:B------:R-:W-:Y:S02]  /*29400*/  IMAD.MOV.U32 R13, RZ, RZ, R5 ;  /* 0x000000ffff0d7224 */ /* 0x000fe400078e0005 */
[----:B------:R-:W-:-:S07]  /*29410*/  IMAD.MOV.U32 R25, RZ, RZ, R14 ;  /* 0x000000ffff197224 */ /* 0x000fce00078e000e */
[----:B------:R-:W-:Y:S05]  /*29420*/  WARPSYNC.COLLECTIVE R15, `(.L_x_2761) ;  /* 0x000000000f087348 */ /* 0x000fea0003c00000 */
[----:B------:R0:W1:Y:S02]  /*29430*/  SHFL.IDX P6, R14, R13, R12, R11 ;  /* 0x0000000c0d0e7389 */ /* 0x00006400000c000b */
[----:B01----:R-:W-:Y:S01]  /*29440*/  ENDCOLLECTIVE ;  /* 0x000000000000791b */ /* 0x003fe20003800000 */
.L_x_2761:
[----:B------:R-:W-:Y:S01]  /*29450*/  IMAD.MOV.U32 R5, RZ, RZ, R14 ;  /* 0x000000ffff057224 */ /* 0x000fe200078e000e */
[----:B------:R-:W-:Y:S06]  /*29460*/  BRA `(.L_x_2762) ;  /* 0xffffffcc00447947 */ /* 0x000fec000383ffff */
.L_x_2645:
[----:B------:R-:W-:Y:S01]  /*29470*/  BSSY B0, `(.L_x_2763) ;  /* 0x0000007000007945 */ /* 0x000fe20003800000 */
[----:B------:R-:W-:Y:S02]  /*29480*/  IMAD.MOV.U32 R13, RZ, RZ, R2 ;  /* 0x000000ffff0d7224 */ /* 0x000fe400078e0002 */
[----:B-1----:R-:W-:Y:S02]  /*29490*/  IMAD.MOV.U32 R11, RZ, RZ, 0x1f ;  /* 0x0000001fff0b7424 */ /* 0x002fe400078e00ff */
[----:B------:R-:W-:-:S07]  /*294a0*/  IMAD.MOV.U32 R15, RZ, RZ, -0x1 ;  /* 0xffffffffff0f7424 */ /* 0x000fce00078e00ff */
[----:B0-234-:R-:W-:Y:S05]  /*294b0*/  WARPSYNC.COLLECTIVE R15, `(.L_x_2764) ;  /* 0x000000000f087348 */ /* 0x01dfea0003c00000 */
[----:B------:R1:W0:Y:S02]  /*294c0*/  SHFL.IDX P6, R14, R13, R12, R11 ;  /* 0x0000000c0d0e7389 */ /* 0x00022400000c000b */
[----:B01234-:R-:W-:Y:S01]  /*294d0*/  ENDCOLLECTIVE ;  /* 0x000000000000791b */ /* 0x01ffe20003800000 */
.L_x_2764:
[----:B------:R-:W-:Y:S05]  /*294e0*/  BSYNC B0 ;  /* 0x0000000000007941 */ /* 0x000fea0003800000 */
.L_x_2763:
[----:B------:R-:W-:Y:S01]  /*294f0*/  IMAD.MOV.U32 R24, RZ, RZ, R14 ;  /* 0x000000ffff187224 */ /* 0x000fe200078e000e */
[----:B------:R-:W-:Y:S06]  /*29500*/  BRA `(.L_x_2644) ;  /* 0xffffffcc00347947 */ /* 0x000fec000383ffff */
.L_x_2651:
[----:B0-----:R0:W2:Y:S02]  /*29510*/  SYNCS.PHASECHK.TRANS64.TRYWAIT P0, [R9+URZ+0x31c20], R0 ;  /* 0x031c2000090075a7 */ /* 0x0010a4000800017f */
[----:B--2---:R-:W-:Y:S05]  /*29520*/  @!P0 NANOSLEEP.SYNCS 0x989680 ;  /* 0x009896800000895d */ /* 0x004fea0003900000 */
[----:B------:R-:W2:Y:S02]  /*29530*/  @!P0 SYNCS.PHASECHK.TRANS64 P0, [R9+URZ+0x31c20], R0 ;  /* 0x031c2000090085a7 */ /* 0x000ea4000800007f */
[----:B--2---:R-:W-:Y:S05]  /*29540*/  @!P0 BRA `(.L_x_2651) ;  /* 0xfffffffc00f08947 */ /* 0x004fea000383ffff */
[----:B------:R-:W-:Y:S05]  /*29550*/  BRA `(.L_x_2765) ;  /* 0xffffffd4008c7947 */ /* 0x000fea000383ffff */
.L_x_2652:
[----:B------:R-:W2:Y:S01]  /*29560*/  S2R R2, SR_TID.X ;  /* 0x0000000000027919 */ /* 0x000ea20000002100 */
[----:B------:R-:W-:Y:S01]  /*29570*/  BSSY B0, `(.L_x_2766) ;  /* 0x000000a000007945 */ /* 0x000fe20003800000 */
[----:B------:R-:W-:Y:S02]  /*29580*/  IMAD.MOV.U32 R12, RZ, RZ, RZ ;  /* 0x000000ffff0c7224 */ /* 0x000fe400078e00ff */
[----:B-1----:R-:W-:Y:S02]  /*29590*/  IMAD.MOV.U32 R11, RZ, RZ, 0x1f ;  /* 0x0000001fff0b7424 */ /* 0x002fe400078e00ff */
[----:B------:R-:W-:Y:S01]  /*295a0*/  IMAD.MOV.U32 R15, RZ, RZ, -0x1 ;  /* 0xffffffffff0f7424 */ /* 0x000fe200078e00ff */
[----:B--2---:R-:W-:-:S04]  /*295b0*/  SHF.R.U32.HI R2, RZ, 0x5, R2 ;  /* 0x00000005ff027819 */ /* 0x004fc80000011602 */
[----:B------:R-:W-:-:S05]  /*295c0*/  LOP3.LUT R2, R2, 0x3, RZ, 0xc0, !PT ;  /* 0x0000000302027812 */ /* 0x000fca00078ec0ff */
[----:B------:R-:W-:-:S07]  /*295d0*/  IMAD.MOV.U32 R13, RZ, RZ, R2 ;  /* 0x000000ffff0d7224 */ /* 0x000fce00078e0002 */
[----:B0---4-:R-:W-:Y:S05]  /*295e0*/  WARPSYNC.COLLECTIVE R15, `(.L_x_2767) ;  /* 0x000000000f087348 */ /* 0x011fea0003c00000 */
[----:B------:R1:W2:Y:S02]  /*295f0*/  SHFL.IDX P6, R14, R13, R12, R11 ;  /* 0x0000000c0d0e7389 */ /* 0x0002a400000c000b */
[----:B012-4-:R-:W-:Y:S01]  /*29600*/  ENDCOLLECTIVE ;  /* 0x000000000000791b */ /* 0x017fe20003800000 */
.L_x_2767:
[----:B------:R-:W-:Y:S05]  /*29610*/  BSYNC B0 ;  /* 0x0000000000007941 */ /* 0x000fea0003800000 */
.L_x_2766:
[----:B------:R-:W-:Y:S05]  /*29620*/  BRA `(.L_x_2768) ;  /* 0xffffffd400747947 */ /* 0x000fea000383ffff */
.L_x_2653:
[----:B------:R-:W-:Y:S01]  /*29630*/  BSSY B0, `(.L_x_2769) ;  /* 0x0000006000007945 */ /* 0x000fe20003800000 */
[----:B------:R-:W-:-:S07]  /*29640*/  IMAD.MOV.U32 R15, RZ, RZ, -0x1 ;  /* 0xffffffffff0f7424 */ /* 0x000fce00078e00ff */
[----:B01--4-:R-:W-:Y:S05]  /*29650*/  WARPSYNC.COLLECTIVE R15, `(.L_x_2770) ;  /* 0x000000000f0c7348 */ /* 0x013fea0003c00000 */
[----:B------:R-:W-:Y:S02]  /*29660*/  ELECT P6, UR62, PT ;  /* 0x00000000003e782f */ /* 0x000fe400038c0000 */
[----:B------:R-:W-:Y:S01]  /*29670*/  MOV R14, UR62 ;  /* 0x0000003e000e7c02 */ /* 0x000fe20008000f00 */
[----:B01--4-:R-:W-:Y:S10]  /*29680*/  ENDCOLLECTIVE ;  /* 0x000000000000791b */ /* 0x013ff40003800000 */
.L_x_2770:
[----:B------:R-:W-:Y:S05]  /*29690*/  BSYNC B0 ;  /* 0x0000000000007941 */ /* 0x000fea0003800000 */
.L_x_2769:
[----:B------:R-:W-:Y:S05]  /*296a0*/  BRA `(.L_x_2771) ;  /* 0xffffffd400687947 */ /* 0x000fea000383ffff */
.L_x_2655:
[----:B0-----:R0:W2:Y:S02]  /*296b0*/  SYNCS.PHASECHK.TRANS64.TRYWAIT P0, [R7+URZ], R2 ;  /* 0x00000002070075a7 */ /* 0x0010a4000800017f */
[----:B--2---:R-:W-:Y:S05]  /*296c0*/  @!P0 NANOSLEEP.SYNCS 0x989680 ;  /* 0x009896800000895d */ /* 0x004fea0003900000 */
[----:B------:R-:W2:Y:S02]  /*296d0*/  @!P0 SYNCS.PHASECHK.TRANS64 P0, [R7+URZ], R2 ;  /* 0x00000002070085a7 */ /* 0x000ea4000800007f */
[----:B--2---:R-:W-:Y:S05]  /*296e0*/  @!P0 BRA `(.L_x_2655) ;  /* 0xfffffffc00f08947 */ /* 0x004fea000383ffff */
[----:B------:R-:W-:Y:S05]  /*296f0*/  BRA `(.L_x_2772) ;  /* 0xffffffd4009c7947 */ /* 0x000fea000383ffff */
.L_x_2656:
[----:B--2---:R2:W3:Y:S02]  /*29700*/  SYNCS.PHASECHK.TRANS64.TRYWAIT P0, [R3+URZ], R0 ;  /* 0x00000000030075a7 */ /* 0x0044e4000800017f */
[----:B---3--:R-:W-:Y:S05]  /*29710*/  @!P0 NANOSLEEP.SYNCS 0x989680 ;  /* 0x009896800000895d */ /* 0x008fea0003900000 */
[----:B------:R-:W3:Y:S02]  /*29720*/  @!P0 SYNCS.PHASECHK.TRANS64 P0, [R3+URZ], R0 ;  /* 0x00000000030085a7 */ /* 0x000ee4000800007f */
[----:B---3--:R-:W-:Y:S05]  /*29730*/  @!P0 BRA `(.L_x_2656) ;  /* 0xfffffffc00f08947 */ /* 0x008fea000383ffff */
[----:B------:R-:W-:Y:S05]  /*29740*/  BRA `(.L_x_2773) ;  /* 0xffffffd400907947 */ /* 0x000fea000383ffff */
.L_x_2658:
[----:B--2---:R2:W3:Y:S02]  /*29750*/  SYNCS.PHASECHK.TRANS64.TRYWAIT P0, [R5+URZ], R2 ;  /* 0x00000002050075a7 */ /* 0x0044e4000800017f */
[----:B---3--:R-:W-:Y:S05]  /*29760*/  @!P0 NANOSLEEP.SYNCS 0x989680 ;  /* 0x009896800000895d */ /* 0x008fea0003900000 */
[----:B------:R-:W3:Y:S02]  /*29770*/  @!P0 SYNCS.PHASECHK.TRANS64 P0, [R5+URZ], R2 ;  /* 0x00000002050085a7 */ /* 0x000ee4000800007f */
[----:B---3--:R-:W-:Y:S05]  /*29780*/  @!P0 BRA `(.L_x_2658) ;  /* 0xfffffffc00f08947 */ /* 0x008fea000383ffff */
[----:B------:R-:W-:Y:S05]  /*29790*/  BRA `(.L_x_2774) ;  /* 0xffffffd400947947 */ /* 0x000fea000383ffff */
.L_x_2775:
        /* <DEDUP_REMOVED lines=14> */
.L_x_2784:


//--------------------- .nv.global.init           --------------------------
	.section	.nv.global.init,"aw",@progbits
.nv.global.init:
	.type		$str$20,@object
	.size		$str$20,($str$21 - $str$20)
$str$20:
        /*0000*/ 	.byte	0x28, 0x61, 0x64, 0x64, 0x72, 0x65, 0x73, 0x73, 0x20, 0x26, 0x20, 0x6d, 0x61, 0x73, 0x6b, 0x29
        /*0010*/ 	.byte	0x20, 0x3d, 0x3d, 0x20, 0x30, 0x00
	.type		$str$21,@object
	.size		$str$21,(__unnamed_5 - $str$21)
$str$21:
        /*0016*/ 	.byte	0x2f, 0x74, 0x6d, 0x70, 0x2f, 0x6f, 0x73, 0x73, 0x5f, 0x6b, 0x65, 0x72, 0x6e, 0x65, 0x6c, 0x73
        /*0026*/ 	.byte	0x5f, 0x73, 0x72, 0x63, 0x2f, 0x66, 0x6c, 0x61, 0x73, 0x68, 0x5f, 0x61, 0x74, 0x74, 0x65, 0x6e
        /*0036*/ 	.byte	0x74, 0x69, 0x6f, 0x6e, 0x2f, 0x63, 0x73, 0x72, 0x63, 0x2f, 0x63, 0x75, 0x74, 0x6c, 0x61, 0x73
        /*0046*/ 	.byte	0x73, 0x2f, 0x69, 0x6e, 0x63, 0x6c, 0x75, 0x64, 0x65, 0x2f, 0x63, 0x75, 0x74, 0x65, 0x2f, 0x70
        /*0056*/ 	.byte	0x6f, 0x69, 0x6e, 0x74, 0x65, 0x72, 0x5f, 0x66, 0x6c, 0x61, 0x67, 0x67, 0x65, 0x64, 0x2e, 0x68
        /*0066*/ 	.byte	0x70, 0x70, 0x00
	.type		__unnamed_5,@object
	.size		__unnamed_5,(__unnamed_4 - __unnamed_5)
__unnamed_5:
        /* <DEDUP_REMOVED lines=25> */
	.type		__unnamed_4,@object
	.size		__unnamed_4,(__unnamed_9 - __unnamed_4)
__unnamed_4:
        /* <DEDUP_REMOVED lines=25> */
	.type		__unnamed_9,@object
	.size		__unnamed_9,(__unnamed_3 - __unnamed_9)
__unnamed_9:
        /* <DEDUP_REMOVED lines=24> */
        /*04f1*/ 	.byte	0x3e, 0x20, 0x26, 0x5d, 0x00
	.type		__unnamed_3,@object
	.size		__unnamed_3,(__unnamed_7 - __unnamed_3)
__unnamed_3:
        /* <DEDUP_REMOVED lines=29> */
	.type		__unnamed_7,@object
	.size		__unnamed_7,(__unnamed_2 - __unnamed_7)
__unnamed_7:
        /* <DEDUP_REMOVED lines=29> */
	.type		__unnamed_2,@object
	.size		__unnamed_2,(__unnamed_8 - __unnamed_2)
__unnamed_2:
        /* <DEDUP_REMOVED lines=29> */
	.type		__unnamed_8,@object
	.size		__unnamed_8,(__unnamed_1 - __unnamed_8)
__unnamed_8:
        /* <DEDUP_REMOVED lines=29> */
	.type		__unnamed_1,@object
	.size		__unnamed_1,(__unnamed_6 - __unnamed_1)
__unnamed_1:
        /* <DEDUP_REMOVED lines=29> */
        /*0e06*/ 	.byte	0x5d, 0x00
	.type		__unnamed_6,@object
	.size		__unnamed_6,(.L_5 - __unnamed_6)
__unnamed_6:
        /* <DEDUP_REMOVED lines=30> */
.L_5:


//--------------------- .nv.shared._ZN7cutlass13device_kernelIN5flash11enable_sm90INS1_16FlashAttnFwdSm90INS1_25CollectiveMainloopFwdSm90ILi2EN4cute5tupleIJNS5_1CILi1EEES8_S8_EEENS6_IJNS7_ILi192EEENS7_ILi144EEENS7_ILi96EEEEEELi96ENS_10bfloat16_tEfNS_4arch4Sm90ELb0ELb0ELb0ELb0ELb0ELb0ELb0ELb0ELb1ELb1ELb1ELb0EEENS1_21CollectiveEpilogueFwdINS6_IJSA_SC_SB_EEES9_SE_SG_Li384ELb0ELb1ELb1ELb0EEENS1_19SingleTileSchedulerILb0ELb1ELb1ELi192EEEEEEEEEvNT_6ParamsE --------------------------
	.section	.nv.shared._ZN7cutlass13device_kernelIN5flash11enable_sm90INS1_16FlashAttnFwdSm90INS1_25CollectiveMainloopFwdSm90ILi2EN4cute5tupleIJNS5_1CILi1EEES8_S8_EEENS6_IJNS7_ILi192EEENS7_ILi144EEENS7_ILi96EEEEEELi96ENS_10bfloat16_tEfNS_4arch4Sm90ELb0ELb0ELb0ELb0ELb0ELb0ELb0ELb0ELb1ELb1ELb1ELb0EEENS1_21CollectiveEpilogueFwdINS6_IJSA_SC_SB_EEES9_SE_SG_Li384ELb0ELb1ELb1ELb0EEENS1_19SingleTileSchedulerILb0ELb1ELb1ELi192EEEEEEEEEvNT_6ParamsE,"aw",@nobits
	.sectionflags	@""
	.align	16
	.zero		1024


//--------------------- .nv.shared.reserved.0     --------------------------
	.section	.nv.shared.reserved.0,"aw",@nobits
	.weak		__nv_reservedSMEM_offset_0_alias
	.size		__nv_reservedSMEM_offset_0_alias, 0, 0
	.other		__nv_reservedSMEM_offset_0_alias,@"STO_CUDA_RESERVED_SHARED STV_DEFAULT"
__nv_reservedSMEM_offset_0_alias:
	.zero		0


//--------------------- .nv.global                --------------------------
	.section	.nv.global,"aw",@nobits
.nv.global:
	.type		_ZN71_INTERNAL_dade0eba_35_flash_fwd_hdim96_bf16_split_sm90_cu_882f9858_34164cute1_E,@object
	.size		_ZN71_INTERNAL_dade0eba_35_flash_fwd_hdim96_bf16_split_sm90_cu_882f9858_34164cute1_E,(_ZN71_INTERNAL_dade0eba_35_flash_fwd_hdim96_bf16_split_sm90_cu_882f9858_34164cuda3std3__45__cpo6cbeginE - _ZN71_INTERNAL_dade0eba_35_flash_fwd_hdim96_bf16_split_sm90_cu_882f9858_34164cute1_E)
_ZN71_INTERNAL_dade0eba_35_flash_fwd_hdim96_bf16_split_sm90_cu_882f9858_34164cute1_E:
	.zero		1
	.type		_ZN71_INTERNAL_dade0eba_35_flash_fwd_hdim96_bf16_split_sm90_cu_882f9858_34164cuda3std3__45__cpo6cbeginE,@object
	.size		_ZN71_INTERNAL_dade0eba_35_flash_fwd_hdim96_bf16_split_sm90_cu_882f9858_34164cuda3std3__45__cpo6cbeginE,(_ZN71_INTERNAL_dade0eba_35_flash_fwd_hdim96_bf16_split_sm90_cu_882f9858_34164cuda3std3__48in_placeE - _ZN71_INTERNAL_dade0eba_35_flash_fwd_hdim96_bf16_split_sm90_cu_882f9858_34164cuda3std3__45__cpo6cbeginE)
_ZN71_INTERNAL_dade0eba_35_flash_fwd_hdim96_bf16_split_sm90_cu_882f9858_34164cuda3std3__45__cpo6cbeginE:
	.zero		1
	.type		_ZN71_INTERNAL_dade0eba_35_flash_fwd_hdim96_bf16_split_sm90_cu_882f9858_34164cuda3std3__48in_placeE,@object
	.size		_ZN71_INTERNAL_dade0eba_35_flash_fwd_hdim96_bf16_split_sm90_cu_882f9858_34164cuda3std3__48in_placeE,(_ZN71_INTERNAL_dade0eba_35_flash_fwd_hdim96_bf16_split_sm90_cu_882f9858_34164cuda3std6ranges3__45__cpo9iter_moveE - _ZN71_INTERNAL_dade0eba_35_flash_fwd_hdim96_bf16_split_sm90_cu_882f9858_34164cuda3std3__48in_placeE)
_ZN71_INTERNAL_dade0eba_35_flash_fwd_hdim96_bf16_split_sm90_cu_882f9858_34164cuda3std3__48in_placeE:
	.zero		1
	.type		_ZN71_INTERNAL_dade0eba_35_flash_fwd_hdim96_bf16_split_sm90_cu_882f9858_34164cuda3std6ranges3__45__cpo9iter_moveE,@object
	.size		_ZN71_INTERNAL_dade0eba_35_flash_fwd_hdim96_bf16_split_sm90_cu_882f9858_34164cuda3std6ranges3__45__cpo9iter_moveE,(_ZN71_INTERNAL_dade0eba_35_flash_fwd_hdim96_bf16_split_sm90_cu_882f9858_34164cuda3std3__45__cpo5beginE - _ZN71_INTERNAL_dade0eba_35_flash_fwd_hdim96_bf16_split_sm90_cu_882f9858_34164cuda3std6ranges3__45__cpo9iter_moveE)
_ZN71_INTERNAL_dade0eba_35_flash_fwd_hdim96_bf16_split_sm90_cu_882f9858_34164cuda3std6ranges3__45__cpo9iter_moveE:
	.zero		1
	.type		_ZN71_INTERNAL_dade0eba_35_flash_fwd_hdim96_bf16_split_sm90_cu_882f9858_34164cuda3std3__45__cpo5beginE,@object
	.size		_ZN71_INTERNAL_dade0eba_35_flash_fwd_hdim96_bf16_split_sm90_cu_882f9858_34164cuda3std3__45__cpo5beginE,(_ZN71_INTERNAL_dade0eba_35_flash_fwd_hdim96_bf16_split_sm90_cu_882f9858_34164cuda3std3__473_GLOBAL__N__dade0eba_35_flash_fwd_hdim96_bf16_split_sm90_cu_882f9858_34166ignoreE - _ZN71_INTERNAL_dade0eba_35_flash_fwd_hdim96_bf16_split_sm90_cu_882f9858_34164cuda3std3__45__cpo5beginE)
_ZN71_INTERNAL_dade0eba_35_flash_fwd_hdim96_bf16_split_sm90_cu_882f9858_34164cuda3std3__45__cpo5beginE:
	.zero		1
	.type		_ZN71_INTERNAL_dade0eba_35_flash_fwd_hdim96_bf16_split_sm90_cu_882f9858_34164cuda3std3__473_GLOBAL__N__dade0eba_35_flash_fwd_hdim96_bf16_split_sm90_cu_882f9858_34166ignoreE,@object
	.size		_ZN71_INTERNAL_dade0eba_35_flash_fwd_hdim96_bf16_split_sm90_cu_882f9858_34164cuda3std3__473_GLOBAL__N__dade0eba_35_flash_fwd_hdim96_bf16_split_sm90_cu_882f9858_34166ignoreE,(_ZN71_INTERNAL_dade0eba_35_flash_fwd_hdim96_bf16_split_sm90_cu_882f9858_34164cute7productE - _ZN71_INTERNAL_dade0eba_35_flash_fwd_hdim96_bf16_split_sm90_cu_882f9858_34164cuda3std3__473_GLOBAL__N__dade0eba_35_flash_fwd_hdim96_bf16_split_sm90_cu_882f9858_34166ignoreE)
_ZN71_INTERNAL_dade0eba_35_flash_fwd_hdim96_bf16_split_sm90_cu_882f9858_34164cuda3std3__473_GLOBAL__N__dade0eba_35_flash_fwd_hdim96_bf16_split_sm90_cu_882f9858_34166ignoreE:
	.zero		1
	.type		_ZN71_INTERNAL_dade0eba_35_flash_fwd_hdim96_bf16_split_sm90_cu_882f9858_34164cute7productE,@object
	.size		_ZN71_INTERNAL_dade0eba_35_flash_fwd_hdim96_bf16_split_sm90_cu_882f9858_34164cute7productE,(_ZN71_INTERNAL_dade0eba_35_flash_fwd_hdim96_bf16_split_sm90_cu_882f9858_34164cuda3std3__45__cpo3endE - _ZN71_INTERNAL_dade0eba_35_flash_fwd_hdim96_bf16_split_sm90_cu_882f9858_34164cute7productE)
_ZN71_INTERNAL_dade0eba_35_flash_fwd_hdim96_bf16_split_sm90_cu_882f9858_34164cute7productE:
	.zero		1
	.type		_ZN71_INTERNAL_dade0eba_35_flash_fwd_hdim96_bf16_split_sm90_cu_882f9858_34164cuda3std3__45__cpo3endE,@object
	.size		_ZN71_INTERNAL_dade0eba_35_flash_fwd_hdim96_bf16_split_sm90_cu_882f9858_34164cuda3std3__45__cpo3endE,(_ZN71_INTERNAL_dade0eba_35_flash_fwd_hdim96_bf16_split_sm90_cu_882f9858_34164cuda3std3__419piecewise_constructE - _ZN71_INTERNAL_dade0eba_35_flash_fwd_hdim96_bf16_split_sm90_cu_882f9858_34164cuda3std3__45__cpo3endE)
_ZN71_INTERNAL_dade0eba_35_flash_fwd_hdim96_bf16_split_sm90_cu_882f9858_34164cuda3std3__45__cpo3endE:
	.zero		1
	.type		_ZN71_INTERNAL_dade0eba_35_flash_fwd_hdim96_bf16_split_sm90_cu_882f9858_34164cuda3std3__419piecewise_constructE,@object
	.size		_ZN71_INTERNAL_dade0eba_35_flash_fwd_hdim96_bf16_split_sm90_cu_882f9858_34164cuda3std3__419piecewise_constructE,(_ZN71_INTERNAL_dade0eba_35_flash_fwd_hdim96_bf16_split_sm90_cu_882f9858_34164cuda3std3__45__cpo4cendE - _ZN71_INTERNAL_dade0eba_35_flash_fwd_hdim96_bf16_split_sm90_cu_882f9858_34164cuda3std3__419piecewise_constructE)
_ZN71_INTERNAL_dade0eba_35_flash_fwd_hdim96_bf16_split_sm90_cu_882f9858_34164cuda3std3__419piecewise_constructE:
	.zero		1
	.type		_ZN71_INTERNAL_dade0eba_35_flash_fwd_hdim96_bf16_split_sm90_cu_882f9858_34164cuda3std3__45__cpo4cendE,@object
	.size		_ZN71_INTERNAL_dade0eba_35_flash_fwd_hdim96_bf16_split_sm90_cu_882f9858_34164cuda3std3__45__cpo4cendE,(_ZN71_INTERNAL_dade0eba_35_flash_fwd_hdim96_bf16_split_sm90_cu_882f9858_34164cuda3std6ranges3__45__cpo4swapE - _ZN71_INTERNAL_dade0eba_35_flash_fwd_hdim96_bf16_split_sm90_cu_882f9858_34164cuda3std3__45__cpo4cendE)
_ZN71_INTERNAL_dade0eba_35_flash_fwd_hdim96_bf16_split_sm90_cu_882f9858_34164cuda3std3__45__cpo4cendE:
	.zero		1
	.type		_ZN71_INTERNAL_dade0eba_35_flash_fwd_hdim96_bf16_split_sm90_cu_882f9858_34164cuda3std6ranges3__45__cpo4swapE,@object
	.size		_ZN71_INTERNAL_dade0eba_35_flash_fwd_hdim96_bf16_split_sm90_cu_882f9858_34164cuda3std6ranges3__45__cpo4swapE,(.L_16 - _ZN71_INTERNAL_dade0eba_35_flash_fwd_hdim96_bf16_split_sm90_cu_882f9858_34164cuda3std6ranges3__45__cpo4swapE)
_ZN71_INTERNAL_dade0eba_35_flash_fwd_hdim96_bf16_split_sm90_cu_882f9858_34164cuda3std6ranges3__45__cpo4swapE:
	.zero		1
.L_16:


//--------------------- .nv.shared._ZN7cutlass13device_kernelIN5flash11enable_sm90INS1_16FlashAttnFwdSm90INS1_25CollectiveMainloopFwdSm90ILi2EN4cute5tupleIJNS5_1CILi1EEES8_S8_EEENS6_IJNS7_ILi192EEENS7_ILi144EEENS7_ILi96EEEEEELi96ENS_10bfloat16_tEfNS_4arch4Sm90ELb0ELb0ELb0ELb1ELb0ELb0ELb0ELb0ELb1ELb1ELb1ELb0EEENS1_21CollectiveEpilogueFwdINS6_IJSA_SC_SB_EEES9_SE_SG_Li384ELb1ELb1ELb1ELb0EEENS1_36VarlenDynamicPersistentTileSchedulerILi192ELi144ELi384ELi128ELb1ELb1ELb1ELb0ELb1ELb1EEEEEEEEEvNT_6ParamsE --------------------------
	.section	.nv.shared._ZN7cutlass13device_kernelIN5flash11enable_sm90INS1_16FlashAttnFwdSm90INS1_25CollectiveMainloopFwdSm90ILi2EN4cute5tupleIJNS5_1CILi1EEES8_S8_EEENS6_IJNS7_ILi192EEENS7_ILi144EEENS7_ILi96EEEEEELi96ENS_10bfloat16_tEfNS_4arch4Sm90ELb0ELb0ELb0ELb1ELb0ELb0ELb0ELb0ELb1ELb1ELb1ELb0EEENS1_21CollectiveEpilogueFwdINS6_IJSA_SC_SB_EEES9_SE_SG_Li384ELb1ELb1ELb1ELb0EEENS1_36VarlenDynamicPersistentTileSchedulerILi192ELi144ELi384ELi128ELb1ELb1ELb1ELb0ELb1ELb1EEEEEEEEEvNT_6ParamsE,"aw",@nobits
	.sectionflags	@""
	.align	16
	.zero		1024


//--------------------- .nv.shared._ZN7cutlass13device_kernelIN5flash11enable_sm90INS1_16FlashAttnFwdSm90INS1_25CollectiveMainloopFwdSm90ILi2EN4cute5tupleIJNS5_1CILi1EEES8_S8_EEENS6_IJNS7_ILi192EEENS7_ILi144EEENS7_ILi96EEEEEELi96ENS_10bfloat16_tEfNS_4arch4Sm90ELb0ELb0ELb0ELb1ELb0ELb1ELb0ELb0ELb1ELb1ELb1ELb0EEENS1_21CollectiveEpilogueFwdINS6_IJSA_SC_SB_EEES9_SE_SG_Li384ELb1ELb1ELb1ELb0EEENS1_36VarlenDynamicPersistentTileSchedulerILi192ELi144ELi384ELi128ELb1ELb1ELb1ELb0ELb1ELb1EEEEEEEEEvNT_6ParamsE --------------------------
	.section	.nv.shared._ZN7cutlass13device_kernelIN5flash11enable_sm90INS1_16FlashAttnFwdSm90INS1_25CollectiveMainloopFwdSm90ILi2EN4cute5tupleIJNS5_1CILi1EEES8_S8_EEENS6_IJNS7_ILi192EEENS7_ILi144EEENS7_ILi96EEEEEELi96ENS_10bfloat16_tEfNS_4arch4Sm90ELb0ELb0ELb0ELb1ELb0ELb1ELb0ELb0ELb1ELb1ELb1ELb0EEENS1_21CollectiveEpilogueFwdINS6_IJSA_SC_SB_EEES9_SE_SG_Li384ELb1ELb1ELb1ELb0EEENS1_36VarlenDynamicPersistentTileSchedulerILi192ELi144ELi384ELi128ELb1ELb1ELb1ELb0ELb1ELb1EEEEEEEEEvNT_6ParamsE,"aw",@nobits
	.sectionflags	@""
	.align	16
	.zero		1024


//--------------------- .nv.shared._ZN7cutlass13device_kernelIN5flash11enable_sm90INS1_16FlashAttnFwdSm90INS1_25CollectiveMainloopFwdSm90ILi2EN4cute5tupleIJNS5_1CILi1EEES8_S8_EEENS6_IJNS7_ILi192EEENS7_ILi128EEENS7_ILi96EEEEEELi96ENS_10bfloat16_tEfNS_4arch4Sm90ELb0ELb1ELb0ELb0ELb0ELb0ELb0ELb0ELb1ELb1ELb1ELb0EEENS1_21CollectiveEpilogueFwdINS6_IJSA_SC_SB_EEES9_SE_SG_Li384ELb0ELb1ELb1ELb0EEENS1_19SingleTileSchedulerILb0ELb1ELb1ELi192EEEEEEEEEvNT_6ParamsE --------------------------
	.section	.nv.shared._ZN7cutlass13device_kernelIN5flash11enable_sm90INS1_16FlashAttnFwdSm90INS1_25CollectiveMainloopFwdSm90ILi2EN4cute5tupleIJNS5_1CILi1EEES8_S8_EEENS6_IJNS7_ILi192EEENS7_ILi128EEENS7_ILi96EEEEEELi96ENS_10bfloat16_tEfNS_4arch4Sm90ELb0ELb1ELb0ELb0ELb0ELb0ELb0ELb0ELb1ELb1ELb1ELb0EEENS1_21CollectiveEpilogueFwdINS6_IJSA_SC_SB_EEES9_SE_SG_Li384ELb0ELb1ELb1ELb0EEENS1_19SingleTileSchedulerILb0ELb1ELb1ELi192EEEEEEEEEvNT_6ParamsE,"aw",@nobits
	.sectionflags	@""
	.align	16
	.zero		1024


//--------------------- .nv.shared._ZN7cutlass13device_kernelIN5flash11enable_sm90INS1_16FlashAttnFwdSm90INS1_25CollectiveMainloopFwdSm90ILi2EN4cute5tupleIJNS5_1CILi1EEES8_S8_EEENS6_IJNS7_ILi192EEENS7_ILi128EEENS7_ILi96EEEEEELi96ENS_10bfloat16_tEfNS_4arch4Sm90ELb0ELb1ELb0ELb1ELb0ELb0ELb0ELb0ELb1ELb1ELb1ELb0EEENS1_21CollectiveEpilogueFwdINS6_IJSA_SC_SB_EEES9_SE_SG_Li384ELb1ELb1ELb1ELb0EEENS1_36VarlenDynamicPersistentTileSchedulerILi192ELi128ELi384ELi128ELb1ELb1ELb1ELb1ELb0ELb1EEEEEEEEEvNT_6ParamsE --------------------------
	.section	.nv.shared._ZN7cutlass13device_kernelIN5flash11enable_sm90INS1_16FlashAttnFwdSm90INS1_25CollectiveMainloopFwdSm90ILi2EN4cute5tupleIJNS5_1CILi1EEES8_S8_EEENS6_IJNS7_ILi192EEENS7_ILi128EEENS7_ILi96EEEEEELi96ENS_10bfloat16_tEfNS_4arch4Sm90ELb0ELb1ELb0ELb1ELb0ELb0ELb0ELb0ELb1ELb1ELb1ELb0EEENS1_21CollectiveEpilogueFwdINS6_IJSA_SC_SB_EEES9_SE_SG_Li384ELb1ELb1ELb1ELb0EEENS1_36VarlenDynamicPersistentTileSchedulerILi192ELi128ELi384ELi128ELb1ELb1ELb1ELb1ELb0ELb1EEEEEEEEEvNT_6ParamsE,"aw",@nobits
	.sectionflags	@""
	.align	16
	.zero		1024


//--------------------- .nv.shared._ZN7cutlass13device_kernelIN5flash11enable_sm90INS1_16FlashAttnFwdSm90INS1_25CollectiveMainloopFwdSm90ILi2EN4cute5tupleIJNS5_1CILi1EEES8_S8_EEENS6_IJNS7_ILi192EEENS7_ILi128EEENS7_ILi96EEEEEELi96ENS_10bfloat16_tEfNS_4arch4Sm90ELb0ELb1ELb0ELb1ELb0ELb1ELb0ELb0ELb1ELb1ELb1ELb0EEENS1_21CollectiveEpilogueFwdINS6_IJSA_SC_SB_EEES9_SE_SG_Li384ELb1ELb1ELb1ELb0EEENS1_36VarlenDynamicPersistentTileSchedulerILi192ELi128ELi384ELi128ELb1ELb1ELb1ELb1ELb0ELb1EEEEEEEEEvNT_6ParamsE --------------------------
	.section	.nv.shared._ZN7cutlass13device_kernelIN5flash11enable_sm90INS1_16FlashAttnFwdSm90INS1_25CollectiveMainloopFwdSm90ILi2EN4cute5tupleIJNS5_1CILi1EEES8_S8_EEENS6_IJNS7_ILi192EEENS7_ILi128EEENS7_ILi96EEEEEELi96ENS_10bfloat16_tEfNS_4arch4Sm90ELb0ELb1ELb0ELb1ELb0ELb1ELb0ELb0ELb1ELb1ELb1ELb0EEENS1_21CollectiveEpilogueFwdINS6_IJSA_SC_SB_EEES9_SE_SG_Li384ELb1ELb1ELb1ELb0EEENS1_36VarlenDynamicPersistentTileSchedulerILi192ELi128ELi384ELi128ELb1ELb1ELb1ELb1ELb0ELb1EEEEEEEEEvNT_6ParamsE,"aw",@nobits
	.sectionflags	@""
	.align	16
	.zero		1024


//--------------------- .nv.shared._ZN7cutlass13device_kernelIN5flash11enable_sm90INS1_16FlashAttnFwdSm90INS1_25CollectiveMainloopFwdSm90ILi2EN4cute5tupleIJNS5_1CILi1EEES8_S8_EEENS6_IJNS7_ILi192EEENS7_ILi144EEENS7_ILi96EEEEEELi96ENS_10bfloat16_tEfNS_4arch4Sm90ELb1ELb0ELb0ELb0ELb0ELb0ELb0ELb0ELb1ELb1ELb1ELb0EEENS1_21CollectiveEpilogueFwdINS6_IJSA_SC_SB_EEES9_SE_SG_Li384ELb0ELb1ELb1ELb0EEENS1_19SingleTileSchedulerILb0ELb1ELb1ELi192EEEEEEEEEvNT_6ParamsE --------------------------
	.section	.nv.shared._ZN7cutlass13device_kernelIN5flash11enable_sm90INS1_16FlashAttnFwdSm90INS1_25CollectiveMainloopFwdSm90ILi2EN4cute5tupleIJNS5_1CILi1EEES8_S8_EEENS6_IJNS7_ILi192EEENS7_ILi144EEENS7_ILi96EEEEEELi96ENS_10bfloat16_tEfNS_4arch4Sm90ELb1ELb0ELb0ELb0ELb0ELb0ELb0ELb0ELb1ELb1ELb1ELb0EEENS1_21CollectiveEpilogueFwdINS6_IJSA_SC_SB_EEES9_SE_SG_Li384ELb0ELb1ELb1ELb0EEENS1_19SingleTileSchedulerILb0ELb1ELb1ELi192EEEEEEEEEvNT_6ParamsE,"aw",@nobits
	.sectionflags	@""
	.align	16
	.zero		1024


//--------------------- .nv.shared._ZN7cutlass13device_kernelIN5flash11enable_sm90INS1_16FlashAttnFwdSm90INS1_25CollectiveMainloopFwdSm90ILi2EN4cute5tupleIJNS5_1CILi1EEES8_S8_EEENS6_IJNS7_ILi192EEENS7_ILi144EEENS7_ILi96EEEEEELi96ENS_10bfloat16_tEfNS_4arch4Sm90ELb1ELb0ELb0ELb1ELb0ELb0ELb0ELb0ELb1ELb1ELb1ELb0EEENS1_21CollectiveEpilogueFwdINS6_IJSA_SC_SB_EEES9_SE_SG_Li384ELb1ELb1ELb1ELb0EEENS1_36VarlenDynamicPersistentTileSchedulerILi192ELi144ELi384ELi128ELb1ELb1ELb1ELb1ELb1ELb1EEEEEEEEEvNT_6ParamsE --------------------------
	.section	.nv.shared._ZN7cutlass13device_kernelIN5flash11enable_sm90INS1_16FlashAttnFwdSm90INS1_25CollectiveMainloopFwdSm90ILi2EN4cute5tupleIJNS5_1CILi1EEES8_S8_EEENS6_IJNS7_ILi192EEENS7_ILi144EEENS7_ILi96EEEEEELi96ENS_10bfloat16_tEfNS_4arch4Sm90ELb1ELb0ELb0ELb1ELb0ELb0ELb0ELb0ELb1ELb1ELb1ELb0EEENS1_21CollectiveEpilogueFwdINS6_IJSA_SC_SB_EEES9_SE_SG_Li384ELb1ELb1ELb1ELb0EEENS1_36VarlenDynamicPersistentTileSchedulerILi192ELi144ELi384ELi128ELb1ELb1ELb1ELb1ELb1ELb1EEEEEEEEEvNT_6ParamsE,"aw",@nobits
	.sectionflags	@""
	.align	16
	.zero		1024


//--------------------- .nv.shared._ZN7cutlass13device_kernelIN5flash11enable_sm90INS1_16FlashAttnFwdSm90INS1_25CollectiveMainloopFwdSm90ILi2EN4cute5tupleIJNS5_1CILi1EEES8_S8_EEENS6_IJNS7_ILi192EEENS7_ILi144EEENS7_ILi96EEEEEELi96ENS_10bfloat16_tEfNS_4arch4Sm90ELb1ELb0ELb0ELb1ELb0ELb1ELb0ELb0ELb1ELb1ELb1ELb0EEENS1_21CollectiveEpilogueFwdINS6_IJSA_SC_SB_EEES9_SE_SG_Li384ELb1ELb1ELb1ELb0EEENS1_36VarlenDynamicPersistentTileSchedulerILi192ELi144ELi384ELi128ELb1ELb1ELb1ELb1ELb1ELb1EEEEEEEEEvNT_6ParamsE --------------------------
	.section	.nv.shared._ZN7cutlass13device_kernelIN5flash11enable_sm90INS1_16FlashAttnFwdSm90INS1_25CollectiveMainloopFwdSm90ILi2EN4cute5tupleIJNS5_1CILi1EEES8_S8_EEENS6_IJNS7_ILi192EEENS7_ILi144EEENS7_ILi96EEEEEELi96ENS_10bfloat16_tEfNS_4arch4Sm90ELb1ELb0ELb0ELb1ELb0ELb1ELb0ELb0ELb1ELb1ELb1ELb0EEENS1_21CollectiveEpilogueFwdINS6_IJSA_SC_SB_EEES9_SE_SG_Li384ELb1ELb1ELb1ELb0EEENS1_36VarlenDynamicPersistentTileSchedulerILi192ELi144ELi384ELi128ELb1ELb1ELb1ELb1ELb1ELb1EEEEEEEEEvNT_6ParamsE,"aw",@nobits
	.sectionflags	@""
	.align	16
	.zero		1024


//--------------------- .nv.constant0._ZN7cutlass13device_kernelIN5flash11enable_sm90INS1_16FlashAttnFwdSm90INS1_25CollectiveMainloopFwdSm90ILi2EN4cute5tupleIJNS5_1CILi1EEES8_S8_EEENS6_IJNS7_ILi192EEENS7_ILi144EEENS7_ILi96EEEEEELi96ENS_10bfloat16_tEfNS_4arch4Sm90ELb0ELb0ELb0ELb0ELb0ELb0ELb0ELb0ELb1ELb1ELb1ELb0EEENS1_21CollectiveEpilogueFwdINS6_IJSA_SC_SB_EEES9_SE_SG_Li384ELb0ELb1ELb1ELb0EEENS1_19SingleTileSchedulerILb0ELb1ELb1ELi192EEEEEEEEEvNT_6ParamsE --------------------------
	.section	.nv.constant0._ZN7cutlass13device_kernelIN5flash11enable_sm90INS1_16FlashAttnFwdSm90INS1_25CollectiveMainloopFwdSm90ILi2EN4cute5tupleIJNS5_1CILi1EEES8_S8_EEENS6_IJNS7_ILi192EEENS7_ILi144EEENS7_ILi96EEEEEELi96ENS_10bfloat16_tEfNS_4arch4Sm90ELb0ELb0ELb0ELb0ELb0ELb0ELb0ELb0ELb1ELb1ELb1ELb0EEENS1_21CollectiveEpilogueFwdINS6_IJSA_SC_SB_EEES9_SE_SG_Li384ELb0ELb1ELb1ELb0EEENS1_19SingleTileSchedulerILb0ELb1ELb1ELi192EEEEEEEEEvNT_6ParamsE,"a",@progbits
	.sectionflags	@""
	.align	4
.nv.constant0._ZN7cutlass13device_kernelIN5flash11enable_sm90INS1_16FlashAttnFwdSm90INS1_25CollectiveMainloopFwdSm90ILi2EN4cute5tupleIJNS5_1CILi1EEES8_S8_EEENS6_IJNS7_ILi192EEENS7_ILi144EEENS7_ILi96EEEEEELi96ENS_10bfloat16_tEfNS_4arch4Sm90ELb0ELb0ELb0ELb0ELb0ELb0ELb0ELb0ELb1ELb1ELb1ELb0EEENS1_21CollectiveEpilogueFwdINS6_IJSA_SC_SB_EEES9_SE_SG_Li384ELb0ELb1ELb1ELb0EEENS1_19SingleTileSchedulerILb0ELb1ELb1ELi192EEEEEEEEEvNT_6ParamsE:
	.zero		3200


//--------------------- .nv.constant0._ZN7cutlass13device_kernelIN5flash11enable_sm90INS1_16FlashAttnFwdSm90INS1_25CollectiveMainloopFwdSm90ILi2EN4cute5tupleIJNS5_1CILi1EEES8_S8_EEENS6_IJNS7_ILi192EEENS7_ILi144EEENS7_ILi96EEEEEELi96ENS_10bfloat16_tEfNS_4arch4Sm90ELb0ELb0ELb0ELb1ELb0ELb0ELb0ELb0ELb1ELb1ELb1ELb0EEENS1_21CollectiveEpilogueFwdINS6_IJSA_SC_SB_EEES9_SE_SG_Li384ELb1ELb1ELb1ELb0EEENS1_36VarlenDynamicPersistentTileSchedulerILi192ELi144ELi384ELi128ELb1ELb1ELb1ELb0ELb1ELb1EEEEEEEEEvNT_6ParamsE --------------------------
	.section	.nv.constant0._ZN7cutlass13device_kernelIN5flash11enable_sm90INS1_16FlashAttnFwdSm90INS1_25CollectiveMainloopFwdSm90ILi2EN4cute5tupleIJNS5_1CILi1EEES8_S8_EEENS6_IJNS7_ILi192EEENS7_ILi144EEENS7_ILi96EEEEEELi96ENS_10bfloat16_tEfNS_4arch4Sm90ELb0ELb0ELb0ELb1ELb0ELb0ELb0ELb0ELb1ELb1ELb1ELb0EEENS1_21CollectiveEpilogueFwdINS6_IJSA_SC_SB_EEES9_SE_SG_Li384ELb1ELb1ELb1ELb0EEENS1_36VarlenDynamicPersistentTileSchedulerILi192ELi144ELi384ELi128ELb1ELb1ELb1ELb0ELb1ELb1EEEEEEEEEvNT_6ParamsE,"a",@progbits
	.sectionflags	@""
	.align	4
.nv.constant0._ZN7cutlass13device_kernelIN5flash11enable_sm90INS1_16FlashAttnFwdSm90INS1_25CollectiveMainloopFwdSm90ILi2EN4cute5tupleIJNS5_1CILi1EEES8_S8_EEENS6_IJNS7_ILi192EEENS7_ILi144EEENS7_ILi96EEEEEELi96ENS_10bfloat16_tEfNS_4arch4Sm90ELb0ELb0ELb0ELb1ELb0ELb0ELb0ELb0ELb1ELb1ELb1ELb0EEENS1_21CollectiveEpilogueFwdINS6_IJSA_SC_SB_EEES9_SE_SG_Li384ELb1ELb1ELb1ELb0EEENS1_36VarlenDynamicPersistentTileSchedulerILi192ELi144ELi384ELi128ELb1ELb1ELb1ELb0ELb1ELb1EEEEEEEEEvNT_6ParamsE:
	.zero		3328


//--------------------- .nv.constant0._ZN7cutlass13device_kernelIN5flash11enable_sm90INS1_16FlashAttnFwdSm90INS1_25CollectiveMainloopFwdSm90ILi2EN4cute5tupleIJNS5_1CILi1EEES8_S8_EEENS6_IJNS7_ILi192EEENS7_ILi144EEENS7_ILi96EEEEEELi96ENS_10bfloat16_tEfNS_4arch4Sm90ELb0ELb0ELb0ELb1ELb0ELb1ELb0ELb0ELb1ELb1ELb1ELb0EEENS1_21CollectiveEpilogueFwdINS6_IJSA_SC_SB_EEES9_SE_SG_Li384ELb1ELb1ELb1ELb0EEENS1_36VarlenDynamicPersistentTileSchedulerILi192ELi144ELi384ELi128ELb1ELb1ELb1ELb0ELb1ELb1EEEEEEEEEvNT_6ParamsE --------------------------
	.section	.nv.constant0._ZN7cutlass13device_kernelIN5flash11enable_sm90INS1_16FlashAttnFwdSm90INS1_25CollectiveMainloopFwdSm90ILi2EN4cute5tupleIJNS5_1CILi1EEES8_S8_EEENS6_IJNS7_ILi192EEENS7_ILi144EEENS7_ILi96EEEEEELi96ENS_10bfloat16_tEfNS_4arch4Sm90ELb0ELb0ELb0ELb1ELb0ELb1ELb0ELb0ELb1ELb1ELb1ELb0EEENS1_21CollectiveEpilogueFwdINS6_IJSA_SC_SB_EEES9_SE_SG_Li384ELb1ELb1ELb1ELb0EEENS1_36VarlenDynamicPersistentTileSchedulerILi192ELi144ELi384ELi128ELb1ELb1ELb1ELb0ELb1ELb1EEEEEEEEEvNT_6ParamsE,"a",@progbits
	.sectionflags	@""
	.align	4
.nv.constant0._ZN7cutlass13device_kernelIN5flash11enable_sm90INS1_16FlashAttnFwdSm90INS1_25CollectiveMainloopFwdSm90ILi2EN4cute5tupleIJNS5_1CILi1EEES8_S8_EEENS6_IJNS7_ILi192EEENS7_ILi144EEENS7_ILi96EEEEEELi96ENS_10bfloat16_tEfNS_4arch4Sm90ELb0ELb0ELb0ELb1ELb0ELb1ELb0ELb0ELb1ELb1ELb1ELb0EEENS1_21CollectiveEpilogueFwdINS6_IJSA_SC_SB_EEES9_SE_SG_Li384ELb1ELb1ELb1ELb0EEENS1_36VarlenDynamicPersistentTileSchedulerILi192ELi144ELi384ELi128ELb1ELb1ELb1ELb0ELb1ELb1EEEEEEEEEvNT_6ParamsE:
	.zero		3328


//--------------------- .nv.constant0._ZN7cutlass13device_kernelIN5flash11enable_sm90INS1_16FlashAttnFwdSm90INS1_25CollectiveMainloopFwdSm90ILi2EN4cute5tupleIJNS5_1CILi1EEES8_S8_EEENS6_IJNS7_ILi192EEENS7_ILi128EEENS7_ILi96EEEEEELi96ENS_10bfloat16_tEfNS_4arch4Sm90ELb0ELb1ELb0ELb0ELb0ELb0ELb0ELb0ELb1ELb1ELb1ELb0EEENS1_21CollectiveEpilogueFwdINS6_IJSA_SC_SB_EEES9_SE_SG_Li384ELb0ELb1ELb1ELb0EEENS1_19SingleTileSchedulerILb0ELb1ELb1ELi192EEEEEEEEEvNT_6ParamsE --------------------------
	.section	.nv.constant0._ZN7cutlass13device_kernelIN5flash11enable_sm90INS1_16FlashAttnFwdSm90INS1_25CollectiveMainloopFwdSm90ILi2EN4cute5tupleIJNS5_1CILi1EEES8_S8_EEENS6_IJNS7_ILi192EEENS7_ILi128EEENS7_ILi96EEEEEELi96ENS_10bfloat16_tEfNS_4arch4Sm90ELb0ELb1ELb0ELb0ELb0ELb0ELb0ELb0ELb1ELb1ELb1ELb0EEENS1_21CollectiveEpilogueFwdINS6_IJSA_SC_SB_EEES9_SE_SG_Li384ELb0ELb1ELb1ELb0EEENS1_19SingleTileSchedulerILb0ELb1ELb1ELi192EEEEEEEEEvNT_6ParamsE,"a",@progbits
	.sectionflags	@""
	.align	4
.nv.constant0._ZN7cutlass13device_kernelIN5flash11enable_sm90INS1_16FlashAttnFwdSm90INS1_25CollectiveMainloopFwdSm90ILi2EN4cute5tupleIJNS5_1CILi1EEES8_S8_EEENS6_IJNS7_ILi192EEENS7_ILi128EEENS7_ILi96EEEEEELi96ENS_10bfloat16_tEfNS_4arch4Sm90ELb0ELb1ELb0ELb0ELb0ELb0ELb0ELb0ELb1ELb1ELb1ELb0EEENS1_21CollectiveEpilogueFwdINS6_IJSA_SC_SB_EEES9_SE_SG_Li384ELb0ELb1ELb1ELb0EEENS1_19SingleTileSchedulerILb0ELb1ELb1ELi192EEEEEEEEEvNT_6ParamsE:
	.zero		3200


//--------------------- .nv.constant0._ZN7cutlass13device_kernelIN5flash11enable_sm90INS1_16FlashAttnFwdSm90INS1_25CollectiveMainloopFwdSm90ILi2EN4cute5tupleIJNS5_1CILi1EEES8_S8_EEENS6_IJNS7_ILi192EEENS7_ILi128EEENS7_ILi96EEEEEELi96ENS_10bfloat16_tEfNS_4arch4Sm90ELb0ELb1ELb0ELb1ELb0ELb0ELb0ELb0ELb1ELb1ELb1ELb0EEENS1_21CollectiveEpilogueFwdINS6_IJSA_SC_SB_EEES9_SE_SG_Li384ELb1ELb1ELb1ELb0EEENS1_36VarlenDynamicPersistentTileSchedulerILi192ELi128ELi384ELi128ELb1ELb1ELb1ELb1ELb0ELb1EEEEEEEEEvNT_6ParamsE --------------------------
	.section	.nv.constant0._ZN7cutlass13device_kernelIN5flash11enable_sm90INS1_16FlashAttnFwdSm90INS1_25CollectiveMainloopFwdSm90ILi2EN4cute5tupleIJNS5_1CILi1EEES8_S8_EEENS6_IJNS7_ILi192EEENS7_ILi128EEENS7_ILi96EEEEEELi96ENS_10bfloat16_tEfNS_4arch4Sm90ELb0ELb1ELb0ELb1ELb0ELb0ELb0ELb0ELb1ELb1ELb1ELb0EEENS1_21CollectiveEpilogueFwdINS6_IJSA_SC_SB_EEES9_SE_SG_Li384ELb1ELb1ELb1ELb0EEENS1_36VarlenDynamicPersistentTileSchedulerILi192ELi128ELi384ELi128ELb1ELb1ELb1ELb1ELb0ELb1EEEEEEEEEvNT_6ParamsE,"a",@progbits
	.sectionflags	@""
	.align	4
.nv.constant0._ZN7cutlass13device_kernelIN5flash11enable_sm90INS1_16FlashAttnFwdSm90INS1_25CollectiveMainloopFwdSm90ILi2EN4cute5tupleIJNS5_1CILi1EEES8_S8_EEENS6_IJNS7_ILi192EEENS7_ILi128EEENS7_ILi96EEEEEELi96ENS_10bfloat16_tEfNS_4arch4Sm90ELb0ELb1ELb0ELb1ELb0ELb0ELb0ELb0ELb1ELb1ELb1ELb0EEENS1_21CollectiveEpilogueFwdINS6_IJSA_SC_SB_EEES9_SE_SG_Li384ELb1ELb1ELb1ELb0EEENS1_36VarlenDynamicPersistentTileSchedulerILi192ELi128ELi384ELi128ELb1ELb1ELb1ELb1ELb0ELb1EEEEEEEEEvNT_6ParamsE:
	.zero		3328


//--------------------- .nv.constant0._ZN7cutlass13device_kernelIN5flash11enable_sm90INS1_16FlashAttnFwdSm90INS1_25CollectiveMainloopFwdSm90ILi2EN4cute5tupleIJNS5_1CILi1EEES8_S8_EEENS6_IJNS7_ILi192EEENS7_ILi128EEENS7_ILi96EEEEEELi96ENS_10bfloat16_tEfNS_4arch4Sm90ELb0ELb1ELb0ELb1ELb0ELb1ELb0ELb0ELb1ELb1ELb1ELb0EEENS1_21CollectiveEpilogueFwdINS6_IJSA_SC_SB_EEES9_SE_SG_Li384ELb1ELb1ELb1ELb0EEENS1_36VarlenDynamicPersistentTileSchedulerILi192ELi128ELi384ELi128ELb1ELb1ELb1ELb1ELb0ELb1EEEEEEEEEvNT_6ParamsE --------------------------
	.section	.nv.constant0._ZN7cutlass13device_kernelIN5flash11enable_sm90INS1_16FlashAttnFwdSm90INS1_25CollectiveMainloopFwdSm90ILi2EN4cute5tupleIJNS5_1CILi1EEES8_S8_EEENS6_IJNS7_ILi192EEENS7_ILi128EEENS7_ILi96EEEEEELi96ENS_10bfloat16_tEfNS_4arch4Sm90ELb0ELb1ELb0ELb1ELb0ELb1ELb0ELb0ELb1ELb1ELb1ELb0EEENS1_21CollectiveEpilogueFwdINS6_IJSA_SC_SB_EEES9_SE_SG_Li384ELb1ELb1ELb1ELb0EEENS1_36VarlenDynamicPersistentTileSchedulerILi192ELi128ELi384ELi128ELb1ELb1ELb1ELb1ELb0ELb1EEEEEEEEEvNT_6ParamsE,"a",@progbits
	.sectionflags	@""
	.align	4
.nv.constant0._ZN7cutlass13device_kernelIN5flash11enable_sm90INS1_16FlashAttnFwdSm90INS1_25CollectiveMainloopFwdSm90ILi2EN4cute5tupleIJNS5_1CILi1EEES8_S8_EEENS6_IJNS7_ILi192EEENS7_ILi128EEENS7_ILi96EEEEEELi96ENS_10bfloat16_tEfNS_4arch4Sm90ELb0ELb1ELb0ELb1ELb0ELb1ELb0ELb0ELb1ELb1ELb1ELb0EEENS1_21CollectiveEpilogueFwdINS6_IJSA_SC_SB_EEES9_SE_SG_Li384ELb1ELb1ELb1ELb0EEENS1_36VarlenDynamicPersistentTileSchedulerILi192ELi128ELi384ELi128ELb1ELb1ELb1ELb1ELb0ELb1EEEEEEEEEvNT_6ParamsE:
	.zero		3328


//--------------------- .nv.constant0._ZN7cutlass13device_kernelIN5flash11enable_sm90INS1_16FlashAttnFwdSm90INS1_25CollectiveMainloopFwdSm90ILi2EN4cute5tupleIJNS5_1CILi1EEES8_S8_EEENS6_IJNS7_ILi192EEENS7_ILi144EEENS7_ILi96EEEEEELi96ENS_10bfloat16_tEfNS_4arch4Sm90ELb1ELb0ELb0ELb0ELb0ELb0ELb0ELb0ELb1ELb1ELb1ELb0EEENS1_21CollectiveEpilogueFwdINS6_IJSA_SC_SB_EEES9_SE_SG_Li384ELb0ELb1ELb1ELb0EEENS1_19SingleTileSchedulerILb0ELb1ELb1ELi192EEEEEEEEEvNT_6ParamsE --------------------------
	.section	.nv.constant0._ZN7cutlass13device_kernelIN5flash11enable_sm90INS1_16FlashAttnFwdSm90INS1_25CollectiveMainloopFwdSm90ILi2EN4cute5tupleIJNS5_1CILi1EEES8_S8_EEENS6_IJNS7_ILi192EEENS7_ILi144EEENS7_ILi96EEEEEELi96ENS_10bfloat16_tEfNS_4arch4Sm90ELb1ELb0ELb0ELb0ELb0ELb0ELb0ELb0ELb1ELb1ELb1ELb0EEENS1_21CollectiveEpilogueFwdINS6_IJSA_SC_SB_EEES9_SE_SG_Li384ELb0ELb1ELb1ELb0EEENS1_19SingleTileSchedulerILb0ELb1ELb1ELi192EEEEEEEEEvNT_6ParamsE,"a",@progbits
	.sectionflags	@""
	.align	4
.nv.constant0._ZN7cutlass13device_kernelIN5flash11enable_sm90INS1_16FlashAttnFwdSm90INS1_25CollectiveMainloopFwdSm90ILi2EN4cute5tupleIJNS5_1CILi1EEES8_S8_EEENS6_IJNS7_ILi192EEENS7_ILi144EEENS7_ILi96EEEEEELi96ENS_10bfloat16_tEfNS_4arch4Sm90ELb1ELb0ELb0ELb0ELb0ELb0ELb0ELb0ELb1ELb1ELb1ELb0EEENS1_21CollectiveEpilogueFwdINS6_IJSA_SC_SB_EEES9_SE_SG_Li384ELb0ELb1ELb1ELb0EEENS1_19SingleTileSchedulerILb0ELb1ELb1ELi192EEEEEEEEEvNT_6ParamsE:
	.zero		3200


//--------------------- .nv.constant0._ZN7cutlass13device_kernelIN5flash11enable_sm90INS1_16FlashAttnFwdSm90INS1_25CollectiveMainloopFwdSm90ILi2EN4cute5tupleIJNS5_1CILi1EEES8_S8_EEENS6_IJNS7_ILi192EEENS7_ILi144EEENS7_ILi96EEEEEELi96ENS_10bfloat16_tEfNS_4arch4Sm90ELb1ELb0ELb0ELb1ELb0ELb0ELb0ELb0ELb1ELb1ELb1ELb0EEENS1_21CollectiveEpilogueFwdINS6_IJSA_SC_SB_EEES9_SE_SG_Li384ELb1ELb1ELb1ELb0EEENS1_36VarlenDynamicPersistentTileSchedulerILi192ELi144ELi384ELi128ELb1ELb1ELb1ELb1ELb1ELb1EEEEEEEEEvNT_6ParamsE --------------------------
	.section	.nv.constant0._ZN7cutlass13device_kernelIN5flash11enable_sm90INS1_16FlashAttnFwdSm90INS1_25CollectiveMainloopFwdSm90ILi2EN4cute5tupleIJNS5_1CILi1EEES8_S8_EEENS6_IJNS7_ILi192EEENS7_ILi144EEENS7_ILi96EEEEEELi96ENS_10bfloat16_tEfNS_4arch4Sm90ELb1ELb0ELb0ELb1ELb0ELb0ELb0ELb0ELb1ELb1ELb1ELb0EEENS1_21CollectiveEpilogueFwdINS6_IJSA_SC_SB_EEES9_SE_SG_Li384ELb1ELb1ELb1ELb0EEENS1_36VarlenDynamicPersistentTileSchedulerILi192ELi144ELi384ELi128ELb1ELb1ELb1ELb1ELb1ELb1EEEEEEEEEvNT_6ParamsE,"a",@progbits
	.sectionflags	@""
	.align	4
.nv.constant0._ZN7cutlass13device_kernelIN5flash11enable_sm90INS1_16FlashAttnFwdSm90INS1_25CollectiveMainloopFwdSm90ILi2EN4cute5tupleIJNS5_1CILi1EEES8_S8_EEENS6_IJNS7_ILi192EEENS7_ILi144EEENS7_ILi96EEEEEELi96ENS_10bfloat16_tEfNS_4arch4Sm90ELb1ELb0ELb0ELb1ELb0ELb0ELb0ELb0ELb1ELb1ELb1ELb0EEENS1_21CollectiveEpilogueFwdINS6_IJSA_SC_SB_EEES9_SE_SG_Li384ELb1ELb1ELb1ELb0EEENS1_36VarlenDynamicPersistentTileSchedulerILi192ELi144ELi384ELi128ELb1ELb1ELb1ELb1ELb1ELb1EEEEEEEEEvNT_6ParamsE:
	.zero		3328


//--------------------- .nv.constant0._ZN7cutlass13device_kernelIN5flash11enable_sm90INS1_16FlashAttnFwdSm90INS1_25CollectiveMainloopFwdSm90ILi2EN4cute5tupleIJNS5_1CILi1EEES8_S8_EEENS6_IJNS7_ILi192EEENS7_ILi144EEENS7_ILi96EEEEEELi96ENS_10bfloat16_tEfNS_4arch4Sm90ELb1ELb0ELb0ELb1ELb0ELb1ELb0ELb0ELb1ELb1ELb1ELb0EEENS1_21CollectiveEpilogueFwdINS6_IJSA_SC_SB_EEES9_SE_SG_Li384ELb1ELb1ELb1ELb0EEENS1_36VarlenDynamicPersistentTileSchedulerILi192ELi144ELi384ELi128ELb1ELb1ELb1ELb1ELb1ELb1EEEEEEEEEvNT_6ParamsE --------------------------
	.section	.nv.constant0._ZN7cutlass13device_kernelIN5flash11enable_sm90INS1_16FlashAttnFwdSm90INS1_25CollectiveMainloopFwdSm90ILi2EN4cute5tupleIJNS5_1CILi1EEES8_S8_EEENS6_IJNS7_ILi192EEENS7_ILi144EEENS7_ILi96EEEEEELi96ENS_10bfloat16_tEfNS_4arch4Sm90ELb1ELb0ELb0ELb1ELb0ELb1ELb0ELb0ELb1ELb1ELb1ELb0EEENS1_21CollectiveEpilogueFwdINS6_IJSA_SC_SB_EEES9_SE_SG_Li384ELb1ELb1ELb1ELb0EEENS1_36VarlenDynamicPersistentTileSchedulerILi192ELi144ELi384ELi128ELb1ELb1ELb1ELb1ELb1ELb1EEEEEEEEEvNT_6ParamsE,"a",@progbits
	.sectionflags	@""
	.align	4
.nv.constant0._ZN7cutlass13device_kernelIN5flash11enable_sm90INS1_16FlashAttnFwdSm90INS1_25CollectiveMainloopFwdSm90ILi2EN4cute5tupleIJNS5_1CILi1EEES8_S8_EEENS6_IJNS7_ILi192EEENS7_ILi144EEENS7_ILi96EEEEEELi96ENS_10bfloat16_tEfNS_4arch4Sm90ELb1ELb0ELb0ELb1ELb0ELb1ELb0ELb0ELb1ELb1ELb1ELb0EEENS1_21CollectiveEpilogueFwdINS6_IJSA_SC_SB_EEES9_SE_SG_Li384ELb1ELb1ELb1ELb0EEENS1_36VarlenDynamicPersistentTileSchedulerILi192ELi144ELi384ELi128ELb1ELb1ELb1ELb1ELb1ELb1EEEEEEEEEvNT_6ParamsE:
	.zero		3328


//--------------------- SYMBOLS --------------------------

	.type		.nv.reservedSmem.offset0,@object
	.size		.nv.reservedSmem.offset0,0x4
	.type		__assertfail,@function
